// Copyright (c) 2024, Jay Shah, Ganesh Bikshandi, Ying Zhang, Vijay Thakkar, Pradeep Ramani, Tri Dao.
// Splitting the different template instantiations to different files to speed up compilation.
// This file is auto-generated. See "generate_kernels.py"

#include "flash_fwd_launch_template.h"

#ifndef FLASHATTENTION_DISABLE_HDIM192
template void run_mha_fwd_<90, cutlass::bfloat16_t, 192, 192, true, true, false, true>(Flash_fwd_params &params, cudaStream_t stream);
#endif


// ===== COMPILED SASS (sm_90a) =====

	.target	sm_90a

	.elftype	@"ET_EXEC"


//--------------------- .note.nv.tkinfo           --------------------------
	.section	.note.nv.tkinfo,"",@"SHT_NOTE"
	.sectionflags	@"SHF_NOTE_NV_TKINFO"
	.tkinfo
        /*0018*/ 	.word	0x00000002
        /*0030*/ 	.string	""
        /*0030*/ 	.string	"ptxas"
        /*0030*/ 	.string	"Cuda compilation tools, release 13.0, V13.0.88"
        /*0030*/ 	.string	"Build cuda_13.0.r13.0/compiler.36424714_0"
        /*0030*/ 	.string	"-arch sm_90a -m 64 "



//--------------------- .note.nv.cuinfo           --------------------------
	.section	.note.nv.cuinfo,"",@"SHT_NOTE"
	.sectionflags	@"SHF_NOTE_NV_CUINFO"
        /*0018*/ 	.short	0x0002
        /*001a*/ 	.short	0x005a
        /*001c*/ 	.short	0x0082
	.zero		2


//--------------------- .nv.info                  --------------------------
	.section	.nv.info,"",@"SHT_CUDA_INFO"
	.align	4


	//----- nvinfo : EIATTR_REGCOUNT
	.align		4
        /*0000*/ 	.byte	0x04, 0x2f
        /*0002*/ 	.short	(.L_19 - .L_18)
	.align		4
.L_18:
        /*0004*/ 	.word	index@(_ZN7cutlass13device_kernelIN5flash11enable_sm90INS1_16FlashAttnFwdSm90INS1_25CollectiveMainloopFwdSm90ILi2EN4cute5tupleIJNS5_1CILi1EEES8_S8_EEENS6_IJNS7_ILi128EEENS7_ILi96EEENS7_ILi192EEEEEELi192ENS_10bfloat16_tEfNS_4arch4Sm90ELb1ELb0ELb0ELb1ELb1ELb1ELb0ELb1ELb1ELb1ELb1ELb0EEENS1_21CollectiveEpilogueFwdINS6_IJSA_SC_SB_EEES9_SE_SG_Li256ELb1ELb1ELb1ELb0EEENS1_36VarlenDynamicPersistentTileSchedulerILi128ELi96ELi256ELi128ELb1ELb1ELb1ELb1ELb1ELb1EEEEEEEEEvNT_6ParamsE)
        /*0008*/ 	.word	0x000000a8


	//----- nvinfo : EIATTR_FRAME_SIZE
	.align		4
.L_19:
        /*000c*/ 	.byte	0x04, 0x11
        /*000e*/ 	.short	(.L_21 - .L_20)
	.align		4
.L_20:
        /*0010*/ 	.word	index@(_ZN7cutlass13device_kernelIN5flash11enable_sm90INS1_16FlashAttnFwdSm90INS1_25CollectiveMainloopFwdSm90ILi2EN4cute5tupleIJNS5_1CILi1EEES8_S8_EEENS6_IJNS7_ILi128EEENS7_ILi96EEENS7_ILi192EEEEEELi192ENS_10bfloat16_tEfNS_4arch4Sm90ELb1ELb0ELb0ELb1ELb1ELb1ELb0ELb1ELb1ELb1ELb1ELb0EEENS1_21CollectiveEpilogueFwdINS6_IJSA_SC_SB_EEES9_SE_SG_Li256ELb1ELb1ELb1ELb0EEENS1_36VarlenDynamicPersistentTileSchedulerILi128ELi96ELi256ELi128ELb1ELb1ELb1ELb1ELb1ELb1EEEEEEEEEvNT_6ParamsE)
        /*0014*/ 	.word	0x00000060


	//----- nvinfo : EIATTR_REGCOUNT
	.align		4
.L_21:
        /*0018*/ 	.byte	0x04, 0x2f
        /*001a*/ 	.short	(.L_23 - .L_22)
	.align		4
.L_22:
        /*001c*/ 	.word	index@(_ZN7cutlass13device_kernelIN5flash11enable_sm90INS1_16FlashAttnFwdSm90INS1_25CollectiveMainloopFwdSm90ILi2EN4cute5tupleIJNS5_1CILi1EEES8_S8_EEENS6_IJNS7_ILi128EEENS7_ILi96EEENS7_ILi192EEEEEELi192ENS_10bfloat16_tEfNS_4arch4Sm90ELb1ELb0ELb0ELb1ELb1ELb0ELb0ELb1ELb1ELb1ELb1ELb0EEENS1_21CollectiveEpilogueFwdINS6_IJSA_SC_SB_EEES9_SE_SG_Li256ELb1ELb1ELb1ELb0EEENS1_36VarlenDynamicPersistentTileSchedulerILi128ELi96ELi256ELi128ELb1ELb1ELb1ELb1ELb1ELb1EEEEEEEEEvNT_6ParamsE)
        /*0020*/ 	.word	0x000000a8


	//----- nvinfo : EIATTR_FRAME_SIZE
	.align		4
.L_23:
        /*0024*/ 	.byte	0x04, 0x11
        /*0026*/ 	.short	(.L_25 - .L_24)
	.align		4
.L_24:
        /*0028*/ 	.word	index@(_ZN7cutlass13device_kernelIN5flash11enable_sm90INS1_16FlashAttnFwdSm90INS1_25CollectiveMainloopFwdSm90ILi2EN4cute5tupleIJNS5_1CILi1EEES8_S8_EEENS6_IJNS7_ILi128EEENS7_ILi96EEENS7_ILi192EEEEEELi192ENS_10bfloat16_tEfNS_4arch4Sm90ELb1ELb0ELb0ELb1ELb1ELb0ELb0ELb1ELb1ELb1ELb1ELb0EEENS1_21CollectiveEpilogueFwdINS6_IJSA_SC_SB_EEES9_SE_SG_Li256ELb1ELb1ELb1ELb0EEENS1_36VarlenDynamicPersistentTileSchedulerILi128ELi96ELi256ELi128ELb1ELb1ELb1ELb1ELb1ELb1EEEEEEEEEvNT_6ParamsE)
        /*002c*/ 	.word	0x00000030


	//----- nvinfo : EIATTR_REGCOUNT
	.align		4
.L_25:
        /*0030*/ 	.byte	0x04, 0x2f
        /*0032*/ 	.short	(.L_27 - .L_26)
	.align		4
.L_26:
        /*0034*/ 	.word	index@(_ZN7cutlass13device_kernelIN5flash11enable_sm90INS1_16FlashAttnFwdSm90INS1_25CollectiveMainloopFwdSm90ILi2EN4cute5tupleIJNS5_1CILi1EEES8_S8_EEENS6_IJNS7_ILi128EEENS7_ILi96EEENS7_ILi192EEEEEELi192ENS_10bfloat16_tEfNS_4arch4Sm90ELb1ELb0ELb0ELb0ELb1ELb0ELb0ELb1ELb1ELb1ELb1ELb0EEENS1_21CollectiveEpilogueFwdINS6_IJSA_SC_SB_EEES9_SE_SG_Li256ELb0ELb1ELb1ELb0EEENS1_19SingleTileSchedulerILb0ELb1ELb1ELi128EEEEEEEEEvNT_6ParamsE)
        /*0038*/ 	.word	0x000000a8


	//----- nvinfo : EIATTR_FRAME_SIZE
	.align		4
.L_27:
        /*003c*/ 	.byte	0x04, 0x11
        /*003e*/ 	.short	(.L_29 - .L_28)
	.align		4
.L_28:
        /*0040*/ 	.word	index@(_ZN7cutlass13device_kernelIN5flash11enable_sm90INS1_16FlashAttnFwdSm90INS1_25CollectiveMainloopFwdSm90ILi2EN4cute5tupleIJNS5_1CILi1EEES8_S8_EEENS6_IJNS7_ILi128EEENS7_ILi96EEENS7_ILi192EEEEEELi192ENS_10bfloat16_tEfNS_4arch4Sm90ELb1ELb0ELb0ELb0ELb1ELb0ELb0ELb1ELb1ELb1ELb1ELb0EEENS1_21CollectiveEpilogueFwdINS6_IJSA_SC_SB_EEES9_SE_SG_Li256ELb0ELb1ELb1ELb0EEENS1_19SingleTileSchedulerILb0ELb1ELb1ELi128EEEEEEEEEvNT_6ParamsE)
        /*0044*/ 	.word	0x00000008


	//----- nvinfo : EIATTR_REGCOUNT
	.align		4
.L_29:
        /*0048*/ 	.byte	0x04, 0x2f
        /*004a*/ 	.short	(.L_31 - .L_30)
	.align		4
.L_30:
        /*004c*/ 	.word	index@(_ZN7cutlass13device_kernelIN5flash11enable_sm90INS1_16FlashAttnFwdSm90INS1_25CollectiveMainloopFwdSm90ILi2EN4cute5tupleIJNS5_1CILi1EEES8_S8_EEENS6_IJNS7_ILi128EEENS7_ILi96EEENS7_ILi192EEEEEELi192ENS_10bfloat16_tEfNS_4arch4Sm90ELb0ELb1ELb0ELb1ELb1ELb1ELb0ELb1ELb1ELb1ELb1ELb0EEENS1_21CollectiveEpilogueFwdINS6_IJSA_SC_SB_EEES9_SE_SG_Li256ELb1ELb1ELb1ELb0EEENS1_36VarlenDynamicPersistentTileSchedulerILi128ELi96ELi256ELi128ELb1ELb1ELb1ELb1ELb0ELb1EEEEEEEEEvNT_6ParamsE)
        /*0050*/ 	.word	0x000000a8


	//----- nvinfo : EIATTR_FRAME_SIZE
	.align		4
.L_31:
        /*0054*/ 	.byte	0x04, 0x11
        /*0056*/ 	.short	(.L_33 - .L_32)
	.align		4
.L_32:
        /*0058*/ 	.word	index@(_ZN7cutlass13device_kernelIN5flash11enable_sm90INS1_16FlashAttnFwdSm90INS1_25CollectiveMainloopFwdSm90ILi2EN4cute5tupleIJNS5_1CILi1EEES8_S8_EEENS6_IJNS7_ILi128EEENS7_ILi96EEENS7_ILi192EEEEEELi192ENS_10bfloat16_tEfNS_4arch4Sm90ELb0ELb1ELb0ELb1ELb1ELb1ELb0ELb1ELb1ELb1ELb1ELb0EEENS1_21CollectiveEpilogueFwdINS6_IJSA_SC_SB_EEES9_SE_SG_Li256ELb1ELb1ELb1ELb0EEENS1_36VarlenDynamicPersistentTileSchedulerILi128ELi96ELi256ELi128ELb1ELb1ELb1ELb1ELb0ELb1EEEEEEEEEvNT_6ParamsE)
        /*005c*/ 	.word	0x00000070


	//----- nvinfo : EIATTR_REGCOUNT
	.align		4
.L_33:
        /*0060*/ 	.byte	0x04, 0x2f
        /*0062*/ 	.short	(.L_35 - .L_34)
	.align		4
.L_34:
        /*0064*/ 	.word	index@(_ZN7cutlass13device_kernelIN5flash11enable_sm90INS1_16FlashAttnFwdSm90INS1_25CollectiveMainloopFwdSm90ILi2EN4cute5tupleIJNS5_1CILi1EEES8_S8_EEENS6_IJNS7_ILi128EEENS7_ILi96EEENS7_ILi192EEEEEELi192ENS_10bfloat16_tEfNS_4arch4Sm90ELb0ELb1ELb0ELb1ELb1ELb0ELb0ELb1ELb1ELb1ELb1ELb0EEENS1_21CollectiveEpilogueFwdINS6_IJSA_SC_SB_EEES9_SE_SG_Li256ELb1ELb1ELb1ELb0EEENS1_36VarlenDynamicPersistentTileSchedulerILi128ELi96ELi256ELi128ELb1ELb1ELb1ELb1ELb0ELb1EEEEEEEEEvNT_6ParamsE)
        /*0068*/ 	.word	0x000000a8


	//----- nvinfo : EIATTR_FRAME_SIZE
	.align		4
.L_35:
        /*006c*/ 	.byte	0x04, 0x11
        /*006e*/ 	.short	(.L_37 - .L_36)
	.align		4
.L_36:
        /*0070*/ 	.word	index@(_ZN7cutlass13device_kernelIN5flash11enable_sm90INS1_16FlashAttnFwdSm90INS1_25CollectiveMainloopFwdSm90ILi2EN4cute5tupleIJNS5_1CILi1EEES8_S8_EEENS6_IJNS7_ILi128EEENS7_ILi96EEENS7_ILi192EEEEEELi192ENS_10bfloat16_tEfNS_4arch4Sm90ELb0ELb1ELb0ELb1ELb1ELb0ELb0ELb1ELb1ELb1ELb1ELb0EEENS1_21CollectiveEpilogueFwdINS6_IJSA_SC_SB_EEES9_SE_SG_Li256ELb1ELb1ELb1ELb0EEENS1_36VarlenDynamicPersistentTileSchedulerILi128ELi96ELi256ELi128ELb1ELb1ELb1ELb1ELb0ELb1EEEEEEEEEvNT_6ParamsE)
        /*0074*/ 	.word	0x00000028


	//----- nvinfo : EIATTR_REGCOUNT
	.align		4
.L_37:
        /*0078*/ 	.byte	0x04, 0x2f
        /*007a*/ 	.short	(.L_39 - .L_38)
	.align		4
.L_38:
        /*007c*/ 	.word	index@(_ZN7cutlass13device_kernelIN5flash11enable_sm90INS1_16FlashAttnFwdSm90INS1_25CollectiveMainloopFwdSm90ILi2EN4cute5tupleIJNS5_1CILi1EEES8_S8_EEENS6_IJNS7_ILi128EEENS7_ILi96EEENS7_ILi192EEEEEELi192ENS_10bfloat16_tEfNS_4arch4Sm90ELb0ELb1ELb0ELb0ELb1ELb0ELb0ELb1ELb1ELb1ELb1ELb0EEENS1_21CollectiveEpilogueFwdINS6_IJSA_SC_SB_EEES9_SE_SG_Li256ELb0ELb1ELb1ELb0EEENS1_19SingleTileSchedulerILb0ELb1ELb1ELi128EEEEEEEEEvNT_6ParamsE)
        /*0080*/ 	.word	0x000000a8


	//----- nvinfo : EIATTR_FRAME_SIZE
	.align		4
.L_39:
        /*0084*/ 	.byte	0x04, 0x11
        /*0086*/ 	.short	(.L_41 - .L_40)
	.align		4
.L_40:
        /*0088*/ 	.word	index@(_ZN7cutlass13device_kernelIN5flash11enable_sm90INS1_16FlashAttnFwdSm90INS1_25CollectiveMainloopFwdSm90ILi2EN4cute5tupleIJNS5_1CILi1EEES8_S8_EEENS6_IJNS7_ILi128EEENS7_ILi96EEENS7_ILi192EEEEEELi192ENS_10bfloat16_tEfNS_4arch4Sm90ELb0ELb1ELb0ELb0ELb1ELb0ELb0ELb1ELb1ELb1ELb1ELb0EEENS1_21CollectiveEpilogueFwdINS6_IJSA_SC_SB_EEES9_SE_SG_Li256ELb0ELb1ELb1ELb0EEENS1_19SingleTileSchedulerILb0ELb1ELb1ELi128EEEEEEEEEvNT_6ParamsE)
        /*008c*/ 	.word	0x00000008


	//----- nvinfo : EIATTR_REGCOUNT
	.align		4
.L_41:
        /*0090*/ 	.byte	0x04, 0x2f
        /*0092*/ 	.short	(.L_43 - .L_42)
	.align		4
.L_42:
        /*0094*/ 	.word	index@(_ZN7cutlass13device_kernelIN5flash11enable_sm90INS1_16FlashAttnFwdSm90INS1_25CollectiveMainloopFwdSm90ILi2EN4cute5tupleIJNS5_1CILi1EEES8_S8_EEENS6_IJNS7_ILi128EEENS7_ILi96EEENS7_ILi192EEEEEELi192ENS_10bfloat16_tEfNS_4arch4Sm90ELb0ELb0ELb0ELb1ELb1ELb1ELb0ELb1ELb1ELb1ELb1ELb0EEENS1_21CollectiveEpilogueFwdINS6_IJSA_SC_SB_EEES9_SE_SG_Li256ELb1ELb1ELb1ELb0EEENS1_36VarlenDynamicPersistentTileSchedulerILi128ELi96ELi256ELi128ELb1ELb1ELb1ELb0ELb1ELb1EEEEEEEEEvNT_6ParamsE)
        /*0098*/ 	.word	0x000000a8


	//----- nvinfo : EIATTR_FRAME_SIZE
	.align		4
.L_43:
        /*009c*/ 	.byte	0x04, 0x11
        /*009e*/ 	.short	(.L_45 - .L_44)
	.align		4
.L_44:
        /*00a0*/ 	.word	index@(_ZN7cutlass13device_kernelIN5flash11enable_sm90INS1_16FlashAttnFwdSm90INS1_25CollectiveMainloopFwdSm90ILi2EN4cute5tupleIJNS5_1CILi1EEES8_S8_EEENS6_IJNS7_ILi128EEENS7_ILi96EEENS7_ILi192EEEEEELi192ENS_10bfloat16_tEfNS_4arch4Sm90ELb0ELb0ELb0ELb1ELb1ELb1ELb0ELb1ELb1ELb1ELb1ELb0EEENS1_21CollectiveEpilogueFwdINS6_IJSA_SC_SB_EEES9_SE_SG_Li256ELb1ELb1ELb1ELb0EEENS1_36VarlenDynamicPersistentTileSchedulerILi128ELi96ELi256ELi128ELb1ELb1ELb1ELb0ELb1ELb1EEEEEEEEEvNT_6ParamsE)
        /*00a4*/ 	.word	0x00000120


	//----- nvinfo : EIATTR_REGCOUNT
	.align		4
.L_45:
        /*00a8*/ 	.byte	0x04, 0x2f
        /*00aa*/ 	.short	(.L_47 - .L_46)
	.align		4
.L_46:
        /*00ac*/ 	.word	index@(_ZN7cutlass13device_kernelIN5flash11enable_sm90INS1_16FlashAttnFwdSm90INS1_25CollectiveMainloopFwdSm90ILi2EN4cute5tupleIJNS5_1CILi1EEES8_S8_EEENS6_IJNS7_ILi128EEENS7_ILi96EEENS7_ILi192EEEEEELi192ENS_10bfloat16_tEfNS_4arch4Sm90ELb0ELb0ELb0ELb1ELb1ELb0ELb0ELb1ELb1ELb1ELb1ELb0EEENS1_21CollectiveEpilogueFwdINS6_IJSA_SC_SB_EEES9_SE_SG_Li256ELb1ELb1ELb1ELb0EEENS1_36VarlenDynamicPersistentTileSchedulerILi128ELi96ELi256ELi128ELb1ELb1ELb1ELb0ELb1ELb1EEEEEEEEEvNT_6ParamsE)
        /*00b0*/ 	.word	0x000000a8


	//----- nvinfo : EIATTR_FRAME_SIZE
	.align		4
.L_47:
        /*00b4*/ 	.byte	0x04, 0x11
        /*00b6*/ 	.short	(.L_49 - .L_48)
	.align		4
.L_48:
        /*00b8*/ 	.word	index@(_ZN7cutlass13device_kernelIN5flash11enable_sm90INS1_16FlashAttnFwdSm90INS1_25CollectiveMainloopFwdSm90ILi2EN4cute5tupleIJNS5_1CILi1EEES8_S8_EEENS6_IJNS7_ILi128EEENS7_ILi96EEENS7_ILi192EEEEEELi192ENS_10bfloat16_tEfNS_4arch4Sm90ELb0ELb0ELb0ELb1ELb1ELb0ELb0ELb1ELb1ELb1ELb1ELb0EEENS1_21CollectiveEpilogueFwdINS6_IJSA_SC_SB_EEES9_SE_SG_Li256ELb1ELb1ELb1ELb0EEENS1_36VarlenDynamicPersistentTileSchedulerILi128ELi96ELi256ELi128ELb1ELb1ELb1ELb0ELb1ELb1EEEEEEEEEvNT_6ParamsE)
        /*00bc*/ 	.word	0x00000030


	//----- nvinfo : EIATTR_REGCOUNT
	.align		4
.L_49:
        /*00c0*/ 	.byte	0x04, 0x2f
        /*00c2*/ 	.short	(.L_51 - .L_50)
	.align		4
.L_50:
        /*00c4*/ 	.word	index@(_ZN7cutlass13device_kernelIN5flash11enable_sm90INS1_16FlashAttnFwdSm90INS1_25CollectiveMainloopFwdSm90ILi2EN4cute5tupleIJNS5_1CILi1EEES8_S8_EEENS6_IJNS7_ILi128EEENS7_ILi96EEENS7_ILi192EEEEEELi192ENS_10bfloat16_tEfNS_4arch4Sm90ELb0ELb0ELb0ELb0ELb1ELb0ELb0ELb1ELb1ELb1ELb1ELb0EEENS1_21CollectiveEpilogueFwdINS6_IJSA_SC_SB_EEES9_SE_SG_Li256ELb0ELb1ELb1ELb0EEENS1_19SingleTileSchedulerILb0ELb1ELb1ELi128EEEEEEEEEvNT_6ParamsE)
        /*00c8*/ 	.word	0x000000a8


	//----- nvinfo : EIATTR_FRAME_SIZE
	.align		4
.L_51:
        /*00cc*/ 	.byte	0x04, 0x11
        /*00ce*/ 	.short	(.L_53 - .L_52)
	.align		4
.L_52:
        /*00d0*/ 	.word	index@(_ZN7cutlass13device_kernelIN5flash11enable_sm90INS1_16FlashAttnFwdSm90INS1_25CollectiveMainloopFwdSm90ILi2EN4cute5tupleIJNS5_1CILi1EEES8_S8_EEENS6_IJNS7_ILi128EEENS7_ILi96EEENS7_ILi192EEEEEELi192ENS_10bfloat16_tEfNS_4arch4Sm90ELb0ELb0ELb0ELb0ELb1ELb0ELb0ELb1ELb1ELb1ELb1ELb0EEENS1_21CollectiveEpilogueFwdINS6_IJSA_SC_SB_EEES9_SE_SG_Li256ELb0ELb1ELb1ELb0EEENS1_19SingleTileSchedulerILb0ELb1ELb1ELi128EEEEEEEEEvNT_6ParamsE)
        /*00d4*/ 	.word	0x00000008


	//----- nvinfo : EIATTR_MIN_STACK_SIZE
	.align		4
.L_53:
        /*00d8*/ 	.byte	0x04, 0x12
        /*00da*/ 	.short	(.L_55 - .L_54)
	.align		4
.L_54:
        /*00dc*/ 	.word	index@(_ZN7cutlass13device_kernelIN5flash11enable_sm90INS1_16FlashAttnFwdSm90INS1_25CollectiveMainloopFwdSm90ILi2EN4cute5tupleIJNS5_1CILi1EEES8_S8_EEENS6_IJNS7_ILi128EEENS7_ILi96EEENS7_ILi192EEEEEELi192ENS_10bfloat16_tEfNS_4arch4Sm90ELb0ELb0ELb0ELb0ELb1ELb0ELb0ELb1ELb1ELb1ELb1ELb0EEENS1_21CollectiveEpilogueFwdINS6_IJSA_SC_SB_EEES9_SE_SG_Li256ELb0ELb1ELb1ELb0EEENS1_19SingleTileSchedulerILb0ELb1ELb1ELi128EEEEEEEEEvNT_6ParamsE)
        /*00e0*/ 	.word	0x00000008


	//----- nvinfo : EIATTR_MIN_STACK_SIZE
	.align		4
.L_55:
        /*00e4*/ 	.byte	0x04, 0x12
        /*00e6*/ 	.short	(.L_57 - .L_56)
	.align		4
.L_56:
        /*00e8*/ 	.word	index@(_ZN7cutlass13device_kernelIN5flash11enable_sm90INS1_16FlashAttnFwdSm90INS1_25CollectiveMainloopFwdSm90ILi2EN4cute5tupleIJNS5_1CILi1EEES8_S8_EEENS6_IJNS7_ILi128EEENS7_ILi96EEENS7_ILi192EEEEEELi192ENS_10bfloat16_tEfNS_4arch4Sm90ELb0ELb0ELb0ELb1ELb1ELb0ELb0ELb1ELb1ELb1ELb1ELb0EEENS1_21CollectiveEpilogueFwdINS6_IJSA_SC_SB_EEES9_SE_SG_Li256ELb1ELb1ELb1ELb0EEENS1_36VarlenDynamicPersistentTileSchedulerILi128ELi96ELi256ELi128ELb1ELb1ELb1ELb0ELb1ELb1EEEEEEEEEvNT_6ParamsE)
        /*00ec*/ 	.word	0x00000030


	//----- nvinfo : EIATTR_MIN_STACK_SIZE
	.align		4
.L_57:
        /*00f0*/ 	.byte	0x04, 0x12
        /*00f2*/ 	.short	(.L_59 - .L_58)
	.align		4
.L_58:
        /*00f4*/ 	.word	index@(_ZN7cutlass13device_kernelIN5flash11enable_sm90INS1_16FlashAttnFwdSm90INS1_25CollectiveMainloopFwdSm90ILi2EN4cute5tupleIJNS5_1CILi1EEES8_S8_EEENS6_IJNS7_ILi128EEENS7_ILi96EEENS7_ILi192EEEEEELi192ENS_10bfloat16_tEfNS_4arch4Sm90ELb0ELb0ELb0ELb1ELb1ELb1ELb0ELb1ELb1ELb1ELb1ELb0EEENS1_21CollectiveEpilogueFwdINS6_IJSA_SC_SB_EEES9_SE_SG_Li256ELb1ELb1ELb1ELb0EEENS1_36VarlenDynamicPersistentTileSchedulerILi128ELi96ELi256ELi128ELb1ELb1ELb1ELb0ELb1ELb1EEEEEEEEEvNT_6ParamsE)
        /*00f8*/ 	.word	0x00000120


	//----- nvinfo : EIATTR_MIN_STACK_SIZE
	.align		4
.L_59:
        /*00fc*/ 	.byte	0x04, 0x12
        /*00fe*/ 	.short	(.L_61 - .L_60)
	.align		4
.L_60:
        /*0100*/ 	.word	index@(_ZN7cutlass13device_kernelIN5flash11enable_sm90INS1_16FlashAttnFwdSm90INS1_25CollectiveMainloopFwdSm90ILi2EN4cute5tupleIJNS5_1CILi1EEES8_S8_EEENS6_IJNS7_ILi128EEENS7_ILi96EEENS7_ILi192EEEEEELi192ENS_10bfloat16_tEfNS_4arch4Sm90ELb0ELb1ELb0ELb0ELb1ELb0ELb0ELb1ELb1ELb1ELb1ELb0EEENS1_21CollectiveEpilogueFwdINS6_IJSA_SC_SB_EEES9_SE_SG_Li256ELb0ELb1ELb1ELb0EEENS1_19SingleTileSchedulerILb0ELb1ELb1ELi128EEEEEEEEEvNT_6ParamsE)
        /*0104*/ 	.word	0x00000008


	//----- nvinfo : EIATTR_MIN_STACK_SIZE
	.align		4
.L_61:
        /*0108*/ 	.byte	0x04, 0x12
        /*010a*/ 	.short	(.L_63 - .L_62)
	.align		4
.L_62:
        /*010c*/ 	.word	index@(_ZN7cutlass13device_kernelIN5flash11enable_sm90INS1_16FlashAttnFwdSm90INS1_25CollectiveMainloopFwdSm90ILi2EN4cute5tupleIJNS5_1CILi1EEES8_S8_EEENS6_IJNS7_ILi128EEENS7_ILi96EEENS7_ILi192EEEEEELi192ENS_10bfloat16_tEfNS_4arch4Sm90ELb0ELb1ELb0ELb1ELb1ELb0ELb0ELb1ELb1ELb1ELb1ELb0EEENS1_21CollectiveEpilogueFwdINS6_IJSA_SC_SB_EEES9_SE_SG_Li256ELb1ELb1ELb1ELb0EEENS1_36VarlenDynamicPersistentTileSchedulerILi128ELi96ELi256ELi128ELb1ELb1ELb1ELb1ELb0ELb1EEEEEEEEEvNT_6ParamsE)
        /*0110*/ 	.word	0x00000028


	//----- nvinfo : EIATTR_MIN_STACK_SIZE
	.align		4
.L_63:
        /*0114*/ 	.byte	0x04, 0x12
        /*0116*/ 	.short	(.L_65 - .L_64)
	.align		4
.L_64:
        /*0118*/ 	.word	index@(_ZN7cutlass13device_kernelIN5flash11enable_sm90INS1_16FlashAttnFwdSm90INS1_25CollectiveMainloopFwdSm90ILi2EN4cute5tupleIJNS5_1CILi1EEES8_S8_EEENS6_IJNS7_ILi128EEENS7_ILi96EEENS7_ILi192EEEEEELi192ENS_10bfloat16_tEfNS_4arch4Sm90ELb0ELb1ELb0ELb1ELb1ELb1ELb0ELb1ELb1ELb1ELb1ELb0EEENS1_21CollectiveEpilogueFwdINS6_IJSA_SC_SB_EEES9_SE_SG_Li256ELb1ELb1ELb1ELb0EEENS1_36VarlenDynamicPersistentTileSchedulerILi128ELi96ELi256ELi128ELb1ELb1ELb1ELb1ELb0ELb1EEEEEEEEEvNT_6ParamsE)
        /*011c*/ 	.word	0x00000070


	//----- nvinfo : EIATTR_MIN_STACK_SIZE
	.align		4
.L_65:
        /*0120*/ 	.byte	0x04, 0x12
        /*0122*/ 	.short	(.L_67 - .L_66)
	.align		4
.L_66:
        /*0124*/ 	.word	index@(_ZN7cutlass13device_kernelIN5flash11enable_sm90INS1_16FlashAttnFwdSm90INS1_25CollectiveMainloopFwdSm90ILi2EN4cute5tupleIJNS5_1CILi1EEES8_S8_EEENS6_IJNS7_ILi128EEENS7_ILi96EEENS7_ILi192EEEEEELi192ENS_10bfloat16_tEfNS_4arch4Sm90ELb1ELb0ELb0ELb0ELb1ELb0ELb0ELb1ELb1ELb1ELb1ELb0EEENS1_21CollectiveEpilogueFwdINS6_IJSA_SC_SB_EEES9_SE_SG_Li256ELb0ELb1ELb1ELb0EEENS1_19SingleTileSchedulerILb0ELb1ELb1ELi128EEEEEEEEEvNT_6ParamsE)
        /*0128*/ 	.word	0x00000008


	//----- nvinfo : EIATTR_MIN_STACK_SIZE
	.align		4
.L_67:
        /*012c*/ 	.byte	0x04, 0x12
        /*012e*/ 	.short	(.L_69 - .L_68)
	.align		4
.L_68:
        /*0130*/ 	.word	index@(_ZN7cutlass13device_kernelIN5flash11enable_sm90INS1_16FlashAttnFwdSm90INS1_25CollectiveMainloopFwdSm90ILi2EN4cute5tupleIJNS5_1CILi1EEES8_S8_EEENS6_IJNS7_ILi128EEENS7_ILi96EEENS7_ILi192EEEEEELi192ENS_10bfloat16_tEfNS_4arch4Sm90ELb1ELb0ELb0ELb1ELb1ELb0ELb0ELb1ELb1ELb1ELb1ELb0EEENS1_21CollectiveEpilogueFwdINS6_IJSA_SC_SB_EEES9_SE_SG_Li256ELb1ELb1ELb1ELb0EEENS1_36VarlenDynamicPersistentTileSchedulerILi128ELi96ELi256ELi128ELb1ELb1ELb1ELb1ELb1ELb1EEEEEEEEEvNT_6ParamsE)
        /*0134*/ 	.word	0x00000030


	//----- nvinfo : EIATTR_MIN_STACK_SIZE
	.align		4
.L_69:
        /*0138*/ 	.byte	0x04, 0x12
        /*013a*/ 	.short	(.L_71 - .L_70)
	.align		4
.L_70:
        /*013c*/ 	.word	index@(_ZN7cutlass13device_kernelIN5flash11enable_sm90INS1_16FlashAttnFwdSm90INS1_25CollectiveMainloopFwdSm90ILi2EN4cute5tupleIJNS5_1CILi1EEES8_S8_EEENS6_IJNS7_ILi128EEENS7_ILi96EEENS7_ILi192EEEEEELi192ENS_10bfloat16_tEfNS_4arch4Sm90ELb1ELb0ELb0ELb1ELb1ELb1ELb0ELb1ELb1ELb1ELb1ELb0EEENS1_21CollectiveEpilogueFwdINS6_IJSA_SC_SB_EEES9_SE_SG_Li256ELb1ELb1ELb1ELb0EEENS1_36VarlenDynamicPersistentTileSchedulerILi128ELi96ELi256ELi128ELb1ELb1ELb1ELb1ELb1ELb1EEEEEEEEEvNT_6ParamsE)
        /*0140*/ 	.word	0x00000060
.L_71:


//--------------------- .nv.compat                --------------------------
	.section	.nv.compat,"",@"SHT_CUDA_COMPAT_INFO"
	.align	4
        /*0000*/ 	.byte	0x02, 0x09, 0x01, 0x00, 0x02, 0x02, 0x04, 0x00, 0x02, 0x05, 0x05, 0x00, 0x03, 0x07, 0x01, 0x01
        /*0010*/ 	.byte	0x02, 0x03, 0x01, 0x00, 0x02, 0x06, 0x01, 0x00, 0x04, 0x0b, 0x08, 0x00, 0x00, 0x00, 0x00, 0x00
        /*0020*/ 	.byte	0x00, 0x00, 0x00, 0x00


//--------------------- .nv.info._ZN7cutlass13device_kernelIN5flash11enable_sm90INS1_16FlashAttnFwdSm90INS1_25CollectiveMainloopFwdSm90ILi2EN4cute5tupleIJNS5_1CILi1EEES8_S8_EEENS6_IJNS7_ILi128EEENS7_ILi96EEENS7_ILi192EEEEEELi192ENS_10bfloat16_tEfNS_4arch4Sm90ELb0ELb0ELb0ELb0ELb1ELb0ELb0ELb1ELb1ELb1ELb1ELb0EEENS1_21CollectiveEpilogueFwdINS6_IJSA_SC_SB_EEES9_SE_SG_Li256ELb0ELb1ELb1ELb0EEENS1_19SingleTileSchedulerILb0ELb1ELb1ELi128EEEEEEEEEvNT_6ParamsE --------------------------
	.section	.nv.info._ZN7cutlass13device_kernelIN5flash11enable_sm90INS1_16FlashAttnFwdSm90INS1_25CollectiveMainloopFwdSm90ILi2EN4cute5tupleIJNS5_1CILi1EEES8_S8_EEENS6_IJNS7_ILi128EEENS7_ILi96EEENS7_ILi192EEEEEELi192ENS_10bfloat16_tEfNS_4arch4Sm90ELb0ELb0ELb0ELb0ELb1ELb0ELb0ELb1ELb1ELb1ELb1ELb0EEENS1_21CollectiveEpilogueFwdINS6_IJSA_SC_SB_EEES9_SE_SG_Li256ELb0ELb1ELb1ELb0EEENS1_19SingleTileSchedulerILb0ELb1ELb1ELi128EEEEEEEEEvNT_6ParamsE,"",@"SHT_CUDA_INFO"
	.sectionflags	@""
	.align	4


	//----- nvinfo : EIATTR_CUDA_API_VERSION
	.align		4
        /*0000*/ 	.byte	0x04, 0x37
        /*0002*/ 	.short	(.L_73 - .L_72)
.L_72:
        /*0004*/ 	.word	0x00000082


	//----- nvinfo : EIATTR_KPARAM_INFO
	.align		4
.L_73:
        /*0008*/ 	.byte	0x04, 0x17
        /*000a*/ 	.short	(.L_75 - .L_74)
.L_74:
        /*000c*/ 	.word	0x00000000
        /*0010*/ 	.short	0x0000
        /*0012*/ 	.short	0x0070
        /*0014*/ 	.byte	0x00, 0xf0, 0x01, 0x28


	//----- nvinfo : EIATTR_SPARSE_MMA_MASK
	.align		4
.L_75:
        /*0018*/ 	.byte	0x03, 0x50
        /*001a*/ 	.short	0x0000


	//----- nvinfo : EIATTR_MAXREG_COUNT
	.align		4
        /*001c*/ 	.byte	0x03, 0x1b
        /*001e*/ 	.short	0x00a8


	//----- nvinfo : EIATTR_NUM_BARRIERS
	.align		4
        /*0020*/ 	.byte	0x02, 0x4c
        /*0022*/ 	.byte	0x09
	.zero		1


	//----- nvinfo : EIATTR_EXTERNS
	.align		4
        /*0024*/ 	.byte	0x04, 0x0f
        /*0026*/ 	.short	(.L_77 - .L_76)


	//   ....[0]....
	.align		4
.L_76:
        /*0028*/ 	.word	index@(__assertfail)


	//----- nvinfo : EIATTR_ANNOTATIONS
	.align		4
.L_77:
        /*002c*/ 	.byte	0x04, 0x55
        /*002e*/ 	.short	(.L_79 - .L_78)


	//   ....[0]....
.L_78:
        /*0030*/ 	.word	0x00000001
        /*0034*/ 	.byte	0xb0, 0x08, 0x00, 0x00, 0x01, 0x00, 0x00, 0x00, 0x50, 0x13, 0x00, 0x00, 0x01, 0x00, 0x00, 0x00
        /*0044*/ 	.byte	0xd0, 0x91, 0x00, 0x00, 0x01, 0x00, 0x00, 0x00, 0x30, 0x92, 0x00, 0x00, 0x01, 0x00, 0x00, 0x00
        /*0054*/ 	.byte	0x80, 0xa8, 0x00, 0x00, 0x01, 0x00, 0x00, 0x00, 0xd0, 0xbf, 0x00, 0x00


	//----- nvinfo : EIATTR_MERCURY_ISA_VERSION
	.align		4
.L_79:
        /*0060*/ 	.byte	0x03, 0x5f
        /*0062*/ 	.short	0x0101


	//----- nvinfo : EIATTR_INT_WARP_WIDE_INSTR_OFFSETS
	.align		4
        /*0064*/ 	.byte	0x04, 0x31
        /*0066*/ 	.short	(.L_81 - .L_80)


	//   ....[0]....
.L_80:
        /*0068*/ 	.word	0x000000c0


	//   ....[1]....
        /*006c*/ 	.word	0x000000d0


	//   ....[2]....
        /*0070*/ 	.word	0x00000170


	//----- nvinfo : EIATTR_COOP_GROUP_MASK_REGIDS
	.align		4
.L_81:
        /*0074*/ 	.byte	0x04, 0x29
        /*0076*/ 	.short	(.L_83 - .L_82)


	//   ....[0]....
.L_82:
        /*0078*/ 	.word	0xffffffff


	//   ....[1]....
        /*007c*/ 	.word	0xffffffff


	//   ....[2]....
        /*0080*/ 	.word	0xffffffff


	//   ....[3]....
        /*0084*/ 	.word	0xffffffff


	//   ....[4]....
        /*0088*/ 	.word	0xffffffff


	//   ....[5]....
        /*008c*/ 	.word	0xffffffff


	//   ....[6]....
        /*0090*/ 	.word	0xffffffff


	//   ....[7]....
        /*0094*/ 	.word	0xffffffff


	//   ....[8]....
        /*0098*/ 	.word	0xffffffff


	//   ....[9]....
        /*009c*/ 	.word	0xffffffff


	//   ....[10]....
        /*00a0*/ 	.word	0xffffffff


	//   ....[11]....
        /*00a4*/ 	.word	0xffffffff


	//   ....[12]....
        /*00a8*/ 	.word	0xffffffff


	//   ....[13]....
        /*00ac*/ 	.word	0xffffffff


	//   ....[14]....
        /*00b0*/ 	.word	0xffffffff


	//   ....[15]....
        /*00b4*/ 	.word	0xffffffff


	//   ....[16]....
        /*00b8*/ 	.word	0xffffffff


	//   ....[17]....
        /*00bc*/ 	.word	0xffffffff


	//   ....[18]....
        /*00c0*/ 	.word	0xffffffff


	//   ....[19]....
        /*00c4*/ 	.word	0xffffffff


	//   ....[20]....
        /*00c8*/ 	.word	0xffffffff


	//   ....[21]....
        /*00cc*/ 	.word	0xffffffff


	//   ....[22]....
        /*00d0*/ 	.word	0xffffffff


	//   ....[23]....
        /*00d4*/ 	.word	0xffffffff


	//   ....[24]....
        /*00d8*/ 	.word	0xffffffff


	//   ....[25]....
        /*00dc*/ 	.word	0xffffffff


	//   ....[26]....
        /*00e0*/ 	.word	0xffffffff


	//   ....[27]....
        /*00e4*/ 	.word	0xffffffff


	//   ....[28]....
        /*00e8*/ 	.word	0xffffffff


	//   ....[29]....
        /*00ec*/ 	.word	0xffffffff


	//   ....[30]....
        /*00f0*/ 	.word	0xffffffff


	//   ....[31]....
        /*00f4*/ 	.word	0xffffffff


	//   ....[32]....
        /*00f8*/ 	.word	0xffffffff


	//   ....[33]....
        /*00fc*/ 	.word	0xffffffff


	//   ....[34]....
        /*0100*/ 	.word	0xffffffff


	//   ....[35]....
        /*0104*/ 	.word	0xffffffff


	//   ....[36]....
        /*0108*/ 	.word	0xffffffff


	//   ....[37]....
        /*010c*/ 	.word	0xffffffff


	//   ....[38]....
        /*0110*/ 	.word	0xffffffff


	//   ....[39]....
        /*0114*/ 	.word	0xffffffff


	//   ....[40]....
        /*0118*/ 	.word	0xffffffff


	//   ....[41]....
        /*011c*/ 	.word	0xffffffff


	//   ....[42]....
        /*0120*/ 	.word	0xffffffff


	//   ....[43]....
        /*0124*/ 	.word	0xffffffff


	//   ....[44]....
        /*0128*/ 	.word	0xffffffff


	//   ....[45]....
        /*012c*/ 	.word	0xffffffff


	//   ....[46]....
        /*0130*/ 	.word	0xffffffff


	//   ....[47]....
        /*0134*/ 	.word	0xffffffff


	//   ....[48]....
        /*0138*/ 	.word	0xffffffff


	//   ....[49]....
        /*013c*/ 	.word	0xffffffff


	//   ....[50]....
        /*0140*/ 	.word	0xffffffff


	//   ....[51]....
        /*0144*/ 	.word	0xffffffff


	//   ....[52]....
        /*0148*/ 	.word	0xffffffff


	//   ....[53]....
        /*014c*/ 	.word	0xffffffff


	//   ....[54]....
        /*0150*/ 	.word	0xffffffff


	//   ....[55]....
        /*0154*/ 	.word	0xffffffff


	//   ....[56]....
        /*0158*/ 	.word	0xffffffff


	//   ....[57]....
        /*015c*/ 	.word	0xffffffff


	//   ....[58]....
        /*0160*/ 	.word	0xffffffff


	//   ....[59]....
        /*0164*/ 	.word	0xffffffff


	//   ....[60]....
        /*0168*/ 	.word	0xffffffff


	//   ....[61]....
        /*016c*/ 	.word	0xffffffff


	//   ....[62]....
        /*0170*/ 	.word	0xffffffff


	//   ....[63]....
        /*0174*/ 	.word	0xffffffff


	//   ....[64]....
        /*0178*/ 	.word	0xffffffff


	//   ....[65]....
        /*017c*/ 	.word	0xffffffff


	//   ....[66]....
        /*0180*/ 	.word	0xffffffff


	//   ....[67]....
        /*0184*/ 	.word	0xffffffff


	//   ....[68]....
        /*0188*/ 	.word	0xffffffff


	//   ....[69]....
        /*018c*/ 	.word	0xffffffff


	//   ....[70]....
        /*0190*/ 	.word	0xffffffff


	//   ....[71]....
        /*0194*/ 	.word	0xffffffff


	//   ....[72]....
        /*0198*/ 	.word	0xffffffff


	//   ....[73]....
        /*019c*/ 	.word	0xffffffff


	//   ....[74]....
        /*01a0*/ 	.word	0xffffffff


	//   ....[75]....
        /*01a4*/ 	.word	0xffffffff


	//   ....[76]....
        /*01a8*/ 	.word	0xffffffff


	//   ....[77]....
        /*01ac*/ 	.word	0xffffffff


	//   ....[78]....
        /*01b0*/ 	.word	0xffffffff


	//   ....[79]....
        /*01b4*/ 	.word	0xffffffff


	//   ....[80]....
        /*01b8*/ 	.word	0xffffffff


	//   ....[81]....
        /*01bc*/ 	.word	0xffffffff


	//   ....[82]....
        /*01c0*/ 	.word	0xffffffff


	//   ....[83]....
        /*01c4*/ 	.word	0xffffffff


	//   ....[84]....
        /*01c8*/ 	.word	0xffffffff


	//   ....[85]....
        /*01cc*/ 	.word	0xffffffff


	//   ....[86]....
        /*01d0*/ 	.word	0xffffffff


	//   ....[87]....
        /*01d4*/ 	.word	0xffffffff


	//   ....[88]....
        /*01d8*/ 	.word	0xffffffff


	//   ....[89]....
        /*01dc*/ 	.word	0xffffffff


	//   ....[90]....
        /*01e0*/ 	.word	0xffffffff


	//   ....[91]....
        /*01e4*/ 	.word	0xffffffff


	//   ....[92]....
        /*01e8*/ 	.word	0xffffffff


	//   ....[93]....
        /*01ec*/ 	.word	0x0500000f


	//   ....[94]....
        /*01f0*/ 	.word	0x0500000f


	//   ....[95]....
        /*01f4*/ 	.word	0x0500000f


	//   ....[96]....
        /*01f8*/ 	.word	0x0500000f


	//   ....[97]....
        /*01fc*/ 	.word	0x0500000f


	//   ....[98]....
        /*0200*/ 	.word	0x0500000f


	//   ....[99]....
        /*0204*/ 	.word	0x0500000f


	//   ....[100]....
        /*0208*/ 	.word	0x0500000f


	//   ....[101]....
        /*020c*/ 	.word	0x0500000f


	//   ....[102]....
        /*0210*/ 	.word	0x0500000f


	//   ....[103]....
        /*0214*/ 	.word	0x0500000f


	//   ....[104]....
        /*0218*/ 	.word	0x0500000f


	//   ....[105]....
        /*021c*/ 	.word	0x0500000f


	//   ....[106]....
        /*0220*/ 	.word	0x0500000f


	//   ....[107]....
        /*0224*/ 	.word	0x0500000f


	//   ....[108]....
        /*0228*/ 	.word	0x0500000f


	//   ....[109]....
        /*022c*/ 	.word	0x0500000f


	//   ....[110]....
        /*0230*/ 	.word	0x0500000f


	//   ....[111]....
        /*0234*/ 	.word	0x0500000f


	//   ....[112]....
        /*0238*/ 	.word	0x0500000f


	//   ....[113]....
        /*023c*/ 	.word	0x0500000f


	//   ....[114]....
        /*0240*/ 	.word	0x0500000f


	//   ....[115]....
        /*0244*/ 	.word	0x0500000f


	//   ....[116]....
        /*0248*/ 	.word	0x0500000f


	//   ....[117]....
        /*024c*/ 	.word	0x0500000f


	//   ....[118]....
        /*0250*/ 	.word	0x0500000f


	//   ....[119]....
        /*0254*/ 	.word	0x0500000f


	//   ....[120]....
        /*0258*/ 	.word	0x0500000f


	//   ....[121]....
        /*025c*/ 	.word	0x0500000f


	//   ....[122]....
        /*0260*/ 	.word	0x0500000f


	//   ....[123]....
        /*0264*/ 	.word	0x0500000f


	//   ....[124]....
        /*0268*/ 	.word	0x0500000f


	//   ....[125]....
        /*026c*/ 	.word	0x0500000f


	//   ....[126]....
        /*0270*/ 	.word	0x0500000f


	//   ....[127]....
        /*0274*/ 	.word	0x0500000f


	//   ....[128]....
        /*0278*/ 	.word	0x0500000f


	//   ....[129]....
        /*027c*/ 	.word	0x0500000f


	//   ....[130]....
        /*0280*/ 	.word	0x0500000f


	//   ....[131]....
        /*0284*/ 	.word	0x0500000f


	//   ....[132]....
        /*0288*/ 	.word	0x0500000f


	//   ....[133]....
        /*028c*/ 	.word	0x0500000f


	//   ....[134]....
        /*0290*/ 	.word	0x0500000f


	//   ....[135]....
        /*0294*/ 	.word	0x0500000f


	//   ....[136]....
        /*0298*/ 	.word	0x0500000f


	//   ....[137]....
        /*029c*/ 	.word	0x0500000f


	//   ....[138]....
        /*02a0*/ 	.word	0x0500000f


	//   ....[139]....
        /*02a4*/ 	.word	0x0500000f


	//   ....[140]....
        /*02a8*/ 	.word	0x0500000f


	//   ....[141]....
        /*02ac*/ 	.word	0x0500000f


	//   ....[142]....
        /*02b0*/ 	.word	0x0500000f


	//   ....[143]....
        /*02b4*/ 	.word	0x0500000f


	//   ....[144]....
        /*02b8*/ 	.word	0x0500000f


	//   ....[145]....
        /*02bc*/ 	.word	0x0500000f


	//   ....[146]....
        /*02c0*/ 	.word	0x0500000f


	//   ....[147]....
        /*02c4*/ 	.word	0x0500000f


	//   ....[148]....
        /*02c8*/ 	.word	0x0500000f


	//   ....[149]....
        /*02cc*/ 	.word	0x0500000f


	//   ....[150]....
        /*02d0*/ 	.word	0x0500000f


	//   ....[151]....
        /*02d4*/ 	.word	0x0500000f


	//   ....[152]....
        /*02d8*/ 	.word	0x0500000f


	//   ....[153]....
        /*02dc*/ 	.word	0x0500000f


	//   ....[154]....
        /*02e0*/ 	.word	0x0500000f


	//   ....[155]....
        /*02e4*/ 	.word	0x0500000f


	//   ....[156]....
        /*02e8*/ 	.word	0x0500000f


	//   ....[157]....
        /*02ec*/ 	.word	0x0500000f


	//   ....[158]....
        /*02f0*/ 	.word	0x0500000f


	//----- nvinfo : EIATTR_COOP_GROUP_INSTR_OFFSETS
	.align		4
.L_83:
        /*02f4*/ 	.byte	0x04, 0x28
        /*02f6*/ 	.short	(.L_85 - .L_84)


	//   ....[0]....
.L_84:
        /*02f8*/ 	.word	0x00000070


	//   ....[1]....
        /*02fc*/ 	.word	0x000000b0


	//   ....[2]....
        /*0300*/ 	.word	0x000002d0


	//   ....[3]....
        /*0304*/ 	.word	0x00000430


	//   ....[4]....
        /*0308*/ 	.word	0x00000550


	//   ....[5]....
        /*030c*/ 	.word	0x000006b0


	//   ....[6]....
        /*0310*/ 	.word	0x00001150


	//   ....[7]....
        /*0314*/ 	.word	0x00002460


	//   ....[8]....
        /*0318*/ 	.word	0x000024f0


	//   ....[9]....
        /*031c*/ 	.word	0x00002a00


	//   ....[10]....
        /*0320*/ 	.word	0x00002aa0


	//   ....[11]....
        /*0324*/ 	.word	0x000049c0


	//   ....[12]....
        /*0328*/ 	.word	0x000049d0


	//   ....[13]....
        /*032c*/ 	.word	0x00004a00


	//   ....[14]....
        /*0330*/ 	.word	0x00004a10


	//   ....[15]....
        /*0334*/ 	.word	0x00005d40


	//   ....[16]....
        /*0338*/ 	.word	0x00005d60


	//   ....[17]....
        /*033c*/ 	.word	0x00005e00


	//   ....[18]....
        /*0340*/ 	.word	0x00005e10


	//   ....[19]....
        /*0344*/ 	.word	0x00006eb0


	//   ....[20]....
        /*0348*/ 	.word	0x00006f00


	//   ....[21]....
        /*034c*/ 	.word	0x00006f40


	//   ....[22]....
        /*0350*/ 	.word	0x00006f80


	//   ....[23]....
        /*0354*/ 	.word	0x00006fc0


	//   ....[24]....
        /*0358*/ 	.word	0x00006fe0


	//   ....[25]....
        /*035c*/ 	.word	0x00007950


	//   ....[26]....
        /*0360*/ 	.word	0x00007960


	//   ....[27]....
        /*0364*/ 	.word	0x000086a0


	//   ....[28]....
        /*0368*/ 	.word	0x00009890


	//   ....[29]....
        /*036c*/ 	.word	0x000098b0


	//   ....[30]....
        /*0370*/ 	.word	0x000098c0


	//   ....[31]....
        /*0374*/ 	.word	0x000098d0


	//   ....[32]....
        /*0378*/ 	.word	0x000098e0


	//   ....[33]....
        /*037c*/ 	.word	0x000098f0


	//   ....[34]....
        /*0380*/ 	.word	0x00009900


	//   ....[35]....
        /*0384*/ 	.word	0x00009960


	//   ....[36]....
        /*0388*/ 	.word	0x000099a0


	//   ....[37]....
        /*038c*/ 	.word	0x00009a00


	//   ....[38]....
        /*0390*/ 	.word	0x00009a10


	//   ....[39]....
        /*0394*/ 	.word	0x00009ae0


	//   ....[40]....
        /*0398*/ 	.word	0x0000a100


	//   ....[41]....
        /*039c*/ 	.word	0x0000a130


	//   ....[42]....
        /*03a0*/ 	.word	0x0000a160


	//   ....[43]....
        /*03a4*/ 	.word	0x0000a180


	//   ....[44]....
        /*03a8*/ 	.word	0x0000a190


	//   ....[45]....
        /*03ac*/ 	.word	0x0000a210


	//   ....[46]....
        /*03b0*/ 	.word	0x0000a250


	//   ....[47]....
        /*03b4*/ 	.word	0x0000a2a0


	//   ....[48]....
        /*03b8*/ 	.word	0x0000a2d0


	//   ....[49]....
        /*03bc*/ 	.word	0x0000a330


	//   ....[50]....
        /*03c0*/ 	.word	0x0000a370


	//   ....[51]....
        /*03c4*/ 	.word	0x0000a3c0


	//   ....[52]....
        /*03c8*/ 	.word	0x0000a3f0


	//   ....[53]....
        /*03cc*/ 	.word	0x0000a440


	//   ....[54]....
        /*03d0*/ 	.word	0x0000a480


	//   ....[55]....
        /*03d4*/ 	.word	0x0000a4d0


	//   ....[56]....
        /*03d8*/ 	.word	0x0000ac90


	//   ....[57]....
        /*03dc*/ 	.word	0x0000acc0


	//   ....[58]....
        /*03e0*/ 	.word	0x0000ace0


	//   ....[59]....
        /*03e4*/ 	.word	0x0000acf0


	//   ....[60]....
        /*03e8*/ 	.word	0x0000ad10


	//   ....[61]....
        /*03ec*/ 	.word	0x0000ad70


	//   ....[62]....
        /*03f0*/ 	.word	0x0000ad90


	//   ....[63]....
        /*03f4*/ 	.word	0x0000adb0


	//   ....[64]....
        /*03f8*/ 	.word	0x0000adc0


	//   ....[65]....
        /*03fc*/ 	.word	0x0000ae20


	//   ....[66]....
        /*0400*/ 	.word	0x0000ae40


	//   ....[67]....
        /*0404*/ 	.word	0x0000af00


	//   ....[68]....
        /*0408*/ 	.word	0x0000b140


	//   ....[69]....
        /*040c*/ 	.word	0x0000b160


	//   ....[70]....
        /*0410*/ 	.word	0x0000b170


	//   ....[71]....
        /*0414*/ 	.word	0x0000b190


	//   ....[72]....
        /*0418*/ 	.word	0x0000b220


	//   ....[73]....
        /*041c*/ 	.word	0x0000b250


	//   ....[74]....
        /*0420*/ 	.word	0x0000b2c0


	//   ....[75]....
        /*0424*/ 	.word	0x0000b2f0


	//   ....[76]....
        /*0428*/ 	.word	0x0000b360


	//   ....[77]....
        /*042c*/ 	.word	0x0000b390


	//   ....[78]....
        /*0430*/ 	.word	0x0000b400


	//   ....[79]....
        /*0434*/ 	.word	0x0000b430


	//   ....[80]....
        /*0438*/ 	.word	0x0000b900


	//   ....[81]....
        /*043c*/ 	.word	0x0000b930


	//   ....[82]....
        /*0440*/ 	.word	0x0000b960


	//   ....[83]....
        /*0444*/ 	.word	0x0000b990


	//   ....[84]....
        /*0448*/ 	.word	0x0000b9c0


	//   ....[85]....
        /*044c*/ 	.word	0x0000b9d0


	//   ....[86]....
        /*0450*/ 	.word	0x0000ba70


	//   ....[87]....
        /*0454*/ 	.word	0x0000ba90


	//   ....[88]....
        /*0458*/ 	.word	0x0000bb20


	//   ....[89]....
        /*045c*/ 	.word	0x0000bb40


	//   ....[90]....
        /*0460*/ 	.word	0x0000bbb0


	//   ....[91]....
        /*0464*/ 	.word	0x0000bbe0


	//   ....[92]....
        /*0468*/ 	.word	0x0000bf60


	//   ....[93]....
        /*046c*/ 	.word	0x0000c420


	//   ....[94]....
        /*0470*/ 	.word	0x0000c510


	//   ....[95]....
        /*0474*/ 	.word	0x0000c5b0


	//   ....[96]....
        /*0478*/ 	.word	0x0000c610


	//   ....[97]....
        /*047c*/ 	.word	0x0000c6e0


	//   ....[98]....
        /*0480*/ 	.word	0x0000c750


	//   ....[99]....
        /*0484*/ 	.word	0x0000c820


	//   ....[100]....
        /*0488*/ 	.word	0x0000c8a0


	//   ....[101]....
        /*048c*/ 	.word	0x0000c970


	//   ....[102]....
        /*0490*/ 	.word	0x0000c9f0


	//   ....[103]....
        /*0494*/ 	.word	0x0000cad0


	//   ....[104]....
        /*0498*/ 	.word	0x0000cb50


	//   ....[105]....
        /*049c*/ 	.word	0x0000cc10


	//   ....[106]....
        /*04a0*/ 	.word	0x0000cca0


	//   ....[107]....
        /*04a4*/ 	.word	0x0000cd00


	//   ....[108]....
        /*04a8*/ 	.word	0x0000cda0


	//   ....[109]....
        /*04ac*/ 	.word	0x0000ce70


	//   ....[110]....
        /*04b0*/ 	.word	0x0000cef0


	//   ....[111]....
        /*04b4*/ 	.word	0x0000cfc0


	//   ....[112]....
        /*04b8*/ 	.word	0x0000d040


	//   ....[113]....
        /*04bc*/ 	.word	0x0000d110


	//   ....[114]....
        /*04c0*/ 	.word	0x0000d190


	//   ....[115]....
        /*04c4*/ 	.word	0x0000d260


	//   ....[116]....
        /*04c8*/ 	.word	0x0000d2e0


	//   ....[117]....
        /*04cc*/ 	.word	0x0000d3b0


	//   ....[118]....
        /*04d0*/ 	.word	0x0000d430


	//   ....[119]....
        /*04d4*/ 	.word	0x0000d500


	//   ....[120]....
        /*04d8*/ 	.word	0x0000d570


	//   ....[121]....
        /*04dc*/ 	.word	0x0000d630


	//   ....[122]....
        /*04e0*/ 	.word	0x0000d770


	//   ....[123]....
        /*04e4*/ 	.word	0x0000d840


	//   ....[124]....
        /*04e8*/ 	.word	0x0000d8a0


	//   ....[125]....
        /*04ec*/ 	.word	0x0000d960


	//   ....[126]....
        /*04f0*/ 	.word	0x0000d9c0


	//   ....[127]....
        /*04f4*/ 	.word	0x0000da80


	//   ....[128]....
        /*04f8*/ 	.word	0x0000dae0


	//   ....[129]....
        /*04fc*/ 	.word	0x0000dbb0


	//   ....[130]....
        /*0500*/ 	.word	0x0000dc10


	//   ....[131]....
        /*0504*/ 	.word	0x0000dce0


	//   ....[132]....
        /*0508*/ 	.word	0x0000dd40


	//   ....[133]....
        /*050c*/ 	.word	0x0000de20


	//   ....[134]....
        /*0510*/ 	.word	0x0000df00


	//   ....[135]....
        /*0514*/ 	.word	0x0000dfa0


	//   ....[136]....
        /*0518*/ 	.word	0x0000e000


	//   ....[137]....
        /*051c*/ 	.word	0x0000e0c0


	//   ....[138]....
        /*0520*/ 	.word	0x0000e180


	//   ....[139]....
        /*0524*/ 	.word	0x0000e240


	//   ....[140]....
        /*0528*/ 	.word	0x0000e300


	//   ....[141]....
        /*052c*/ 	.word	0x0000e3c0


	//   ....[142]....
        /*0530*/ 	.word	0x0000e480


	//   ....[143]....
        /*0534*/ 	.word	0x0000e540


	//   ....[144]....
        /*0538*/ 	.word	0x0000e600


	//   ....[145]....
        /*053c*/ 	.word	0x0000e6c0


	//   ....[146]....
        /*0540*/ 	.word	0x0000e800


	//   ....[147]....
        /*0544*/ 	.word	0x0000e8a0


	//   ....[148]....
        /*0548*/ 	.word	0x0000e970


	//   ....[149]....
        /*054c*/ 	.word	0x0000ea60


	//   ....[150]....
        /*0550*/ 	.word	0x0000ead0


	//   ....[151]....
        /*0554*/ 	.word	0x0000ebc0


	//   ....[152]....
        /*0558*/ 	.word	0x0000ec30


	//   ....[153]....
        /*055c*/ 	.word	0x0000ed30


	//   ....[154]....
        /*0560*/ 	.word	0x0000edb0


	//   ....[155]....
        /*0564*/ 	.word	0x0000eea0


	//   ....[156]....
        /*0568*/ 	.word	0x0000ef10


	//   ....[157]....
        /*056c*/ 	.word	0x0000efe0


	//   ....[158]....
        /*0570*/ 	.word	0x0000f0f0


	//----- nvinfo : EIATTR_REG_RECONFIG
	.align		4
.L_85:
        /*0574*/ 	.byte	0x01, 0x54
	.zero		2


	//----- nvinfo : EIATTR_SYSCALL_OFFSETS
	.align		4
        /*0578*/ 	.byte	0x04, 0x46
        /*057a*/ 	.short	(.L_87 - .L_86)


	//   ....[0]....
.L_86:
        /*057c*/ 	.word	0x00001310


	//   ....[1]....
        /*0580*/ 	.word	0x00008de0


	//   ....[2]....
        /*0584*/ 	.word	0x00008f20


	//   ....[3]....
        /*0588*/ 	.word	0x00009010


	//   ....[4]....
        /*058c*/ 	.word	0x00009e70


	//----- nvinfo : EIATTR_MBARRIER_INSTR_OFFSETS
	.align		4
.L_87:
        /*0590*/ 	.byte	0x04, 0x39
        /*0592*/ 	.short	(.L_89 - .L_88)


	//   ....[0]....
.L_88:
        /*0594*/ 	.word	0x00000180
        /*0598*/ 	.word	0x000000ff
        /*059c*/ 	.word	0x00030800
        /*05a0*/ 	.short	0x0100
        /*05a2*/ 	.byte	0x08
	.zero		1


	//   ....[1]....
        /*05a4*/ 	.word	0x00000190
        /*05a8*/ 	.word	0x000000ff
        /*05ac*/ 	.word	0x00030820
        /*05b0*/ 	.short	0x0100
        /*05b2*/ 	.byte	0x08
	.zero		1


	//   ....[2]....
        /*05b4*/ 	.word	0x00000280
        /*05b8*/ 	.word	0x000000ff
        /*05bc*/ 	.word	0x00030830
        /*05c0*/ 	.short	0x0100
        /*05c2*/ 	.byte	0x08
	.zero		1


	//   ....[3]....
        /*05c4*/ 	.word	0x00000290
        /*05c8*/ 	.word	0x000000ff
        /*05cc*/ 	.word	0x00030840
        /*05d0*/ 	.short	0x0100
        /*05d2*/ 	.byte	0x08
	.zero		1


	//   ....[4]....
        /*05d4*/ 	.word	0x000002a0
        /*05d8*/ 	.word	0x000000ff
        /*05dc*/ 	.word	0x00030838
        /*05e0*/ 	.short	0x0100
        /*05e2*/ 	.byte	0x08
	.zero		1


	//   ....[5]....
        /*05e4*/ 	.word	0x000002b0
        /*05e8*/ 	.word	0x000000ff
        /*05ec*/ 	.word	0x00030848
        /*05f0*/ 	.short	0x0100
        /*05f2*/ 	.byte	0x08
	.zero		1


	//   ....[6]....
        /*05f4*/ 	.word	0x000003e0
        /*05f8*/ 	.word	0x000000ff
        /*05fc*/ 	.word	0x00030850
        /*0600*/ 	.short	0x0100
        /*0602*/ 	.byte	0x08
	.zero		1


	//   ....[7]....
        /*0604*/ 	.word	0x000003f0
        /*0608*/ 	.word	0x000000ff
        /*060c*/ 	.word	0x00030860
        /*0610*/ 	.short	0x0100
        /*0612*/ 	.byte	0x08
	.zero		1


	//   ....[8]....
        /*0614*/ 	.word	0x00000400
        /*0618*/ 	.word	0x000000ff
        /*061c*/ 	.word	0x00030858
        /*0620*/ 	.short	0x0100
        /*0622*/ 	.byte	0x08
	.zero		1


	//   ....[9]....
        /*0624*/ 	.word	0x00000410
        /*0628*/ 	.word	0x000000ff
        /*062c*/ 	.word	0x00030868
        /*0630*/ 	.short	0x0100
        /*0632*/ 	.byte	0x08
	.zero		1


	//   ....[10]....
        /*0634*/ 	.word	0x00000500
        /*0638*/ 	.word	0x000000ff
        /*063c*/ 	.word	0x00030870
        /*0640*/ 	.short	0x0100
        /*0642*/ 	.byte	0x06
	.zero		1


	//   ....[11]....
        /*0644*/ 	.word	0x00000510
        /*0648*/ 	.word	0x000000ff
        /*064c*/ 	.word	0x00030880
        /*0650*/ 	.short	0x0100
        /*0652*/ 	.byte	0x06
	.zero		1


	//   ....[12]....
        /*0654*/ 	.word	0x00000520
        /*0658*/ 	.word	0x000000ff
        /*065c*/ 	.word	0x00030878
        /*0660*/ 	.short	0x0100
        /*0662*/ 	.byte	0x06
	.zero		1


	//   ....[13]....
        /*0664*/ 	.word	0x00000530
        /*0668*/ 	.word	0x000000ff
        /*066c*/ 	.word	0x00030888
        /*0670*/ 	.short	0x0100
        /*0672*/ 	.byte	0x06
	.zero		1


	//   ....[14]....
        /*0674*/ 	.word	0x00000660
        /*0678*/ 	.word	0x000000ff
        /*067c*/ 	.word	0x00030890
        /*0680*/ 	.short	0x0100
        /*0682*/ 	.byte	0x08
	.zero		1


	//   ....[15]....
        /*0684*/ 	.word	0x00000670
        /*0688*/ 	.word	0x000000ff
        /*068c*/ 	.word	0x000308a0
        /*0690*/ 	.short	0x0100
        /*0692*/ 	.byte	0x08
	.zero		1


	//   ....[16]....
        /*0694*/ 	.word	0x00000680
        /*0698*/ 	.word	0x000000ff
        /*069c*/ 	.word	0x00030898
        /*06a0*/ 	.short	0x0100
        /*06a2*/ 	.byte	0x08
	.zero		1


	//   ....[17]....
        /*06a4*/ 	.word	0x00000690
        /*06a8*/ 	.word	0x000000ff
        /*06ac*/ 	.word	0x000308a8
        /*06b0*/ 	.short	0x0100
        /*06b2*/ 	.byte	0x08
	.zero		1


	//   ....[18]....
        /*06b4*/ 	.word	0x000007d0
        /*06b8*/ 	.word	0x000000ff
        /*06bc*/ 	.word	0x000308b0
        /*06c0*/ 	.short	0x0100
        /*06c2*/ 	.byte	0x08
	.zero		1


	//   ....[19]....
        /*06c4*/ 	.word	0x000007e0
        /*06c8*/ 	.word	0x000000ff
        /*06cc*/ 	.word	0x000308c0
        /*06d0*/ 	.short	0x0100
        /*06d2*/ 	.byte	0x08
	.zero		1


	//   ....[20]....
        /*06d4*/ 	.word	0x000007f0
        /*06d8*/ 	.word	0x000000ff
        /*06dc*/ 	.word	0x000308b8
        /*06e0*/ 	.short	0x0100
        /*06e2*/ 	.byte	0x08
	.zero		1


	//   ....[21]....
        /*06e4*/ 	.word	0x00000800
        /*06e8*/ 	.word	0x000000ff
        /*06ec*/ 	.word	0x000308c8
        /*06f0*/ 	.short	0x0100
        /*06f2*/ 	.byte	0x08
	.zero		1


	//   ....[22]....
        /*06f4*/ 	.word	0x00001330
        /*06f8*/ 	.word	0x000000ff
        /*06fc*/ 	.word	0x00030800
        /*0700*/ 	.short	0x010a
        /*0702*/ 	.byte	0x26
	.zero		1


	//   ....[23]....
        /*0704*/ 	.word	0x000013c0
        /*0708*/ 	.word	0x000000ff
        /*070c*/ 	.word	0x00030830
        /*0710*/ 	.short	0x010a
        /*0712*/ 	.byte	0x26
	.zero		1


	//   ....[24]....
        /*0714*/ 	.word	0x00001420
        /*0718*/ 	.word	0x000000ff
        /*071c*/ 	.word	0x00030830
        /*0720*/ 	.short	0x010a
        /*0722*/ 	.byte	0x26
	.zero		1


	//   ....[25]....
        /*0724*/ 	.word	0x00002510
        /*0728*/ 	.word	0x000000ff
        /*072c*/ 	.word	0x00000000
        /*0730*/ 	.short	0x0101
        /*0732*/ 	.byte	0x04
	.zero		1


	//   ....[26]....
        /*0734*/ 	.word	0x00003930
        /*0738*/ 	.word	0x000000ff
        /*073c*/ 	.word	0x00030830
        /*0740*/ 	.short	0x010a
        /*0742*/ 	.byte	0x3d
	.zero		1


	//   ....[27]....
        /*0744*/ 	.word	0x00003970
        /*0748*/ 	.word	0x000000ff
        /*074c*/ 	.word	0x00030830
        /*0750*/ 	.short	0x010a
        /*0752*/ 	.byte	0x3d
	.zero		1


	//   ....[28]....
        /*0754*/ 	.word	0x000043d0
        /*0758*/ 	.word	0x000000ff
        /*075c*/ 	.word	0x00030850
        /*0760*/ 	.short	0x010a
        /*0762*/ 	.byte	0x04
	.zero		1


	//   ....[29]....
        /*0764*/ 	.word	0x00004410
        /*0768*/ 	.word	0x000000ff
        /*076c*/ 	.word	0x00030850
        /*0770*/ 	.short	0x010a
        /*0772*/ 	.byte	0x04
	.zero		1


	//   ....[30]....
        /*0774*/ 	.word	0x000047c0
        /*0778*/ 	.word	0x000000ff
        /*077c*/ 	.word	0x00000000
        /*0780*/ 	.short	0x0101
        /*0782*/ 	.byte	0x3d
	.zero		1


	//   ....[31]....
        /*0784*/ 	.word	0x00005540
        /*0788*/ 	.word	0x000000ff
        /*078c*/ 	.word	0x00000000
        /*0790*/ 	.short	0x0101
        /*0792*/ 	.byte	0x04
	.zero		1


	//   ....[32]....
        /*0794*/ 	.word	0x00005c90
        /*0798*/ 	.word	0x000000ff
        /*079c*/ 	.word	0x00030850
        /*07a0*/ 	.short	0x010a
        /*07a2*/ 	.byte	0x05
	.zero		1


	//   ....[33]....
        /*07a4*/ 	.word	0x00005cd0
        /*07a8*/ 	.word	0x000000ff
        /*07ac*/ 	.word	0x00030850
        /*07b0*/ 	.short	0x010a
        /*07b2*/ 	.byte	0x05
	.zero		1


	//   ....[34]....
        /*07b4*/ 	.word	0x000062f0
        /*07b8*/ 	.word	0x000000ff
        /*07bc*/ 	.word	0x00000000
        /*07c0*/ 	.short	0x0101
        /*07c2*/ 	.byte	0x04
	.zero		1


	//   ....[35]....
        /*07c4*/ 	.word	0x00006ff0
        /*07c8*/ 	.word	0x000000ff
        /*07cc*/ 	.word	0x00000000
        /*07d0*/ 	.short	0x0101
        /*07d2*/ 	.byte	0x04
	.zero		1


	//   ....[36]....
        /*07d4*/ 	.word	0x00009640
        /*07d8*/ 	.word	0x000000ff
        /*07dc*/ 	.word	0x00030840
        /*07e0*/ 	.short	0x010a
        /*07e2*/ 	.byte	0x2c
	.zero		1


	//   ....[37]....
        /*07e4*/ 	.word	0x00009c30
        /*07e8*/ 	.word	0x000000ff
        /*07ec*/ 	.word	0x00030830
        /*07f0*/ 	.short	0x0107
        /*07f2*/ 	.byte	0x2c
	.zero		1


	//   ....[38]....
        /*07f4*/ 	.word	0x00009ca0
        /*07f8*/ 	.word	0x000000ff
        /*07fc*/ 	.word	0x00030830
        /*0800*/ 	.short	0x0101
        /*0802*/ 	.byte	0x2c
	.zero		1


	//   ....[39]....
        /*0804*/ 	.word	0x0000a620
        /*0808*/ 	.word	0x000000ff
        /*080c*/ 	.word	0x00030800
        /*0810*/ 	.short	0x0107
        /*0812*/ 	.byte	0x2c
	.zero		1


	//   ....[40]....
        /*0814*/ 	.word	0x0000a680
        /*0818*/ 	.word	0x000000ff
        /*081c*/ 	.word	0x00030800
        /*0820*/ 	.short	0x0101
        /*0822*/ 	.byte	0x2c
	.zero		1


	//   ....[41]....
        /*0824*/ 	.word	0x0000a690
        /*0828*/ 	.word	0x000000ff
        /*082c*/ 	.word	0x00030820
        /*0830*/ 	.short	0x010a
        /*0832*/ 	.byte	0x2c
	.zero		1


	//   ....[42]....
        /*0834*/ 	.word	0x0000aa80
        /*0838*/ 	.word	0x00000013
        /*083c*/ 	.word	0x00030840
        /*0840*/ 	.short	0x010a
        /*0842*/ 	.byte	0x3f
	.zero		1


	//   ....[43]....
        /*0844*/ 	.word	0x0000afc0
        /*0848*/ 	.word	0x00000013
        /*084c*/ 	.word	0x00030830
        /*0850*/ 	.short	0x0107
        /*0852*/ 	.byte	0x3f
	.zero		1


	//   ....[44]....
        /*0854*/ 	.word	0x0000b070
        /*0858*/ 	.word	0x00000013
        /*085c*/ 	.word	0x00030830
        /*0860*/ 	.short	0x0101
        /*0862*/ 	.byte	0x3f
	.zero		1


	//   ....[45]....
        /*0864*/ 	.word	0x0000b0d0
        /*0868*/ 	.word	0x00000006
        /*086c*/ 	.word	0x00030860
        /*0870*/ 	.short	0x010a
        /*0872*/ 	.byte	0x3f
	.zero		1


	//   ....[46]....
        /*0874*/ 	.word	0x0000b580
        /*0878*/ 	.word	0x00000006
        /*087c*/ 	.word	0x00030850
        /*0880*/ 	.short	0x0107
        /*0882*/ 	.byte	0x3f
	.zero		1


	//   ....[47]....
        /*0884*/ 	.word	0x0000b6d0
        /*0888*/ 	.word	0x00000006
        /*088c*/ 	.word	0x00030850
        /*0890*/ 	.short	0x0101
        /*0892*/ 	.byte	0x3f
	.zero		1


	//   ....[48]....
        /*0894*/ 	.word	0x0000b870
        /*0898*/ 	.word	0x00000000
        /*089c*/ 	.word	0x00030860
        /*08a0*/ 	.short	0x010a
        /*08a2*/ 	.byte	0x3f
	.zero		1


	//   ....[49]....
        /*08a4*/ 	.word	0x0000bda0
        /*08a8*/ 	.word	0x00000000
        /*08ac*/ 	.word	0x00030850
        /*08b0*/ 	.short	0x0107
        /*08b2*/ 	.byte	0x3f
	.zero		1


	//   ....[50]....
        /*08b4*/ 	.word	0x0000be50
        /*08b8*/ 	.word	0x00000000
        /*08bc*/ 	.word	0x00030850
        /*08c0*/ 	.short	0x0101
        /*08c2*/ 	.byte	0x3f
	.zero		1


	//   ....[51]....
        /*08c4*/ 	.word	0x0000bef0
        /*08c8*/ 	.word	0x00000007
        /*08cc*/ 	.word	0x00030820
        /*08d0*/ 	.short	0x010a
        /*08d2*/ 	.byte	0x3f
	.zero		1


	//   ....[52]....
        /*08d4*/ 	.word	0x0000c070
        /*08d8*/ 	.word	0x00000005
        /*08dc*/ 	.word	0x00030840
        /*08e0*/ 	.short	0x010a
        /*08e2*/ 	.byte	0x3f
	.zero		1


	//   ....[53]....
        /*08e4*/ 	.word	0x0000c110
        /*08e8*/ 	.word	0x00000007
        /*08ec*/ 	.word	0x00030840
        /*08f0*/ 	.short	0x010a
        /*08f2*/ 	.byte	0x3f
	.zero		1


	//   ....[54]....
        /*08f4*/ 	.word	0x0000c150
        /*08f8*/ 	.word	0x00000005
        /*08fc*/ 	.word	0x00030860
        /*0900*/ 	.short	0x010a
        /*0902*/ 	.byte	0x3f
	.zero		1


	//   ....[55]....
        /*0904*/ 	.word	0x0000c190
        /*0908*/ 	.word	0x00000007
        /*090c*/ 	.word	0x00030860
        /*0910*/ 	.short	0x010a
        /*0912*/ 	.byte	0x3f
	.zero		1


	//   ....[56]....
        /*0914*/ 	.word	0x0000c200
        /*0918*/ 	.word	0x00000003
        /*091c*/ 	.word	0x00030800
        /*0920*/ 	.short	0x010a
        /*0922*/ 	.byte	0x3f
	.zero		1


	//   ....[57]....
        /*0924*/ 	.word	0x0000c260
        /*0928*/ 	.word	0x00000003
        /*092c*/ 	.word	0x00030830
        /*0930*/ 	.short	0x010a
        /*0932*/ 	.byte	0x3f
	.zero		1


	//   ....[58]....
        /*0934*/ 	.word	0x0000c2c0
        /*0938*/ 	.word	0x00000003
        /*093c*/ 	.word	0x00030830
        /*0940*/ 	.short	0x010a
        /*0942*/ 	.byte	0x3f
	.zero		1


	//   ....[59]....
        /*0944*/ 	.word	0x0000c320
        /*0948*/ 	.word	0x00000003
        /*094c*/ 	.word	0x00030850
        /*0950*/ 	.short	0x010a
        /*0952*/ 	.byte	0x3f
	.zero		1


	//   ....[60]....
        /*0954*/ 	.word	0x0000c380
        /*0958*/ 	.word	0x00000007
        /*095c*/ 	.word	0x00030850
        /*0960*/ 	.short	0x010a
        /*0962*/ 	.byte	0x3f
	.zero		1


	//   ....[61]....
        /*0964*/ 	.word	0x0000c460
        /*0968*/ 	.word	0x00000003
        /*096c*/ 	.word	0x00030840
        /*0970*/ 	.short	0x010a
        /*0972*/ 	.byte	0x3f
	.zero		1


	//   ....[62]....
        /*0974*/ 	.word	0x0000d670
        /*0978*/ 	.word	0x00000003
        /*097c*/ 	.word	0x00030820
        /*0980*/ 	.short	0x010a
        /*0982*/ 	.byte	0x3f
	.zero		1


	//   ....[63]....
        /*0984*/ 	.word	0x0000d6c0
        /*0988*/ 	.word	0x00000013
        /*098c*/ 	.word	0x00030840
        /*0990*/ 	.short	0x010a
        /*0992*/ 	.byte	0x3f
	.zero		1


	//   ....[64]....
        /*0994*/ 	.word	0x0000de50
        /*0998*/ 	.word	0x00000006
        /*099c*/ 	.word	0x00030860
        /*09a0*/ 	.short	0x010a
        /*09a2*/ 	.byte	0x3f
	.zero		1


	//   ....[65]....
        /*09a4*/ 	.word	0x0000e750
        /*09a8*/ 	.word	0x00000000
        /*09ac*/ 	.word	0x00030860
        /*09b0*/ 	.short	0x010a
        /*09b2*/ 	.byte	0x3f
	.zero		1


	//   ....[66]....
        /*09b4*/ 	.word	0x0000f010
        /*09b8*/ 	.word	0x00000007
        /*09bc*/ 	.word	0x00030820
        /*09c0*/ 	.short	0x010a
        /*09c2*/ 	.byte	0x3f
	.zero		1


	//   ....[67]....
        /*09c4*/ 	.word	0x0000f1b0
        /*09c8*/ 	.word	0x00000005
        /*09cc*/ 	.word	0x00030840
        /*09d0*/ 	.short	0x010a
        /*09d2*/ 	.byte	0x3f
	.zero		1


	//   ....[68]....
        /*09d4*/ 	.word	0x0000f200
        /*09d8*/ 	.word	0x00000007
        /*09dc*/ 	.word	0x00030840
        /*09e0*/ 	.short	0x010a
        /*09e2*/ 	.byte	0x3f
	.zero		1


	//   ....[69]....
        /*09e4*/ 	.word	0x0000f250
        /*09e8*/ 	.word	0x00000005
        /*09ec*/ 	.word	0x00030860
        /*09f0*/ 	.short	0x010a
        /*09f2*/ 	.byte	0x3f
	.zero		1


	//----- nvinfo : EIATTR_NUM_MBARRIERS
	.align		4
.L_89:
        /*09f4*/ 	.byte	0x03, 0x38
        /*09f6*/ 	.short	0x0016


	//----- nvinfo : EIATTR_EXIT_INSTR_OFFSETS
	.align		4
        /*09f8*/ 	.byte	0x04, 0x1c
        /*09fa*/ 	.short	(.L_91 - .L_90)


	//   ....[0]....
.L_90:
        /*09fc*/ 	.word	0x0000c1e0


	//----- nvinfo : EIATTR_MAX_THREADS
	.align		4
.L_91:
        /*0a00*/ 	.byte	0x04, 0x05
        /*0a02*/ 	.short	(.L_93 - .L_92)
.L_92:
        /*0a04*/ 	.word	0x00000180
        /*0a08*/ 	.word	0x00000001
        /*0a0c*/ 	.word	0x00000001


	//----- nvinfo : EIATTR_CRS_STACK_SIZE
	.align		4
.L_93:
        /*0a10*/ 	.byte	0x04, 0x1e
        /*0a12*/ 	.short	(.L_95 - .L_94)
.L_94:
        /*0a14*/ 	.word	0x00000000


	//----- nvinfo : EIATTR_CBANK_PARAM_SIZE
	.align		4
.L_95:
        /*0a18*/ 	.byte	0x03, 0x19
        /*0a1a*/ 	.short	0x0a70


	//----- nvinfo : EIATTR_PARAM_CBANK
	.align		4
        /*0a1c*/ 	.byte	0x04, 0x0a
        /*0a1e*/ 	.short	(.L_97 - .L_96)
	.align		4
.L_96:
        /*0a20*/ 	.word	index@(.nv.constant0._ZN7cutlass13device_kernelIN5flash11enable_sm90INS1_16FlashAttnFwdSm90INS1_25CollectiveMainloopFwdSm90ILi2EN4cute5tupleIJNS5_1CILi1EEES8_S8_EEENS6_IJNS7_ILi128EEENS7_ILi96EEENS7_ILi192EEEEEELi192ENS_10bfloat16_tEfNS_4arch4Sm90ELb0ELb0ELb0ELb0ELb1ELb0ELb0ELb1ELb1ELb1ELb1ELb0EEENS1_21CollectiveEpilogueFwdINS6_IJSA_SC_SB_EEES9_SE_SG_Li256ELb0ELb1ELb1ELb0EEENS1_19SingleTileSchedulerILb0ELb1ELb1ELi128EEEEEEEEEvNT_6ParamsE)
        /*0a24*/ 	.short	0x0210
        /*0a26*/ 	.short	0x0a70


	//----- nvinfo : EIATTR_SW_WAR
	.align		4
.L_97:
        /*0a28*/ 	.byte	0x04, 0x36
        /*0a2a*/ 	.short	(.L_99 - .L_98)
.L_98:
        /*0a2c*/ 	.word	0x00000008
.L_99:


//--------------------- .nv.info._ZN7cutlass13device_kernelIN5flash11enable_sm90INS1_16FlashAttnFwdSm90INS1_25CollectiveMainloopFwdSm90ILi2EN4cute5tupleIJNS5_1CILi1EEES8_S8_EEENS6_IJNS7_ILi128EEENS7_ILi96EEENS7_ILi192EEEEEELi192ENS_10bfloat16_tEfNS_4arch4Sm90ELb0ELb0ELb0ELb1ELb1ELb0ELb0ELb1ELb1ELb1ELb1ELb0EEENS1_21CollectiveEpilogueFwdINS6_IJSA_SC_SB_EEES9_SE_SG_Li256ELb1ELb1ELb1ELb0EEENS1_36VarlenDynamicPersistentTileSchedulerILi128ELi96ELi256ELi128ELb1ELb1ELb1ELb0ELb1ELb1EEEEEEEEEvNT_6ParamsE --------------------------
	.section	.nv.info._ZN7cutlass13device_kernelIN5flash11enable_sm90INS1_16FlashAttnFwdSm90INS1_25CollectiveMainloopFwdSm90ILi2EN4cute5tupleIJNS5_1CILi1EEES8_S8_EEENS6_IJNS7_ILi128EEENS7_ILi96EEENS7_ILi192EEEEEELi192ENS_10bfloat16_tEfNS_4arch4Sm90ELb0ELb0ELb0ELb1ELb1ELb0ELb0ELb1ELb1ELb1ELb1ELb0EEENS1_21CollectiveEpilogueFwdINS6_IJSA_SC_SB_EEES9_SE_SG_Li256ELb1ELb1ELb1ELb0EEENS1_36VarlenDynamicPersistentTileSchedulerILi128ELi96ELi256ELi128ELb1ELb1ELb1ELb0ELb1ELb1EEEEEEEEEvNT_6ParamsE,"",@"SHT_CUDA_INFO"
	.sectionflags	@""
	.align	4


	//----- nvinfo : EIATTR_CUDA_API_VERSION
	.align		4
        /*0000*/ 	.byte	0x04, 0x37
        /*0002*/ 	.short	(.L_101 - .L_100)
.L_100:
        /*0004*/ 	.word	0x00000082


	//----- nvinfo : EIATTR_KPARAM_INFO
	.align		4
.L_101:
        /*0008*/ 	.byte	0x04, 0x17
        /*000a*/ 	.short	(.L_103 - .L_102)
.L_102:
        /*000c*/ 	.word	0x00000000
        /*0010*/ 	.short	0x0000
        /*0012*/ 	.short	0x0070
        /*0014*/ 	.byte	0x00, 0xf0, 0x01, 0x2a


	//----- nvinfo : EIATTR_SPARSE_MMA_MASK
	.align		4
.L_103:
        /*0018*/ 	.byte	0x03, 0x50
        /*001a*/ 	.short	0x0000


	//----- nvinfo : EIATTR_MAXREG_COUNT
	.align		4
        /*001c*/ 	.byte	0x03, 0x1b
        /*001e*/ 	.short	0x00a8


	//----- nvinfo : EIATTR_NUM_BARRIERS
	.align		4
        /*0020*/ 	.byte	0x02, 0x4c
        /*0022*/ 	.byte	0x09
	.zero		1


	//----- nvinfo : EIATTR_EXTERNS
	.align		4
        /*0024*/ 	.byte	0x04, 0x0f
        /*0026*/ 	.short	(.L_105 - .L_104)


	//   ....[0]....
	.align		4
.L_104:
        /*0028*/ 	.word	index@(__assertfail)


	//----- nvinfo : EIATTR_ANNOTATIONS
	.align		4
.L_105:
        /*002c*/ 	.byte	0x04, 0x55
        /*002e*/ 	.short	(.L_107 - .L_106)


	//   ....[0]....
.L_106:
        /*0030*/ 	.word	0x00000001
        /*0034*/ 	.byte	0xa0, 0x08, 0x00, 0x00, 0x01, 0x00, 0x00, 0x00, 0xa0, 0x09, 0x00, 0x00, 0x01, 0x00, 0x00, 0x00
        /* <DEDUP_REMOVED lines=17> */
        /*0154*/ 	.byte	0x60, 0x06, 0x01, 0x00, 0x01, 0x00, 0x00, 0x00, 0x00, 0x08, 0x01, 0x00


	//----- nvinfo : EIATTR_MERCURY_ISA_VERSION
	.align		4
.L_107:
        /*0160*/ 	.byte	0x03, 0x5f
        /*0162*/ 	.short	0x0101


	//----- nvinfo : EIATTR_UNUSED_LOAD_BYTE_OFFSET
	.align		4
        /*0164*/ 	.byte	0x04, 0x44
        /*0166*/ 	.short	(.L_109 - .L_108)


	//   ....[0]....
.L_108:
        /*0168*/ 	.word	0x00000950
        /*016c*/ 	.word	0x0000fff0


	//   ....[1]....
        /*0170*/ 	.word	0x000072e0
        /*0174*/ 	.word	0x0000fff0


	//----- nvinfo : EIATTR_INT_WARP_WIDE_INSTR_OFFSETS
	.align		4
.L_109:
        /*0178*/ 	.byte	0x04, 0x31
        /*017a*/ 	.short	(.L_111 - .L_110)


	//   ....[0]....
.L_110:
        /*017c*/ 	.word	0x000000c0


	//   ....[1]....
        /*0180*/ 	.word	0x000000d0


	//   ....[2]....
        /*0184*/ 	.word	0x00000170


	//   ....[3]....
        /*0188*/ 	.word	0x0000c480


	//   ....[4]....
        /*018c*/ 	.word	0x0000c510


	//   ....[5]....
        /*0190*/ 	.word	0x0000f2e0


	//   ....[6]....
        /*0194*/ 	.word	0x0000f370


	//----- nvinfo : EIATTR_COOP_GROUP_MASK_REGIDS
	.align		4
.L_111:
        /*0198*/ 	.byte	0x04, 0x29
        /*019a*/ 	.short	(.L_113 - .L_112)


	//   ....[0]....
.L_112:
        /*019c*/ 	.word	0xffffffff


	//   ....[1]....
        /*01a0*/ 	.word	0xffffffff


	//   ....[2]....
        /*01a4*/ 	.word	0xffffffff


	//   ....[3]....
        /*01a8*/ 	.word	0xffffffff


	//   ....[4]....
        /*01ac*/ 	.word	0xffffffff


	//   ....[5]....
        /*01b0*/ 	.word	0xffffffff


	//   ....[6]....
        /*01b4*/ 	.word	0xffffffff


	//   ....[7]....
        /*01b8*/ 	.word	0xffffffff


	//   ....[8]....
        /*01bc*/ 	.word	0xffffffff


	//   ....[9]....
        /*01c0*/ 	.word	0xffffffff


	//   ....[10]....
        /*01c4*/ 	.word	0xffffffff


	//   ....[11]....
        /*01c8*/ 	.word	0xffffffff


	//   ....[12]....
        /*01cc*/ 	.word	0xffffffff


	//   ....[13]....
        /*01d0*/ 	.word	0xffffffff


	//   ....[14]....
        /*01d4*/ 	.word	0xffffffff


	//   ....[15]....
        /*01d8*/ 	.word	0xffffffff


	//   ....[16]....
        /*01dc*/ 	.word	0xffffffff


	//   ....[17]....
        /*01e0*/ 	.word	0xffffffff


	//   ....[18]....
        /*01e4*/ 	.word	0xffffffff


	//   ....[19]....
        /*01e8*/ 	.word	0xffffffff


	//   ....[20]....
        /*01ec*/ 	.word	0xffffffff


	//   ....[21]....
        /*01f0*/ 	.word	0xffffffff


	//   ....[22]....
        /*01f4*/ 	.word	0xffffffff


	//   ....[23]....
        /*01f8*/ 	.word	0xffffffff


	//   ....[24]....
        /*01fc*/ 	.word	0xffffffff


	//   ....[25]....
        /*0200*/ 	.word	0xffffffff


	//   ....[26]....
        /*0204*/ 	.word	0xffffffff


	//   ....[27]....
        /*0208*/ 	.word	0xffffffff


	//   ....[28]....
        /*020c*/ 	.word	0xffffffff


	//   ....[29]....
        /*0210*/ 	.word	0xffffffff


	//   ....[30]....
        /*0214*/ 	.word	0xffffffff


	//   ....[31]....
        /*0218*/ 	.word	0xffffffff


	//   ....[32]....
        /*021c*/ 	.word	0xffffffff


	//   ....[33]....
        /*0220*/ 	.word	0xffffffff


	//   ....[34]....
        /*0224*/ 	.word	0xffffffff


	//   ....[35]....
        /*0228*/ 	.word	0xffffffff


	//   ....[36]....
        /*022c*/ 	.word	0xffffffff


	//   ....[37]....
        /*0230*/ 	.word	0xffffffff


	//   ....[38]....
        /*0234*/ 	.word	0xffffffff


	//   ....[39]....
        /*0238*/ 	.word	0xffffffff


	//   ....[40]....
        /*023c*/ 	.word	0xffffffff


	//   ....[41]....
        /*0240*/ 	.word	0xffffffff


	//   ....[42]....
        /*0244*/ 	.word	0xffffffff


	//   ....[43]....
        /*0248*/ 	.word	0xffffffff


	//   ....[44]....
        /*024c*/ 	.word	0xffffffff


	//   ....[45]....
        /*0250*/ 	.word	0xffffffff


	//   ....[46]....
        /*0254*/ 	.word	0xffffffff


	//   ....[47]....
        /*0258*/ 	.word	0xffffffff


	//   ....[48]....
        /*025c*/ 	.word	0xffffffff


	//   ....[49]....
        /*0260*/ 	.word	0xffffffff


	//   ....[50]....
        /*0264*/ 	.word	0xffffffff


	//   ....[51]....
        /*0268*/ 	.word	0xffffffff


	//   ....[52]....
        /*026c*/ 	.word	0xffffffff


	//   ....[53]....
        /*0270*/ 	.word	0xffffffff


	//   ....[54]....
        /*0274*/ 	.word	0xffffffff


	//   ....[55]....
        /*0278*/ 	.word	0xffffffff


	//   ....[56]....
        /*027c*/ 	.word	0xffffffff


	//   ....[57]....
        /*0280*/ 	.word	0xffffffff


	//   ....[58]....
        /*0284*/ 	.word	0xffffffff


	//   ....[59]....
        /*0288*/ 	.word	0xffffffff


	//   ....[60]....
        /*028c*/ 	.word	0xffffffff


	//   ....[61]....
        /*0290*/ 	.word	0xffffffff


	//   ....[62]....
        /*0294*/ 	.word	0xffffffff


	//   ....[63]....
        /*0298*/ 	.word	0xffffffff


	//   ....[64]....
        /*029c*/ 	.word	0xffffffff


	//   ....[65]....
        /*02a0*/ 	.word	0xffffffff


	//   ....[66]....
        /*02a4*/ 	.word	0xffffffff


	//   ....[67]....
        /*02a8*/ 	.word	0xffffffff


	//   ....[68]....
        /*02ac*/ 	.word	0xffffffff


	//   ....[69]....
        /*02b0*/ 	.word	0xffffffff


	//   ....[70]....
        /*02b4*/ 	.word	0xffffffff


	//   ....[71]....
        /*02b8*/ 	.word	0xffffffff


	//   ....[72]....
        /*02bc*/ 	.word	0xffffffff


	//   ....[73]....
        /*02c0*/ 	.word	0xffffffff


	//   ....[74]....
        /*02c4*/ 	.word	0xffffffff


	//   ....[75]....
        /*02c8*/ 	.word	0xffffffff


	//   ....[76]....
        /*02cc*/ 	.word	0xffffffff


	//   ....[77]....
        /*02d0*/ 	.word	0xffffffff


	//   ....[78]....
        /*02d4*/ 	.word	0xffffffff


	//   ....[79]....
        /*02d8*/ 	.word	0xffffffff


	//   ....[80]....
        /*02dc*/ 	.word	0xffffffff


	//   ....[81]....
        /*02e0*/ 	.word	0xffffffff


	//   ....[82]....
        /*02e4*/ 	.word	0xffffffff


	//   ....[83]....
        /*02e8*/ 	.word	0xffffffff


	//   ....[84]....
        /*02ec*/ 	.word	0xffffffff


	//   ....[85]....
        /*02f0*/ 	.word	0xffffffff


	//   ....[86]....
        /*02f4*/ 	.word	0xffffffff


	//   ....[87]....
        /*02f8*/ 	.word	0xffffffff


	//   ....[88]....
        /*02fc*/ 	.word	0xffffffff


	//   ....[89]....
        /*0300*/ 	.word	0xffffffff


	//   ....[90]....
        /*0304*/ 	.word	0xffffffff


	//   ....[91]....
        /*0308*/ 	.word	0xffffffff


	//   ....[92]....
        /*030c*/ 	.word	0xffffffff


	//   ....[93]....
        /*0310*/ 	.word	0xffffffff


	//   ....[94]....
        /*0314*/ 	.word	0xffffffff


	//   ....[95]....
        /*0318*/ 	.word	0xffffffff


	//   ....[96]....
        /*031c*/ 	.word	0xffffffff


	//   ....[97]....
        /*0320*/ 	.word	0xffffffff


	//   ....[98]....
        /*0324*/ 	.word	0xffffffff


	//   ....[99]....
        /*0328*/ 	.word	0xffffffff


	//   ....[100]....
        /*032c*/ 	.word	0xffffffff


	//   ....[101]....
        /*0330*/ 	.word	0xffffffff


	//   ....[102]....
        /*0334*/ 	.word	0xffffffff


	//   ....[103]....
        /*0338*/ 	.word	0xffffffff


	//   ....[104]....
        /*033c*/ 	.word	0xffffffff


	//   ....[105]....
        /*0340*/ 	.word	0xffffffff


	//   ....[106]....
        /*0344*/ 	.word	0xffffffff


	//   ....[107]....
        /*0348*/ 	.word	0xffffffff


	//   ....[108]....
        /*034c*/ 	.word	0xffffffff


	//   ....[109]....
        /*0350*/ 	.word	0xffffffff


	//   ....[110]....
        /*0354*/ 	.word	0xffffffff


	//   ....[111]....
        /*0358*/ 	.word	0xffffffff


	//   ....[112]....
        /*035c*/ 	.word	0xffffffff


	//   ....[113]....
        /*0360*/ 	.word	0xffffffff


	//   ....[114]....
        /*0364*/ 	.word	0xffffffff


	//   ....[115]....
        /*0368*/ 	.word	0xffffffff


	//   ....[116]....
        /*036c*/ 	.word	0xffffffff


	//   ....[117]....
        /*0370*/ 	.word	0xffffffff


	//   ....[118]....
        /*0374*/ 	.word	0xffffffff


	//   ....[119]....
        /*0378*/ 	.word	0xffffffff


	//   ....[120]....
        /*037c*/ 	.word	0xffffffff


	//   ....[121]....
        /*0380*/ 	.word	0xffffffff


	//   ....[122]....
        /*0384*/ 	.word	0xffffffff


	//   ....[123]....
        /*0388*/ 	.word	0xffffffff


	//   ....[124]....
        /*038c*/ 	.word	0xffffffff


	//   ....[125]....
        /*0390*/ 	.word	0xffffffff


	//   ....[126]....
        /*0394*/ 	.word	0xffffffff


	//   ....[127]....
        /*0398*/ 	.word	0xffffffff


	//   ....[128]....
        /*039c*/ 	.word	0xffffffff


	//   ....[129]....
        /*03a0*/ 	.word	0xffffffff


	//   ....[130]....
        /*03a4*/ 	.word	0xffffffff


	//   ....[131]....
        /*03a8*/ 	.word	0xffffffff


	//   ....[132]....
        /*03ac*/ 	.word	0xffffffff


	//   ....[133]....
        /*03b0*/ 	.word	0xffffffff


	//   ....[134]....
        /*03b4*/ 	.word	0xffffffff


	//   ....[135]....
        /*03b8*/ 	.word	0xffffffff


	//   ....[136]....
        /*03bc*/ 	.word	0xffffffff


	//   ....[137]....
        /*03c0*/ 	.word	0xffffffff


	//   ....[138]....
        /*03c4*/ 	.word	0xffffffff


	//   ....[139]....
        /*03c8*/ 	.word	0xffffffff


	//   ....[140]....
        /*03cc*/ 	.word	0xffffffff


	//   ....[141]....
        /*03d0*/ 	.word	0xffffffff


	//   ....[142]....
        /*03d4*/ 	.word	0xffffffff


	//   ....[143]....
        /*03d8*/ 	.word	0x0500000f


	//   ....[144]....
        /*03dc*/ 	.word	0x0500000f


	//   ....[145]....
        /*03e0*/ 	.word	0x0500000f


	//   ....[146]....
        /*03e4*/ 	.word	0x0500000f


	//   ....[147]....
        /*03e8*/ 	.word	0x0500000f


	//   ....[148]....
        /*03ec*/ 	.word	0x0500000f


	//   ....[149]....
        /*03f0*/ 	.word	0x0500000f


	//   ....[150]....
        /*03f4*/ 	.word	0x0500000f


	//   ....[151]....
        /*03f8*/ 	.word	0x0500000f


	//   ....[152]....
        /*03fc*/ 	.word	0x0500000f


	//   ....[153]....
        /*0400*/ 	.word	0x0500000f


	//   ....[154]....
        /*0404*/ 	.word	0x0500000f


	//   ....[155]....
        /*0408*/ 	.word	0x0500000f


	//   ....[156]....
        /*040c*/ 	.word	0x0500000f


	//   ....[157]....
        /*0410*/ 	.word	0x0500000f


	//   ....[158]....
        /*0414*/ 	.word	0x0500000f


	//   ....[159]....
        /*0418*/ 	.word	0x0500000f


	//   ....[160]....
        /*041c*/ 	.word	0x0500000f


	//   ....[161]....
        /*0420*/ 	.word	0x0500000f


	//   ....[162]....
        /*0424*/ 	.word	0x0500000f


	//   ....[163]....
        /*0428*/ 	.word	0x0500000f


	//   ....[164]....
        /*042c*/ 	.word	0x0500000f


	//   ....[165]....
        /*0430*/ 	.word	0x0500000f


	//   ....[166]....
        /*0434*/ 	.word	0x0500000f


	//   ....[167]....
        /*0438*/ 	.word	0x0500000f


	//   ....[168]....
        /*043c*/ 	.word	0x0500000f


	//   ....[169]....
        /*0440*/ 	.word	0x0500000f


	//   ....[170]....
        /*0444*/ 	.word	0x0500000f


	//   ....[171]....
        /*0448*/ 	.word	0x0500000f


	//   ....[172]....
        /*044c*/ 	.word	0x0500000f


	//   ....[173]....
        /*0450*/ 	.word	0x0500000f


	//   ....[174]....
        /*0454*/ 	.word	0x0500000f


	//   ....[175]....
        /*0458*/ 	.word	0x0500000f


	//   ....[176]....
        /*045c*/ 	.word	0x0500000f


	//   ....[177]....
        /*0460*/ 	.word	0x0500000f


	//   ....[178]....
        /*0464*/ 	.word	0x0500000f


	//   ....[179]....
        /*0468*/ 	.word	0x0500000f


	//   ....[180]....
        /*046c*/ 	.word	0x0500000f


	//   ....[181]....
        /*0470*/ 	.word	0x0500000f


	//   ....[182]....
        /*0474*/ 	.word	0x0500000f


	//   ....[183]....
        /*0478*/ 	.word	0x0500000f


	//   ....[184]....
        /*047c*/ 	.word	0x0500000f


	//   ....[185]....
        /*0480*/ 	.word	0x0500000f


	//   ....[186]....
        /*0484*/ 	.word	0x0500000f


	//   ....[187]....
        /*0488*/ 	.word	0x0500000f


	//   ....[188]....
        /*048c*/ 	.word	0x0500000f


	//   ....[189]....
        /*0490*/ 	.word	0x0500000f


	//   ....[190]....
        /*0494*/ 	.word	0x0500000f


	//   ....[191]....
        /*0498*/ 	.word	0x0500000f


	//   ....[192]....
        /*049c*/ 	.word	0x0500000f


	//   ....[193]....
        /*04a0*/ 	.word	0x0500000f


	//   ....[194]....
        /*04a4*/ 	.word	0x0500000f


	//   ....[195]....
        /*04a8*/ 	.word	0x0500000f


	//   ....[196]....
        /*04ac*/ 	.word	0x0500000f


	//   ....[197]....
        /*04b0*/ 	.word	0x0500000f


	//   ....[198]....
        /*04b4*/ 	.word	0x0500000f


	//   ....[199]....
        /*04b8*/ 	.word	0x0500000f


	//   ....[200]....
        /*04bc*/ 	.word	0x0500000f


	//   ....[201]....
        /*04c0*/ 	.word	0x0500000f


	//   ....[202]....
        /*04c4*/ 	.word	0x0500000f


	//   ....[203]....
        /*04c8*/ 	.word	0x0500000f


	//   ....[204]....
        /*04cc*/ 	.word	0x0500000f


	//   ....[205]....
        /*04d0*/ 	.word	0x0500000f


	//   ....[206]....
        /*04d4*/ 	.word	0x0500000f


	//   ....[207]....
        /*04d8*/ 	.word	0x0500000f


	//   ....[208]....
        /*04dc*/ 	.word	0x0500000f


	//   ....[209]....
        /*04e0*/ 	.word	0x0500000f


	//   ....[210]....
        /*04e4*/ 	.word	0x0500000f


	//   ....[211]....
        /*04e8*/ 	.word	0x0500000f


	//   ....[212]....
        /*04ec*/ 	.word	0x0500000f


	//   ....[213]....
        /*04f0*/ 	.word	0x0500000f


	//   ....[214]....
        /*04f4*/ 	.word	0x0500000f


	//   ....[215]....
        /*04f8*/ 	.word	0x0500000f


	//   ....[216]....
        /*04fc*/ 	.word	0x0500000f


	//   ....[217]....
        /*0500*/ 	.word	0x0500000f


	//   ....[218]....
        /*0504*/ 	.word	0x0500000f


	//   ....[219]....
        /*0508*/ 	.word	0x0500000f


	//   ....[220]....
        /*050c*/ 	.word	0x0500000f


	//   ....[221]....
        /*0510*/ 	.word	0x0500000f


	//   ....[222]....
        /*0514*/ 	.word	0x0500000f


	//   ....[223]....
        /*0518*/ 	.word	0x0500000f


	//   ....[224]....
        /*051c*/ 	.word	0x0500000f


	//   ....[225]....
        /*0520*/ 	.word	0x0500000f


	//   ....[226]....
        /*0524*/ 	.word	0x0500000f


	//----- nvinfo : EIATTR_COOP_GROUP_INSTR_OFFSETS
	.align		4
.L_113:
        /*0528*/ 	.byte	0x04, 0x28
        /*052a*/ 	.short	(.L_115 - .L_114)


	//   ....[0]....
.L_114:
        /*052c*/ 	.word	0x00000070


	//   ....[1]....
        /*0530*/ 	.word	0x000000b0


	//   ....[2]....
        /*0534*/ 	.word	0x000002d0


	//   ....[3]....
        /*0538*/ 	.word	0x00000430


	//   ....[4]....
        /*053c*/ 	.word	0x00000550


	//   ....[5]....
        /*0540*/ 	.word	0x000006b0


	//   ....[6]....
        /*0544*/ 	.word	0x00001b10


	//   ....[7]....
        /*0548*/ 	.word	0x00002df0


	//   ....[8]....
        /*054c*/ 	.word	0x00002e60


	//   ....[9]....
        /*0550*/ 	.word	0x00003360


	//   ....[10]....
        /*0554*/ 	.word	0x000033e0


	//   ....[11]....
        /*0558*/ 	.word	0x000053d0


	//   ....[12]....
        /*055c*/ 	.word	0x000053e0


	//   ....[13]....
        /*0560*/ 	.word	0x00005430


	//   ....[14]....
        /*0564*/ 	.word	0x00005440


	//   ....[15]....
        /*0568*/ 	.word	0x000067d0


	//   ....[16]....
        /*056c*/ 	.word	0x00006a10


	//   ....[17]....
        /*0570*/ 	.word	0x00006a40


	//   ....[18]....
        /*0574*/ 	.word	0x00006a50


	//   ....[19]....
        /*0578*/ 	.word	0x000081b0


	//   ....[20]....
        /*057c*/ 	.word	0x000081d0


	//   ....[21]....
        /*0580*/ 	.word	0x000081e0


	//   ....[22]....
        /*0584*/ 	.word	0x00008200


	//   ....[23]....
        /*0588*/ 	.word	0x00008b20


	//   ....[24]....
        /*058c*/ 	.word	0x00008b40


	//   ....[25]....
        /*0590*/ 	.word	0x00008c70


	//   ....[26]....
        /*0594*/ 	.word	0x00008c90


	//   ....[27]....
        /*0598*/ 	.word	0x00008d90


	//   ....[28]....
        /*059c*/ 	.word	0x00008db0


	//   ....[29]....
        /*05a0*/ 	.word	0x00008ec0


	//   ....[30]....
        /*05a4*/ 	.word	0x00008ee0


	//   ....[31]....
        /*05a8*/ 	.word	0x00009350


	//   ....[32]....
        /*05ac*/ 	.word	0x00009360


	//   ....[33]....
        /*05b0*/ 	.word	0x000099f0


	//   ....[34]....
        /*05b4*/ 	.word	0x00009a00


	//   ....[35]....
        /*05b8*/ 	.word	0x0000aa90


	//   ....[36]....
        /*05bc*/ 	.word	0x0000aac0


	//   ....[37]....
        /*05c0*/ 	.word	0x0000abe0


	//   ....[38]....
        /*05c4*/ 	.word	0x0000ac00


	//   ....[39]....
        /*05c8*/ 	.word	0x0000ad00


	//   ....[40]....
        /*05cc*/ 	.word	0x0000ad20


	//   ....[41]....
        /*05d0*/ 	.word	0x0000ae30


	//   ....[42]....
        /*05d4*/ 	.word	0x0000ae50


	//   ....[43]....
        /*05d8*/ 	.word	0x0000aff0


	//   ....[44]....
        /*05dc*/ 	.word	0x0000b1e0


	//   ....[45]....
        /*05e0*/ 	.word	0x0000b210


	//   ....[46]....
        /*05e4*/ 	.word	0x0000b240


	//   ....[47]....
        /*05e8*/ 	.word	0x0000b270


	//   ....[48]....
        /*05ec*/ 	.word	0x0000b2a0


	//   ....[49]....
        /*05f0*/ 	.word	0x0000b2d0


	//   ....[50]....
        /*05f4*/ 	.word	0x0000b440


	//   ....[51]....
        /*05f8*/ 	.word	0x0000b470


	//   ....[52]....
        /*05fc*/ 	.word	0x0000b4a0


	//   ....[53]....
        /*0600*/ 	.word	0x0000b4d0


	//   ....[54]....
        /*0604*/ 	.word	0x0000b500


	//   ....[55]....
        /*0608*/ 	.word	0x0000b530


	//   ....[56]....
        /*060c*/ 	.word	0x0000b5c0


	//   ....[57]....
        /*0610*/ 	.word	0x0000b5f0


	//   ....[58]....
        /*0614*/ 	.word	0x0000b600


	//   ....[59]....
        /*0618*/ 	.word	0x0000b690


	//   ....[60]....
        /*061c*/ 	.word	0x0000d020


	//   ....[61]....
        /*0620*/ 	.word	0x0000d040


	//   ....[62]....
        /*0624*/ 	.word	0x0000d0f0


	//   ....[63]....
        /*0628*/ 	.word	0x0000d110


	//   ....[64]....
        /*062c*/ 	.word	0x0000d1b0


	//   ....[65]....
        /*0630*/ 	.word	0x0000d1d0


	//   ....[66]....
        /*0634*/ 	.word	0x0000d270


	//   ....[67]....
        /*0638*/ 	.word	0x0000d290


	//   ....[68]....
        /*063c*/ 	.word	0x0000d330


	//   ....[69]....
        /*0640*/ 	.word	0x0000d350


	//   ....[70]....
        /*0644*/ 	.word	0x0000d360


	//   ....[71]....
        /*0648*/ 	.word	0x0000d3f0


	//   ....[72]....
        /*064c*/ 	.word	0x0000daf0


	//   ....[73]....
        /*0650*/ 	.word	0x0000db20


	//   ....[74]....
        /*0654*/ 	.word	0x0000db80


	//   ....[75]....
        /*0658*/ 	.word	0x0000dbd0


	//   ....[76]....
        /*065c*/ 	.word	0x0000dc20


	//   ....[77]....
        /*0660*/ 	.word	0x0000dc80


	//   ....[78]....
        /*0664*/ 	.word	0x0000dcd0


	//   ....[79]....
        /*0668*/ 	.word	0x0000dd30


	//   ....[80]....
        /*066c*/ 	.word	0x0000dd80


	//   ....[81]....
        /*0670*/ 	.word	0x0000dde0


	//   ....[82]....
        /*0674*/ 	.word	0x0000de20


	//   ....[83]....
        /*0678*/ 	.word	0x0000de90


	//   ....[84]....
        /*067c*/ 	.word	0x0000dee0


	//   ....[85]....
        /*0680*/ 	.word	0x0000df40


	//   ....[86]....
        /*0684*/ 	.word	0x0000df60


	//   ....[87]....
        /*0688*/ 	.word	0x0000dfa0


	//   ....[88]....
        /*068c*/ 	.word	0x0000e750


	//   ....[89]....
        /*0690*/ 	.word	0x0000e790


	//   ....[90]....
        /*0694*/ 	.word	0x0000e7a0


	//   ....[91]....
        /*0698*/ 	.word	0x0000e800


	//   ....[92]....
        /*069c*/ 	.word	0x0000e810


	//   ....[93]....
        /*06a0*/ 	.word	0x0000e870


	//   ....[94]....
        /*06a4*/ 	.word	0x0000e8a0


	//   ....[95]....
        /*06a8*/ 	.word	0x0000e8e0


	//   ....[96]....
        /*06ac*/ 	.word	0x0000e910


	//   ....[97]....
        /*06b0*/ 	.word	0x0000e950


	//   ....[98]....
        /*06b4*/ 	.word	0x0000e980


	//   ....[99]....
        /*06b8*/ 	.word	0x0000e9c0


	//   ....[100]....
        /*06bc*/ 	.word	0x0000ec30


	//   ....[101]....
        /*06c0*/ 	.word	0x0000ec50


	//   ....[102]....
        /*06c4*/ 	.word	0x0000ec60


	//   ....[103]....
        /*06c8*/ 	.word	0x0000ecf0


	//   ....[104]....
        /*06cc*/ 	.word	0x0000ed00


	//   ....[105]....
        /*06d0*/ 	.word	0x0000ed90


	//   ....[106]....
        /*06d4*/ 	.word	0x0000eda0


	//   ....[107]....
        /*06d8*/ 	.word	0x0000ee30


	//   ....[108]....
        /*06dc*/ 	.word	0x0000ee40


	//   ....[109]....
        /*06e0*/ 	.word	0x0000eed0


	//   ....[110]....
        /*06e4*/ 	.word	0x0000eee0


	//   ....[111]....
        /*06e8*/ 	.word	0x0000eef0


	//   ....[112]....
        /*06ec*/ 	.word	0x0000f4b0


	//   ....[113]....
        /*06f0*/ 	.word	0x0000f4f0


	//   ....[114]....
        /*06f4*/ 	.word	0x0000f530


	//   ....[115]....
        /*06f8*/ 	.word	0x0000f560


	//   ....[116]....
        /*06fc*/ 	.word	0x0000f5f0


	//   ....[117]....
        /*0700*/ 	.word	0x0000f620


	//   ....[118]....
        /*0704*/ 	.word	0x0000f690


	//   ....[119]....
        /*0708*/ 	.word	0x0000f6c0


	//   ....[120]....
        /*070c*/ 	.word	0x0000f730


	//   ....[121]....
        /*0710*/ 	.word	0x0000f760


	//   ....[122]....
        /*0714*/ 	.word	0x0000f790


	//   ....[123]....
        /*0718*/ 	.word	0x0000f7e0


	//   ....[124]....
        /*071c*/ 	.word	0x0000fc20


	//   ....[125]....
        /*0720*/ 	.word	0x0000fc30


	//   ....[126]....
        /*0724*/ 	.word	0x0000fc70


	//   ....[127]....
        /*0728*/ 	.word	0x0000fcb0


	//   ....[128]....
        /*072c*/ 	.word	0x0000fce0


	//   ....[129]....
        /*0730*/ 	.word	0x0000fd10


	//   ....[130]....
        /*0734*/ 	.word	0x0000fd40


	//   ....[131]....
        /*0738*/ 	.word	0x0000fd70


	//   ....[132]....
        /*073c*/ 	.word	0x0000ff20


	//   ....[133]....
        /*0740*/ 	.word	0x0000ff50


	//   ....[134]....
        /*0744*/ 	.word	0x0000ff80


	//   ....[135]....
        /*0748*/ 	.word	0x0000ffb0


	//   ....[136]....
        /*074c*/ 	.word	0x0000ffe0


	//   ....[137]....
        /*0750*/ 	.word	0x00010010


	//   ....[138]....
        /*0754*/ 	.word	0x000100d0


	//   ....[139]....
        /*0758*/ 	.word	0x000100f0


	//   ....[140]....
        /*075c*/ 	.word	0x00010100


	//   ....[141]....
        /*0760*/ 	.word	0x00010160


	//   ....[142]....
        /*0764*/ 	.word	0x00010780


	//   ....[143]....
        /*0768*/ 	.word	0x00010c60


	//   ....[144]....
        /*076c*/ 	.word	0x00010d50


	//   ....[145]....
        /*0770*/ 	.word	0x00010df0


	//   ....[146]....
        /*0774*/ 	.word	0x00010e50


	//   ....[147]....
        /*0778*/ 	.word	0x00010f60


	//   ....[148]....
        /*077c*/ 	.word	0x00010fd0


	//   ....[149]....
        /*0780*/ 	.word	0x000110e0


	//   ....[150]....
        /*0784*/ 	.word	0x00011150


	//   ....[151]....
        /*0788*/ 	.word	0x00011260


	//   ....[152]....
        /*078c*/ 	.word	0x000112d0


	//   ....[153]....
        /*0790*/ 	.word	0x000113e0


	//   ....[154]....
        /*0794*/ 	.word	0x00011450


	//   ....[155]....
        /*0798*/ 	.word	0x000114f0


	//   ....[156]....
        /*079c*/ 	.word	0x00011600


	//   ....[157]....
        /*07a0*/ 	.word	0x00011670


	//   ....[158]....
        /*07a4*/ 	.word	0x000116f0


	//   ....[159]....
        /*07a8*/ 	.word	0x000117b0


	//   ....[160]....
        /*07ac*/ 	.word	0x00011830


	//   ....[161]....
        /*07b0*/ 	.word	0x00011910


	//   ....[162]....
        /*07b4*/ 	.word	0x00011990


	//   ....[163]....
        /*07b8*/ 	.word	0x00011a70


	//   ....[164]....
        /*07bc*/ 	.word	0x00011af0


	//   ....[165]....
        /*07c0*/ 	.word	0x00011bd0


	//   ....[166]....
        /*07c4*/ 	.word	0x00011c50


	//   ....[167]....
        /*07c8*/ 	.word	0x00011d30


	//   ....[168]....
        /*07cc*/ 	.word	0x00011db0


	//   ....[169]....
        /*07d0*/ 	.word	0x00011e90


	//   ....[170]....
        /*07d4*/ 	.word	0x00011f10


	//   ....[171]....
        /*07d8*/ 	.word	0x00011fd0


	//   ....[172]....
        /*07dc*/ 	.word	0x00012100


	//   ....[173]....
        /*07e0*/ 	.word	0x000121d0


	//   ....[174]....
        /*07e4*/ 	.word	0x00012240


	//   ....[175]....
        /*07e8*/ 	.word	0x00012310


	//   ....[176]....
        /*07ec*/ 	.word	0x00012370


	//   ....[177]....
        /*07f0*/ 	.word	0x00012440


	//   ....[178]....
        /*07f4*/ 	.word	0x000124a0


	//   ....[179]....
        /*07f8*/ 	.word	0x00012570


	//   ....[180]....
        /*07fc*/ 	.word	0x000125d0


	//   ....[181]....
        /*0800*/ 	.word	0x000126a0


	//   ....[182]....
        /*0804*/ 	.word	0x00012700


	//   ....[183]....
        /*0808*/ 	.word	0x000127e0


	//   ....[184]....
        /*080c*/ 	.word	0x000128d0


	//   ....[185]....
        /*0810*/ 	.word	0x00012970


	//   ....[186]....
        /*0814*/ 	.word	0x000129d0


	//   ....[187]....
        /*0818*/ 	.word	0x00012ad0


	//   ....[188]....
        /*081c*/ 	.word	0x00012b30


	//   ....[189]....
        /*0820*/ 	.word	0x00012c30


	//   ....[190]....
        /*0824*/ 	.word	0x00012c90


	//   ....[191]....
        /*0828*/ 	.word	0x00012d90


	//   ....[192]....
        /*082c*/ 	.word	0x00012df0


	//   ....[193]....
        /*0830*/ 	.word	0x00012ef0


	//   ....[194]....
        /*0834*/ 	.word	0x00012f50


	//   ....[195]....
        /*0838*/ 	.word	0x00013020


	//   ....[196]....
        /*083c*/ 	.word	0x00013160


	//   ....[197]....
        /*0840*/ 	.word	0x00013200


	//   ....[198]....
        /*0844*/ 	.word	0x000132e0


	//   ....[199]....
        /*0848*/ 	.word	0x000133b0


	//   ....[200]....
        /*084c*/ 	.word	0x00013410


	//   ....[201]....
        /*0850*/ 	.word	0x00013500


	//   ....[202]....
        /*0854*/ 	.word	0x00013560


	//   ....[203]....
        /*0858*/ 	.word	0x00013650


	//   ....[204]....
        /*085c*/ 	.word	0x000136b0


	//   ....[205]....
        /*0860*/ 	.word	0x000137a0


	//   ....[206]....
        /*0864*/ 	.word	0x00013800


	//   ....[207]....
        /*0868*/ 	.word	0x000138e0


	//   ....[208]....
        /*086c*/ 	.word	0x00013970


	//   ....[209]....
        /*0870*/ 	.word	0x00013a10


	//   ....[210]....
        /*0874*/ 	.word	0x00013b70


	//   ....[211]....
        /*0878*/ 	.word	0x00013be0


	//   ....[212]....
        /*087c*/ 	.word	0x00013c60


	//   ....[213]....
        /*0880*/ 	.word	0x00013cd0


	//   ....[214]....
        /*0884*/ 	.word	0x00013d40


	//   ....[215]....
        /*0888*/ 	.word	0x00013dc0


	//   ....[216]....
        /*088c*/ 	.word	0x00013e40


	//   ....[217]....
        /*0890*/ 	.word	0x00013ed0


	//   ....[218]....
        /*0894*/ 	.word	0x00013f40


	//   ....[219]....
        /*0898*/ 	.word	0x00013fb0


	//   ....[220]....
        /*089c*/ 	.word	0x00014020


	//   ....[221]....
        /*08a0*/ 	.word	0x000140a0


	//   ....[222]....
        /*08a4*/ 	.word	0x00014110


	//   ....[223]....
        /*08a8*/ 	.word	0x000141b0


	//   ....[224]....
        /*08ac*/ 	.word	0x00014200


	//   ....[225]....
        /*08b0*/ 	.word	0x00014290


	//   ....[226]....
        /*08b4*/ 	.word	0x000143c0


	//----- nvinfo : EIATTR_REG_RECONFIG
	.align		4
.L_115:
        /*08b8*/ 	.byte	0x01, 0x54
	.zero		2


	//----- nvinfo : EIATTR_SYSCALL_OFFSETS
	.align		4
        /*08bc*/ 	.byte	0x04, 0x46
        /*08be*/ 	.short	(.L_117 - .L_116)


	//   ....[0]....
.L_116:
        /*08c0*/ 	.word	0x00001c90


	//   ....[1]....
        /*08c4*/ 	.word	0x0000c670


	//   ....[2]....
        /*08c8*/ 	.word	0x0000c7c0


	//   ....[3]....
        /*08cc*/ 	.word	0x0000c8b0


	//   ....[4]....
        /*08d0*/ 	.word	0x0000d780


	//----- nvinfo : EIATTR_MBARRIER_INSTR_OFFSETS
	.align		4
.L_117:
        /*08d4*/ 	.byte	0x04, 0x39
        /*08d6*/ 	.short	(.L_119 - .L_118)


	//   ....[0]....
.L_118:
        /*08d8*/ 	.word	0x00000180
        /*08dc*/ 	.word	0x000000ff
        /*08e0*/ 	.word	0x00030800
        /*08e4*/ 	.short	0x0100
        /*08e6*/ 	.byte	0x08
	.zero		1


	//   ....[1]....
        /*08e8*/ 	.word	0x00000190
        /*08ec*/ 	.word	0x000000ff
        /*08f0*/ 	.word	0x00030820
        /*08f4*/ 	.short	0x0100
        /*08f6*/ 	.byte	0x08
	.zero		1


	//   ....[2]....
        /*08f8*/ 	.word	0x00000280
        /*08fc*/ 	.word	0x000000ff
        /*0900*/ 	.word	0x00030830
        /*0904*/ 	.short	0x0100
        /*0906*/ 	.byte	0x08
	.zero		1


	//   ....[3]....
        /*0908*/ 	.word	0x00000290
        /*090c*/ 	.word	0x000000ff
        /*0910*/ 	.word	0x00030840
        /*0914*/ 	.short	0x0100
        /*0916*/ 	.byte	0x08
	.zero		1


	//   ....[4]....
        /*0918*/ 	.word	0x000002a0
        /*091c*/ 	.word	0x000000ff
        /*0920*/ 	.word	0x00030838
        /*0924*/ 	.short	0x0100
        /*0926*/ 	.byte	0x08
	.zero		1


	//   ....[5]....
        /*0928*/ 	.word	0x000002b0
        /*092c*/ 	.word	0x000000ff
        /*0930*/ 	.word	0x00030848
        /*0934*/ 	.short	0x0100
        /*0936*/ 	.byte	0x08
	.zero		1


	//   ....[6]....
        /*0938*/ 	.word	0x000003e0
        /*093c*/ 	.word	0x000000ff
        /*0940*/ 	.word	0x00030850
        /*0944*/ 	.short	0x0100
        /*0946*/ 	.byte	0x08
	.zero		1


	//   ....[7]....
        /*0948*/ 	.word	0x000003f0
        /*094c*/ 	.word	0x000000ff
        /*0950*/ 	.word	0x00030860
        /*0954*/ 	.short	0x0100
        /*0956*/ 	.byte	0x08
	.zero		1


	//   ....[8]....
        /*0958*/ 	.word	0x00000400
        /*095c*/ 	.word	0x000000ff
        /*0960*/ 	.word	0x00030858
        /*0964*/ 	.short	0x0100
        /*0966*/ 	.byte	0x08
	.zero		1


	//   ....[9]....
        /*0968*/ 	.word	0x00000410
        /*096c*/ 	.word	0x000000ff
        /*0970*/ 	.word	0x00030868
        /*0974*/ 	.short	0x0100
        /*0976*/ 	.byte	0x08
	.zero		1


	//   ....[10]....
        /*0978*/ 	.word	0x00000500
        /*097c*/ 	.word	0x000000ff
        /*0980*/ 	.word	0x00030870
        /*0984*/ 	.short	0x0100
        /*0986*/ 	.byte	0x06
	.zero		1


	//   ....[11]....
        /*0988*/ 	.word	0x00000510
        /*098c*/ 	.word	0x000000ff
        /*0990*/ 	.word	0x00030880
        /*0994*/ 	.short	0x0100
        /*0996*/ 	.byte	0x06
	.zero		1


	//   ....[12]....
        /*0998*/ 	.word	0x00000520
        /*099c*/ 	.word	0x000000ff
        /*09a0*/ 	.word	0x00030878
        /*09a4*/ 	.short	0x0100
        /*09a6*/ 	.byte	0x06
	.zero		1


	//   ....[13]....
        /*09a8*/ 	.word	0x00000530
        /*09ac*/ 	.word	0x000000ff
        /*09b0*/ 	.word	0x00030888
        /*09b4*/ 	.short	0x0100
        /*09b6*/ 	.byte	0x06
	.zero		1


	//   ....[14]....
        /*09b8*/ 	.word	0x00000660
        /*09bc*/ 	.word	0x000000ff
        /*09c0*/ 	.word	0x00030890
        /*09c4*/ 	.short	0x0100
        /*09c6*/ 	.byte	0x08
	.zero		1


	//   ....[15]....
        /*09c8*/ 	.word	0x00000670
        /*09cc*/ 	.word	0x000000ff
        /*09d0*/ 	.word	0x000308a0
        /*09d4*/ 	.short	0x0100
        /*09d6*/ 	.byte	0x08
	.zero		1


	//   ....[16]....
        /*09d8*/ 	.word	0x00000680
        /*09dc*/ 	.word	0x000000ff
        /*09e0*/ 	.word	0x00030898
        /*09e4*/ 	.short	0x0100
        /*09e6*/ 	.byte	0x08
	.zero		1


	//   ....[17]....
        /*09e8*/ 	.word	0x00000690
        /*09ec*/ 	.word	0x000000ff
        /*09f0*/ 	.word	0x000308a8
        /*09f4*/ 	.short	0x0100
        /*09f6*/ 	.byte	0x08
	.zero		1


	//   ....[18]....
        /*09f8*/ 	.word	0x000007d0
        /*09fc*/ 	.word	0x000000ff
        /*0a00*/ 	.word	0x000308b0
        /*0a04*/ 	.short	0x0100
        /*0a06*/ 	.byte	0x08
	.zero		1


	//   ....[19]....
        /*0a08*/ 	.word	0x000007e0
        /*0a0c*/ 	.word	0x000000ff
        /*0a10*/ 	.word	0x000308c0
        /*0a14*/ 	.short	0x0100
        /*0a16*/ 	.byte	0x08
	.zero		1


	//   ....[20]....
        /*0a18*/ 	.word	0x000007f0
        /*0a1c*/ 	.word	0x000000ff
        /*0a20*/ 	.word	0x000308b8
        /*0a24*/ 	.short	0x0100
        /*0a26*/ 	.byte	0x08
	.zero		1


	//   ....[21]....
        /*0a28*/ 	.word	0x00000800
        /*0a2c*/ 	.word	0x000000ff
        /*0a30*/ 	.word	0x000308c8
        /*0a34*/ 	.short	0x0100
        /*0a36*/ 	.byte	0x08
	.zero		1


	//   ....[22]....
        /*0a38*/ 	.word	0x00001d50
        /*0a3c*/ 	.word	0x00000004
        /*0a40*/ 	.word	0x00030800
        /*0a44*/ 	.short	0x010a
        /*0a46*/ 	.byte	0x3f
	.zero		1


	//   ....[23]....
        /*0a48*/ 	.word	0x00001e00
        /*0a4c*/ 	.word	0x00000000
        /*0a50*/ 	.word	0x00030830
        /*0a54*/ 	.short	0x010a
        /*0a56*/ 	.byte	0x3f
	.zero		1


	//   ....[24]....
        /*0a58*/ 	.word	0x00001e50
        /*0a5c*/ 	.word	0x00000000
        /*0a60*/ 	.word	0x00030830
        /*0a64*/ 	.short	0x010a
        /*0a66*/ 	.byte	0x3f
	.zero		1


	//   ....[25]....
        /*0a68*/ 	.word	0x00002590
        /*0a6c*/ 	.word	0x00000000
        /*0a70*/ 	.word	0x00000000
        /*0a74*/ 	.short	0x0101
        /*0a76*/ 	.byte	0x3f
	.zero		1


	//   ....[26]....
        /*0a78*/ 	.word	0x000042a0
        /*0a7c*/ 	.word	0x000000ff
        /*0a80*/ 	.word	0x00030830
        /*0a84*/ 	.short	0x010a
        /*0a86*/ 	.byte	0x08
	.zero		1


	//   ....[27]....
        /*0a88*/ 	.word	0x000042e0
        /*0a8c*/ 	.word	0x000000ff
        /*0a90*/ 	.word	0x00030830
        /*0a94*/ 	.short	0x010a
        /*0a96*/ 	.byte	0x08
	.zero		1


	//   ....[28]....
        /*0a98*/ 	.word	0x00004df0
        /*0a9c*/ 	.word	0x000000ff
        /*0aa0*/ 	.word	0x00030850
        /*0aa4*/ 	.short	0x010a
        /*0aa6*/ 	.byte	0x09
	.zero		1


	//   ....[29]....
        /*0aa8*/ 	.word	0x00004e30
        /*0aac*/ 	.word	0x000000ff
        /*0ab0*/ 	.word	0x00030850
        /*0ab4*/ 	.short	0x010a
        /*0ab6*/ 	.byte	0x09
	.zero		1


	//   ....[30]....
        /*0ab8*/ 	.word	0x00005400
        /*0abc*/ 	.word	0x000000ff
        /*0ac0*/ 	.word	0x00000000
        /*0ac4*/ 	.short	0x0101
        /*0ac6*/ 	.byte	0x08
	.zero		1


	//   ....[31]....
        /*0ac8*/ 	.word	0x00005f40
        /*0acc*/ 	.word	0x000000ff
        /*0ad0*/ 	.word	0x00000000
        /*0ad4*/ 	.short	0x0101
        /*0ad6*/ 	.byte	0x09
	.zero		1


	//   ....[32]....
        /*0ad8*/ 	.word	0x000066c0
        /*0adc*/ 	.word	0x0000000d
        /*0ae0*/ 	.word	0x00030850
        /*0ae4*/ 	.short	0x010a
        /*0ae6*/ 	.byte	0x3f
	.zero		1


	//   ....[33]....
        /*0ae8*/ 	.word	0x00006750
        /*0aec*/ 	.word	0x0000000d
        /*0af0*/ 	.word	0x00030850
        /*0af4*/ 	.short	0x010a
        /*0af6*/ 	.byte	0x3f
	.zero		1


	//   ....[34]....
        /*0af8*/ 	.word	0x00006c70
        /*0afc*/ 	.word	0x00000002
        /*0b00*/ 	.word	0x00000000
        /*0b04*/ 	.short	0x0101
        /*0b06*/ 	.byte	0x3f
	.zero		1


	//   ....[35]....
        /*0b08*/ 	.word	0x00008b00
        /*0b0c*/ 	.word	0x000000ff
        /*0b10*/ 	.word	0x00000000
        /*0b14*/ 	.short	0x0101
        /*0b16*/ 	.byte	0x08
	.zero		1


	//   ....[36]....
        /*0b18*/ 	.word	0x000091b0
        /*0b1c*/ 	.word	0x000000ff
        /*0b20*/ 	.word	0x00000000
        /*0b24*/ 	.short	0x0101
        /*0b26*/ 	.byte	0x08
	.zero		1


	//   ....[37]....
        /*0b28*/ 	.word	0x0000ce30
        /*0b2c*/ 	.word	0x00000007
        /*0b30*/ 	.word	0x00030840
        /*0b34*/ 	.short	0x010a
        /*0b36*/ 	.byte	0x3f
	.zero		1


	//   ....[38]....
        /*0b38*/ 	.word	0x0000d4b0
        /*0b3c*/ 	.word	0x00000007
        /*0b40*/ 	.word	0x00030830
        /*0b44*/ 	.short	0x0107
        /*0b46*/ 	.byte	0x3f
	.zero		1


	//   ....[39]....
        /*0b48*/ 	.word	0x0000d580
        /*0b4c*/ 	.word	0x00000007
        /*0b50*/ 	.word	0x00030830
        /*0b54*/ 	.short	0x0101
        /*0b56*/ 	.byte	0x3f
	.zero		1


	//   ....[40]....
        /*0b58*/ 	.word	0x0000e0b0
        /*0b5c*/ 	.word	0x00000016
        /*0b60*/ 	.word	0x00030800
        /*0b64*/ 	.short	0x0107
        /*0b66*/ 	.byte	0x3f
	.zero		1


	//   ....[41]....
        /*0b68*/ 	.word	0x0000e1d0
        /*0b6c*/ 	.word	0x00000016
        /*0b70*/ 	.word	0x00030800
        /*0b74*/ 	.short	0x0101
        /*0b76*/ 	.byte	0x3f
	.zero		1


	//   ....[42]....
        /*0b78*/ 	.word	0x0000e1f0
        /*0b7c*/ 	.word	0x00000016
        /*0b80*/ 	.word	0x00030820
        /*0b84*/ 	.short	0x010a
        /*0b86*/ 	.byte	0x3f
	.zero		1


	//   ....[43]....
        /*0b88*/ 	.word	0x0000e5b0
        /*0b8c*/ 	.word	0x00000006
        /*0b90*/ 	.word	0x00030840
        /*0b94*/ 	.short	0x010a
        /*0b96*/ 	.byte	0x3f
	.zero		1


	//   ....[44]....
        /*0b98*/ 	.word	0x0000ea70
        /*0b9c*/ 	.word	0x00000006
        /*0ba0*/ 	.word	0x00030830
        /*0ba4*/ 	.short	0x0107
        /*0ba6*/ 	.byte	0x3f
	.zero		1


	//   ....[45]....
        /*0ba8*/ 	.word	0x0000eb20
        /*0bac*/ 	.word	0x00000006
        /*0bb0*/ 	.word	0x00030830
        /*0bb4*/ 	.short	0x0101
        /*0bb6*/ 	.byte	0x3f
	.zero		1


	//   ....[46]....
        /*0bb8*/ 	.word	0x0000eb90
        /*0bbc*/ 	.word	0x00000006
        /*0bc0*/ 	.word	0x00030860
        /*0bc4*/ 	.short	0x010a
        /*0bc6*/ 	.byte	0x3f
	.zero		1


	//   ....[47]....
        /*0bc8*/ 	.word	0x0000f0e0
        /*0bcc*/ 	.word	0x00000006
        /*0bd0*/ 	.word	0x00030850
        /*0bd4*/ 	.short	0x0107
        /*0bd6*/ 	.byte	0x3f
	.zero		1


	//   ....[48]....
        /*0bd8*/ 	.word	0x0000f200
        /*0bdc*/ 	.word	0x00000006
        /*0be0*/ 	.word	0x00030850
        /*0be4*/ 	.short	0x0101
        /*0be6*/ 	.byte	0x3f
	.zero		1


	//   ....[49]....
        /*0be8*/ 	.word	0x0000f410
        /*0bec*/ 	.word	0x00000000
        /*0bf0*/ 	.word	0x00030860
        /*0bf4*/ 	.short	0x010a
        /*0bf6*/ 	.byte	0x3f
	.zero		1


	//   ....[50]....
        /*0bf8*/ 	.word	0x0000f910
        /*0bfc*/ 	.word	0x00000000
        /*0c00*/ 	.word	0x00030850
        /*0c04*/ 	.short	0x0107
        /*0c06*/ 	.byte	0x3f
	.zero		1


	//   ....[51]....
        /*0c08*/ 	.word	0x0000f9c0
        /*0c0c*/ 	.word	0x00000000
        /*0c10*/ 	.word	0x00030850
        /*0c14*/ 	.short	0x0101
        /*0c16*/ 	.byte	0x3f
	.zero		1


	//   ....[52]....
        /*0c18*/ 	.word	0x00010700
        /*0c1c*/ 	.word	0x00000004
        /*0c20*/ 	.word	0x00030820
        /*0c24*/ 	.short	0x010a
        /*0c26*/ 	.byte	0x3f
	.zero		1


	//   ....[53]....
        /*0c28*/ 	.word	0x000108a0
        /*0c2c*/ 	.word	0x00000005
        /*0c30*/ 	.word	0x00030840
        /*0c34*/ 	.short	0x010a
        /*0c36*/ 	.byte	0x3f
	.zero		1


	//   ....[54]....
        /*0c38*/ 	.word	0x00010940
        /*0c3c*/ 	.word	0x0000001b
        /*0c40*/ 	.word	0x00030840
        /*0c44*/ 	.short	0x010a
        /*0c46*/ 	.byte	0x3f
	.zero		1


	//   ....[55]....
        /*0c48*/ 	.word	0x00010980
        /*0c4c*/ 	.word	0x00000005
        /*0c50*/ 	.word	0x00030860
        /*0c54*/ 	.short	0x010a
        /*0c56*/ 	.byte	0x3f
	.zero		1


	//   ....[56]....
        /*0c58*/ 	.word	0x000109c0
        /*0c5c*/ 	.word	0x0000001b
        /*0c60*/ 	.word	0x00030860
        /*0c64*/ 	.short	0x010a
        /*0c66*/ 	.byte	0x3f
	.zero		1


	//   ....[57]....
        /*0c68*/ 	.word	0x00010a20
        /*0c6c*/ 	.word	0x00000004
        /*0c70*/ 	.word	0x00030800
        /*0c74*/ 	.short	0x010a
        /*0c76*/ 	.byte	0x3f
	.zero		1


	//   ....[58]....
        /*0c78*/ 	.word	0x00010a70
        /*0c7c*/ 	.word	0x00000000
        /*0c80*/ 	.word	0x00030830
        /*0c84*/ 	.short	0x010a
        /*0c86*/ 	.byte	0x3f
	.zero		1


	//   ....[59]....
        /*0c88*/ 	.word	0x00010ad0
        /*0c8c*/ 	.word	0x00000003
        /*0c90*/ 	.word	0x00030830
        /*0c94*/ 	.short	0x010a
        /*0c96*/ 	.byte	0x3f
	.zero		1


	//   ....[60]....
        /*0c98*/ 	.word	0x00010b30
        /*0c9c*/ 	.word	0x00000002
        /*0ca0*/ 	.word	0x00030850
        /*0ca4*/ 	.short	0x010a
        /*0ca6*/ 	.byte	0x3f
	.zero		1


	//   ....[61]....
        /*0ca8*/ 	.word	0x00010b80
        /*0cac*/ 	.word	0x0000000d
        /*0cb0*/ 	.word	0x00030850
        /*0cb4*/ 	.short	0x010a
        /*0cb6*/ 	.byte	0x3f
	.zero		1


	//   ....[62]....
        /*0cb8*/ 	.word	0x00010ca0
        /*0cbc*/ 	.word	0x00000007
        /*0cc0*/ 	.word	0x00030840
        /*0cc4*/ 	.short	0x010a
        /*0cc6*/ 	.byte	0x3f
	.zero		1


	//   ....[63]....
        /*0cc8*/ 	.word	0x00012000
        /*0ccc*/ 	.word	0x00000016
        /*0cd0*/ 	.word	0x00030820
        /*0cd4*/ 	.short	0x010a
        /*0cd6*/ 	.byte	0x3f
	.zero		1


	//   ....[64]....
        /*0cd8*/ 	.word	0x00012050
        /*0cdc*/ 	.word	0x00000006
        /*0ce0*/ 	.word	0x00030840
        /*0ce4*/ 	.short	0x010a
        /*0ce6*/ 	.byte	0x3f
	.zero		1


	//   ....[65]....
        /*0ce8*/ 	.word	0x00012820
        /*0cec*/ 	.word	0x00000006
        /*0cf0*/ 	.word	0x00030860
        /*0cf4*/ 	.short	0x010a
        /*0cf6*/ 	.byte	0x3f
	.zero		1


	//   ....[66]....
        /*0cf8*/ 	.word	0x000130b0
        /*0cfc*/ 	.word	0x00000000
        /*0d00*/ 	.word	0x00030860
        /*0d04*/ 	.short	0x010a
        /*0d06*/ 	.byte	0x3f
	.zero		1


	//   ....[67]....
        /*0d08*/ 	.word	0x000142e0
        /*0d0c*/ 	.word	0x00000004
        /*0d10*/ 	.word	0x00030820
        /*0d14*/ 	.short	0x010a
        /*0d16*/ 	.byte	0x3f
	.zero		1


	//   ....[68]....
        /*0d18*/ 	.word	0x00014480
        /*0d1c*/ 	.word	0x00000005
        /*0d20*/ 	.word	0x00030840
        /*0d24*/ 	.short	0x010a
        /*0d26*/ 	.byte	0x3f
	.zero		1


	//   ....[69]....
        /*0d28*/ 	.word	0x000144d0
        /*0d2c*/ 	.word	0x0000001b
        /*0d30*/ 	.word	0x00030840
        /*0d34*/ 	.short	0x010a
        /*0d36*/ 	.byte	0x3f
	.zero		1


	//   ....[70]....
        /*0d38*/ 	.word	0x00014520
        /*0d3c*/ 	.word	0x00000005
        /*0d40*/ 	.word	0x00030860
        /*0d44*/ 	.short	0x010a
        /*0d46*/ 	.byte	0x3f
	.zero		1


	//----- nvinfo : EIATTR_NUM_MBARRIERS
	.align		4
.L_119:
        /*0d48*/ 	.byte	0x03, 0x38
        /*0d4a*/ 	.short	0x0016


	//----- nvinfo : EIATTR_EXIT_INSTR_OFFSETS
	.align		4
        /*0d4c*/ 	.byte	0x04, 0x1c
        /*0d4e*/ 	.short	(.L_121 - .L_120)


	//   ....[0]....
.L_120:
        /*0d50*/ 	.word	0x00000990


	//   ....[1]....
        /*0d54*/ 	.word	0x0000af90


	//   ....[2]....
        /*0d58*/ 	.word	0x00010a10


	//----- nvinfo : EIATTR_MAX_THREADS
	.align		4
.L_121:
        /*0d5c*/ 	.byte	0x04, 0x05
        /*0d5e*/ 	.short	(.L_123 - .L_122)
.L_122:
        /*0d60*/ 	.word	0x00000180
        /*0d64*/ 	.word	0x00000001
        /*0d68*/ 	.word	0x00000001


	//----- nvinfo : EIATTR_CRS_STACK_SIZE
	.align		4
.L_123:
        /*0d6c*/ 	.byte	0x04, 0x1e
        /*0d6e*/ 	.short	(.L_125 - .L_124)
.L_124:
        /*0d70*/ 	.word	0x00000000


	//----- nvinfo : EIATTR_CBANK_PARAM_SIZE
	.align		4
.L_125:
        /*0d74*/ 	.byte	0x03, 0x19
        /*0d76*/ 	.short	0x0af0


	//----- nvinfo : EIATTR_PARAM_CBANK
	.align		4
        /*0d78*/ 	.byte	0x04, 0x0a
        /*0d7a*/ 	.short	(.L_127 - .L_126)
	.align		4
.L_126:
        /*0d7c*/ 	.word	index@(.nv.constant0._ZN7cutlass13device_kernelIN5flash11enable_sm90INS1_16FlashAttnFwdSm90INS1_25CollectiveMainloopFwdSm90ILi2EN4cute5tupleIJNS5_1CILi1EEES8_S8_EEENS6_IJNS7_ILi128EEENS7_ILi96EEENS7_ILi192EEEEEELi192ENS_10bfloat16_tEfNS_4arch4Sm90ELb0ELb0ELb0ELb1ELb1ELb0ELb0ELb1ELb1ELb1ELb1ELb0EEENS1_21CollectiveEpilogueFwdINS6_IJSA_SC_SB_EEES9_SE_SG_Li256ELb1ELb1ELb1ELb0EEENS1_36VarlenDynamicPersistentTileSchedulerILi128ELi96ELi256ELi128ELb1ELb1ELb1ELb0ELb1ELb1EEEEEEEEEvNT_6ParamsE)
        /*0d80*/ 	.short	0x0210
        /*0d82*/ 	.short	0x0af0


	//----- nvinfo : EIATTR_SW_WAR
	.align		4
.L_127:
        /*0d84*/ 	.byte	0x04, 0x36
        /*0d86*/ 	.short	(.L_129 - .L_128)
.L_128:
        /*0d88*/ 	.word	0x00000008
.L_129:


//--------------------- .nv.info._ZN7cutlass13device_kernelIN5flash11enable_sm90INS1_16FlashAttnFwdSm90INS1_25CollectiveMainloopFwdSm90ILi2EN4cute5tupleIJNS5_1CILi1EEES8_S8_EEENS6_IJNS7_ILi128EEENS7_ILi96EEENS7_ILi192EEEEEELi192ENS_10bfloat16_tEfNS_4arch4Sm90ELb0ELb0ELb0ELb1ELb1ELb1ELb0ELb1ELb1ELb1ELb1ELb0EEENS1_21CollectiveEpilogueFwdINS6_IJSA_SC_SB_EEES9_SE_SG_Li256ELb1ELb1ELb1ELb0EEENS1_36VarlenDynamicPersistentTileSchedulerILi128ELi96ELi256ELi128ELb1ELb1ELb1ELb0ELb1ELb1EEEEEEEEEvNT_6ParamsE --------------------------
	.section	.nv.info._ZN7cutlass13device_kernelIN5flash11enable_sm90INS1_16FlashAttnFwdSm90INS1_25CollectiveMainloopFwdSm90ILi2EN4cute5tupleIJNS5_1CILi1EEES8_S8_EEENS6_IJNS7_ILi128EEENS7_ILi96EEENS7_ILi192EEEEEELi192ENS_10bfloat16_tEfNS_4arch4Sm90ELb0ELb0ELb0ELb1ELb1ELb1ELb0ELb1ELb1ELb1ELb1ELb0EEENS1_21CollectiveEpilogueFwdINS6_IJSA_SC_SB_EEES9_SE_SG_Li256ELb1ELb1ELb1ELb0EEENS1_36VarlenDynamicPersistentTileSchedulerILi128ELi96ELi256ELi128ELb1ELb1ELb1ELb0ELb1ELb1EEEEEEEEEvNT_6ParamsE,"",@"SHT_CUDA_INFO"
	.sectionflags	@""
	.align	4


	//----- nvinfo : EIATTR_CUDA_API_VERSION
	.align		4
        /*0000*/ 	.byte	0x04, 0x37
        /*0002*/ 	.short	(.L_131 - .L_130)
.L_130:
        /*0004*/ 	.word	0x00000082


	//----- nvinfo : EIATTR_KPARAM_INFO
	.align		4
.L_131:
        /*0008*/ 	.byte	0x04, 0x17
        /*000a*/ 	.short	(.L_133 - .L_132)
.L_132:
        /*000c*/ 	.word	0x00000000
        /*0010*/ 	.short	0x0000
        /*0012*/ 	.short	0x0070
        /*0014*/ 	.byte	0x00, 0xf0, 0x01, 0x2a


	//----- nvinfo : EIATTR_SPARSE_MMA_MASK
	.align		4
.L_133:
        /*0018*/ 	.byte	0x03, 0x50
        /*001a*/ 	.short	0x0000


	//----- nvinfo : EIATTR_MAXREG_COUNT
	.align		4
        /*001c*/ 	.byte	0x03, 0x1b
        /*001e*/ 	.short	0x00a8


	//----- nvinfo : EIATTR_NUM_BARRIERS
	.align		4
        /*0020*/ 	.byte	0x02, 0x4c
        /*0022*/ 	.byte	0x10
	.zero		1


	//----- nvinfo : EIATTR_EXTERNS
	.align		4
        /*0024*/ 	.byte	0x04, 0x0f
        /*0026*/ 	.short	(.L_135 - .L_134)


	//   ....[0]....
	.align		4
.L_134:
        /*0028*/ 	.word	index@(__assertfail)


	//----- nvinfo : EIATTR_ANNOTATIONS
	.align		4
.L_135:
        /*002c*/ 	.byte	0x04, 0x55
        /*002e*/ 	.short	(.L_137 - .L_136)


	//   ....[0]....
.L_136:
        /* <DEDUP_REMOVED lines=98> */
        /*0644*/ 	.byte	0xf0, 0x52, 0x02, 0x00


	//----- nvinfo : EIATTR_MERCURY_ISA_VERSION
	.align		4
.L_137:
        /*0648*/ 	.byte	0x03, 0x5f
        /*064a*/ 	.short	0x0101


	//----- nvinfo : EIATTR_UNUSED_LOAD_BYTE_OFFSET
	.align		4
        /*064c*/ 	.byte	0x04, 0x44
        /*064e*/ 	.short	(.L_139 - .L_138)


	//   ....[0]....
.L_138:
        /*0650*/ 	.word	0x00000a20
        /*0654*/ 	.word	0x0000fff0


	//   ....[1]....
        /*0658*/ 	.word	0x00017650
        /*065c*/ 	.word	0x0000fff0


	//----- nvinfo : EIATTR_INT_WARP_WIDE_INSTR_OFFSETS
	.align		4
.L_139:
        /*0660*/ 	.byte	0x04, 0x31
        /*0662*/ 	.short	(.L_141 - .L_140)


	//   ....[0]....
.L_140:
        /*0664*/ 	.word	0x00000120


	//   ....[1]....
        /*0668*/ 	.word	0x00000160


	//   ....[2]....
        /*066c*/ 	.word	0x00000220


	//   ....[3]....
        /*0670*/ 	.word	0x0001dfc0


	//   ....[4]....
        /*0674*/ 	.word	0x0001e050


	//   ....[5]....
        /*0678*/ 	.word	0x00020ed0


	//   ....[6]....
        /*067c*/ 	.word	0x00020f60


	//----- nvinfo : EIATTR_COOP_GROUP_MASK_REGIDS
	.align		4
.L_141:
        /*0680*/ 	.byte	0x04, 0x29
        /*0682*/ 	.short	(.L_143 - .L_142)


	//   ....[0]....
.L_142:
        /*0684*/ 	.word	0xffffffff


	//   ....[1]....
        /*0688*/ 	.word	0xffffffff


	//   ....[2]....
        /*068c*/ 	.word	0xffffffff


	//   ....[3]....
        /*0690*/ 	.word	0xffffffff


	//   ....[4]....
        /*0694*/ 	.word	0xffffffff


	//   ....[5]....
        /*0698*/ 	.word	0xffffffff


	//   ....[6]....
        /*069c*/ 	.word	0xffffffff


	//   ....[7]....
        /*06a0*/ 	.word	0xffffffff


	//   ....[8]....
        /*06a4*/ 	.word	0xffffffff


	//   ....[9]....
        /*06a8*/ 	.word	0xffffffff


	//   ....[10]....
        /*06ac*/ 	.word	0xffffffff


	//   ....[11]....
        /*06b0*/ 	.word	0xffffffff


	//   ....[12]....
        /*06b4*/ 	.word	0xffffffff


	//   ....[13]....
        /*06b8*/ 	.word	0xffffffff


	//   ....[14]....
        /*06bc*/ 	.word	0xffffffff


	//   ....[15]....
        /*06c0*/ 	.word	0xffffffff


	//   ....[16]....
        /*06c4*/ 	.word	0xffffffff


	//   ....[17]....
        /*06c8*/ 	.word	0xffffffff


	//   ....[18]....
        /*06cc*/ 	.word	0xffffffff


	//   ....[19]....
        /*06d0*/ 	.word	0xffffffff


	//   ....[20]....
        /*06d4*/ 	.word	0xffffffff


	//   ....[21]....
        /*06d8*/ 	.word	0xffffffff


	//   ....[22]....
        /*06dc*/ 	.word	0xffffffff


	//   ....[23]....
        /*06e0*/ 	.word	0xffffffff


	//   ....[24]....
        /*06e4*/ 	.word	0xffffffff


	//   ....[25]....
        /*06e8*/ 	.word	0xffffffff


	//   ....[26]....
        /*06ec*/ 	.word	0xffffffff


	//   ....[27]....
        /*06f0*/ 	.word	0xffffffff


	//   ....[28]....
        /*06f4*/ 	.word	0xffffffff


	//   ....[29]....
        /*06f8*/ 	.word	0xffffffff


	//   ....[30]....
        /*06fc*/ 	.word	0xffffffff


	//   ....[31]....
        /*0700*/ 	.word	0xffffffff


	//   ....[32]....
        /*0704*/ 	.word	0xffffffff


	//   ....[33]....
        /*0708*/ 	.word	0xffffffff


	//   ....[34]....
        /*070c*/ 	.word	0xffffffff


	//   ....[35]....
        /*0710*/ 	.word	0xffffffff


	//   ....[36]....
        /*0714*/ 	.word	0xffffffff


	//   ....[37]....
        /*0718*/ 	.word	0xffffffff


	//   ....[38]....
        /*071c*/ 	.word	0xffffffff


	//   ....[39]....
        /*0720*/ 	.word	0xffffffff


	//   ....[40]....
        /*0724*/ 	.word	0xffffffff


	//   ....[41]....
        /*0728*/ 	.word	0xffffffff


	//   ....[42]....
        /*072c*/ 	.word	0xffffffff


	//   ....[43]....
        /*0730*/ 	.word	0xffffffff


	//   ....[44]....
        /*0734*/ 	.word	0xffffffff


	//   ....[45]....
        /*0738*/ 	.word	0xffffffff


	//   ....[46]....
        /*073c*/ 	.word	0xffffffff


	//   ....[47]....
        /*0740*/ 	.word	0xffffffff


	//   ....[48]....
        /*0744*/ 	.word	0xffffffff


	//   ....[49]....
        /*0748*/ 	.word	0xffffffff


	//   ....[50]....
        /*074c*/ 	.word	0xffffffff


	//   ....[51]....
        /*0750*/ 	.word	0xffffffff


	//   ....[52]....
        /*0754*/ 	.word	0xffffffff


	//   ....[53]....
        /*0758*/ 	.word	0xffffffff


	//   ....[54]....
        /*075c*/ 	.word	0xffffffff


	//   ....[55]....
        /*0760*/ 	.word	0xffffffff


	//   ....[56]....
        /*0764*/ 	.word	0xffffffff


	//   ....[57]....
        /*0768*/ 	.word	0xffffffff


	//   ....[58]....
        /*076c*/ 	.word	0xffffffff


	//   ....[59]....
        /*0770*/ 	.word	0xffffffff


	//   ....[60]....
        /*0774*/ 	.word	0xffffffff


	//   ....[61]....
        /*0778*/ 	.word	0xffffffff


	//   ....[62]....
        /*077c*/ 	.word	0xffffffff


	//   ....[63]....
        /*0780*/ 	.word	0xffffffff


	//   ....[64]....
        /*0784*/ 	.word	0xffffffff


	//   ....[65]....
        /*0788*/ 	.word	0xffffffff


	//   ....[66]....
        /*078c*/ 	.word	0xffffffff


	//   ....[67]....
        /*0790*/ 	.word	0xffffffff


	//   ....[68]....
        /*0794*/ 	.word	0xffffffff


	//   ....[69]....
        /*0798*/ 	.word	0xffffffff


	//   ....[70]....
        /*079c*/ 	.word	0xffffffff


	//   ....[71]....
        /*07a0*/ 	.word	0xffffffff


	//   ....[72]....
        /*07a4*/ 	.word	0xffffffff


	//   ....[73]....
        /*07a8*/ 	.word	0xffffffff


	//   ....[74]....
        /*07ac*/ 	.word	0xffffffff


	//   ....[75]....
        /*07b0*/ 	.word	0xffffffff


	//   ....[76]....
        /*07b4*/ 	.word	0xffffffff


	//   ....[77]....
        /*07b8*/ 	.word	0xffffffff


	//   ....[78]....
        /*07bc*/ 	.word	0xffffffff


	//   ....[79]....
        /*07c0*/ 	.word	0xffffffff


	//   ....[80]....
        /*07c4*/ 	.word	0xffffffff


	//   ....[81]....
        /*07c8*/ 	.word	0xffffffff


	//   ....[82]....
        /*07cc*/ 	.word	0xffffffff


	//   ....[83]....
        /*07d0*/ 	.word	0xffffffff


	//   ....[84]....
        /*07d4*/ 	.word	0xffffffff


	//   ....[85]....
        /*07d8*/ 	.word	0xffffffff


	//   ....[86]....
        /*07dc*/ 	.word	0xffffffff


	//   ....[87]....
        /*07e0*/ 	.word	0xffffffff


	//   ....[88]....
        /*07e4*/ 	.word	0xffffffff


	//   ....[89]....
        /*07e8*/ 	.word	0xffffffff


	//   ....[90]....
        /*07ec*/ 	.word	0xffffffff


	//   ....[91]....
        /*07f0*/ 	.word	0xffffffff


	//   ....[92]....
        /*07f4*/ 	.word	0xffffffff


	//   ....[93]....
        /*07f8*/ 	.word	0xffffffff


	//   ....[94]....
        /*07fc*/ 	.word	0xffffffff


	//   ....[95]....
        /*0800*/ 	.word	0xffffffff


	//   ....[96]....
        /*0804*/ 	.word	0xffffffff


	//   ....[97]....
        /*0808*/ 	.word	0xffffffff


	//   ....[98]....
        /*080c*/ 	.word	0xffffffff


	//   ....[99]....
        /*0810*/ 	.word	0xffffffff


	//   ....[100]....
        /*0814*/ 	.word	0xffffffff


	//   ....[101]....
        /*0818*/ 	.word	0xffffffff


	//   ....[102]....
        /*081c*/ 	.word	0xffffffff


	//   ....[103]....
        /*0820*/ 	.word	0xffffffff


	//   ....[104]....
        /*0824*/ 	.word	0xffffffff


	//   ....[105]....
        /*0828*/ 	.word	0xffffffff


	//   ....[106]....
        /*082c*/ 	.word	0xffffffff


	//   ....[107]....
        /*0830*/ 	.word	0xffffffff


	//   ....[108]....
        /*0834*/ 	.word	0xffffffff


	//   ....[109]....
        /*0838*/ 	.word	0xffffffff


	//   ....[110]....
        /*083c*/ 	.word	0xffffffff


	//   ....[111]....
        /*0840*/ 	.word	0xffffffff


	//   ....[112]....
        /*0844*/ 	.word	0xffffffff


	//   ....[113]....
        /*0848*/ 	.word	0xffffffff


	//   ....[114]....
        /*084c*/ 	.word	0xffffffff


	//   ....[115]....
        /*0850*/ 	.word	0xffffffff


	//   ....[116]....
        /*0854*/ 	.word	0xffffffff


	//   ....[117]....
        /*0858*/ 	.word	0xffffffff


	//   ....[118]....
        /*085c*/ 	.word	0xffffffff


	//   ....[119]....
        /*0860*/ 	.word	0xffffffff


	//   ....[120]....
        /*0864*/ 	.word	0xffffffff


	//   ....[121]....
        /*0868*/ 	.word	0xffffffff


	//   ....[122]....
        /*086c*/ 	.word	0xffffffff


	//   ....[123]....
        /*0870*/ 	.word	0xffffffff


	//   ....[124]....
        /*0874*/ 	.word	0xffffffff


	//   ....[125]....
        /*0878*/ 	.word	0xffffffff


	//   ....[126]....
        /*087c*/ 	.word	0xffffffff


	//   ....[127]....
        /*0880*/ 	.word	0xffffffff


	//   ....[128]....
        /*0884*/ 	.word	0xffffffff


	//   ....[129]....
        /*0888*/ 	.word	0xffffffff


	//   ....[130]....
        /*088c*/ 	.word	0xffffffff


	//   ....[131]....
        /*0890*/ 	.word	0xffffffff


	//   ....[132]....
        /*0894*/ 	.word	0xffffffff


	//   ....[133]....
        /*0898*/ 	.word	0xffffffff


	//   ....[134]....
        /*089c*/ 	.word	0xffffffff


	//   ....[135]....
        /*08a0*/ 	.word	0xffffffff


	//   ....[136]....
        /*08a4*/ 	.word	0xffffffff


	//   ....[137]....
        /*08a8*/ 	.word	0xffffffff


	//   ....[138]....
        /*08ac*/ 	.word	0xffffffff


	//   ....[139]....
        /*08b0*/ 	.word	0xffffffff


	//   ....[140]....
        /*08b4*/ 	.word	0xffffffff


	//   ....[141]....
        /*08b8*/ 	.word	0xffffffff


	//   ....[142]....
        /*08bc*/ 	.word	0xffffffff


	//   ....[143]....
        /*08c0*/ 	.word	0xffffffff


	//   ....[144]....
        /*08c4*/ 	.word	0xffffffff


	//   ....[145]....
        /*08c8*/ 	.word	0xffffffff


	//   ....[146]....
        /*08cc*/ 	.word	0xffffffff


	//   ....[147]....
        /*08d0*/ 	.word	0xffffffff


	//   ....[148]....
        /*08d4*/ 	.word	0xffffffff


	//   ....[149]....
        /*08d8*/ 	.word	0xffffffff


	//   ....[150]....
        /*08dc*/ 	.word	0xffffffff


	//   ....[151]....
        /*08e0*/ 	.word	0xffffffff


	//   ....[152]....
        /*08e4*/ 	.word	0xffffffff


	//   ....[153]....
        /*08e8*/ 	.word	0xffffffff


	//   ....[154]....
        /*08ec*/ 	.word	0xffffffff


	//   ....[155]....
        /*08f0*/ 	.word	0xffffffff


	//   ....[156]....
        /*08f4*/ 	.word	0xffffffff


	//   ....[157]....
        /*08f8*/ 	.word	0xffffffff


	//   ....[158]....
        /*08fc*/ 	.word	0xffffffff


	//   ....[159]....
        /*0900*/ 	.word	0xffffffff


	//   ....[160]....
        /*0904*/ 	.word	0xffffffff


	//   ....[161]....
        /*0908*/ 	.word	0xffffffff


	//   ....[162]....
        /*090c*/ 	.word	0xffffffff


	//   ....[163]....
        /*0910*/ 	.word	0xffffffff


	//   ....[164]....
        /*0914*/ 	.word	0xffffffff


	//   ....[165]....
        /*0918*/ 	.word	0xffffffff


	//   ....[166]....
        /*091c*/ 	.word	0xffffffff


	//   ....[167]....
        /*0920*/ 	.word	0xffffffff


	//   ....[168]....
        /*0924*/ 	.word	0xffffffff


	//   ....[169]....
        /*0928*/ 	.word	0x0500000f


	//   ....[170]....
        /*092c*/ 	.word	0x0500000f


	//   ....[171]....
        /*0930*/ 	.word	0x0500000f


	//   ....[172]....
        /*0934*/ 	.word	0x0500000f


	//   ....[173]....
        /*0938*/ 	.word	0x0500000f


	//   ....[174]....
        /*093c*/ 	.word	0x0500000f


	//   ....[175]....
        /*0940*/ 	.word	0x0500000f


	//   ....[176]....
        /*0944*/ 	.word	0x0500000f


	//   ....[177]....
        /*0948*/ 	.word	0x0500000f


	//   ....[178]....
        /*094c*/ 	.word	0x0500000f


	//   ....[179]....
        /*0950*/ 	.word	0x0500000f


	//   ....[180]....
        /*0954*/ 	.word	0x0500000f


	//   ....[181]....
        /*0958*/ 	.word	0x0500000f


	//   ....[182]....
        /*095c*/ 	.word	0x0500000f


	//   ....[183]....
        /*0960*/ 	.word	0x0500000f


	//   ....[184]....
        /*0964*/ 	.word	0x0500000f


	//   ....[185]....
        /*0968*/ 	.word	0x0500000f


	//   ....[186]....
        /*096c*/ 	.word	0x0500000f


	//   ....[187]....
        /*0970*/ 	.word	0x0500000f


	//   ....[188]....
        /*0974*/ 	.word	0x0500000f


	//   ....[189]....
        /*0978*/ 	.word	0x0500000f


	//   ....[190]....
        /*097c*/ 	.word	0x0500000f


	//   ....[191]....
        /*0980*/ 	.word	0x0500000f


	//   ....[192]....
        /*0984*/ 	.word	0x0500000f


	//   ....[193]....
        /*0988*/ 	.word	0x0500000f


	//   ....[194]....
        /*098c*/ 	.word	0x0500000f


	//   ....[195]....
        /*0990*/ 	.word	0x0500000f


	//   ....[196]....
        /*0994*/ 	.word	0x0500000f


	//   ....[197]....
        /*0998*/ 	.word	0x0500000f


	//   ....[198]....
        /*099c*/ 	.word	0x0500000f


	//   ....[199]....
        /*09a0*/ 	.word	0x0500000f


	//   ....[200]....
        /*09a4*/ 	.word	0x0500000f


	//   ....[201]....
        /*09a8*/ 	.word	0x0500000f


	//   ....[202]....
        /*09ac*/ 	.word	0x0500000f


	//   ....[203]....
        /*09b0*/ 	.word	0x0500000f


	//   ....[204]....
        /*09b4*/ 	.word	0x0500000f


	//   ....[205]....
        /*09b8*/ 	.word	0x0500000f


	//   ....[206]....
        /*09bc*/ 	.word	0x0500000f


	//   ....[207]....
        /*09c0*/ 	.word	0x0500000f


	//   ....[208]....
        /*09c4*/ 	.word	0x0500000f


	//   ....[209]....
        /*09c8*/ 	.word	0x0500000f


	//   ....[210]....
        /*09cc*/ 	.word	0x0500000f


	//   ....[211]....
        /*09d0*/ 	.word	0x0500000f


	//   ....[212]....
        /*09d4*/ 	.word	0x0500000f


	//   ....[213]....
        /*09d8*/ 	.word	0x0500000f


	//   ....[214]....
        /*09dc*/ 	.word	0x0500000f


	//   ....[215]....
        /*09e0*/ 	.word	0x0500000f


	//   ....[216]....
        /*09e4*/ 	.word	0x0500000f


	//   ....[217]....
        /*09e8*/ 	.word	0x0500000f


	//   ....[218]....
        /*09ec*/ 	.word	0x0500000f


	//   ....[219]....
        /*09f0*/ 	.word	0x0500000f


	//   ....[220]....
        /*09f4*/ 	.word	0x0500000f


	//   ....[221]....
        /*09f8*/ 	.word	0x0500000f


	//   ....[222]....
        /*09fc*/ 	.word	0x0500000f


	//   ....[223]....
        /*0a00*/ 	.word	0x0500000f


	//   ....[224]....
        /*0a04*/ 	.word	0x0500000f


	//   ....[225]....
        /*0a08*/ 	.word	0x0500000f


	//   ....[226]....
        /*0a0c*/ 	.word	0x0500000f


	//   ....[227]....
        /*0a10*/ 	.word	0x0500000f


	//   ....[228]....
        /*0a14*/ 	.word	0x0500000f


	//   ....[229]....
        /*0a18*/ 	.word	0x0500000f


	//   ....[230]....
        /*0a1c*/ 	.word	0x0500000f


	//   ....[231]....
        /*0a20*/ 	.word	0x0500000f


	//   ....[232]....
        /*0a24*/ 	.word	0x0500000f


	//   ....[233]....
        /*0a28*/ 	.word	0x0500000f


	//   ....[234]....
        /*0a2c*/ 	.word	0x0500000f


	//   ....[235]....
        /*0a30*/ 	.word	0x0500000f


	//   ....[236]....
        /*0a34*/ 	.word	0x0500000f


	//   ....[237]....
        /*0a38*/ 	.word	0x0500000f


	//   ....[238]....
        /*0a3c*/ 	.word	0x0500000f


	//   ....[239]....
        /*0a40*/ 	.word	0x0500000f


	//   ....[240]....
        /*0a44*/ 	.word	0x0500000f


	//   ....[241]....
        /*0a48*/ 	.word	0x0500000f


	//   ....[242]....
        /*0a4c*/ 	.word	0x0500000f


	//   ....[243]....
        /*0a50*/ 	.word	0x0500000f


	//   ....[244]....
        /*0a54*/ 	.word	0x0500000f


	//   ....[245]....
        /*0a58*/ 	.word	0x0500000f


	//   ....[246]....
        /*0a5c*/ 	.word	0x0500000f


	//   ....[247]....
        /*0a60*/ 	.word	0x0500000f


	//   ....[248]....
        /*0a64*/ 	.word	0x0500000f


	//   ....[249]....
        /*0a68*/ 	.word	0x0500000f


	//   ....[250]....
        /*0a6c*/ 	.word	0x0500000f


	//   ....[251]....
        /*0a70*/ 	.word	0x0500000f


	//   ....[252]....
        /*0a74*/ 	.word	0x0500000f


	//   ....[253]....
        /*0a78*/ 	.word	0x0500000f


	//   ....[254]....
        /*0a7c*/ 	.word	0x0500000f


	//   ....[255]....
        /*0a80*/ 	.word	0x0500000f


	//   ....[0]....
        /*0a84*/ 	.word	0x0500000f


	//   ....[1]....
        /*0a88*/ 	.word	0x0500000f


	//   ....[2]....
        /*0a8c*/ 	.word	0x0500000f


	//   ....[3]....
        /*0a90*/ 	.word	0x0500000f


	//   ....[4]....
        /*0a94*/ 	.word	0x0500000f


	//   ....[5]....
        /*0a98*/ 	.word	0x0500000f


	//   ....[6]....
        /*0a9c*/ 	.word	0x0500000f


	//   ....[7]....
        /*0aa0*/ 	.word	0x0500000f


	//   ....[8]....
        /*0aa4*/ 	.word	0x0500000f


	//   ....[9]....
        /*0aa8*/ 	.word	0x0500000f


	//   ....[10]....
        /*0aac*/ 	.word	0x0500000f


	//   ....[11]....
        /*0ab0*/ 	.word	0x0500000f


	//   ....[12]....
        /*0ab4*/ 	.word	0x0500000f


	//   ....[13]....
        /*0ab8*/ 	.word	0x0500000f


	//   ....[14]....
        /*0abc*/ 	.word	0x0500000f


	//   ....[15]....
        /*0ac0*/ 	.word	0x0500000f


	//   ....[16]....
        /*0ac4*/ 	.word	0x0500000f


	//   ....[17]....
        /*0ac8*/ 	.word	0x0500000f


	//----- nvinfo : EIATTR_COOP_GROUP_INSTR_OFFSETS
	.align		4
.L_143:
        /*0acc*/ 	.byte	0x04, 0x28
        /*0ace*/ 	.short	(.L_145 - .L_144)


	//   ....[0]....
.L_144:
        /*0ad0*/ 	.word	0x00000060


	//   ....[1]....
        /*0ad4*/ 	.word	0x00000130


	//   ....[2]....
        /*0ad8*/ 	.word	0x00000230


	//   ....[3]....
        /*0adc*/ 	.word	0x000003a0


	//   ....[4]....
        /*0ae0*/ 	.word	0x00000500


	//   ....[5]....
        /*0ae4*/ 	.word	0x00000620


	//   ....[6]....
        /*0ae8*/ 	.word	0x00000780


	//   ....[7]....
        /*0aec*/ 	.word	0x00003cd0


	//   ....[8]....
        /*0af0*/ 	.word	0x00003ce0


	//   ....[9]....
        /*0af4*/ 	.word	0x00005380


	//   ....[10]....
        /*0af8*/ 	.word	0x00005390


	//   ....[11]....
        /*0afc*/ 	.word	0x000074e0


	//   ....[12]....
        /*0b00*/ 	.word	0x000074f0


	//   ....[13]....
        /*0b04*/ 	.word	0x00008d00


	//   ....[14]....
        /*0b08*/ 	.word	0x00008d10


	//   ....[15]....
        /*0b0c*/ 	.word	0x0000a710


	//   ....[16]....
        /*0b10*/ 	.word	0x0000a720


	//   ....[17]....
        /*0b14*/ 	.word	0x0000a9b0


	//   ....[18]....
        /*0b18*/ 	.word	0x0000a9c0


	//   ....[19]....
        /*0b1c*/ 	.word	0x0000aec0


	//   ....[20]....
        /*0b20*/ 	.word	0x0000aee0


	//   ....[21]....
        /*0b24*/ 	.word	0x0000b120


	//   ....[22]....
        /*0b28*/ 	.word	0x0000b140


	//   ....[23]....
        /*0b2c*/ 	.word	0x0000bb00


	//   ....[24]....
        /*0b30*/ 	.word	0x0000c040


	//   ....[25]....
        /*0b34*/ 	.word	0x0000c050


	//   ....[26]....
        /*0b38*/ 	.word	0x0000c060


	//   ....[27]....
        /*0b3c*/ 	.word	0x0000c070


	//   ....[28]....
        /*0b40*/ 	.word	0x0000ec10


	//   ....[29]....
        /*0b44*/ 	.word	0x0000ec20


	//   ....[30]....
        /*0b48*/ 	.word	0x0000ec30


	//   ....[31]....
        /*0b4c*/ 	.word	0x0000ec40


	//   ....[32]....
        /*0b50*/ 	.word	0x00012d60


	//   ....[33]....
        /*0b54*/ 	.word	0x00012d80


	//   ....[34]....
        /*0b58*/ 	.word	0x00013250


	//   ....[35]....
        /*0b5c*/ 	.word	0x000132c0


	//   ....[36]....
        /*0b60*/ 	.word	0x00015620


	//   ....[37]....
        /*0b64*/ 	.word	0x00015650


	//   ....[38]....
        /*0b68*/ 	.word	0x000157f0


	//   ....[39]....
        /*0b6c*/ 	.word	0x00015820


	//   ....[40]....
        /*0b70*/ 	.word	0x00016da0


	//   ....[41]....
        /*0b74*/ 	.word	0x00016db0


	//   ....[42]....
        /*0b78*/ 	.word	0x00016de0


	//   ....[43]....
        /*0b7c*/ 	.word	0x00016df0


	//   ....[44]....
        /*0b80*/ 	.word	0x000183f0


	//   ....[45]....
        /*0b84*/ 	.word	0x00018400


	//   ....[46]....
        /*0b88*/ 	.word	0x00018410


	//   ....[47]....
        /*0b8c*/ 	.word	0x00018420


	//   ....[48]....
        /*0b90*/ 	.word	0x00018d10


	//   ....[49]....
        /*0b94*/ 	.word	0x00018d60


	//   ....[50]....
        /*0b98*/ 	.word	0x00018e90


	//   ....[51]....
        /*0b9c*/ 	.word	0x00018ec0


	//   ....[52]....
        /*0ba0*/ 	.word	0x00018fe0


	//   ....[53]....
        /*0ba4*/ 	.word	0x00019000


	//   ....[54]....
        /*0ba8*/ 	.word	0x00019110


	//   ....[55]....
        /*0bac*/ 	.word	0x00019130


	//   ....[56]....
        /*0bb0*/ 	.word	0x000197d0


	//   ....[57]....
        /*0bb4*/ 	.word	0x00019800


	//   ....[58]....
        /*0bb8*/ 	.word	0x00019e40


	//   ....[59]....
        /*0bbc*/ 	.word	0x00019e50


	//   ....[60]....
        /*0bc0*/ 	.word	0x0001ada0


	//   ....[61]....
        /*0bc4*/ 	.word	0x0001adc0


	//   ....[62]....
        /*0bc8*/ 	.word	0x0001aec0


	//   ....[63]....
        /*0bcc*/ 	.word	0x0001aee0


	//   ....[64]....
        /*0bd0*/ 	.word	0x0001afe0


	//   ....[65]....
        /*0bd4*/ 	.word	0x0001b000


	//   ....[66]....
        /*0bd8*/ 	.word	0x0001b110


	//   ....[67]....
        /*0bdc*/ 	.word	0x0001b130


	//   ....[68]....
        /*0be0*/ 	.word	0x0001b2c0


	//   ....[69]....
        /*0be4*/ 	.word	0x0001b4d0


	//   ....[70]....
        /*0be8*/ 	.word	0x0001b500


	//   ....[71]....
        /*0bec*/ 	.word	0x0001b530


	//   ....[72]....
        /*0bf0*/ 	.word	0x0001b560


	//   ....[73]....
        /*0bf4*/ 	.word	0x0001b590


	//   ....[74]....
        /*0bf8*/ 	.word	0x0001b5c0


	//   ....[75]....
        /*0bfc*/ 	.word	0x0001b750


	//   ....[76]....
        /*0c00*/ 	.word	0x0001b780


	//   ....[77]....
        /*0c04*/ 	.word	0x0001b7b0


	//   ....[78]....
        /*0c08*/ 	.word	0x0001b7e0


	//   ....[79]....
        /*0c0c*/ 	.word	0x0001b810


	//   ....[80]....
        /*0c10*/ 	.word	0x0001b840


	//   ....[81]....
        /*0c14*/ 	.word	0x0001b8d0


	//   ....[82]....
        /*0c18*/ 	.word	0x0001b900


	//   ....[83]....
        /*0c1c*/ 	.word	0x0001b910


	//   ....[84]....
        /*0c20*/ 	.word	0x0001b9a0


	//   ....[85]....
        /*0c24*/ 	.word	0x0001c930


	//   ....[86]....
        /*0c28*/ 	.word	0x0001eb80


	//   ....[87]....
        /*0c2c*/ 	.word	0x0001eba0


	//   ....[88]....
        /*0c30*/ 	.word	0x0001ec50


	//   ....[89]....
        /*0c34*/ 	.word	0x0001ec70


	//   ....[90]....
        /*0c38*/ 	.word	0x0001ed10


	//   ....[91]....
        /*0c3c*/ 	.word	0x0001ed30


	//   ....[92]....
        /*0c40*/ 	.word	0x0001edd0


	//   ....[93]....
        /*0c44*/ 	.word	0x0001edf0


	//   ....[94]....
        /*0c48*/ 	.word	0x0001ee90


	//   ....[95]....
        /*0c4c*/ 	.word	0x0001eeb0


	//   ....[96]....
        /*0c50*/ 	.word	0x0001eec0


	//   ....[97]....
        /*0c54*/ 	.word	0x0001ef50


	//   ....[98]....
        /*0c58*/ 	.word	0x0001f680


	//   ....[99]....
        /*0c5c*/ 	.word	0x0001f6b0


	//   ....[100]....
        /*0c60*/ 	.word	0x0001f6d0


	//   ....[101]....
        /*0c64*/ 	.word	0x0001f760


	//   ....[102]....
        /*0c68*/ 	.word	0x0001f770


	//   ....[103]....
        /*0c6c*/ 	.word	0x0001f810


	//   ....[104]....
        /*0c70*/ 	.word	0x0001f820


	//   ....[105]....
        /*0c74*/ 	.word	0x0001f8c0


	//   ....[106]....
        /*0c78*/ 	.word	0x0001f8d0


	//   ....[107]....
        /*0c7c*/ 	.word	0x0001f970


	//   ....[108]....
        /*0c80*/ 	.word	0x0001f980


	//   ....[109]....
        /*0c84*/ 	.word	0x0001fa20


	//   ....[110]....
        /*0c88*/ 	.word	0x0001fa30


	//   ....[111]....
        /*0c8c*/ 	.word	0x0001fad0


	//   ....[112]....
        /*0c90*/ 	.word	0x0001fae0


	//   ....[113]....
        /*0c94*/ 	.word	0x0001faf0


	//   ....[114]....
        /*0c98*/ 	.word	0x00020310


	//   ....[115]....
        /*0c9c*/ 	.word	0x00020320


	//   ....[116]....
        /*0ca0*/ 	.word	0x00020350


	//   ....[117]....
        /*0ca4*/ 	.word	0x000203a0


	//   ....[118]....
        /*0ca8*/ 	.word	0x000203b0


	//   ....[119]....
        /*0cac*/ 	.word	0x00020410


	//   ....[120]....
        /*0cb0*/ 	.word	0x00020440


	//   ....[121]....
        /*0cb4*/ 	.word	0x00020480


	//   ....[122]....
        /*0cb8*/ 	.word	0x000204b0


	//   ....[123]....
        /*0cbc*/ 	.word	0x000204f0


	//   ....[124]....
        /*0cc0*/ 	.word	0x00020520


	//   ....[125]....
        /*0cc4*/ 	.word	0x00020560


	//   ....[126]....
        /*0cc8*/ 	.word	0x00020800


	//   ....[127]....
        /*0ccc*/ 	.word	0x00020820


	//   ....[128]....
        /*0cd0*/ 	.word	0x000208c0


	//   ....[129]....
        /*0cd4*/ 	.word	0x000208d0


	//   ....[130]....
        /*0cd8*/ 	.word	0x00020960


	//   ....[131]....
        /*0cdc*/ 	.word	0x00020970


	//   ....[132]....
        /*0ce0*/ 	.word	0x00020a00


	//   ....[133]....
        /*0ce4*/ 	.word	0x00020a10


	//   ....[134]....
        /*0ce8*/ 	.word	0x00020aa0


	//   ....[135]....
        /*0cec*/ 	.word	0x00020ab0


	//   ....[136]....
        /*0cf0*/ 	.word	0x00020ac0


	//   ....[137]....
        /*0cf4*/ 	.word	0x00020b50


	//   ....[138]....
        /*0cf8*/ 	.word	0x000210c0


	//   ....[139]....
        /*0cfc*/ 	.word	0x00021100


	//   ....[140]....
        /*0d00*/ 	.word	0x00021140


	//   ....[141]....
        /*0d04*/ 	.word	0x00021170


	//   ....[142]....
        /*0d08*/ 	.word	0x00021200


	//   ....[143]....
        /*0d0c*/ 	.word	0x00021230


	//   ....[144]....
        /*0d10*/ 	.word	0x000212a0


	//   ....[145]....
        /*0d14*/ 	.word	0x000212d0


	//   ....[146]....
        /*0d18*/ 	.word	0x00021340


	//   ....[147]....
        /*0d1c*/ 	.word	0x00021370


	//   ....[148]....
        /*0d20*/ 	.word	0x000213a0


	//   ....[149]....
        /*0d24*/ 	.word	0x000213f0


	//   ....[150]....
        /*0d28*/ 	.word	0x00021830


	//   ....[151]....
        /*0d2c*/ 	.word	0x00021860


	//   ....[152]....
        /*0d30*/ 	.word	0x000218c0


	//   ....[153]....
        /*0d34*/ 	.word	0x000218f0


	//   ....[154]....
        /*0d38*/ 	.word	0x00021920


	//   ....[155]....
        /*0d3c*/ 	.word	0x00021950


	//   ....[156]....
        /*0d40*/ 	.word	0x00021980


	//   ....[157]....
        /*0d44*/ 	.word	0x000219b0


	//   ....[158]....
        /*0d48*/ 	.word	0x00021b50


	//   ....[159]....
        /*0d4c*/ 	.word	0x00021b80


	//   ....[160]....
        /*0d50*/ 	.word	0x00021bb0


	//   ....[161]....
        /*0d54*/ 	.word	0x00021be0


	//   ....[162]....
        /*0d58*/ 	.word	0x00021c10


	//   ....[163]....
        /*0d5c*/ 	.word	0x00021c40


	//   ....[164]....
        /*0d60*/ 	.word	0x00021d00


	//   ....[165]....
        /*0d64*/ 	.word	0x00021d20


	//   ....[166]....
        /*0d68*/ 	.word	0x00021d30


	//   ....[167]....
        /*0d6c*/ 	.word	0x00021d90


	//   ....[168]....
        /*0d70*/ 	.word	0x000223b0


	//   ....[169]....
        /*0d74*/ 	.word	0x000226d0


	//   ....[170]....
        /*0d78*/ 	.word	0x00022760


	//   ....[171]....
        /*0d7c*/ 	.word	0x00022800


	//   ....[172]....
        /*0d80*/ 	.word	0x00022890


	//   ....[173]....
        /*0d84*/ 	.word	0x00022980


	//   ....[174]....
        /*0d88*/ 	.word	0x00022a10


	//   ....[175]....
        /*0d8c*/ 	.word	0x00022ab0


	//   ....[176]....
        /*0d90*/ 	.word	0x00022b40


	//   ....[177]....
        /*0d94*/ 	.word	0x00022c30


	//   ....[178]....
        /*0d98*/ 	.word	0x00022cc0


	//   ....[179]....
        /*0d9c*/ 	.word	0x00022d60


	//   ....[180]....
        /*0da0*/ 	.word	0x00022df0


	//   ....[181]....
        /*0da4*/ 	.word	0x00022ee0


	//   ....[182]....
        /*0da8*/ 	.word	0x00022f70


	//   ....[183]....
        /*0dac*/ 	.word	0x00022fc0


	//   ....[184]....
        /*0db0*/ 	.word	0x00023010


	//   ....[185]....
        /*0db4*/ 	.word	0x00023100


	//   ....[186]....
        /*0db8*/ 	.word	0x00023190


	//   ....[187]....
        /*0dbc*/ 	.word	0x000231e0


	//   ....[188]....
        /*0dc0*/ 	.word	0x00023230


	//   ....[189]....
        /*0dc4*/ 	.word	0x00023490


	//   ....[190]....
        /*0dc8*/ 	.word	0x00023770


	//   ....[191]....
        /*0dcc*/ 	.word	0x00023860


	//   ....[192]....
        /*0dd0*/ 	.word	0x00023900


	//   ....[193]....
        /*0dd4*/ 	.word	0x00023960


	//   ....[194]....
        /*0dd8*/ 	.word	0x00023a70


	//   ....[195]....
        /*0ddc*/ 	.word	0x00023ae0


	//   ....[196]....
        /*0de0*/ 	.word	0x00023bf0


	//   ....[197]....
        /*0de4*/ 	.word	0x00023c60


	//   ....[198]....
        /*0de8*/ 	.word	0x00023d70


	//   ....[199]....
        /*0dec*/ 	.word	0x00023de0


	//   ....[200]....
        /*0df0*/ 	.word	0x00023ef0


	//   ....[201]....
        /*0df4*/ 	.word	0x00023f60


	//   ....[202]....
        /*0df8*/ 	.word	0x00024000


	//   ....[203]....
        /*0dfc*/ 	.word	0x00024110


	//   ....[204]....
        /*0e00*/ 	.word	0x00024170


	//   ....[205]....
        /*0e04*/ 	.word	0x000241d0


	//   ....[206]....
        /*0e08*/ 	.word	0x000242d0


	//   ....[207]....
        /*0e0c*/ 	.word	0x00024330


	//   ....[208]....
        /*0e10*/ 	.word	0x00024440


	//   ....[209]....
        /*0e14*/ 	.word	0x000244a0


	//   ....[210]....
        /*0e18*/ 	.word	0x000245b0


	//   ....[211]....
        /*0e1c*/ 	.word	0x00024610


	//   ....[212]....
        /*0e20*/ 	.word	0x00024720


	//   ....[213]....
        /*0e24*/ 	.word	0x00024780


	//   ....[214]....
        /*0e28*/ 	.word	0x00024890


	//   ....[215]....
        /*0e2c*/ 	.word	0x000248f0


	//   ....[216]....
        /*0e30*/ 	.word	0x00024a00


	//   ....[217]....
        /*0e34*/ 	.word	0x00024a60


	//   ....[218]....
        /*0e38*/ 	.word	0x00024b50


	//   ....[219]....
        /*0e3c*/ 	.word	0x00024c80


	//   ....[220]....
        /*0e40*/ 	.word	0x00024d40


	//   ....[221]....
        /*0e44*/ 	.word	0x00024db0


	//   ....[222]....
        /*0e48*/ 	.word	0x00024ec0


	//   ....[223]....
        /*0e4c*/ 	.word	0x00024f20


	//   ....[224]....
        /*0e50*/ 	.word	0x00024ff0


	//   ....[225]....
        /*0e54*/ 	.word	0x00025050


	//   ....[226]....
        /*0e58*/ 	.word	0x00025120


	//   ....[227]....
        /*0e5c*/ 	.word	0x00025180


	//   ....[228]....
        /*0e60*/ 	.word	0x00025250


	//   ....[229]....
        /*0e64*/ 	.word	0x00025340


	//   ....[230]....
        /*0e68*/ 	.word	0x000253d0


	//   ....[231]....
        /*0e6c*/ 	.word	0x000254c0


	//   ....[232]....
        /*0e70*/ 	.word	0x00025560


	//   ....[233]....
        /*0e74*/ 	.word	0x000255c0


	//   ....[234]....
        /*0e78*/ 	.word	0x000256c0


	//   ....[235]....
        /*0e7c*/ 	.word	0x00025720


	//   ....[236]....
        /*0e80*/ 	.word	0x00025820


	//   ....[237]....
        /*0e84*/ 	.word	0x00025880


	//   ....[238]....
        /*0e88*/ 	.word	0x00025980


	//   ....[239]....
        /*0e8c*/ 	.word	0x000259e0


	//   ....[240]....
        /*0e90*/ 	.word	0x00025ae0


	//   ....[241]....
        /*0e94*/ 	.word	0x00025b40


	//   ....[242]....
        /*0e98*/ 	.word	0x00025c10


	//   ....[243]....
        /*0e9c*/ 	.word	0x00025d60


	//   ....[244]....
        /*0ea0*/ 	.word	0x00025e00


	//   ....[245]....
        /*0ea4*/ 	.word	0x00025ee0


	//   ....[246]....
        /*0ea8*/ 	.word	0x00025fb0


	//   ....[247]....
        /*0eac*/ 	.word	0x00026010


	//   ....[248]....
        /*0eb0*/ 	.word	0x00026100


	//   ....[249]....
        /*0eb4*/ 	.word	0x00026160


	//   ....[250]....
        /*0eb8*/ 	.word	0x00026250


	//   ....[251]....
        /*0ebc*/ 	.word	0x000262b0


	//   ....[252]....
        /*0ec0*/ 	.word	0x000263a0


	//   ....[253]....
        /*0ec4*/ 	.word	0x00026400


	//   ....[254]....
        /*0ec8*/ 	.word	0x000264e0


	//   ....[255]....
        /*0ecc*/ 	.word	0x00026570


	//   ....[0]....
        /*0ed0*/ 	.word	0x00026610


	//   ....[1]....
        /*0ed4*/ 	.word	0x00026780


	//   ....[2]....
        /*0ed8*/ 	.word	0x000267f0


	//   ....[3]....
        /*0edc*/ 	.word	0x00026860


	//   ....[4]....
        /*0ee0*/ 	.word	0x000268d0


	//   ....[5]....
        /*0ee4*/ 	.word	0x00026940


	//   ....[6]....
        /*0ee8*/ 	.word	0x000269c0


	//   ....[7]....
        /*0eec*/ 	.word	0x00026a40


	//   ....[8]....
        /*0ef0*/ 	.word	0x00026ad0


	//   ....[9]....
        /*0ef4*/ 	.word	0x00026b40


	//   ....[10]....
        /*0ef8*/ 	.word	0x00026bb0


	//   ....[11]....
        /*0efc*/ 	.word	0x00026c20


	//   ....[12]....
        /*0f00*/ 	.word	0x00026ca0


	//   ....[13]....
        /*0f04*/ 	.word	0x00026d10


	//   ....[14]....
        /*0f08*/ 	.word	0x00026db0


	//   ....[15]....
        /*0f0c*/ 	.word	0x00026e00


	//   ....[16]....
        /*0f10*/ 	.word	0x00026e90


	//   ....[17]....
        /*0f14*/ 	.word	0x00026fc0


	//----- nvinfo : EIATTR_REG_RECONFIG
	.align		4
.L_145:
        /*0f18*/ 	.byte	0x01, 0x54
	.zero		2


	//----- nvinfo : EIATTR_SYSCALL_OFFSETS
	.align		4
        /*0f1c*/ 	.byte	0x04, 0x46
        /*0f1e*/ 	.short	(.L_147 - .L_146)


	//   ....[0]....
.L_146:
        /*0f20*/ 	.word	0x00002060


	//   ....[1]....
        /*0f24*/ 	.word	0x000021b0


	//   ....[2]....
        /*0f28*/ 	.word	0x0000bc70


	//   ....[3]....
        /*0f2c*/ 	.word	0x0000bfc0


	//   ....[4]....
        /*0f30*/ 	.word	0x0001e1b0


	//   ....[5]....
        /*0f34*/ 	.word	0x0001e300


	//   ....[6]....
        /*0f38*/ 	.word	0x0001e3f0


	//   ....[7]....
        /*0f3c*/ 	.word	0x0001f310


	//----- nvinfo : EIATTR_MBARRIER_INSTR_OFFSETS
	.align		4
.L_147:
        /*0f40*/ 	.byte	0x04, 0x39
        /*0f42*/ 	.short	(.L_149 - .L_148)


	//   ....[0]....
.L_148:
        /*0f44*/ 	.word	0x00000250
        /*0f48*/ 	.word	0x000000ff
        /*0f4c*/ 	.word	0x00030800
        /*0f50*/ 	.short	0x0100
        /*0f52*/ 	.byte	0x08
	.zero		1


	//   ....[1]....
        /*0f54*/ 	.word	0x00000260
        /*0f58*/ 	.word	0x000000ff
        /*0f5c*/ 	.word	0x00030820
        /*0f60*/ 	.short	0x0100
        /*0f62*/ 	.byte	0x08
	.zero		1


	//   ....[2]....
        /*0f64*/ 	.word	0x00000350
        /*0f68*/ 	.word	0x000000ff
        /*0f6c*/ 	.word	0x00030830
        /*0f70*/ 	.short	0x0100
        /*0f72*/ 	.byte	0x08
	.zero		1


	//   ....[3]....
        /*0f74*/ 	.word	0x00000360
        /*0f78*/ 	.word	0x000000ff
        /*0f7c*/ 	.word	0x00030840
        /*0f80*/ 	.short	0x0100
        /*0f82*/ 	.byte	0x08
	.zero		1


	//   ....[4]....
        /*0f84*/ 	.word	0x00000370
        /*0f88*/ 	.word	0x000000ff
        /*0f8c*/ 	.word	0x00030838
        /*0f90*/ 	.short	0x0100
        /*0f92*/ 	.byte	0x08
	.zero		1


	//   ....[5]....
        /*0f94*/ 	.word	0x00000380
        /*0f98*/ 	.word	0x000000ff
        /*0f9c*/ 	.word	0x00030848
        /*0fa0*/ 	.short	0x0100
        /*0fa2*/ 	.byte	0x08
	.zero		1


	//   ....[6]....
        /*0fa4*/ 	.word	0x000004b0
        /*0fa8*/ 	.word	0x000000ff
        /*0fac*/ 	.word	0x00030850
        /*0fb0*/ 	.short	0x0100
        /*0fb2*/ 	.byte	0x08
	.zero		1


	//   ....[7]....
        /*0fb4*/ 	.word	0x000004c0
        /*0fb8*/ 	.word	0x000000ff
        /*0fbc*/ 	.word	0x00030860
        /*0fc0*/ 	.short	0x0100
        /*0fc2*/ 	.byte	0x08
	.zero		1


	//   ....[8]....
        /*0fc4*/ 	.word	0x000004d0
        /*0fc8*/ 	.word	0x000000ff
        /*0fcc*/ 	.word	0x00030858
        /*0fd0*/ 	.short	0x0100
        /*0fd2*/ 	.byte	0x08
	.zero		1


	//   ....[9]....
        /*0fd4*/ 	.word	0x000004e0
        /*0fd8*/ 	.word	0x000000ff
        /*0fdc*/ 	.word	0x00030868
        /*0fe0*/ 	.short	0x0100
        /*0fe2*/ 	.byte	0x08
	.zero		1


	//   ....[10]....
        /*0fe4*/ 	.word	0x000005d0
        /*0fe8*/ 	.word	0x000000ff
        /*0fec*/ 	.word	0x00030870
        /*0ff0*/ 	.short	0x0100
        /*0ff2*/ 	.byte	0x06
	.zero		1


	//   ....[11]....
        /*0ff4*/ 	.word	0x000005e0
        /*0ff8*/ 	.word	0x000000ff
        /*0ffc*/ 	.word	0x00030880
        /*1000*/ 	.short	0x0100
        /*1002*/ 	.byte	0x06
	.zero		1


	//   ....[12]....
        /*1004*/ 	.word	0x000005f0
        /*1008*/ 	.word	0x000000ff
        /*100c*/ 	.word	0x00030878
        /*1010*/ 	.short	0x0100
        /*1012*/ 	.byte	0x06
	.zero		1


	//   ....[13]....
        /*1014*/ 	.word	0x00000600
        /*1018*/ 	.word	0x000000ff
        /*101c*/ 	.word	0x00030888
        /*1020*/ 	.short	0x0100
        /*1022*/ 	.byte	0x06
	.zero		1


	//   ....[14]....
        /*1024*/ 	.word	0x00000730
        /*1028*/ 	.word	0x000000ff
        /*102c*/ 	.word	0x00030890
        /*1030*/ 	.short	0x0100
        /*1032*/ 	.byte	0x08
	.zero		1


	//   ....[15]....
        /*1034*/ 	.word	0x00000740
        /*1038*/ 	.word	0x000000ff
        /*103c*/ 	.word	0x000308a0
        /*1040*/ 	.short	0x0100
        /*1042*/ 	.byte	0x08
	.zero		1


	//   ....[16]....
        /*1044*/ 	.word	0x00000750
        /*1048*/ 	.word	0x000000ff
        /*104c*/ 	.word	0x00030898
        /*1050*/ 	.short	0x0100
        /*1052*/ 	.byte	0x08
	.zero		1


	//   ....[17]....
        /*1054*/ 	.word	0x00000760
        /*1058*/ 	.word	0x000000ff
        /*105c*/ 	.word	0x000308a8
        /*1060*/ 	.short	0x0100
        /*1062*/ 	.byte	0x08
	.zero		1


	//   ....[18]....
        /*1064*/ 	.word	0x00000890
        /*1068*/ 	.word	0x000000ff
        /*106c*/ 	.word	0x000308b0
        /*1070*/ 	.short	0x0100
        /*1072*/ 	.byte	0x08
	.zero		1


	//   ....[19]....
        /*1074*/ 	.word	0x000008a0
        /*1078*/ 	.word	0x000000ff
        /*107c*/ 	.word	0x000308c0
        /*1080*/ 	.short	0x0100
        /*1082*/ 	.byte	0x08
	.zero		1


	//   ....[20]....
        /*1084*/ 	.word	0x000008b0
        /*1088*/ 	.word	0x000000ff
        /*108c*/ 	.word	0x000308b8
        /*1090*/ 	.short	0x0100
        /*1092*/ 	.byte	0x08
	.zero		1


	//   ....[21]....
        /*1094*/ 	.word	0x000008c0
        /*1098*/ 	.word	0x000000ff
        /*109c*/ 	.word	0x000308c8
        /*10a0*/ 	.short	0x0100
        /*10a2*/ 	.byte	0x08
	.zero		1


	//   ....[22]....
        /*10a4*/ 	.word	0x00003c80
        /*10a8*/ 	.word	0x00000053
        /*10ac*/ 	.word	0x00030890
        /*10b0*/ 	.short	0x010a
        /*10b2*/ 	.byte	0x3f
	.zero		1


	//   ....[23]....
        /*10b4*/ 	.word	0x00007470
        /*10b8*/ 	.word	0x00000053
        /*10bc*/ 	.word	0x00030890
        /*10c0*/ 	.short	0x010a
        /*10c2*/ 	.byte	0x3f
	.zero		1


	//   ....[24]....
        /*10c4*/ 	.word	0x0000a570
        /*10c8*/ 	.word	0x00000053
        /*10cc*/ 	.word	0x00030890
        /*10d0*/ 	.short	0x010a
        /*10d2*/ 	.byte	0x3f
	.zero		1


	//   ....[25]....
        /*10d4*/ 	.word	0x0000ad10
        /*10d8*/ 	.word	0x0000000b
        /*10dc*/ 	.word	0x00000000
        /*10e0*/ 	.short	0x0101
        /*10e2*/ 	.byte	0x3f
	.zero		1


	//   ....[26]....
        /*10e4*/ 	.word	0x0000ad50
        /*10e8*/ 	.word	0x00000053
        /*10ec*/ 	.word	0x000308b0
        /*10f0*/ 	.short	0x010a
        /*10f2*/ 	.byte	0x3f
	.zero		1


	//   ....[27]....
        /*10f4*/ 	.word	0x0000b440
        /*10f8*/ 	.word	0x00000053
        /*10fc*/ 	.word	0x00000000
        /*1100*/ 	.short	0x0101
        /*1102*/ 	.byte	0x3f
	.zero		1


	//   ....[28]....
        /*1104*/ 	.word	0x0000bcf0
        /*1108*/ 	.word	0x00000012
        /*110c*/ 	.word	0x00030800
        /*1110*/ 	.short	0x010a
        /*1112*/ 	.byte	0x3f
	.zero		1


	//   ....[29]....
        /*1114*/ 	.word	0x0000bd40
        /*1118*/ 	.word	0x00000012
        /*111c*/ 	.word	0x00030800
        /*1120*/ 	.short	0x010a
        /*1122*/ 	.byte	0x3f
	.zero		1


	//   ....[30]....
        /*1124*/ 	.word	0x0000c7a0
        /*1128*/ 	.word	0x00000012
        /*112c*/ 	.word	0x00030800
        /*1130*/ 	.short	0x010a
        /*1132*/ 	.byte	0x3f
	.zero		1


	//   ....[31]....
        /*1134*/ 	.word	0x0000f100
        /*1138*/ 	.word	0x00000012
        /*113c*/ 	.word	0x00030800
        /*1140*/ 	.short	0x010a
        /*1142*/ 	.byte	0x3f
	.zero		1


	//   ....[32]....
        /*1144*/ 	.word	0x00011b00
        /*1148*/ 	.word	0x00000003
        /*114c*/ 	.word	0x00030830
        /*1150*/ 	.short	0x010a
        /*1152*/ 	.byte	0x3f
	.zero		1


	//   ....[33]....
        /*1154*/ 	.word	0x00011b50
        /*1158*/ 	.word	0x00000003
        /*115c*/ 	.word	0x00030830
        /*1160*/ 	.short	0x010a
        /*1162*/ 	.byte	0x3f
	.zero		1


	//   ....[34]....
        /*1164*/ 	.word	0x000137e0
        /*1168*/ 	.word	0x00000003
        /*116c*/ 	.word	0x00000000
        /*1170*/ 	.short	0x0101
        /*1172*/ 	.byte	0x3f
	.zero		1


	//   ....[35]....
        /*1174*/ 	.word	0x00014200
        /*1178*/ 	.word	0x00000000
        /*117c*/ 	.word	0x00030830
        /*1180*/ 	.short	0x010a
        /*1182*/ 	.byte	0x3f
	.zero		1


	//   ....[36]....
        /*1184*/ 	.word	0x00014280
        /*1188*/ 	.word	0x00000000
        /*118c*/ 	.word	0x00030830
        /*1190*/ 	.short	0x010a
        /*1192*/ 	.byte	0x3f
	.zero		1


	//   ....[37]....
        /*1194*/ 	.word	0x000150f0
        /*1198*/ 	.word	0x0000000a
        /*119c*/ 	.word	0x00030850
        /*11a0*/ 	.short	0x010a
        /*11a2*/ 	.byte	0x3f
	.zero		1


	//   ....[38]....
        /*11a4*/ 	.word	0x00015140
        /*11a8*/ 	.word	0x0000000a
        /*11ac*/ 	.word	0x00030850
        /*11b0*/ 	.short	0x010a
        /*11b2*/ 	.byte	0x3f
	.zero		1


	//   ....[39]....
        /*11b4*/ 	.word	0x00015490
        /*11b8*/ 	.word	0x00000000
        /*11bc*/ 	.word	0x00000000
        /*11c0*/ 	.short	0x0101
        /*11c2*/ 	.byte	0x3f
	.zero		1


	//   ....[40]....
        /*11c4*/ 	.word	0x00016270
        /*11c8*/ 	.word	0x0000000a
        /*11cc*/ 	.word	0x00000000
        /*11d0*/ 	.short	0x0101
        /*11d2*/ 	.byte	0x3f
	.zero		1


	//   ....[41]....
        /*11d4*/ 	.word	0x00016a50
        /*11d8*/ 	.word	0x00000007
        /*11dc*/ 	.word	0x00030850
        /*11e0*/ 	.short	0x010a
        /*11e2*/ 	.byte	0x3f
	.zero		1


	//   ....[42]....
        /*11e4*/ 	.word	0x00016af0
        /*11e8*/ 	.word	0x00000007
        /*11ec*/ 	.word	0x00030850
        /*11f0*/ 	.short	0x010a
        /*11f2*/ 	.byte	0x3f
	.zero		1


	//   ....[43]....
        /*11f4*/ 	.word	0x00016fe0
        /*11f8*/ 	.word	0x00000000
        /*11fc*/ 	.word	0x00000000
        /*1200*/ 	.short	0x0101
        /*1202*/ 	.byte	0x3f
	.zero		1


	//   ....[44]....
        /*1204*/ 	.word	0x00018d00
        /*1208*/ 	.word	0x00000000
        /*120c*/ 	.word	0x00000000
        /*1210*/ 	.short	0x0101
        /*1212*/ 	.byte	0x3f
	.zero		1


	//   ....[45]....
        /*1214*/ 	.word	0x000197f0
        /*1218*/ 	.word	0x00000038
        /*121c*/ 	.word	0x00000000
        /*1220*/ 	.short	0x0101
        /*1222*/ 	.byte	0x3f
	.zero		1


	//   ....[46]....
        /*1224*/ 	.word	0x0001ca10
        /*1228*/ 	.word	0x00000016
        /*122c*/ 	.word	0x00030820
        /*1230*/ 	.short	0x010a
        /*1232*/ 	.byte	0x3f
	.zero		1


	//   ....[47]....
        /*1234*/ 	.word	0x0001caa0
        /*1238*/ 	.word	0x0000000c
        /*123c*/ 	.word	0x000308a0
        /*1240*/ 	.short	0x010a
        /*1242*/ 	.byte	0x3f
	.zero		1


	//   ....[48]....
        /*1244*/ 	.word	0x0001cef0
        /*1248*/ 	.word	0x0000000c
        /*124c*/ 	.word	0x000308c0
        /*1250*/ 	.short	0x010a
        /*1252*/ 	.byte	0x3f
	.zero		1


	//   ....[49]....
        /*1254*/ 	.word	0x0001d400
        /*1258*/ 	.word	0x0000000b
        /*125c*/ 	.word	0x000308a0
        /*1260*/ 	.short	0x010a
        /*1262*/ 	.byte	0x3f
	.zero		1


	//   ....[50]....
        /*1264*/ 	.word	0x0001d840
        /*1268*/ 	.word	0x0000000b
        /*126c*/ 	.word	0x000308c0
        /*1270*/ 	.short	0x010a
        /*1272*/ 	.byte	0x3f
	.zero		1


	//   ....[51]....
        /*1274*/ 	.word	0x0001e970
        /*1278*/ 	.word	0x00000007
        /*127c*/ 	.word	0x00030840
        /*1280*/ 	.short	0x010a
        /*1282*/ 	.byte	0x3f
	.zero		1


	//   ....[52]....
        /*1284*/ 	.word	0x0001f010
        /*1288*/ 	.word	0x00000007
        /*128c*/ 	.word	0x00030830
        /*1290*/ 	.short	0x0107
        /*1292*/ 	.byte	0x3f
	.zero		1


	//   ....[53]....
        /*1294*/ 	.word	0x0001f0e0
        /*1298*/ 	.word	0x00000007
        /*129c*/ 	.word	0x00030830
        /*12a0*/ 	.short	0x0101
        /*12a2*/ 	.byte	0x3f
	.zero		1


	//   ....[54]....
        /*12a4*/ 	.word	0x0001fc40
        /*12a8*/ 	.word	0x00000016
        /*12ac*/ 	.word	0x00030800
        /*12b0*/ 	.short	0x0107
        /*12b2*/ 	.byte	0x3f
	.zero		1


	//   ....[55]....
        /*12b4*/ 	.word	0x0001fd50
        /*12b8*/ 	.word	0x00000016
        /*12bc*/ 	.word	0x00030800
        /*12c0*/ 	.short	0x0101
        /*12c2*/ 	.byte	0x3f
	.zero		1


	//   ....[56]....
        /*12c4*/ 	.word	0x0001fd70
        /*12c8*/ 	.word	0x00000016
        /*12cc*/ 	.word	0x00030820
        /*12d0*/ 	.short	0x010a
        /*12d2*/ 	.byte	0x3f
	.zero		1


	//   ....[57]....
        /*12d4*/ 	.word	0x00020130
        /*12d8*/ 	.word	0x00000007
        /*12dc*/ 	.word	0x00030840
        /*12e0*/ 	.short	0x010a
        /*12e2*/ 	.byte	0x3f
	.zero		1


	//   ....[58]....
        /*12e4*/ 	.word	0x00020620
        /*12e8*/ 	.word	0x00000007
        /*12ec*/ 	.word	0x00030830
        /*12f0*/ 	.short	0x0107
        /*12f2*/ 	.byte	0x3f
	.zero		1


	//   ....[59]....
        /*12f4*/ 	.word	0x000206e0
        /*12f8*/ 	.word	0x00000007
        /*12fc*/ 	.word	0x00030830
        /*1300*/ 	.short	0x0101
        /*1302*/ 	.byte	0x3f
	.zero		1


	//   ....[60]....
        /*1304*/ 	.word	0x00020740
        /*1308*/ 	.word	0x00000006
        /*130c*/ 	.word	0x00030860
        /*1310*/ 	.short	0x010a
        /*1312*/ 	.byte	0x3f
	.zero		1


	//   ....[61]....
        /*1314*/ 	.word	0x00020cc0
        /*1318*/ 	.word	0x00000006
        /*131c*/ 	.word	0x00030850
        /*1320*/ 	.short	0x0107
        /*1322*/ 	.byte	0x3f
	.zero		1


	//   ....[62]....
        /*1324*/ 	.word	0x00020df0
        /*1328*/ 	.word	0x00000006
        /*132c*/ 	.word	0x00030850
        /*1330*/ 	.short	0x0101
        /*1332*/ 	.byte	0x3f
	.zero		1


	//   ....[63]....
        /*1334*/ 	.word	0x00021010
        /*1338*/ 	.word	0x00000000
        /*133c*/ 	.word	0x00030860
        /*1340*/ 	.short	0x010a
        /*1342*/ 	.byte	0x3f
	.zero		1


	//   ....[64]....
        /*1344*/ 	.word	0x00021520
        /*1348*/ 	.word	0x00000000
        /*134c*/ 	.word	0x00030850
        /*1350*/ 	.short	0x0107
        /*1352*/ 	.byte	0x3f
	.zero		1


	//   ....[65]....
        /*1354*/ 	.word	0x000215e0
        /*1358*/ 	.word	0x00000000
        /*135c*/ 	.word	0x00030850
        /*1360*/ 	.short	0x0101
        /*1362*/ 	.byte	0x3f
	.zero		1


	//   ....[66]....
        /*1364*/ 	.word	0x00022330
        /*1368*/ 	.word	0x00000007
        /*136c*/ 	.word	0x00030820
        /*1370*/ 	.short	0x010a
        /*1372*/ 	.byte	0x3f
	.zero		1


	//   ....[67]....
        /*1374*/ 	.word	0x000224a0
        /*1378*/ 	.word	0x00000005
        /*137c*/ 	.word	0x00030840
        /*1380*/ 	.short	0x010a
        /*1382*/ 	.byte	0x3f
	.zero		1


	//   ....[68]....
        /*1384*/ 	.word	0x00022540
        /*1388*/ 	.word	0x00000003
        /*138c*/ 	.word	0x00030840
        /*1390*/ 	.short	0x010a
        /*1392*/ 	.byte	0x3f
	.zero		1


	//   ....[69]....
        /*1394*/ 	.word	0x00022580
        /*1398*/ 	.word	0x00000005
        /*139c*/ 	.word	0x00030860
        /*13a0*/ 	.short	0x010a
        /*13a2*/ 	.byte	0x3f
	.zero		1


	//   ....[70]....
        /*13a4*/ 	.word	0x000225c0
        /*13a8*/ 	.word	0x00000003
        /*13ac*/ 	.word	0x00030860
        /*13b0*/ 	.short	0x010a
        /*13b2*/ 	.byte	0x3f
	.zero		1


	//   ....[71]....
        /*13b4*/ 	.word	0x00022620
        /*13b8*/ 	.word	0x00000053
        /*13bc*/ 	.word	0x00030890
        /*13c0*/ 	.short	0x010a
        /*13c2*/ 	.byte	0x3f
	.zero		1


	//   ....[72]....
        /*13c4*/ 	.word	0x000228d0
        /*13c8*/ 	.word	0x00000053
        /*13cc*/ 	.word	0x00030890
        /*13d0*/ 	.short	0x010a
        /*13d2*/ 	.byte	0x3f
	.zero		1


	//   ....[73]....
        /*13d4*/ 	.word	0x00022b80
        /*13d8*/ 	.word	0x00000053
        /*13dc*/ 	.word	0x00030890
        /*13e0*/ 	.short	0x010a
        /*13e2*/ 	.byte	0x3f
	.zero		1


	//   ....[74]....
        /*13e4*/ 	.word	0x00022e30
        /*13e8*/ 	.word	0x00000053
        /*13ec*/ 	.word	0x000308b0
        /*13f0*/ 	.short	0x010a
        /*13f2*/ 	.byte	0x3f
	.zero		1


	//   ....[75]....
        /*13f4*/ 	.word	0x00023050
        /*13f8*/ 	.word	0x00000012
        /*13fc*/ 	.word	0x00030800
        /*1400*/ 	.short	0x010a
        /*1402*/ 	.byte	0x3f
	.zero		1


	//   ....[76]....
        /*1404*/ 	.word	0x00023270
        /*1408*/ 	.word	0x00000012
        /*140c*/ 	.word	0x00030800
        /*1410*/ 	.short	0x010a
        /*1412*/ 	.byte	0x3f
	.zero		1


	//   ....[77]....
        /*1414*/ 	.word	0x000232c0
        /*1418*/ 	.word	0x00000003
        /*141c*/ 	.word	0x00030830
        /*1420*/ 	.short	0x010a
        /*1422*/ 	.byte	0x3f
	.zero		1


	//   ....[78]....
        /*1424*/ 	.word	0x00023310
        /*1428*/ 	.word	0x00000000
        /*142c*/ 	.word	0x00030830
        /*1430*/ 	.short	0x010a
        /*1432*/ 	.byte	0x3f
	.zero		1


	//   ....[79]....
        /*1434*/ 	.word	0x00023360
        /*1438*/ 	.word	0x0000000a
        /*143c*/ 	.word	0x00030850
        /*1440*/ 	.short	0x010a
        /*1442*/ 	.byte	0x3f
	.zero		1


	//   ....[80]....
        /*1444*/ 	.word	0x000233b0
        /*1448*/ 	.word	0x00000007
        /*144c*/ 	.word	0x00030850
        /*1450*/ 	.short	0x010a
        /*1452*/ 	.byte	0x3f
	.zero		1


	//   ....[81]....
        /*1454*/ 	.word	0x00023550
        /*1458*/ 	.word	0x00000016
        /*145c*/ 	.word	0x00030820
        /*1460*/ 	.short	0x010a
        /*1462*/ 	.byte	0x3f
	.zero		1


	//   ....[82]....
        /*1464*/ 	.word	0x000235a0
        /*1468*/ 	.word	0x0000000c
        /*146c*/ 	.word	0x000308a0
        /*1470*/ 	.short	0x010a
        /*1472*/ 	.byte	0x3f
	.zero		1


	//   ....[83]....
        /*1474*/ 	.word	0x000235f0
        /*1478*/ 	.word	0x0000000c
        /*147c*/ 	.word	0x000308c0
        /*1480*/ 	.short	0x010a
        /*1482*/ 	.byte	0x3f
	.zero		1


	//   ....[84]....
        /*1484*/ 	.word	0x00023640
        /*1488*/ 	.word	0x0000000b
        /*148c*/ 	.word	0x000308a0
        /*1490*/ 	.short	0x010a
        /*1492*/ 	.byte	0x3f
	.zero		1


	//   ....[85]....
        /*1494*/ 	.word	0x00023690
        /*1498*/ 	.word	0x0000000b
        /*149c*/ 	.word	0x000308c0
        /*14a0*/ 	.short	0x010a
        /*14a2*/ 	.byte	0x3f
	.zero		1


	//   ....[86]....
        /*14a4*/ 	.word	0x000237b0
        /*14a8*/ 	.word	0x00000007
        /*14ac*/ 	.word	0x00030840
        /*14b0*/ 	.short	0x010a
        /*14b2*/ 	.byte	0x3f
	.zero		1


	//   ....[87]....
        /*14b4*/ 	.word	0x00024b80
        /*14b8*/ 	.word	0x00000016
        /*14bc*/ 	.word	0x00030820
        /*14c0*/ 	.short	0x010a
        /*14c2*/ 	.byte	0x3f
	.zero		1


	//   ....[88]....
        /*14c4*/ 	.word	0x00024bd0
        /*14c8*/ 	.word	0x00000007
        /*14cc*/ 	.word	0x00030840
        /*14d0*/ 	.short	0x010a
        /*14d2*/ 	.byte	0x3f
	.zero		1


	//   ....[89]....
        /*14d4*/ 	.word	0x00025410
        /*14d8*/ 	.word	0x00000006
        /*14dc*/ 	.word	0x00030860
        /*14e0*/ 	.short	0x010a
        /*14e2*/ 	.byte	0x3f
	.zero		1


	//   ....[90]....
        /*14e4*/ 	.word	0x00025cb0
        /*14e8*/ 	.word	0x00000000
        /*14ec*/ 	.word	0x00030860
        /*14f0*/ 	.short	0x010a
        /*14f2*/ 	.byte	0x3f
	.zero		1


	//   ....[91]....
        /*14f4*/ 	.word	0x00026ee0
        /*14f8*/ 	.word	0x00000007
        /*14fc*/ 	.word	0x00030820
        /*1500*/ 	.short	0x010a
        /*1502*/ 	.byte	0x3f
	.zero		1


	//   ....[92]....
        /*1504*/ 	.word	0x00027080
        /*1508*/ 	.word	0x00000005
        /*150c*/ 	.word	0x00030840
        /*1510*/ 	.short	0x010a
        /*1512*/ 	.byte	0x3f
	.zero		1


	//   ....[93]....
        /*1514*/ 	.word	0x000270d0
        /*1518*/ 	.word	0x00000003
        /*151c*/ 	.word	0x00030840
        /*1520*/ 	.short	0x010a
        /*1522*/ 	.byte	0x3f
	.zero		1


	//   ....[94]....
        /*1524*/ 	.word	0x00027120
        /*1528*/ 	.word	0x00000005
        /*152c*/ 	.word	0x00030860
        /*1530*/ 	.short	0x010a
        /*1532*/ 	.byte	0x3f
	.zero		1


	//----- nvinfo : EIATTR_NUM_MBARRIERS
	.align		4
.L_149:
        /*1534*/ 	.byte	0x03, 0x38
        /*1536*/ 	.short	0x0016


	//----- nvinfo : EIATTR_EXIT_INSTR_OFFSETS
	.align		4
        /*1538*/ 	.byte	0x04, 0x1c
        /*153a*/ 	.short	(.L_151 - .L_150)


	//   ....[0]....
.L_150:
        /*153c*/ 	.word	0x00022610


	//----- nvinfo : EIATTR_MAX_THREADS
	.align		4
.L_151:
        /*1540*/ 	.byte	0x04, 0x05
        /*1542*/ 	.short	(.L_153 - .L_152)
.L_152:
        /*1544*/ 	.word	0x00000180
        /*1548*/ 	.word	0x00000001
        /*154c*/ 	.word	0x00000001


	//----- nvinfo : EIATTR_CRS_STACK_SIZE
	.align		4
.L_153:
        /*1550*/ 	.byte	0x04, 0x1e
        /*1552*/ 	.short	(.L_155 - .L_154)
.L_154:
        /*1554*/ 	.word	0x00000000


	//----- nvinfo : EIATTR_CBANK_PARAM_SIZE
	.align		4
.L_155:
        /*1558*/ 	.byte	0x03, 0x19
        /*155a*/ 	.short	0x0af0


	//----- nvinfo : EIATTR_PARAM_CBANK
	.align		4
        /*155c*/ 	.byte	0x04, 0x0a
        /*155e*/ 	.short	(.L_157 - .L_156)
	.align		4
.L_156:
        /*1560*/ 	.word	index@(.nv.constant0._ZN7cutlass13device_kernelIN5flash11enable_sm90INS1_16FlashAttnFwdSm90INS1_25CollectiveMainloopFwdSm90ILi2EN4cute5tupleIJNS5_1CILi1EEES8_S8_EEENS6_IJNS7_ILi128EEENS7_ILi96EEENS7_ILi192EEEEEELi192ENS_10bfloat16_tEfNS_4arch4Sm90ELb0ELb0ELb0ELb1ELb1ELb1ELb0ELb1ELb1ELb1ELb1ELb0EEENS1_21CollectiveEpilogueFwdINS6_IJSA_SC_SB_EEES9_SE_SG_Li256ELb1ELb1ELb1ELb0EEENS1_36VarlenDynamicPersistentTileSchedulerILi128ELi96ELi256ELi128ELb1ELb1ELb1ELb0ELb1ELb1EEEEEEEEEvNT_6ParamsE)
        /*1564*/ 	.short	0x0210
        /*1566*/ 	.short	0x0af0


	//----- nvinfo : EIATTR_SW_WAR
	.align		4
.L_157:
        /*1568*/ 	.byte	0x04, 0x36
        /*156a*/ 	.short	(.L_159 - .L_158)
.L_158:
        /*156c*/ 	.word	0x00000008
.L_159:


//--------------------- .nv.info._ZN7cutlass13device_kernelIN5flash11enable_sm90INS1_16FlashAttnFwdSm90INS1_25CollectiveMainloopFwdSm90ILi2EN4cute5tupleIJNS5_1CILi1EEES8_S8_EEENS6_IJNS7_ILi128EEENS7_ILi96EEENS7_ILi192EEEEEELi192ENS_10bfloat16_tEfNS_4arch4Sm90ELb0ELb1ELb0ELb0ELb1ELb0ELb0ELb1ELb1ELb1ELb1ELb0EEENS1_21CollectiveEpilogueFwdINS6_IJSA_SC_SB_EEES9_SE_SG_Li256ELb0ELb1ELb1ELb0EEENS1_19SingleTileSchedulerILb0ELb1ELb1ELi128EEEEEEEEEvNT_6ParamsE --------------------------
	.section	.nv.info._ZN7cutlass13device_kernelIN5flash11enable_sm90INS1_16FlashAttnFwdSm90INS1_25CollectiveMainloopFwdSm90ILi2EN4cute5tupleIJNS5_1CILi1EEES8_S8_EEENS6_IJNS7_ILi128EEENS7_ILi96EEENS7_ILi192EEEEEELi192ENS_10bfloat16_tEfNS_4arch4Sm90ELb0ELb1ELb0ELb0ELb1ELb0ELb0ELb1ELb1ELb1ELb1ELb0EEENS1_21CollectiveEpilogueFwdINS6_IJSA_SC_SB_EEES9_SE_SG_Li256ELb0ELb1ELb1ELb0EEENS1_19SingleTileSchedulerILb0ELb1ELb1ELi128EEEEEEEEEvNT_6ParamsE,"",@"SHT_CUDA_INFO"
	.sectionflags	@""
	.align	4


	//----- nvinfo : EIATTR_CUDA_API_VERSION
	.align		4
        /*0000*/ 	.byte	0x04, 0x37
        /*0002*/ 	.short	(.L_161 - .L_160)
.L_160:
        /*0004*/ 	.word	0x00000082


	//----- nvinfo : EIATTR_KPARAM_INFO
	.align		4
.L_161:
        /*0008*/ 	.byte	0x04, 0x17
        /*000a*/ 	.short	(.L_163 - .L_162)
.L_162:
        /*000c*/ 	.word	0x00000000
        /*0010*/ 	.short	0x0000
        /*0012*/ 	.short	0x0070
        /*0014*/ 	.byte	0x00, 0xf0, 0x01, 0x28


	//----- nvinfo : EIATTR_SPARSE_MMA_MASK
	.align		4
.L_163:
        /*0018*/ 	.byte	0x03, 0x50
        /*001a*/ 	.short	0x0000


	//----- nvinfo : EIATTR_MAXREG_COUNT
	.align		4
        /*001c*/ 	.byte	0x03, 0x1b
        /*001e*/ 	.short	0x00a8


	//----- nvinfo : EIATTR_NUM_BARRIERS
	.align		4
        /*0020*/ 	.byte	0x02, 0x4c
        /*0022*/ 	.byte	0x09
	.zero		1


	//----- nvinfo : EIATTR_EXTERNS
	.align		4
        /*0024*/ 	.byte	0x04, 0x0f
        /*0026*/ 	.short	(.L_165 - .L_164)


	//   ....[0]....
	.align		4
.L_164:
        /*0028*/ 	.word	index@(__assertfail)


	//----- nvinfo : EIATTR_ANNOTATIONS
	.align		4
.L_165:
        /*002c*/ 	.byte	0x04, 0x55
        /*002e*/ 	.short	(.L_167 - .L_166)


	//   ....[0]....
.L_166:
        /*0030*/ 	.word	0x00000001
        /*0034*/ 	.byte	0xb0, 0x08, 0x00, 0x00, 0x01, 0x00, 0x00, 0x00, 0xe0, 0x09, 0x00, 0x00, 0x01, 0x00, 0x00, 0x00
        /*0044*/ 	.byte	0x70, 0x18, 0x00, 0x00, 0x01, 0x00, 0x00, 0x00, 0xa0, 0xdd, 0x00, 0x00, 0x01, 0x00, 0x00, 0x00
        /*0054*/ 	.byte	0xb0, 0xf9, 0x00, 0x00, 0x01, 0x00, 0x00, 0x00, 0x70, 0x0d, 0x01, 0x00, 0x01, 0x00, 0x00, 0x00
        /*0064*/ 	.byte	0xa0, 0x0e, 0x01, 0x00, 0x01, 0x00, 0x00, 0x00, 0x90, 0x23, 0x01, 0x00, 0x01, 0x00, 0x00, 0x00
        /*0074*/ 	.byte	0xe0, 0x3a, 0x01, 0x00


	//----- nvinfo : EIATTR_MERCURY_ISA_VERSION
	.align		4
.L_167:
        /*0078*/ 	.byte	0x03, 0x5f
        /*007a*/ 	.short	0x0101


	//----- nvinfo : EIATTR_INT_WARP_WIDE_INSTR_OFFSETS
	.align		4
        /*007c*/ 	.byte	0x04, 0x31
        /*007e*/ 	.short	(.L_169 - .L_168)


	//   ....[0]....
.L_168:
        /*0080*/ 	.word	0x000000c0


	//   ....[1]....
        /*0084*/ 	.word	0x000000d0


	//   ....[2]....
        /*0088*/ 	.word	0x00000170


	//----- nvinfo : EIATTR_COOP_GROUP_MASK_REGIDS
	.align		4
.L_169:
        /*008c*/ 	.byte	0x04, 0x29
        /*008e*/ 	.short	(.L_171 - .L_170)


	//   ....[0]....
.L_170:
        /*0090*/ 	.word	0xffffffff


	//   ....[1]....
        /*0094*/ 	.word	0xffffffff


	//   ....[2]....
        /*0098*/ 	.word	0xffffffff


	//   ....[3]....
        /*009c*/ 	.word	0xffffffff


	//   ....[4]....
        /*00a0*/ 	.word	0xffffffff


	//   ....[5]....
        /*00a4*/ 	.word	0xffffffff


	//   ....[6]....
        /*00a8*/ 	.word	0xffffffff


	//   ....[7]....
        /*00ac*/ 	.word	0xffffffff


	//   ....[8]....
        /*00b0*/ 	.word	0xffffffff


	//   ....[9]....
        /*00b4*/ 	.word	0xffffffff


	//   ....[10]....
        /*00b8*/ 	.word	0xffffffff


	//   ....[11]....
        /*00bc*/ 	.word	0xffffffff


	//   ....[12]....
        /*00c0*/ 	.word	0xffffffff


	//   ....[13]....
        /*00c4*/ 	.word	0xffffffff


	//   ....[14]....
        /*00c8*/ 	.word	0xffffffff


	//   ....[15]....
        /*00cc*/ 	.word	0xffffffff


	//   ....[16]....
        /*00d0*/ 	.word	0xffffffff


	//   ....[17]....
        /*00d4*/ 	.word	0xffffffff


	//   ....[18]....
        /*00d8*/ 	.word	0xffffffff


	//   ....[19]....
        /*00dc*/ 	.word	0xffffffff


	//   ....[20]....
        /*00e0*/ 	.word	0xffffffff


	//   ....[21]....
        /*00e4*/ 	.word	0xffffffff


	//   ....[22]....
        /*00e8*/ 	.word	0xffffffff


	//   ....[23]....
        /*00ec*/ 	.word	0xffffffff


	//   ....[24]....
        /*00f0*/ 	.word	0xffffffff


	//   ....[25]....
        /*00f4*/ 	.word	0xffffffff


	//   ....[26]....
        /*00f8*/ 	.word	0xffffffff


	//   ....[27]....
        /*00fc*/ 	.word	0xffffffff


	//   ....[28]....
        /*0100*/ 	.word	0xffffffff


	//   ....[29]....
        /*0104*/ 	.word	0xffffffff


	//   ....[30]....
        /*0108*/ 	.word	0xffffffff


	//   ....[31]....
        /*010c*/ 	.word	0xffffffff


	//   ....[32]....
        /*0110*/ 	.word	0xffffffff


	//   ....[33]....
        /*0114*/ 	.word	0xffffffff


	//   ....[34]....
        /*0118*/ 	.word	0xffffffff


	//   ....[35]....
        /*011c*/ 	.word	0xffffffff


	//   ....[36]....
        /*0120*/ 	.word	0xffffffff


	//   ....[37]....
        /*0124*/ 	.word	0xffffffff


	//   ....[38]....
        /*0128*/ 	.word	0xffffffff


	//   ....[39]....
        /*012c*/ 	.word	0xffffffff


	//   ....[40]....
        /*0130*/ 	.word	0xffffffff


	//   ....[41]....
        /*0134*/ 	.word	0xffffffff


	//   ....[42]....
        /*0138*/ 	.word	0xffffffff


	//   ....[43]....
        /*013c*/ 	.word	0xffffffff


	//   ....[44]....
        /*0140*/ 	.word	0xffffffff


	//   ....[45]....
        /*0144*/ 	.word	0xffffffff


	//   ....[46]....
        /*0148*/ 	.word	0xffffffff


	//   ....[47]....
        /*014c*/ 	.word	0xffffffff


	//   ....[48]....
        /*0150*/ 	.word	0xffffffff


	//   ....[49]....
        /*0154*/ 	.word	0xffffffff


	//   ....[50]....
        /*0158*/ 	.word	0xffffffff


	//   ....[51]....
        /*015c*/ 	.word	0xffffffff


	//   ....[52]....
        /*0160*/ 	.word	0xffffffff


	//   ....[53]....
        /*0164*/ 	.word	0xffffffff


	//   ....[54]....
        /*0168*/ 	.word	0xffffffff


	//   ....[55]....
        /*016c*/ 	.word	0xffffffff


	//   ....[56]....
        /*0170*/ 	.word	0xffffffff


	//   ....[57]....
        /*0174*/ 	.word	0xffffffff


	//   ....[58]....
        /*0178*/ 	.word	0xffffffff


	//   ....[59]....
        /*017c*/ 	.word	0xffffffff


	//   ....[60]....
        /*0180*/ 	.word	0xffffffff


	//   ....[61]....
        /*0184*/ 	.word	0xffffffff


	//   ....[62]....
        /*0188*/ 	.word	0xffffffff


	//   ....[63]....
        /*018c*/ 	.word	0xffffffff


	//   ....[64]....
        /*0190*/ 	.word	0xffffffff


	//   ....[65]....
        /*0194*/ 	.word	0xffffffff


	//   ....[66]....
        /*0198*/ 	.word	0xffffffff


	//   ....[67]....
        /*019c*/ 	.word	0xffffffff


	//   ....[68]....
        /*01a0*/ 	.word	0xffffffff


	//   ....[69]....
        /*01a4*/ 	.word	0xffffffff


	//   ....[70]....
        /*01a8*/ 	.word	0xffffffff


	//   ....[71]....
        /*01ac*/ 	.word	0xffffffff


	//   ....[72]....
        /*01b0*/ 	.word	0xffffffff


	//   ....[73]....
        /*01b4*/ 	.word	0xffffffff


	//   ....[74]....
        /*01b8*/ 	.word	0xffffffff


	//   ....[75]....
        /*01bc*/ 	.word	0xffffffff


	//   ....[76]....
        /*01c0*/ 	.word	0xffffffff


	//   ....[77]....
        /*01c4*/ 	.word	0xffffffff


	//   ....[78]....
        /*01c8*/ 	.word	0xffffffff


	//   ....[79]....
        /*01cc*/ 	.word	0xffffffff


	//   ....[80]....
        /*01d0*/ 	.word	0xffffffff


	//   ....[81]....
        /*01d4*/ 	.word	0xffffffff


	//   ....[82]....
        /*01d8*/ 	.word	0xffffffff


	//   ....[83]....
        /*01dc*/ 	.word	0xffffffff


	//   ....[84]....
        /*01e0*/ 	.word	0xffffffff


	//   ....[85]....
        /*01e4*/ 	.word	0xffffffff


	//   ....[86]....
        /*01e8*/ 	.word	0xffffffff


	//   ....[87]....
        /*01ec*/ 	.word	0xffffffff


	//   ....[88]....
        /*01f0*/ 	.word	0xffffffff


	//   ....[89]....
        /*01f4*/ 	.word	0xffffffff


	//   ....[90]....
        /*01f8*/ 	.word	0xffffffff


	//   ....[91]....
        /*01fc*/ 	.word	0xffffffff


	//   ....[92]....
        /*0200*/ 	.word	0xffffffff


	//   ....[93]....
        /*0204*/ 	.word	0xffffffff


	//   ....[94]....
        /*0208*/ 	.word	0xffffffff


	//   ....[95]....
        /*020c*/ 	.word	0xffffffff


	//   ....[96]....
        /*0210*/ 	.word	0xffffffff


	//   ....[97]....
        /*0214*/ 	.word	0xffffffff


	//   ....[98]....
        /*0218*/ 	.word	0xffffffff


	//   ....[99]....
        /*021c*/ 	.word	0xffffffff


	//   ....[100]....
        /*0220*/ 	.word	0xffffffff


	//   ....[101]....
        /*0224*/ 	.word	0xffffffff


	//   ....[102]....
        /*0228*/ 	.word	0xffffffff


	//   ....[103]....
        /*022c*/ 	.word	0xffffffff


	//   ....[104]....
        /*0230*/ 	.word	0xffffffff


	//   ....[105]....
        /*0234*/ 	.word	0xffffffff


	//   ....[106]....
        /*0238*/ 	.word	0xffffffff


	//   ....[107]....
        /*023c*/ 	.word	0x0500000f


	//   ....[108]....
        /*0240*/ 	.word	0x0500000f


	//   ....[109]....
        /*0244*/ 	.word	0x0500000f


	//   ....[110]....
        /*0248*/ 	.word	0x0500000f


	//   ....[111]....
        /*024c*/ 	.word	0x0500000f


	//   ....[112]....
        /*0250*/ 	.word	0x0500000f


	//   ....[113]....
        /*0254*/ 	.word	0x0500000f


	//   ....[114]....
        /*0258*/ 	.word	0x0500000f


	//   ....[115]....
        /*025c*/ 	.word	0x0500000f


	//   ....[116]....
        /*0260*/ 	.word	0x0500000f


	//   ....[117]....
        /*0264*/ 	.word	0x0500000f


	//   ....[118]....
        /*0268*/ 	.word	0x0500000f


	//   ....[119]....
        /*026c*/ 	.word	0x0500000f


	//   ....[120]....
        /*0270*/ 	.word	0x0500000f


	//   ....[121]....
        /*0274*/ 	.word	0x0500000f


	//   ....[122]....
        /*0278*/ 	.word	0x0500000f


	//   ....[123]....
        /*027c*/ 	.word	0x0500000f


	//   ....[124]....
        /*0280*/ 	.word	0x0500000f


	//   ....[125]....
        /*0284*/ 	.word	0x0500000f


	//   ....[126]....
        /*0288*/ 	.word	0x0500000f


	//   ....[127]....
        /*028c*/ 	.word	0x0500000f


	//   ....[128]....
        /*0290*/ 	.word	0x0500000f


	//   ....[129]....
        /*0294*/ 	.word	0x0500000f


	//   ....[130]....
        /*0298*/ 	.word	0x0500000f


	//   ....[131]....
        /*029c*/ 	.word	0x0500000f


	//   ....[132]....
        /*02a0*/ 	.word	0x0500000f


	//   ....[133]....
        /*02a4*/ 	.word	0x0500000f


	//   ....[134]....
        /*02a8*/ 	.word	0x0500000f


	//   ....[135]....
        /*02ac*/ 	.word	0x0500000f


	//   ....[136]....
        /*02b0*/ 	.word	0x0500000f


	//   ....[137]....
        /*02b4*/ 	.word	0x0500000f


	//   ....[138]....
        /*02b8*/ 	.word	0x0500000f


	//   ....[139]....
        /*02bc*/ 	.word	0x0500000f


	//   ....[140]....
        /*02c0*/ 	.word	0x0500000f


	//   ....[141]....
        /*02c4*/ 	.word	0x0500000f


	//   ....[142]....
        /*02c8*/ 	.word	0x0500000f


	//   ....[143]....
        /*02cc*/ 	.word	0x0500000f


	//   ....[144]....
        /*02d0*/ 	.word	0x0500000f


	//   ....[145]....
        /*02d4*/ 	.word	0x0500000f


	//   ....[146]....
        /*02d8*/ 	.word	0x0500000f


	//   ....[147]....
        /*02dc*/ 	.word	0x0500000f


	//   ....[148]....
        /*02e0*/ 	.word	0x0500000f


	//   ....[149]....
        /*02e4*/ 	.word	0x0500000f


	//   ....[150]....
        /*02e8*/ 	.word	0x0500000f


	//   ....[151]....
        /*02ec*/ 	.word	0x0500000f


	//   ....[152]....
        /*02f0*/ 	.word	0x0500000f


	//   ....[153]....
        /*02f4*/ 	.word	0x0500000f


	//   ....[154]....
        /*02f8*/ 	.word	0x0500000f


	//   ....[155]....
        /*02fc*/ 	.word	0x0500000f


	//   ....[156]....
        /*0300*/ 	.word	0x0500000f


	//   ....[157]....
        /*0304*/ 	.word	0x0500000f


	//   ....[158]....
        /*0308*/ 	.word	0x0500000f


	//   ....[159]....
        /*030c*/ 	.word	0x0500000f


	//   ....[160]....
        /*0310*/ 	.word	0x0500000f


	//   ....[161]....
        /*0314*/ 	.word	0x0500000f


	//   ....[162]....
        /*0318*/ 	.word	0x0500000f


	//   ....[163]....
        /*031c*/ 	.word	0x0500000f


	//   ....[164]....
        /*0320*/ 	.word	0x0500000f


	//   ....[165]....
        /*0324*/ 	.word	0x0500000f


	//   ....[166]....
        /*0328*/ 	.word	0x0500000f


	//   ....[167]....
        /*032c*/ 	.word	0x0500000f


	//   ....[168]....
        /*0330*/ 	.word	0x0500000f


	//   ....[169]....
        /*0334*/ 	.word	0x0500000f


	//   ....[170]....
        /*0338*/ 	.word	0x0500000f


	//   ....[171]....
        /*033c*/ 	.word	0x0500000f


	//   ....[172]....
        /*0340*/ 	.word	0x0500000f


	//----- nvinfo : EIATTR_COOP_GROUP_INSTR_OFFSETS
	.align		4
.L_171:
        /*0344*/ 	.byte	0x04, 0x28
        /*0346*/ 	.short	(.L_173 - .L_172)


	//   ....[0]....
.L_172:
        /*0348*/ 	.word	0x00000070


	//   ....[1]....
        /*034c*/ 	.word	0x000000b0


	//   ....[2]....
        /*0350*/ 	.word	0x000002d0


	//   ....[3]....
        /*0354*/ 	.word	0x00000430


	//   ....[4]....
        /*0358*/ 	.word	0x00000550


	//   ....[5]....
        /*035c*/ 	.word	0x000006b0


	//   ....[6]....
        /*0360*/ 	.word	0x00001670


	//   ....[7]....
        /*0364*/ 	.word	0x000022e0


	//   ....[8]....
        /*0368*/ 	.word	0x00002c90


	//   ....[9]....
        /*036c*/ 	.word	0x000032c0


	//   ....[10]....
        /*0370*/ 	.word	0x00003400


	//   ....[11]....
        /*0374*/ 	.word	0x000039f0


	//   ....[12]....
        /*0378*/ 	.word	0x00003ad0


	//   ....[13]....
        /*037c*/ 	.word	0x000057b0


	//   ....[14]....
        /*0380*/ 	.word	0x00005a20


	//   ....[15]....
        /*0384*/ 	.word	0x00006900


	//   ....[16]....
        /*0388*/ 	.word	0x00006a20


	//   ....[17]....
        /*038c*/ 	.word	0x00006fd0


	//   ....[18]....
        /*0390*/ 	.word	0x00007030


	//   ....[19]....
        /*0394*/ 	.word	0x00008e60


	//   ....[20]....
        /*0398*/ 	.word	0x00008e70


	//   ....[21]....
        /*039c*/ 	.word	0x00008eb0


	//   ....[22]....
        /*03a0*/ 	.word	0x00008ec0


	//   ....[23]....
        /*03a4*/ 	.word	0x0000aa60


	//   ....[24]....
        /*03a8*/ 	.word	0x0000b4f0


	//   ....[25]....
        /*03ac*/ 	.word	0x0000bbb0


	//   ....[26]....
        /*03b0*/ 	.word	0x0000bcd0


	//   ....[27]....
        /*03b4*/ 	.word	0x0000c280


	//   ....[28]....
        /*03b8*/ 	.word	0x0000c2e0


	//   ....[29]....
        /*03bc*/ 	.word	0x0000d390


	//   ....[30]....
        /*03c0*/ 	.word	0x0000d3b0


	//   ....[31]....
        /*03c4*/ 	.word	0x0000d460


	//   ....[32]....
        /*03c8*/ 	.word	0x0000d470


	//   ....[33]....
        /*03cc*/ 	.word	0x0000e520


	//   ....[34]....
        /*03d0*/ 	.word	0x0000e570


	//   ....[35]....
        /*03d4*/ 	.word	0x0000e5b0


	//   ....[36]....
        /*03d8*/ 	.word	0x0000e5f0


	//   ....[37]....
        /*03dc*/ 	.word	0x0000e630


	//   ....[38]....
        /*03e0*/ 	.word	0x0000e650


	//   ....[39]....
        /*03e4*/ 	.word	0x0000efc0


	//   ....[40]....
        /*03e8*/ 	.word	0x0000efd0


	//   ....[41]....
        /*03ec*/ 	.word	0x0000fd20


	//   ....[42]....
        /*03f0*/ 	.word	0x00011370


	//   ....[43]....
        /*03f4*/ 	.word	0x00011390


	//   ....[44]....
        /*03f8*/ 	.word	0x000113a0


	//   ....[45]....
        /*03fc*/ 	.word	0x000113b0


	//   ....[46]....
        /*0400*/ 	.word	0x000113c0


	//   ....[47]....
        /*0404*/ 	.word	0x000113d0


	//   ....[48]....
        /*0408*/ 	.word	0x000113e0


	//   ....[49]....
        /*040c*/ 	.word	0x00011440


	//   ....[50]....
        /*0410*/ 	.word	0x00011480


	//   ....[51]....
        /*0414*/ 	.word	0x000114e0


	//   ....[52]....
        /*0418*/ 	.word	0x000114f0


	//   ....[53]....
        /*041c*/ 	.word	0x000115b0


	//   ....[54]....
        /*0420*/ 	.word	0x00011c00


	//   ....[55]....
        /*0424*/ 	.word	0x00011c30


	//   ....[56]....
        /*0428*/ 	.word	0x00011c60


	//   ....[57]....
        /*042c*/ 	.word	0x00011c80


	//   ....[58]....
        /*0430*/ 	.word	0x00011c90


	//   ....[59]....
        /*0434*/ 	.word	0x00011d10


	//   ....[60]....
        /*0438*/ 	.word	0x00011d50


	//   ....[61]....
        /*043c*/ 	.word	0x00011da0


	//   ....[62]....
        /*0440*/ 	.word	0x00011dd0


	//   ....[63]....
        /*0444*/ 	.word	0x00011e30


	//   ....[64]....
        /*0448*/ 	.word	0x00011e70


	//   ....[65]....
        /*044c*/ 	.word	0x00011ec0


	//   ....[66]....
        /*0450*/ 	.word	0x00011ef0


	//   ....[67]....
        /*0454*/ 	.word	0x00011f40


	//   ....[68]....
        /*0458*/ 	.word	0x00011f80


	//   ....[69]....
        /*045c*/ 	.word	0x00011fd0


	//   ....[70]....
        /*0460*/ 	.word	0x000127a0


	//   ....[71]....
        /*0464*/ 	.word	0x000127d0


	//   ....[72]....
        /*0468*/ 	.word	0x000127f0


	//   ....[73]....
        /*046c*/ 	.word	0x00012800


	//   ....[74]....
        /*0470*/ 	.word	0x00012820


	//   ....[75]....
        /*0474*/ 	.word	0x00012880


	//   ....[76]....
        /*0478*/ 	.word	0x000128a0


	//   ....[77]....
        /*047c*/ 	.word	0x000128c0


	//   ....[78]....
        /*0480*/ 	.word	0x000128d0


	//   ....[79]....
        /*0484*/ 	.word	0x00012930


	//   ....[80]....
        /*0488*/ 	.word	0x00012960


	//   ....[81]....
        /*048c*/ 	.word	0x000129e0


	//   ....[82]....
        /*0490*/ 	.word	0x00012c50


	//   ....[83]....
        /*0494*/ 	.word	0x00012c70


	//   ....[84]....
        /*0498*/ 	.word	0x00012c80


	//   ....[85]....
        /*049c*/ 	.word	0x00012ca0


	//   ....[86]....
        /*04a0*/ 	.word	0x00012d30


	//   ....[87]....
        /*04a4*/ 	.word	0x00012d60


	//   ....[88]....
        /*04a8*/ 	.word	0x00012dd0


	//   ....[89]....
        /*04ac*/ 	.word	0x00012e00


	//   ....[90]....
        /*04b0*/ 	.word	0x00012e70


	//   ....[91]....
        /*04b4*/ 	.word	0x00012ea0


	//   ....[92]....
        /*04b8*/ 	.word	0x00012f10


	//   ....[93]....
        /*04bc*/ 	.word	0x00012f40


	//   ....[94]....
        /*04c0*/ 	.word	0x00013410


	//   ....[95]....
        /*04c4*/ 	.word	0x00013440


	//   ....[96]....
        /*04c8*/ 	.word	0x00013470


	//   ....[97]....
        /*04cc*/ 	.word	0x000134a0


	//   ....[98]....
        /*04d0*/ 	.word	0x000134d0


	//   ....[99]....
        /*04d4*/ 	.word	0x000134e0


	//   ....[100]....
        /*04d8*/ 	.word	0x00013580


	//   ....[101]....
        /*04dc*/ 	.word	0x000135a0


	//   ....[102]....
        /*04e0*/ 	.word	0x00013630


	//   ....[103]....
        /*04e4*/ 	.word	0x00013650


	//   ....[104]....
        /*04e8*/ 	.word	0x000136c0


	//   ....[105]....
        /*04ec*/ 	.word	0x000136f0


	//   ....[106]....
        /*04f0*/ 	.word	0x00013a70


	//   ....[107]....
        /*04f4*/ 	.word	0x000140b0


	//   ....[108]....
        /*04f8*/ 	.word	0x000141a0


	//   ....[109]....
        /*04fc*/ 	.word	0x00014240


	//   ....[110]....
        /*0500*/ 	.word	0x000142a0


	//   ....[111]....
        /*0504*/ 	.word	0x00014370


	//   ....[112]....
        /*0508*/ 	.word	0x000143e0


	//   ....[113]....
        /*050c*/ 	.word	0x000144b0


	//   ....[114]....
        /*0510*/ 	.word	0x00014530


	//   ....[115]....
        /*0514*/ 	.word	0x00014600


	//   ....[116]....
        /*0518*/ 	.word	0x00014680


	//   ....[117]....
        /*051c*/ 	.word	0x00014760


	//   ....[118]....
        /*0520*/ 	.word	0x000147e0


	//   ....[119]....
        /*0524*/ 	.word	0x000148a0


	//   ....[120]....
        /*0528*/ 	.word	0x00014930


	//   ....[121]....
        /*052c*/ 	.word	0x00014990


	//   ....[122]....
        /*0530*/ 	.word	0x00014a30


	//   ....[123]....
        /*0534*/ 	.word	0x00014b00


	//   ....[124]....
        /*0538*/ 	.word	0x00014b80


	//   ....[125]....
        /*053c*/ 	.word	0x00014c50


	//   ....[126]....
        /*0540*/ 	.word	0x00014cd0


	//   ....[127]....
        /*0544*/ 	.word	0x00014da0


	//   ....[128]....
        /*0548*/ 	.word	0x00014e20


	//   ....[129]....
        /*054c*/ 	.word	0x00014ef0


	//   ....[130]....
        /*0550*/ 	.word	0x00014f70


	//   ....[131]....
        /*0554*/ 	.word	0x00015040


	//   ....[132]....
        /*0558*/ 	.word	0x000150c0


	//   ....[133]....
        /*055c*/ 	.word	0x00015190


	//   ....[134]....
        /*0560*/ 	.word	0x00015200


	//   ....[135]....
        /*0564*/ 	.word	0x000152c0


	//   ....[136]....
        /*0568*/ 	.word	0x00015400


	//   ....[137]....
        /*056c*/ 	.word	0x000154d0


	//   ....[138]....
        /*0570*/ 	.word	0x00015530


	//   ....[139]....
        /*0574*/ 	.word	0x000155f0


	//   ....[140]....
        /*0578*/ 	.word	0x00015650


	//   ....[141]....
        /*057c*/ 	.word	0x00015710


	//   ....[142]....
        /*0580*/ 	.word	0x00015770


	//   ....[143]....
        /*0584*/ 	.word	0x00015840


	//   ....[144]....
        /*0588*/ 	.word	0x000158a0


	//   ....[145]....
        /*058c*/ 	.word	0x00015970


	//   ....[146]....
        /*0590*/ 	.word	0x000159d0


	//   ....[147]....
        /*0594*/ 	.word	0x00015ab0


	//   ....[148]....
        /*0598*/ 	.word	0x00015b90


	//   ....[149]....
        /*059c*/ 	.word	0x00015c30


	//   ....[150]....
        /*05a0*/ 	.word	0x00015c90


	//   ....[151]....
        /*05a4*/ 	.word	0x00015d50


	//   ....[152]....
        /*05a8*/ 	.word	0x00015e10


	//   ....[153]....
        /*05ac*/ 	.word	0x00015ed0


	//   ....[154]....
        /*05b0*/ 	.word	0x00015f90


	//   ....[155]....
        /*05b4*/ 	.word	0x00016050


	//   ....[156]....
        /*05b8*/ 	.word	0x00016110


	//   ....[157]....
        /*05bc*/ 	.word	0x000161d0


	//   ....[158]....
        /*05c0*/ 	.word	0x00016290


	//   ....[159]....
        /*05c4*/ 	.word	0x00016350


	//   ....[160]....
        /*05c8*/ 	.word	0x00016490


	//   ....[161]....
        /*05cc*/ 	.word	0x00016530


	//   ....[162]....
        /*05d0*/ 	.word	0x00016600


	//   ....[163]....
        /*05d4*/ 	.word	0x000166f0


	//   ....[164]....
        /*05d8*/ 	.word	0x00016760


	//   ....[165]....
        /*05dc*/ 	.word	0x00016850


	//   ....[166]....
        /*05e0*/ 	.word	0x000168c0


	//   ....[167]....
        /*05e4*/ 	.word	0x000169c0


	//   ....[168]....
        /*05e8*/ 	.word	0x00016a40


	//   ....[169]....
        /*05ec*/ 	.word	0x00016b30


	//   ....[170]....
        /*05f0*/ 	.word	0x00016ba0


	//   ....[171]....
        /*05f4*/ 	.word	0x00016c70


	//   ....[172]....
        /*05f8*/ 	.word	0x00016d80


	//----- nvinfo : EIATTR_REG_RECONFIG
	.align		4
.L_173:
        /*05fc*/ 	.byte	0x01, 0x54
	.zero		2


	//----- nvinfo : EIATTR_SYSCALL_OFFSETS
	.align		4
        /*0600*/ 	.byte	0x04, 0x46
        /*0602*/ 	.short	(.L_175 - .L_174)


	//   ....[0]....
.L_174:
        /*0604*/ 	.word	0x00001830


	//   ....[1]....
        /*0608*/ 	.word	0x000108e0


	//   ....[2]....
        /*060c*/ 	.word	0x00010a20


	//   ....[3]....
        /*0610*/ 	.word	0x00010b10


	//   ....[4]....
        /*0614*/ 	.word	0x00011950


	//----- nvinfo : EIATTR_MBARRIER_INSTR_OFFSETS
	.align		4
.L_175:
        /*0618*/ 	.byte	0x04, 0x39
        /*061a*/ 	.short	(.L_177 - .L_176)


	//   ....[0]....
.L_176:
        /*061c*/ 	.word	0x00000180
        /*0620*/ 	.word	0x000000ff
        /*0624*/ 	.word	0x00030800
        /*0628*/ 	.short	0x0100
        /*062a*/ 	.byte	0x08
	.zero		1


	//   ....[1]....
        /*062c*/ 	.word	0x00000190
        /*0630*/ 	.word	0x000000ff
        /*0634*/ 	.word	0x00030820
        /*0638*/ 	.short	0x0100
        /*063a*/ 	.byte	0x08
	.zero		1


	//   ....[2]....
        /*063c*/ 	.word	0x00000280
        /*0640*/ 	.word	0x000000ff
        /*0644*/ 	.word	0x00030830
        /*0648*/ 	.short	0x0100
        /*064a*/ 	.byte	0x08
	.zero		1


	//   ....[3]....
        /*064c*/ 	.word	0x00000290
        /*0650*/ 	.word	0x000000ff
        /*0654*/ 	.word	0x00030840
        /*0658*/ 	.short	0x0100
        /*065a*/ 	.byte	0x08
	.zero		1


	//   ....[4]....
        /*065c*/ 	.word	0x000002a0
        /*0660*/ 	.word	0x000000ff
        /*0664*/ 	.word	0x00030838
        /*0668*/ 	.short	0x0100
        /*066a*/ 	.byte	0x08
	.zero		1


	//   ....[5]....
        /*066c*/ 	.word	0x000002b0
        /*0670*/ 	.word	0x000000ff
        /*0674*/ 	.word	0x00030848
        /*0678*/ 	.short	0x0100
        /*067a*/ 	.byte	0x08
	.zero		1


	//   ....[6]....
        /*067c*/ 	.word	0x000003e0
        /*0680*/ 	.word	0x000000ff
        /*0684*/ 	.word	0x00030850
        /*0688*/ 	.short	0x0100
        /*068a*/ 	.byte	0x08
	.zero		1


	//   ....[7]....
        /*068c*/ 	.word	0x000003f0
        /*0690*/ 	.word	0x000000ff
        /*0694*/ 	.word	0x00030860
        /*0698*/ 	.short	0x0100
        /*069a*/ 	.byte	0x08
	.zero		1


	//   ....[8]....
        /*069c*/ 	.word	0x00000400
        /*06a0*/ 	.word	0x000000ff
        /*06a4*/ 	.word	0x00030858
        /*06a8*/ 	.short	0x0100
        /*06aa*/ 	.byte	0x08
	.zero		1


	//   ....[9]....
        /*06ac*/ 	.word	0x00000410
        /*06b0*/ 	.word	0x000000ff
        /*06b4*/ 	.word	0x00030868
        /*06b8*/ 	.short	0x0100
        /*06ba*/ 	.byte	0x08
	.zero		1


	//   ....[10]....
        /*06bc*/ 	.word	0x00000500
        /*06c0*/ 	.word	0x000000ff
        /*06c4*/ 	.word	0x00030870
        /*06c8*/ 	.short	0x0100
        /*06ca*/ 	.byte	0x06
	.zero		1


	//   ....[11]....
        /*06cc*/ 	.word	0x00000510
        /*06d0*/ 	.word	0x000000ff
        /*06d4*/ 	.word	0x00030880
        /*06d8*/ 	.short	0x0100
        /*06da*/ 	.byte	0x06
	.zero		1


	//   ....[12]....
        /*06dc*/ 	.word	0x00000520
        /*06e0*/ 	.word	0x000000ff
        /*06e4*/ 	.word	0x00030878
        /*06e8*/ 	.short	0x0100
        /*06ea*/ 	.byte	0x06
	.zero		1


	//   ....[13]....
        /*06ec*/ 	.word	0x00000530
        /*06f0*/ 	.word	0x000000ff
        /*06f4*/ 	.word	0x00030888
        /*06f8*/ 	.short	0x0100
        /*06fa*/ 	.byte	0x06
	.zero		1


	//   ....[14]....
        /*06fc*/ 	.word	0x00000660
        /*0700*/ 	.word	0x000000ff
        /*0704*/ 	.word	0x00030890
        /*0708*/ 	.short	0x0100
        /*070a*/ 	.byte	0x08
	.zero		1


	//   ....[15]....
        /*070c*/ 	.word	0x00000670
        /*0710*/ 	.word	0x000000ff
        /*0714*/ 	.word	0x000308a0
        /*0718*/ 	.short	0x0100
        /*071a*/ 	.byte	0x08
	.zero		1


	//   ....[16]....
        /*071c*/ 	.word	0x00000680
        /*0720*/ 	.word	0x000000ff
        /*0724*/ 	.word	0x00030898
        /*0728*/ 	.short	0x0100
        /*072a*/ 	.byte	0x08
	.zero		1


	//   ....[17]....
        /*072c*/ 	.word	0x00000690
        /*0730*/ 	.word	0x000000ff
        /*0734*/ 	.word	0x000308a8
        /*0738*/ 	.short	0x0100
        /*073a*/ 	.byte	0x08
	.zero		1


	//   ....[18]....
        /*073c*/ 	.word	0x000007d0
        /*0740*/ 	.word	0x000000ff
        /*0744*/ 	.word	0x000308b0
        /*0748*/ 	.short	0x0100
        /*074a*/ 	.byte	0x08
	.zero		1


	//   ....[19]....
        /*074c*/ 	.word	0x000007e0
        /*0750*/ 	.word	0x000000ff
        /*0754*/ 	.word	0x000308c0
        /*0758*/ 	.short	0x0100
        /*075a*/ 	.byte	0x08
	.zero		1


	//   ....[20]....
        /*075c*/ 	.word	0x000007f0
        /*0760*/ 	.word	0x000000ff
        /*0764*/ 	.word	0x000308b8
        /*0768*/ 	.short	0x0100
        /*076a*/ 	.byte	0x08
	.zero		1


	//   ....[21]....
        /*076c*/ 	.word	0x00000800
        /*0770*/ 	.word	0x000000ff
        /*0774*/ 	.word	0x000308c8
        /*0778*/ 	.short	0x0100
        /*077a*/ 	.byte	0x08
	.zero		1


	//   ....[22]....
        /*077c*/ 	.word	0x00001850
        /*0780*/ 	.word	0x000000ff
        /*0784*/ 	.word	0x00030800
        /*0788*/ 	.short	0x010a
        /*078a*/ 	.byte	0x26
	.zero		1


	//   ....[23]....
        /*078c*/ 	.word	0x000018e0
        /*0790*/ 	.word	0x000000ff
        /*0794*/ 	.word	0x00030830
        /*0798*/ 	.short	0x010a
        /*079a*/ 	.byte	0x26
	.zero		1


	//   ....[24]....
        /*079c*/ 	.word	0x00001940
        /*07a0*/ 	.word	0x000000ff
        /*07a4*/ 	.word	0x00030830
        /*07a8*/ 	.short	0x010a
        /*07aa*/ 	.byte	0x26
	.zero		1


	//   ....[25]....
        /*07ac*/ 	.word	0x00002330
        /*07b0*/ 	.word	0x000000ff
        /*07b4*/ 	.word	0x00000000
        /*07b8*/ 	.short	0x0101
        /*07ba*/ 	.byte	0x04
	.zero		1


	//   ....[26]....
        /*07bc*/ 	.word	0x00004930
        /*07c0*/ 	.word	0x000000ff
        /*07c4*/ 	.word	0x00030830
        /*07c8*/ 	.short	0x010a
        /*07ca*/ 	.byte	0x27
	.zero		1


	//   ....[27]....
        /*07cc*/ 	.word	0x00004970
        /*07d0*/ 	.word	0x000000ff
        /*07d4*/ 	.word	0x00030830
        /*07d8*/ 	.short	0x010a
        /*07da*/ 	.byte	0x27
	.zero		1


	//   ....[28]....
        /*07dc*/ 	.word	0x000053d0
        /*07e0*/ 	.word	0x000000ff
        /*07e4*/ 	.word	0x00030850
        /*07e8*/ 	.short	0x010a
        /*07ea*/ 	.byte	0x0e
	.zero		1


	//   ....[29]....
        /*07ec*/ 	.word	0x00005410
        /*07f0*/ 	.word	0x000000ff
        /*07f4*/ 	.word	0x00030850
        /*07f8*/ 	.short	0x010a
        /*07fa*/ 	.byte	0x0e
	.zero		1


	//   ....[30]....
        /*07fc*/ 	.word	0x00005800
        /*0800*/ 	.word	0x000000ff
        /*0804*/ 	.word	0x00000000
        /*0808*/ 	.short	0x0101
        /*080a*/ 	.byte	0x27
	.zero		1


	//   ....[31]....
        /*080c*/ 	.word	0x00007920
        /*0810*/ 	.word	0x000000ff
        /*0814*/ 	.word	0x00000000
        /*0818*/ 	.short	0x0101
        /*081a*/ 	.byte	0x0e
	.zero		1


	//   ....[32]....
        /*081c*/ 	.word	0x00007dc0
        /*0820*/ 	.word	0x000000ff
        /*0824*/ 	.word	0x00030830
        /*0828*/ 	.short	0x010a
        /*082a*/ 	.byte	0x05
	.zero		1


	//   ....[33]....
        /*082c*/ 	.word	0x00007e00
        /*0830*/ 	.word	0x000000ff
        /*0834*/ 	.word	0x00030830
        /*0838*/ 	.short	0x010a
        /*083a*/ 	.byte	0x05
	.zero		1


	//   ....[34]....
        /*083c*/ 	.word	0x00008860
        /*0840*/ 	.word	0x000000ff
        /*0844*/ 	.word	0x00030850
        /*0848*/ 	.short	0x010a
        /*084a*/ 	.byte	0x05
	.zero		1


	//   ....[35]....
        /*084c*/ 	.word	0x000088a0
        /*0850*/ 	.word	0x000000ff
        /*0854*/ 	.word	0x00030850
        /*0858*/ 	.short	0x010a
        /*085a*/ 	.byte	0x05
	.zero		1


	//   ....[36]....
        /*085c*/ 	.word	0x00008c70
        /*0860*/ 	.word	0x000000ff
        /*0864*/ 	.word	0x00000000
        /*0868*/ 	.short	0x0101
        /*086a*/ 	.byte	0x07
	.zero		1


	//   ....[37]....
        /*086c*/ 	.word	0x00009a00
        /*0870*/ 	.word	0x000000ff
        /*0874*/ 	.word	0x00000000
        /*0878*/ 	.short	0x0101
        /*087a*/ 	.byte	0x05
	.zero		1


	//   ....[38]....
        /*087c*/ 	.word	0x00009be0
        /*0880*/ 	.word	0x000000ff
        /*0884*/ 	.word	0x00030830
        /*0888*/ 	.short	0x010a
        /*088a*/ 	.byte	0x27
	.zero		1


	//   ....[39]....
        /*088c*/ 	.word	0x00009c20
        /*0890*/ 	.word	0x000000ff
        /*0894*/ 	.word	0x00030830
        /*0898*/ 	.short	0x010a
        /*089a*/ 	.byte	0x27
	.zero		1


	//   ....[40]....
        /*089c*/ 	.word	0x0000a680
        /*08a0*/ 	.word	0x000000ff
        /*08a4*/ 	.word	0x00030850
        /*08a8*/ 	.short	0x010a
        /*08aa*/ 	.byte	0x05
	.zero		1


	//   ....[41]....
        /*08ac*/ 	.word	0x0000a6c0
        /*08b0*/ 	.word	0x000000ff
        /*08b4*/ 	.word	0x00030850
        /*08b8*/ 	.short	0x010a
        /*08ba*/ 	.byte	0x05
	.zero		1


	//   ....[42]....
        /*08bc*/ 	.word	0x0000aab0
        /*08c0*/ 	.word	0x000000ff
        /*08c4*/ 	.word	0x00000000
        /*08c8*/ 	.short	0x0101
        /*08ca*/ 	.byte	0x27
	.zero		1


	//   ....[43]....
        /*08cc*/ 	.word	0x0000cbe0
        /*08d0*/ 	.word	0x000000ff
        /*08d4*/ 	.word	0x00000000
        /*08d8*/ 	.short	0x0101
        /*08da*/ 	.byte	0x05
	.zero		1


	//   ....[44]....
        /*08dc*/ 	.word	0x0000d300
        /*08e0*/ 	.word	0x000000ff
        /*08e4*/ 	.word	0x00030850
        /*08e8*/ 	.short	0x010a
        /*08ea*/ 	.byte	0x05
	.zero		1


	//   ....[45]....
        /*08ec*/ 	.word	0x0000d340
        /*08f0*/ 	.word	0x000000ff
        /*08f4*/ 	.word	0x00030850
        /*08f8*/ 	.short	0x010a
        /*08fa*/ 	.byte	0x05
	.zero		1


	//   ....[46]....
        /*08fc*/ 	.word	0x0000d950
        /*0900*/ 	.word	0x000000ff
        /*0904*/ 	.word	0x00000000
        /*0908*/ 	.short	0x0101
        /*090a*/ 	.byte	0x04
	.zero		1


	//   ....[47]....
        /*090c*/ 	.word	0x0000e660
        /*0910*/ 	.word	0x000000ff
        /*0914*/ 	.word	0x00000000
        /*0918*/ 	.short	0x0101
        /*091a*/ 	.byte	0x04
	.zero		1


	//   ....[48]....
        /*091c*/ 	.word	0x00011120
        /*0920*/ 	.word	0x000000ff
        /*0924*/ 	.word	0x00030840
        /*0928*/ 	.short	0x010a
        /*092a*/ 	.byte	0x30
	.zero		1


	//   ....[49]....
        /*092c*/ 	.word	0x00011710
        /*0930*/ 	.word	0x000000ff
        /*0934*/ 	.word	0x00030830
        /*0938*/ 	.short	0x0107
        /*093a*/ 	.byte	0x30
	.zero		1


	//   ....[50]....
        /*093c*/ 	.word	0x00011780
        /*0940*/ 	.word	0x000000ff
        /*0944*/ 	.word	0x00030830
        /*0948*/ 	.short	0x0101
        /*094a*/ 	.byte	0x30
	.zero		1


	//   ....[51]....
        /*094c*/ 	.word	0x00012120
        /*0950*/ 	.word	0x000000ff
        /*0954*/ 	.word	0x00030800
        /*0958*/ 	.short	0x0107
        /*095a*/ 	.byte	0x30
	.zero		1


	//   ....[52]....
        /*095c*/ 	.word	0x00012180
        /*0960*/ 	.word	0x000000ff
        /*0964*/ 	.word	0x00030800
        /*0968*/ 	.short	0x0101
        /*096a*/ 	.byte	0x30
	.zero		1


	//   ....[53]....
        /*096c*/ 	.word	0x000121a0
        /*0970*/ 	.word	0x000000ff
        /*0974*/ 	.word	0x00030820
        /*0978*/ 	.short	0x010a
        /*097a*/ 	.byte	0x30
	.zero		1


	//   ....[54]....
        /*097c*/ 	.word	0x00012590
        /*0980*/ 	.word	0x00000013
        /*0984*/ 	.word	0x00030840
        /*0988*/ 	.short	0x010a
        /*098a*/ 	.byte	0x3f
	.zero		1


	//   ....[55]....
        /*098c*/ 	.word	0x00012ad0
        /*0990*/ 	.word	0x00000013
        /*0994*/ 	.word	0x00030830
        /*0998*/ 	.short	0x0107
        /*099a*/ 	.byte	0x3f
	.zero		1


	//   ....[56]....
        /*099c*/ 	.word	0x00012b80
        /*09a0*/ 	.word	0x00000013
        /*09a4*/ 	.word	0x00030830
        /*09a8*/ 	.short	0x0101
        /*09aa*/ 	.byte	0x3f
	.zero		1


	//   ....[57]....
        /*09ac*/ 	.word	0x00012be0
        /*09b0*/ 	.word	0x00000006
        /*09b4*/ 	.word	0x00030860
        /*09b8*/ 	.short	0x010a
        /*09ba*/ 	.byte	0x3f
	.zero		1


	//   ....[58]....
        /*09bc*/ 	.word	0x00013090
        /*09c0*/ 	.word	0x00000006
        /*09c4*/ 	.word	0x00030850
        /*09c8*/ 	.short	0x0107
        /*09ca*/ 	.byte	0x3f
	.zero		1


	//   ....[59]....
        /*09cc*/ 	.word	0x000131e0
        /*09d0*/ 	.word	0x00000006
        /*09d4*/ 	.word	0x00030850
        /*09d8*/ 	.short	0x0101
        /*09da*/ 	.byte	0x3f
	.zero		1


	//   ....[60]....
        /*09dc*/ 	.word	0x00013380
        /*09e0*/ 	.word	0x00000000
        /*09e4*/ 	.word	0x00030860
        /*09e8*/ 	.short	0x010a
        /*09ea*/ 	.byte	0x3f
	.zero		1


	//   ....[61]....
        /*09ec*/ 	.word	0x000138b0
        /*09f0*/ 	.word	0x00000000
        /*09f4*/ 	.word	0x00030850
        /*09f8*/ 	.short	0x0107
        /*09fa*/ 	.byte	0x3f
	.zero		1


	//   ....[62]....
        /*09fc*/ 	.word	0x00013960
        /*0a00*/ 	.word	0x00000000
        /*0a04*/ 	.word	0x00030850
        /*0a08*/ 	.short	0x0101
        /*0a0a*/ 	.byte	0x3f
	.zero		1


	//   ....[63]....
        /*0a0c*/ 	.word	0x00013a00
        /*0a10*/ 	.word	0x00000007
        /*0a14*/ 	.word	0x00030820
        /*0a18*/ 	.short	0x010a
        /*0a1a*/ 	.byte	0x3f
	.zero		1


	//   ....[64]....
        /*0a1c*/ 	.word	0x00013b80
        /*0a20*/ 	.word	0x00000005
        /*0a24*/ 	.word	0x00030840
        /*0a28*/ 	.short	0x010a
        /*0a2a*/ 	.byte	0x3f
	.zero		1


	//   ....[65]....
        /*0a2c*/ 	.word	0x00013c20
        /*0a30*/ 	.word	0x00000007
        /*0a34*/ 	.word	0x00030840
        /*0a38*/ 	.short	0x010a
        /*0a3a*/ 	.byte	0x3f
	.zero		1


	//   ....[66]....
        /*0a3c*/ 	.word	0x00013c60
        /*0a40*/ 	.word	0x00000005
        /*0a44*/ 	.word	0x00030860
        /*0a48*/ 	.short	0x010a
        /*0a4a*/ 	.byte	0x3f
	.zero		1


	//   ....[67]....
        /*0a4c*/ 	.word	0x00013ca0
        /*0a50*/ 	.word	0x00000007
        /*0a54*/ 	.word	0x00030860
        /*0a58*/ 	.short	0x010a
        /*0a5a*/ 	.byte	0x3f
	.zero		1


	//   ....[68]....
        /*0a5c*/ 	.word	0x00013d10
        /*0a60*/ 	.word	0x00000003
        /*0a64*/ 	.word	0x00030800
        /*0a68*/ 	.short	0x010a
        /*0a6a*/ 	.byte	0x3f
	.zero		1


	//   ....[69]....
        /*0a6c*/ 	.word	0x00013d70
        /*0a70*/ 	.word	0x00000003
        /*0a74*/ 	.word	0x00030830
        /*0a78*/ 	.short	0x010a
        /*0a7a*/ 	.byte	0x3f
	.zero		1


	//   ....[70]....
        /*0a7c*/ 	.word	0x00013dd0
        /*0a80*/ 	.word	0x00000005
        /*0a84*/ 	.word	0x00030830
        /*0a88*/ 	.short	0x010a
        /*0a8a*/ 	.byte	0x3f
	.zero		1


	//   ....[71]....
        /*0a8c*/ 	.word	0x00013e30
        /*0a90*/ 	.word	0x00000003
        /*0a94*/ 	.word	0x00030850
        /*0a98*/ 	.short	0x010a
        /*0a9a*/ 	.byte	0x3f
	.zero		1


	//   ....[72]....
        /*0a9c*/ 	.word	0x00013e90
        /*0aa0*/ 	.word	0x00000005
        /*0aa4*/ 	.word	0x00030830
        /*0aa8*/ 	.short	0x010a
        /*0aaa*/ 	.byte	0x3f
	.zero		1


	//   ....[73]....
        /*0aac*/ 	.word	0x00013ef0
        /*0ab0*/ 	.word	0x00000003
        /*0ab4*/ 	.word	0x00030850
        /*0ab8*/ 	.short	0x010a
        /*0aba*/ 	.byte	0x3f
	.zero		1


	//   ....[74]....
        /*0abc*/ 	.word	0x00013f50
        /*0ac0*/ 	.word	0x00000005
        /*0ac4*/ 	.word	0x00030830
        /*0ac8*/ 	.short	0x010a
        /*0aca*/ 	.byte	0x3f
	.zero		1


	//   ....[75]....
        /*0acc*/ 	.word	0x00013fb0
        /*0ad0*/ 	.word	0x00000003
        /*0ad4*/ 	.word	0x00030850
        /*0ad8*/ 	.short	0x010a
        /*0ada*/ 	.byte	0x3f
	.zero		1


	//   ....[76]....
        /*0adc*/ 	.word	0x00014010
        /*0ae0*/ 	.word	0x00000003
        /*0ae4*/ 	.word	0x00030850
        /*0ae8*/ 	.short	0x010a
        /*0aea*/ 	.byte	0x3f
	.zero		1


	//   ....[77]....
        /*0aec*/ 	.word	0x000140f0
        /*0af0*/ 	.word	0x00000003
        /*0af4*/ 	.word	0x00030840
        /*0af8*/ 	.short	0x010a
        /*0afa*/ 	.byte	0x3f
	.zero		1


	//   ....[78]....
        /*0afc*/ 	.word	0x00015300
        /*0b00*/ 	.word	0x00000003
        /*0b04*/ 	.word	0x00030820
        /*0b08*/ 	.short	0x010a
        /*0b0a*/ 	.byte	0x3f
	.zero		1


	//   ....[79]....
        /*0b0c*/ 	.word	0x00015350
        /*0b10*/ 	.word	0x00000013
        /*0b14*/ 	.word	0x00030840
        /*0b18*/ 	.short	0x010a
        /*0b1a*/ 	.byte	0x3f
	.zero		1


	//   ....[80]....
        /*0b1c*/ 	.word	0x00015ae0
        /*0b20*/ 	.word	0x00000006
        /*0b24*/ 	.word	0x00030860
        /*0b28*/ 	.short	0x010a
        /*0b2a*/ 	.byte	0x3f
	.zero		1


	//   ....[81]....
        /*0b2c*/ 	.word	0x000163e0
        /*0b30*/ 	.word	0x00000000
        /*0b34*/ 	.word	0x00030860
        /*0b38*/ 	.short	0x010a
        /*0b3a*/ 	.byte	0x3f
	.zero		1


	//   ....[82]....
        /*0b3c*/ 	.word	0x00016ca0
        /*0b40*/ 	.word	0x00000007
        /*0b44*/ 	.word	0x00030820
        /*0b48*/ 	.short	0x010a
        /*0b4a*/ 	.byte	0x3f
	.zero		1


	//   ....[83]....
        /*0b4c*/ 	.word	0x00016e40
        /*0b50*/ 	.word	0x00000005
        /*0b54*/ 	.word	0x00030840
        /*0b58*/ 	.short	0x010a
        /*0b5a*/ 	.byte	0x3f
	.zero		1


	//   ....[84]....
        /*0b5c*/ 	.word	0x00016e90
        /*0b60*/ 	.word	0x00000007
        /*0b64*/ 	.word	0x00030840
        /*0b68*/ 	.short	0x010a
        /*0b6a*/ 	.byte	0x3f
	.zero		1


	//   ....[85]....
        /*0b6c*/ 	.word	0x00016ee0
        /*0b70*/ 	.word	0x00000005
        /*0b74*/ 	.word	0x00030860
        /*0b78*/ 	.short	0x010a
        /*0b7a*/ 	.byte	0x3f
	.zero		1


	//----- nvinfo : EIATTR_NUM_MBARRIERS
	.align		4
.L_177:
        /*0b7c*/ 	.byte	0x03, 0x38
        /*0b7e*/ 	.short	0x0016


	//----- nvinfo : EIATTR_EXIT_INSTR_OFFSETS
	.align		4
        /*0b80*/ 	.byte	0x04, 0x1c
        /*0b82*/ 	.short	(.L_179 - .L_178)


	//   ....[0]....
.L_178:
        /*0b84*/ 	.word	0x00013cf0


	//----- nvinfo : EIATTR_MAX_THREADS
	.align		4
.L_179:
        /*0b88*/ 	.byte	0x04, 0x05
        /*0b8a*/ 	.short	(.L_181 - .L_180)
.L_180:
        /*0b8c*/ 	.word	0x00000180
        /*0b90*/ 	.word	0x00000001
        /*0b94*/ 	.word	0x00000001


	//----- nvinfo : EIATTR_CRS_STACK_SIZE
	.align		4
.L_181:
        /*0b98*/ 	.byte	0x04, 0x1e
        /*0b9a*/ 	.short	(.L_183 - .L_182)
.L_182:
        /*0b9c*/ 	.word	0x00000000


	//----- nvinfo : EIATTR_CBANK_PARAM_SIZE
	.align		4
.L_183:
        /*0ba0*/ 	.byte	0x03, 0x19
        /*0ba2*/ 	.short	0x0a70


	//----- nvinfo : EIATTR_PARAM_CBANK
	.align		4
        /*0ba4*/ 	.byte	0x04, 0x0a
        /*0ba6*/ 	.short	(.L_185 - .L_184)
	.align		4
.L_184:
        /*0ba8*/ 	.word	index@(.nv.constant0._ZN7cutlass13device_kernelIN5flash11enable_sm90INS1_16FlashAttnFwdSm90INS1_25CollectiveMainloopFwdSm90ILi2EN4cute5tupleIJNS5_1CILi1EEES8_S8_EEENS6_IJNS7_ILi128EEENS7_ILi96EEENS7_ILi192EEEEEELi192ENS_10bfloat16_tEfNS_4arch4Sm90ELb0ELb1ELb0ELb0ELb1ELb0ELb0ELb1ELb1ELb1ELb1ELb0EEENS1_21CollectiveEpilogueFwdINS6_IJSA_SC_SB_EEES9_SE_SG_Li256ELb0ELb1ELb1ELb0EEENS1_19SingleTileSchedulerILb0ELb1ELb1ELi128EEEEEEEEEvNT_6ParamsE)
        /*0bac*/ 	.short	0x0210
        /*0bae*/ 	.short	0x0a70


	//----- nvinfo : EIATTR_SW_WAR
	.align		4
.L_185:
        /*0bb0*/ 	.byte	0x04, 0x36
        /*0bb2*/ 	.short	(.L_187 - .L_186)
.L_186:
        /*0bb4*/ 	.word	0x00000008
.L_187:


//--------------------- .nv.info._ZN7cutlass13device_kernelIN5flash11enable_sm90INS1_16FlashAttnFwdSm90INS1_25CollectiveMainloopFwdSm90ILi2EN4cute5tupleIJNS5_1CILi1EEES8_S8_EEENS6_IJNS7_ILi128EEENS7_ILi96EEENS7_ILi192EEEEEELi192ENS_10bfloat16_tEfNS_4arch4Sm90ELb0ELb1ELb0ELb1ELb1ELb0ELb0ELb1ELb1ELb1ELb1ELb0EEENS1_21CollectiveEpilogueFwdINS6_IJSA_SC_SB_EEES9_SE_SG_Li256ELb1ELb1ELb1ELb0EEENS1_36VarlenDynamicPersistentTileSchedulerILi128ELi96ELi256ELi128ELb1ELb1ELb1ELb1ELb0ELb1EEEEEEEEEvNT_6ParamsE --------------------------
	.section	.nv.info._ZN7cutlass13device_kernelIN5flash11enable_sm90INS1_16FlashAttnFwdSm90INS1_25CollectiveMainloopFwdSm90ILi2EN4cute5tupleIJNS5_1CILi1EEES8_S8_EEENS6_IJNS7_ILi128EEENS7_ILi96EEENS7_ILi192EEEEEELi192ENS_10bfloat16_tEfNS_4arch4Sm90ELb0ELb1ELb0ELb1ELb1ELb0ELb0ELb1ELb1ELb1ELb1ELb0EEENS1_21CollectiveEpilogueFwdINS6_IJSA_SC_SB_EEES9_SE_SG_Li256ELb1ELb1ELb1ELb0EEENS1_36VarlenDynamicPersistentTileSchedulerILi128ELi96ELi256ELi128ELb1ELb1ELb1ELb1ELb0ELb1EEEEEEEEEvNT_6ParamsE,"",@"SHT_CUDA_INFO"
	.sectionflags	@""
	.align	4


	//----- nvinfo : EIATTR_CUDA_API_VERSION
	.align		4
        /*0000*/ 	.byte	0x04, 0x37
        /*0002*/ 	.short	(.L_189 - .L_188)
.L_188:
        /*0004*/ 	.word	0x00000082


	//----- nvinfo : EIATTR_KPARAM_INFO
	.align		4
.L_189:
        /*0008*/ 	.byte	0x04, 0x17
        /*000a*/ 	.short	(.L_191 - .L_190)
.L_190:
        /*000c*/ 	.word	0x00000000
        /*0010*/ 	.short	0x0000
        /*0012*/ 	.short	0x0070
        /*0014*/ 	.byte	0x00, 0xf0, 0x01, 0x2a


	//----- nvinfo : EIATTR_SPARSE_MMA_MASK
	.align		4
.L_191:
        /*0018*/ 	.byte	0x03, 0x50
        /*001a*/ 	.short	0x0000


	//----- nvinfo : EIATTR_MAXREG_COUNT
	.align		4
        /*001c*/ 	.byte	0x03, 0x1b
        /*001e*/ 	.short	0x00a8


	//----- nvinfo : EIATTR_NUM_BARRIERS
	.align		4
        /*0020*/ 	.byte	0x02, 0x4c
        /*0022*/ 	.byte	0x09
	.zero		1


	//----- nvinfo : EIATTR_EXTERNS
	.align		4
        /*0024*/ 	.byte	0x04, 0x0f
        /*0026*/ 	.short	(.L_193 - .L_192)


	//   ....[0]....
	.align		4
.L_192:
        /*0028*/ 	.word	index@(__assertfail)


	//----- nvinfo : EIATTR_ANNOTATIONS
	.align		4
.L_193:
        /*002c*/ 	.byte	0x04, 0x55
        /*002e*/ 	.short	(.L_195 - .L_194)


	//   ....[0]....
.L_194:
        /* <DEDUP_REMOVED lines=14> */


	//----- nvinfo : EIATTR_MERCURY_ISA_VERSION
	.align		4
.L_195:
        /*0100*/ 	.byte	0x03, 0x5f
        /*0102*/ 	.short	0x0101


	//----- nvinfo : EIATTR_UNUSED_LOAD_BYTE_OFFSET
	.align		4
        /*0104*/ 	.byte	0x04, 0x44
        /*0106*/ 	.short	(.L_197 - .L_196)


	//   ....[0]....
.L_196:
        /*0108*/ 	.word	0x00000950
        /*010c*/ 	.word	0x0000fff0


	//   ....[1]....
        /*0110*/ 	.word	0x0000e550
        /*0114*/ 	.word	0x0000fff0


	//----- nvinfo : EIATTR_INT_WARP_WIDE_INSTR_OFFSETS
	.align		4
.L_197:
        /*0118*/ 	.byte	0x04, 0x31
        /*011a*/ 	.short	(.L_199 - .L_198)


	//   ....[0]....
.L_198:
        /*011c*/ 	.word	0x000000c0


	//   ....[1]....
        /*0120*/ 	.word	0x000000d0


	//   ....[2]....
        /*0124*/ 	.word	0x00000170


	//   ....[3]....
        /*0128*/ 	.word	0x00013fc0


	//   ....[4]....
        /*012c*/ 	.word	0x00014050


	//   ....[5]....
        /*0130*/ 	.word	0x00016df0


	//   ....[6]....
        /*0134*/ 	.word	0x00016e80


	//----- nvinfo : EIATTR_COOP_GROUP_MASK_REGIDS
	.align		4
.L_199:
        /*0138*/ 	.byte	0x04, 0x29
        /*013a*/ 	.short	(.L_201 - .L_200)


	//   ....[0]....
.L_200:
        /*013c*/ 	.word	0xffffffff


	//   ....[1]....
        /*0140*/ 	.word	0xffffffff


	//   ....[2]....
        /*0144*/ 	.word	0xffffffff


	//   ....[3]....
        /*0148*/ 	.word	0xffffffff


	//   ....[4]....
        /*014c*/ 	.word	0xffffffff


	//   ....[5]....
        /*0150*/ 	.word	0xffffffff


	//   ....[6]....
        /*0154*/ 	.word	0xffffffff


	//   ....[7]....
        /*0158*/ 	.word	0xffffffff


	//   ....[8]....
        /*015c*/ 	.word	0xffffffff


	//   ....[9]....
        /*0160*/ 	.word	0xffffffff


	//   ....[10]....
        /*0164*/ 	.word	0xffffffff


	//   ....[11]....
        /*0168*/ 	.word	0xffffffff


	//   ....[12]....
        /*016c*/ 	.word	0xffffffff


	//   ....[13]....
        /*0170*/ 	.word	0xffffffff


	//   ....[14]....
        /*0174*/ 	.word	0xffffffff


	//   ....[15]....
        /*0178*/ 	.word	0xffffffff


	//   ....[16]....
        /*017c*/ 	.word	0xffffffff


	//   ....[17]....
        /*0180*/ 	.word	0xffffffff


	//   ....[18]....
        /*0184*/ 	.word	0xffffffff


	//   ....[19]....
        /*0188*/ 	.word	0xffffffff


	//   ....[20]....
        /*018c*/ 	.word	0xffffffff


	//   ....[21]....
        /*0190*/ 	.word	0xffffffff


	//   ....[22]....
        /*0194*/ 	.word	0xffffffff


	//   ....[23]....
        /*0198*/ 	.word	0xffffffff


	//   ....[24]....
        /*019c*/ 	.word	0xffffffff


	//   ....[25]....
        /*01a0*/ 	.word	0xffffffff


	//   ....[26]....
        /*01a4*/ 	.word	0xffffffff


	//   ....[27]....
        /*01a8*/ 	.word	0xffffffff


	//   ....[28]....
        /*01ac*/ 	.word	0xffffffff


	//   ....[29]....
        /*01b0*/ 	.word	0xffffffff


	//   ....[30]....
        /*01b4*/ 	.word	0xffffffff


	//   ....[31]....
        /*01b8*/ 	.word	0xffffffff


	//   ....[32]....
        /*01bc*/ 	.word	0xffffffff


	//   ....[33]....
        /*01c0*/ 	.word	0xffffffff


	//   ....[34]....
        /*01c4*/ 	.word	0xffffffff


	//   ....[35]....
        /*01c8*/ 	.word	0xffffffff


	//   ....[36]....
        /*01cc*/ 	.word	0xffffffff


	//   ....[37]....
        /*01d0*/ 	.word	0xffffffff


	//   ....[38]....
        /*01d4*/ 	.word	0xffffffff


	//   ....[39]....
        /*01d8*/ 	.word	0xffffffff


	//   ....[40]....
        /*01dc*/ 	.word	0xffffffff


	//   ....[41]....
        /*01e0*/ 	.word	0xffffffff


	//   ....[42]....
        /*01e4*/ 	.word	0xffffffff


	//   ....[43]....
        /*01e8*/ 	.word	0xffffffff


	//   ....[44]....
        /*01ec*/ 	.word	0xffffffff


	//   ....[45]....
        /*01f0*/ 	.word	0xffffffff


	//   ....[46]....
        /*01f4*/ 	.word	0xffffffff


	//   ....[47]....
        /*01f8*/ 	.word	0xffffffff


	//   ....[48]....
        /*01fc*/ 	.word	0xffffffff


	//   ....[49]....
        /*0200*/ 	.word	0xffffffff


	//   ....[50]....
        /*0204*/ 	.word	0xffffffff


	//   ....[51]....
        /*0208*/ 	.word	0xffffffff


	//   ....[52]....
        /*020c*/ 	.word	0xffffffff


	//   ....[53]....
        /*0210*/ 	.word	0xffffffff


	//   ....[54]....
        /*0214*/ 	.word	0xffffffff


	//   ....[55]....
        /*0218*/ 	.word	0xffffffff


	//   ....[56]....
        /*021c*/ 	.word	0xffffffff


	//   ....[57]....
        /*0220*/ 	.word	0xffffffff


	//   ....[58]....
        /*0224*/ 	.word	0xffffffff


	//   ....[59]....
        /*0228*/ 	.word	0xffffffff


	//   ....[60]....
        /*022c*/ 	.word	0xffffffff


	//   ....[61]....
        /*0230*/ 	.word	0xffffffff


	//   ....[62]....
        /*0234*/ 	.word	0xffffffff


	//   ....[63]....
        /*0238*/ 	.word	0xffffffff


	//   ....[64]....
        /*023c*/ 	.word	0xffffffff


	//   ....[65]....
        /*0240*/ 	.word	0xffffffff


	//   ....[66]....
        /*0244*/ 	.word	0xffffffff


	//   ....[67]....
        /*0248*/ 	.word	0xffffffff


	//   ....[68]....
        /*024c*/ 	.word	0xffffffff


	//   ....[69]....
        /*0250*/ 	.word	0xffffffff


	//   ....[70]....
        /*0254*/ 	.word	0xffffffff


	//   ....[71]....
        /*0258*/ 	.word	0xffffffff


	//   ....[72]....
        /*025c*/ 	.word	0xffffffff


	//   ....[73]....
        /*0260*/ 	.word	0xffffffff


	//   ....[74]....
        /*0264*/ 	.word	0xffffffff


	//   ....[75]....
        /*0268*/ 	.word	0xffffffff


	//   ....[76]....
        /*026c*/ 	.word	0xffffffff


	//   ....[77]....
        /*0270*/ 	.word	0xffffffff


	//   ....[78]....
        /*0274*/ 	.word	0xffffffff


	//   ....[79]....
        /*0278*/ 	.word	0xffffffff


	//   ....[80]....
        /*027c*/ 	.word	0xffffffff


	//   ....[81]....
        /*0280*/ 	.word	0xffffffff


	//   ....[82]....
        /*0284*/ 	.word	0xffffffff


	//   ....[83]....
        /*0288*/ 	.word	0xffffffff


	//   ....[84]....
        /*028c*/ 	.word	0xffffffff


	//   ....[85]....
        /*0290*/ 	.word	0xffffffff


	//   ....[86]....
        /*0294*/ 	.word	0xffffffff


	//   ....[87]....
        /*0298*/ 	.word	0xffffffff


	//   ....[88]....
        /*029c*/ 	.word	0xffffffff


	//   ....[89]....
        /*02a0*/ 	.word	0xffffffff


	//   ....[90]....
        /*02a4*/ 	.word	0xffffffff


	//   ....[91]....
        /*02a8*/ 	.word	0xffffffff


	//   ....[92]....
        /*02ac*/ 	.word	0xffffffff


	//   ....[93]....
        /*02b0*/ 	.word	0xffffffff


	//   ....[94]....
        /*02b4*/ 	.word	0xffffffff


	//   ....[95]....
        /*02b8*/ 	.word	0xffffffff


	//   ....[96]....
        /*02bc*/ 	.word	0xffffffff


	//   ....[97]....
        /*02c0*/ 	.word	0xffffffff


	//   ....[98]....
        /*02c4*/ 	.word	0xffffffff


	//   ....[99]....
        /*02c8*/ 	.word	0xffffffff


	//   ....[100]....
        /*02cc*/ 	.word	0xffffffff


	//   ....[101]....
        /*02d0*/ 	.word	0xffffffff


	//   ....[102]....
        /*02d4*/ 	.word	0xffffffff


	//   ....[103]....
        /*02d8*/ 	.word	0xffffffff


	//   ....[104]....
        /*02dc*/ 	.word	0xffffffff


	//   ....[105]....
        /*02e0*/ 	.word	0xffffffff


	//   ....[106]....
        /*02e4*/ 	.word	0xffffffff


	//   ....[107]....
        /*02e8*/ 	.word	0xffffffff


	//   ....[108]....
        /*02ec*/ 	.word	0xffffffff


	//   ....[109]....
        /*02f0*/ 	.word	0xffffffff


	//   ....[110]....
        /*02f4*/ 	.word	0xffffffff


	//   ....[111]....
        /*02f8*/ 	.word	0xffffffff


	//   ....[112]....
        /*02fc*/ 	.word	0xffffffff


	//   ....[113]....
        /*0300*/ 	.word	0xffffffff


	//   ....[114]....
        /*0304*/ 	.word	0xffffffff


	//   ....[115]....
        /*0308*/ 	.word	0xffffffff


	//   ....[116]....
        /*030c*/ 	.word	0xffffffff


	//   ....[117]....
        /*0310*/ 	.word	0xffffffff


	//   ....[118]....
        /*0314*/ 	.word	0xffffffff


	//   ....[119]....
        /*0318*/ 	.word	0xffffffff


	//   ....[120]....
        /*031c*/ 	.word	0xffffffff


	//   ....[121]....
        /*0320*/ 	.word	0xffffffff


	//   ....[122]....
        /*0324*/ 	.word	0xffffffff


	//   ....[123]....
        /*0328*/ 	.word	0xffffffff


	//   ....[124]....
        /*032c*/ 	.word	0xffffffff


	//   ....[125]....
        /*0330*/ 	.word	0xffffffff


	//   ....[126]....
        /*0334*/ 	.word	0xffffffff


	//   ....[127]....
        /*0338*/ 	.word	0xffffffff


	//   ....[128]....
        /*033c*/ 	.word	0xffffffff


	//   ....[129]....
        /*0340*/ 	.word	0xffffffff


	//   ....[130]....
        /*0344*/ 	.word	0xffffffff


	//   ....[131]....
        /*0348*/ 	.word	0xffffffff


	//   ....[132]....
        /*034c*/ 	.word	0xffffffff


	//   ....[133]....
        /*0350*/ 	.word	0xffffffff


	//   ....[134]....
        /*0354*/ 	.word	0xffffffff


	//   ....[135]....
        /*0358*/ 	.word	0xffffffff


	//   ....[136]....
        /*035c*/ 	.word	0xffffffff


	//   ....[137]....
        /*0360*/ 	.word	0xffffffff


	//   ....[138]....
        /*0364*/ 	.word	0xffffffff


	//   ....[139]....
        /*0368*/ 	.word	0xffffffff


	//   ....[140]....
        /*036c*/ 	.word	0xffffffff


	//   ....[141]....
        /*0370*/ 	.word	0xffffffff


	//   ....[142]....
        /*0374*/ 	.word	0xffffffff


	//   ....[143]....
        /*0378*/ 	.word	0xffffffff


	//   ....[144]....
        /*037c*/ 	.word	0xffffffff


	//   ....[145]....
        /*0380*/ 	.word	0xffffffff


	//   ....[146]....
        /*0384*/ 	.word	0xffffffff


	//   ....[147]....
        /*0388*/ 	.word	0xffffffff


	//   ....[148]....
        /*038c*/ 	.word	0xffffffff


	//   ....[149]....
        /*0390*/ 	.word	0xffffffff


	//   ....[150]....
        /*0394*/ 	.word	0xffffffff


	//   ....[151]....
        /*0398*/ 	.word	0xffffffff


	//   ....[152]....
        /*039c*/ 	.word	0xffffffff


	//   ....[153]....
        /*03a0*/ 	.word	0xffffffff


	//   ....[154]....
        /*03a4*/ 	.word	0xffffffff


	//   ....[155]....
        /*03a8*/ 	.word	0xffffffff


	//   ....[156]....
        /*03ac*/ 	.word	0xffffffff


	//   ....[157]....
        /*03b0*/ 	.word	0x0500000f


	//   ....[158]....
        /*03b4*/ 	.word	0x0500000f


	//   ....[159]....
        /*03b8*/ 	.word	0x0500000f


	//   ....[160]....
        /*03bc*/ 	.word	0x0500000f


	//   ....[161]....
        /*03c0*/ 	.word	0x0500000f


	//   ....[162]....
        /*03c4*/ 	.word	0x0500000f


	//   ....[163]....
        /*03c8*/ 	.word	0x0500000f


	//   ....[164]....
        /*03cc*/ 	.word	0x0500000f


	//   ....[165]....
        /*03d0*/ 	.word	0x0500000f


	//   ....[166]....
        /*03d4*/ 	.word	0x0500000f


	//   ....[167]....
        /*03d8*/ 	.word	0x0500000f


	//   ....[168]....
        /*03dc*/ 	.word	0x0500000f


	//   ....[169]....
        /*03e0*/ 	.word	0x0500000f


	//   ....[170]....
        /*03e4*/ 	.word	0x0500000f


	//   ....[171]....
        /*03e8*/ 	.word	0x0500000f


	//   ....[172]....
        /*03ec*/ 	.word	0x0500000f


	//   ....[173]....
        /*03f0*/ 	.word	0x0500000f


	//   ....[174]....
        /*03f4*/ 	.word	0x0500000f


	//   ....[175]....
        /*03f8*/ 	.word	0x0500000f


	//   ....[176]....
        /*03fc*/ 	.word	0x0500000f


	//   ....[177]....
        /*0400*/ 	.word	0x0500000f


	//   ....[178]....
        /*0404*/ 	.word	0x0500000f


	//   ....[179]....
        /*0408*/ 	.word	0x0500000f


	//   ....[180]....
        /*040c*/ 	.word	0x0500000f


	//   ....[181]....
        /*0410*/ 	.word	0x0500000f


	//   ....[182]....
        /*0414*/ 	.word	0x0500000f


	//   ....[183]....
        /*0418*/ 	.word	0x0500000f


	//   ....[184]....
        /*041c*/ 	.word	0x0500000f


	//   ....[185]....
        /*0420*/ 	.word	0x0500000f


	//   ....[186]....
        /*0424*/ 	.word	0x0500000f


	//   ....[187]....
        /*0428*/ 	.word	0x0500000f


	//   ....[188]....
        /*042c*/ 	.word	0x0500000f


	//   ....[189]....
        /*0430*/ 	.word	0x0500000f


	//   ....[190]....
        /*0434*/ 	.word	0x0500000f


	//   ....[191]....
        /*0438*/ 	.word	0x0500000f


	//   ....[192]....
        /*043c*/ 	.word	0x0500000f


	//   ....[193]....
        /*0440*/ 	.word	0x0500000f


	//   ....[194]....
        /*0444*/ 	.word	0x0500000f


	//   ....[195]....
        /*0448*/ 	.word	0x0500000f


	//   ....[196]....
        /*044c*/ 	.word	0x0500000f


	//   ....[197]....
        /*0450*/ 	.word	0x0500000f


	//   ....[198]....
        /*0454*/ 	.word	0x0500000f


	//   ....[199]....
        /*0458*/ 	.word	0x0500000f


	//   ....[200]....
        /*045c*/ 	.word	0x0500000f


	//   ....[201]....
        /*0460*/ 	.word	0x0500000f


	//   ....[202]....
        /*0464*/ 	.word	0x0500000f


	//   ....[203]....
        /*0468*/ 	.word	0x0500000f


	//   ....[204]....
        /*046c*/ 	.word	0x0500000f


	//   ....[205]....
        /*0470*/ 	.word	0x0500000f


	//   ....[206]....
        /*0474*/ 	.word	0x0500000f


	//   ....[207]....
        /*0478*/ 	.word	0x0500000f


	//   ....[208]....
        /*047c*/ 	.word	0x0500000f


	//   ....[209]....
        /*0480*/ 	.word	0x0500000f


	//   ....[210]....
        /*0484*/ 	.word	0x0500000f


	//   ....[211]....
        /*0488*/ 	.word	0x0500000f


	//   ....[212]....
        /*048c*/ 	.word	0x0500000f


	//   ....[213]....
        /*0490*/ 	.word	0x0500000f


	//   ....[214]....
        /*0494*/ 	.word	0x0500000f


	//   ....[215]....
        /*0498*/ 	.word	0x0500000f


	//   ....[216]....
        /*049c*/ 	.word	0x0500000f


	//   ....[217]....
        /*04a0*/ 	.word	0x0500000f


	//   ....[218]....
        /*04a4*/ 	.word	0x0500000f


	//   ....[219]....
        /*04a8*/ 	.word	0x0500000f


	//   ....[220]....
        /*04ac*/ 	.word	0x0500000f


	//   ....[221]....
        /*04b0*/ 	.word	0x0500000f


	//   ....[222]....
        /*04b4*/ 	.word	0x0500000f


	//   ....[223]....
        /*04b8*/ 	.word	0x0500000f


	//   ....[224]....
        /*04bc*/ 	.word	0x0500000f


	//   ....[225]....
        /*04c0*/ 	.word	0x0500000f


	//   ....[226]....
        /*04c4*/ 	.word	0x0500000f


	//   ....[227]....
        /*04c8*/ 	.word	0x0500000f


	//   ....[228]....
        /*04cc*/ 	.word	0x0500000f


	//   ....[229]....
        /*04d0*/ 	.word	0x0500000f


	//   ....[230]....
        /*04d4*/ 	.word	0x0500000f


	//   ....[231]....
        /*04d8*/ 	.word	0x0500000f


	//   ....[232]....
        /*04dc*/ 	.word	0x0500000f


	//   ....[233]....
        /*04e0*/ 	.word	0x0500000f


	//   ....[234]....
        /*04e4*/ 	.word	0x0500000f


	//   ....[235]....
        /*04e8*/ 	.word	0x0500000f


	//   ....[236]....
        /*04ec*/ 	.word	0x0500000f


	//   ....[237]....
        /*04f0*/ 	.word	0x0500000f


	//   ....[238]....
        /*04f4*/ 	.word	0x0500000f


	//   ....[239]....
        /*04f8*/ 	.word	0x0500000f


	//   ....[240]....
        /*04fc*/ 	.word	0x0500000f


	//----- nvinfo : EIATTR_COOP_GROUP_INSTR_OFFSETS
	.align		4
.L_201:
        /*0500*/ 	.byte	0x04, 0x28
        /*0502*/ 	.short	(.L_203 - .L_202)


	//   ....[0]....
.L_202:
        /*0504*/ 	.word	0x00000070


	//   ....[1]....
        /*0508*/ 	.word	0x000000b0


	//   ....[2]....
        /*050c*/ 	.word	0x000002d0


	//   ....[3]....
        /*0510*/ 	.word	0x00000430


	//   ....[4]....
        /*0514*/ 	.word	0x00000550


	//   ....[5]....
        /*0518*/ 	.word	0x000006b0


	//   ....[6]....
        /*051c*/ 	.word	0x00001fe0


	//   ....[7]....
        /*0520*/ 	.word	0x00002a60


	//   ....[8]....
        /*0524*/ 	.word	0x00002ca0


	//   ....[9]....
        /*0528*/ 	.word	0x000039f0


	//   ....[10]....
        /*052c*/ 	.word	0x00003b00


	//   ....[11]....
        /*0530*/ 	.word	0x00004190


	//   ....[12]....
        /*0534*/ 	.word	0x00004230


	//   ....[13]....
        /*0538*/ 	.word	0x00005f60


	//   ....[14]....
        /*053c*/ 	.word	0x000069a0


	//   ....[15]....
        /*0540*/ 	.word	0x00006fc0


	//   ....[16]....
        /*0544*/ 	.word	0x000070d0


	//   ....[17]....
        /*0548*/ 	.word	0x00007680


	//   ....[18]....
        /*054c*/ 	.word	0x000076e0


	//   ....[19]....
        /*0550*/ 	.word	0x00009580


	//   ....[20]....
        /*0554*/ 	.word	0x00009590


	//   ....[21]....
        /*0558*/ 	.word	0x000095c0


	//   ....[22]....
        /*055c*/ 	.word	0x000095d0


	//   ....[23]....
        /*0560*/ 	.word	0x0000b210


	//   ....[24]....
        /*0564*/ 	.word	0x0000bc50


	//   ....[25]....
        /*0568*/ 	.word	0x0000c270


	//   ....[26]....
        /*056c*/ 	.word	0x0000c380


	//   ....[27]....
        /*0570*/ 	.word	0x0000c930


	//   ....[28]....
        /*0574*/ 	.word	0x0000c990


	//   ....[29]....
        /*0578*/ 	.word	0x0000da70


	//   ....[30]....
        /*057c*/ 	.word	0x0000da90


	//   ....[31]....
        /*0580*/ 	.word	0x0000db40


	//   ....[32]....
        /*0584*/ 	.word	0x0000db50


	//   ....[33]....
        /*0588*/ 	.word	0x0000f400


	//   ....[34]....
        /*058c*/ 	.word	0x0000f420


	//   ....[35]....
        /*0590*/ 	.word	0x0000f430


	//   ....[36]....
        /*0594*/ 	.word	0x0000f440


	//   ....[37]....
        /*0598*/ 	.word	0x0000fd50


	//   ....[38]....
        /*059c*/ 	.word	0x0000fd70


	//   ....[39]....
        /*05a0*/ 	.word	0x0000fea0


	//   ....[40]....
        /*05a4*/ 	.word	0x0000fec0


	//   ....[41]....
        /*05a8*/ 	.word	0x0000ffc0


	//   ....[42]....
        /*05ac*/ 	.word	0x0000ffe0


	//   ....[43]....
        /*05b0*/ 	.word	0x000100f0


	//   ....[44]....
        /*05b4*/ 	.word	0x00010110


	//   ....[45]....
        /*05b8*/ 	.word	0x00010540


	//   ....[46]....
        /*05bc*/ 	.word	0x00010550


	//   ....[47]....
        /*05c0*/ 	.word	0x00010c80


	//   ....[48]....
        /*05c4*/ 	.word	0x00010c90


	//   ....[49]....
        /*05c8*/ 	.word	0x00011e30


	//   ....[50]....
        /*05cc*/ 	.word	0x00011e60


	//   ....[51]....
        /*05d0*/ 	.word	0x00011f80


	//   ....[52]....
        /*05d4*/ 	.word	0x00011fa0


	//   ....[53]....
        /*05d8*/ 	.word	0x000120a0


	//   ....[54]....
        /*05dc*/ 	.word	0x000120c0


	//   ....[55]....
        /*05e0*/ 	.word	0x000121d0


	//   ....[56]....
        /*05e4*/ 	.word	0x000121f0


	//   ....[57]....
        /*05e8*/ 	.word	0x00012390


	//   ....[58]....
        /*05ec*/ 	.word	0x00012580


	//   ....[59]....
        /*05f0*/ 	.word	0x000125b0


	//   ....[60]....
        /*05f4*/ 	.word	0x000125e0


	//   ....[61]....
        /*05f8*/ 	.word	0x00012610


	//   ....[62]....
        /*05fc*/ 	.word	0x00012640


	//   ....[63]....
        /*0600*/ 	.word	0x00012670


	//   ....[64]....
        /*0604*/ 	.word	0x000127e0


	//   ....[65]....
        /*0608*/ 	.word	0x00012810


	//   ....[66]....
        /*060c*/ 	.word	0x00012840


	//   ....[67]....
        /*0610*/ 	.word	0x00012870


	//   ....[68]....
        /*0614*/ 	.word	0x000128a0


	//   ....[69]....
        /*0618*/ 	.word	0x000128d0


	//   ....[70]....
        /*061c*/ 	.word	0x00012960


	//   ....[71]....
        /*0620*/ 	.word	0x00012990


	//   ....[72]....
        /*0624*/ 	.word	0x000129a0


	//   ....[73]....
        /*0628*/ 	.word	0x000129e0


	//   ....[74]....
        /*062c*/ 	.word	0x00014b50


	//   ....[75]....
        /*0630*/ 	.word	0x00014b70


	//   ....[76]....
        /*0634*/ 	.word	0x00014c20


	//   ....[77]....
        /*0638*/ 	.word	0x00014c40


	//   ....[78]....
        /*063c*/ 	.word	0x00014ce0


	//   ....[79]....
        /*0640*/ 	.word	0x00014d00


	//   ....[80]....
        /*0644*/ 	.word	0x00014da0


	//   ....[81]....
        /*0648*/ 	.word	0x00014dc0


	//   ....[82]....
        /*064c*/ 	.word	0x00014e60


	//   ....[83]....
        /*0650*/ 	.word	0x00014e80


	//   ....[84]....
        /*0654*/ 	.word	0x00014e90


	//   ....[85]....
        /*0658*/ 	.word	0x00014f20


	//   ....[86]....
        /*065c*/ 	.word	0x00015600


	//   ....[87]....
        /*0660*/ 	.word	0x00015630


	//   ....[88]....
        /*0664*/ 	.word	0x00015690


	//   ....[89]....
        /*0668*/ 	.word	0x000156f0


	//   ....[90]....
        /*066c*/ 	.word	0x00015740


	//   ....[91]....
        /*0670*/ 	.word	0x000157a0


	//   ....[92]....
        /*0674*/ 	.word	0x000157f0


	//   ....[93]....
        /*0678*/ 	.word	0x00015850


	//   ....[94]....
        /*067c*/ 	.word	0x000158a0


	//   ....[95]....
        /*0680*/ 	.word	0x00015900


	//   ....[96]....
        /*0684*/ 	.word	0x00015950


	//   ....[97]....
        /*0688*/ 	.word	0x000159b0


	//   ....[98]....
        /*068c*/ 	.word	0x00015a00


	//   ....[99]....
        /*0690*/ 	.word	0x00015a50


	//   ....[100]....
        /*0694*/ 	.word	0x00015a70


	//   ....[101]....
        /*0698*/ 	.word	0x00015ab0


	//   ....[102]....
        /*069c*/ 	.word	0x00016260


	//   ....[103]....
        /*06a0*/ 	.word	0x000162a0


	//   ....[104]....
        /*06a4*/ 	.word	0x000162b0


	//   ....[105]....
        /*06a8*/ 	.word	0x00016310


	//   ....[106]....
        /*06ac*/ 	.word	0x00016320


	//   ....[107]....
        /*06b0*/ 	.word	0x00016380


	//   ....[108]....
        /*06b4*/ 	.word	0x000163b0


	//   ....[109]....
        /*06b8*/ 	.word	0x000163f0


	//   ....[110]....
        /*06bc*/ 	.word	0x00016420


	//   ....[111]....
        /*06c0*/ 	.word	0x00016460


	//   ....[112]....
        /*06c4*/ 	.word	0x00016490


	//   ....[113]....
        /*06c8*/ 	.word	0x000164d0


	//   ....[114]....
        /*06cc*/ 	.word	0x00016740


	//   ....[115]....
        /*06d0*/ 	.word	0x00016760


	//   ....[116]....
        /*06d4*/ 	.word	0x00016770


	//   ....[117]....
        /*06d8*/ 	.word	0x00016800


	//   ....[118]....
        /*06dc*/ 	.word	0x00016810


	//   ....[119]....
        /*06e0*/ 	.word	0x000168a0


	//   ....[120]....
        /*06e4*/ 	.word	0x000168b0


	//   ....[121]....
        /*06e8*/ 	.word	0x00016940


	//   ....[122]....
        /*06ec*/ 	.word	0x00016950


	//   ....[123]....
        /*06f0*/ 	.word	0x000169e0


	//   ....[124]....
        /*06f4*/ 	.word	0x000169f0


	//   ....[125]....
        /*06f8*/ 	.word	0x00016a00


	//   ....[126]....
        /*06fc*/ 	.word	0x00016fc0


	//   ....[127]....
        /*0700*/ 	.word	0x00017000


	//   ....[128]....
        /*0704*/ 	.word	0x00017040


	//   ....[129]....
        /*0708*/ 	.word	0x00017070


	//   ....[130]....
        /*070c*/ 	.word	0x00017100


	//   ....[131]....
        /*0710*/ 	.word	0x00017130


	//   ....[132]....
        /*0714*/ 	.word	0x000171a0


	//   ....[133]....
        /*0718*/ 	.word	0x000171d0


	//   ....[134]....
        /*071c*/ 	.word	0x00017240


	//   ....[135]....
        /*0720*/ 	.word	0x00017270


	//   ....[136]....
        /*0724*/ 	.word	0x000172a0


	//   ....[137]....
        /*0728*/ 	.word	0x000172f0


	//   ....[138]....
        /*072c*/ 	.word	0x00017730


	//   ....[139]....
        /*0730*/ 	.word	0x00017740


	//   ....[140]....
        /*0734*/ 	.word	0x00017780


	//   ....[141]....
        /*0738*/ 	.word	0x000177c0


	//   ....[142]....
        /*073c*/ 	.word	0x000177f0


	//   ....[143]....
        /*0740*/ 	.word	0x00017820


	//   ....[144]....
        /*0744*/ 	.word	0x00017850


	//   ....[145]....
        /*0748*/ 	.word	0x00017880


	//   ....[146]....
        /*074c*/ 	.word	0x00017a30


	//   ....[147]....
        /*0750*/ 	.word	0x00017a60


	//   ....[148]....
        /*0754*/ 	.word	0x00017a90


	//   ....[149]....
        /*0758*/ 	.word	0x00017ac0


	//   ....[150]....
        /*075c*/ 	.word	0x00017af0


	//   ....[151]....
        /*0760*/ 	.word	0x00017b20


	//   ....[152]....
        /*0764*/ 	.word	0x00017be0


	//   ....[153]....
        /*0768*/ 	.word	0x00017c00


	//   ....[154]....
        /*076c*/ 	.word	0x00017c20


	//   ....[155]....
        /*0770*/ 	.word	0x00017c80


	//   ....[156]....
        /*0774*/ 	.word	0x000186a0


	//   ....[157]....
        /*0778*/ 	.word	0x00018d20


	//   ....[158]....
        /*077c*/ 	.word	0x00018e10


	//   ....[159]....
        /*0780*/ 	.word	0x00018eb0


	//   ....[160]....
        /*0784*/ 	.word	0x00018f10


	//   ....[161]....
        /*0788*/ 	.word	0x00019020


	//   ....[162]....
        /*078c*/ 	.word	0x00019090


	//   ....[163]....
        /*0790*/ 	.word	0x000191a0


	//   ....[164]....
        /*0794*/ 	.word	0x00019210


	//   ....[165]....
        /*0798*/ 	.word	0x00019320


	//   ....[166]....
        /*079c*/ 	.word	0x00019390


	//   ....[167]....
        /*07a0*/ 	.word	0x000194a0


	//   ....[168]....
        /*07a4*/ 	.word	0x00019510


	//   ....[169]....
        /*07a8*/ 	.word	0x000195b0


	//   ....[170]....
        /*07ac*/ 	.word	0x000196c0


	//   ....[171]....
        /*07b0*/ 	.word	0x00019730


	//   ....[172]....
        /*07b4*/ 	.word	0x000197b0


	//   ....[173]....
        /*07b8*/ 	.word	0x00019880


	//   ....[174]....
        /*07bc*/ 	.word	0x00019900


	//   ....[175]....
        /*07c0*/ 	.word	0x000199e0


	//   ....[176]....
        /*07c4*/ 	.word	0x00019a60


	//   ....[177]....
        /*07c8*/ 	.word	0x00019b40


	//   ....[178]....
        /*07cc*/ 	.word	0x00019bc0


	//   ....[179]....
        /*07d0*/ 	.word	0x00019ca0


	//   ....[180]....
        /*07d4*/ 	.word	0x00019d20


	//   ....[181]....
        /*07d8*/ 	.word	0x00019e00


	//   ....[182]....
        /*07dc*/ 	.word	0x00019e80


	//   ....[183]....
        /*07e0*/ 	.word	0x00019f50


	//   ....[184]....
        /*07e4*/ 	.word	0x00019fd0


	//   ....[185]....
        /*07e8*/ 	.word	0x0001a090


	//   ....[186]....
        /*07ec*/ 	.word	0x0001a1c0


	//   ....[187]....
        /*07f0*/ 	.word	0x0001a290


	//   ....[188]....
        /*07f4*/ 	.word	0x0001a300


	//   ....[189]....
        /*07f8*/ 	.word	0x0001a3d0


	//   ....[190]....
        /*07fc*/ 	.word	0x0001a430


	//   ....[191]....
        /*0800*/ 	.word	0x0001a500


	//   ....[192]....
        /*0804*/ 	.word	0x0001a560


	//   ....[193]....
        /*0808*/ 	.word	0x0001a630


	//   ....[194]....
        /*080c*/ 	.word	0x0001a690


	//   ....[195]....
        /*0810*/ 	.word	0x0001a760


	//   ....[196]....
        /*0814*/ 	.word	0x0001a7c0


	//   ....[197]....
        /*0818*/ 	.word	0x0001a8a0


	//   ....[198]....
        /*081c*/ 	.word	0x0001a990


	//   ....[199]....
        /*0820*/ 	.word	0x0001aa30


	//   ....[200]....
        /*0824*/ 	.word	0x0001aa90


	//   ....[201]....
        /*0828*/ 	.word	0x0001ab90


	//   ....[202]....
        /*082c*/ 	.word	0x0001abf0


	//   ....[203]....
        /*0830*/ 	.word	0x0001acf0


	//   ....[204]....
        /*0834*/ 	.word	0x0001ad50


	//   ....[205]....
        /*0838*/ 	.word	0x0001ae50


	//   ....[206]....
        /*083c*/ 	.word	0x0001aeb0


	//   ....[207]....
        /*0840*/ 	.word	0x0001afb0


	//   ....[208]....
        /*0844*/ 	.word	0x0001b010


	//   ....[209]....
        /*0848*/ 	.word	0x0001b0e0


	//   ....[210]....
        /*084c*/ 	.word	0x0001b220


	//   ....[211]....
        /*0850*/ 	.word	0x0001b2c0


	//   ....[212]....
        /*0854*/ 	.word	0x0001b3a0


	//   ....[213]....
        /*0858*/ 	.word	0x0001b470


	//   ....[214]....
        /*085c*/ 	.word	0x0001b4d0


	//   ....[215]....
        /*0860*/ 	.word	0x0001b5c0


	//   ....[216]....
        /*0864*/ 	.word	0x0001b620


	//   ....[217]....
        /*0868*/ 	.word	0x0001b710


	//   ....[218]....
        /*086c*/ 	.word	0x0001b770


	//   ....[219]....
        /*0870*/ 	.word	0x0001b860


	//   ....[220]....
        /*0874*/ 	.word	0x0001b8c0


	//   ....[221]....
        /*0878*/ 	.word	0x0001b9a0


	//   ....[222]....
        /*087c*/ 	.word	0x0001ba30


	//   ....[223]....
        /*0880*/ 	.word	0x0001bad0


	//   ....[224]....
        /*0884*/ 	.word	0x0001bc40


	//   ....[225]....
        /*0888*/ 	.word	0x0001bcb0


	//   ....[226]....
        /*088c*/ 	.word	0x0001bd30


	//   ....[227]....
        /*0890*/ 	.word	0x0001bda0


	//   ....[228]....
        /*0894*/ 	.word	0x0001be10


	//   ....[229]....
        /*0898*/ 	.word	0x0001be90


	//   ....[230]....
        /*089c*/ 	.word	0x0001bf10


	//   ....[231]....
        /*08a0*/ 	.word	0x0001bfa0


	//   ....[232]....
        /*08a4*/ 	.word	0x0001c010


	//   ....[233]....
        /*08a8*/ 	.word	0x0001c080


	//   ....[234]....
        /*08ac*/ 	.word	0x0001c0f0


	//   ....[235]....
        /*08b0*/ 	.word	0x0001c170


	//   ....[236]....
        /*08b4*/ 	.word	0x0001c1e0


	//   ....[237]....
        /*08b8*/ 	.word	0x0001c270


	//   ....[238]....
        /*08bc*/ 	.word	0x0001c2d0


	//   ....[239]....
        /*08c0*/ 	.word	0x0001c360


	//   ....[240]....
        /*08c4*/ 	.word	0x0001c490


	//----- nvinfo : EIATTR_REG_RECONFIG
	.align		4
.L_203:
        /*08c8*/ 	.byte	0x01, 0x54
	.zero		2


	//----- nvinfo : EIATTR_SYSCALL_OFFSETS
	.align		4
        /*08cc*/ 	.byte	0x04, 0x46
        /*08ce*/ 	.short	(.L_205 - .L_204)


	//   ....[0]....
.L_204:
        /*08d0*/ 	.word	0x00002160


	//   ....[1]....
        /*08d4*/ 	.word	0x000141b0


	//   ....[2]....
        /*08d8*/ 	.word	0x00014300


	//   ....[3]....
        /*08dc*/ 	.word	0x000143f0


	//   ....[4]....
        /*08e0*/ 	.word	0x00015260


	//----- nvinfo : EIATTR_MBARRIER_INSTR_OFFSETS
	.align		4
.L_205:
        /*08e4*/ 	.byte	0x04, 0x39
        /*08e6*/ 	.short	(.L_207 - .L_206)


	//   ....[0]....
.L_206:
        /*08e8*/ 	.word	0x00000180
        /*08ec*/ 	.word	0x000000ff
        /*08f0*/ 	.word	0x00030800
        /*08f4*/ 	.short	0x0100
        /*08f6*/ 	.byte	0x08
	.zero		1


	//   ....[1]....
        /*08f8*/ 	.word	0x00000190
        /*08fc*/ 	.word	0x000000ff
        /*0900*/ 	.word	0x00030820
        /*0904*/ 	.short	0x0100
        /*0906*/ 	.byte	0x08
	.zero		1


	//   ....[2]....
        /*0908*/ 	.word	0x00000280
        /*090c*/ 	.word	0x000000ff
        /*0910*/ 	.word	0x00030830
        /*0914*/ 	.short	0x0100
        /*0916*/ 	.byte	0x08
	.zero		1


	//   ....[3]....
        /*0918*/ 	.word	0x00000290
        /*091c*/ 	.word	0x000000ff
        /*0920*/ 	.word	0x00030840
        /*0924*/ 	.short	0x0100
        /*0926*/ 	.byte	0x08
	.zero		1


	//   ....[4]....
        /*0928*/ 	.word	0x000002a0
        /*092c*/ 	.word	0x000000ff
        /*0930*/ 	.word	0x00030838
        /*0934*/ 	.short	0x0100
        /*0936*/ 	.byte	0x08
	.zero		1


	//   ....[5]....
        /*0938*/ 	.word	0x000002b0
        /*093c*/ 	.word	0x000000ff
        /*0940*/ 	.word	0x00030848
        /*0944*/ 	.short	0x0100
        /*0946*/ 	.byte	0x08
	.zero		1


	//   ....[6]....
        /*0948*/ 	.word	0x000003e0
        /*094c*/ 	.word	0x000000ff
        /*0950*/ 	.word	0x00030850
        /*0954*/ 	.short	0x0100
        /*0956*/ 	.byte	0x08
	.zero		1


	//   ....[7]....
        /*0958*/ 	.word	0x000003f0
        /*095c*/ 	.word	0x000000ff
        /*0960*/ 	.word	0x00030860
        /*0964*/ 	.short	0x0100
        /*0966*/ 	.byte	0x08
	.zero		1


	//   ....[8]....
        /*0968*/ 	.word	0x00000400
        /*096c*/ 	.word	0x000000ff
        /*0970*/ 	.word	0x00030858
        /*0974*/ 	.short	0x0100
        /*0976*/ 	.byte	0x08
	.zero		1


	//   ....[9]....
        /*0978*/ 	.word	0x00000410
        /*097c*/ 	.word	0x000000ff
        /*0980*/ 	.word	0x00030868
        /*0984*/ 	.short	0x0100
        /*0986*/ 	.byte	0x08
	.zero		1


	//   ....[10]....
        /*0988*/ 	.word	0x00000500
        /*098c*/ 	.word	0x000000ff
        /*0990*/ 	.word	0x00030870
        /*0994*/ 	.short	0x0100
        /*0996*/ 	.byte	0x06
	.zero		1


	//   ....[11]....
        /*0998*/ 	.word	0x00000510
        /*099c*/ 	.word	0x000000ff
        /*09a0*/ 	.word	0x00030880
        /*09a4*/ 	.short	0x0100
        /*09a6*/ 	.byte	0x06
	.zero		1


	//   ....[12]....
        /*09a8*/ 	.word	0x00000520
        /*09ac*/ 	.word	0x000000ff
        /*09b0*/ 	.word	0x00030878
        /*09b4*/ 	.short	0x0100
        /*09b6*/ 	.byte	0x06
	.zero		1


	//   ....[13]....
        /*09b8*/ 	.word	0x00000530
        /*09bc*/ 	.word	0x000000ff
        /*09c0*/ 	.word	0x00030888
        /*09c4*/ 	.short	0x0100
        /*09c6*/ 	.byte	0x06
	.zero		1


	//   ....[14]....
        /*09c8*/ 	.word	0x00000660
        /*09cc*/ 	.word	0x000000ff
        /*09d0*/ 	.word	0x00030890
        /*09d4*/ 	.short	0x0100
        /*09d6*/ 	.byte	0x08
	.zero		1


	//   ....[15]....
        /*09d8*/ 	.word	0x00000670
        /*09dc*/ 	.word	0x000000ff
        /*09e0*/ 	.word	0x000308a0
        /*09e4*/ 	.short	0x0100
        /*09e6*/ 	.byte	0x08
	.zero		1


	//   ....[16]....
        /*09e8*/ 	.word	0x00000680
        /*09ec*/ 	.word	0x000000ff
        /*09f0*/ 	.word	0x00030898
        /*09f4*/ 	.short	0x0100
        /*09f6*/ 	.byte	0x08
	.zero		1


	//   ....[17]....
        /*09f8*/ 	.word	0x00000690
        /*09fc*/ 	.word	0x000000ff
        /*0a00*/ 	.word	0x000308a8
        /*0a04*/ 	.short	0x0100
        /*0a06*/ 	.byte	0x08
	.zero		1


	//   ....[18]....
        /*0a08*/ 	.word	0x000007d0
        /*0a0c*/ 	.word	0x000000ff
        /*0a10*/ 	.word	0x000308b0
        /*0a14*/ 	.short	0x0100
        /*0a16*/ 	.byte	0x08
	.zero		1


	//   ....[19]....
        /*0a18*/ 	.word	0x000007e0
        /*0a1c*/ 	.word	0x000000ff
        /*0a20*/ 	.word	0x000308c0
        /*0a24*/ 	.short	0x0100
        /*0a26*/ 	.byte	0x08
	.zero		1


	//   ....[20]....
        /*0a28*/ 	.word	0x000007f0
        /*0a2c*/ 	.word	0x000000ff
        /*0a30*/ 	.word	0x000308b8
        /*0a34*/ 	.short	0x0100
        /*0a36*/ 	.byte	0x08
	.zero		1


	//   ....[21]....
        /*0a38*/ 	.word	0x00000800
        /*0a3c*/ 	.word	0x000000ff
        /*0a40*/ 	.word	0x000308c8
        /*0a44*/ 	.short	0x0100
        /*0a46*/ 	.byte	0x08
	.zero		1


	//   ....[22]....
        /*0a48*/ 	.word	0x000021e0
        /*0a4c*/ 	.word	0x000000ff
        /*0a50*/ 	.word	0x00030800
        /*0a54*/ 	.short	0x010a
        /*0a56*/ 	.byte	0x3c
	.zero		1


	//   ....[23]....
        /*0a58*/ 	.word	0x00002290
        /*0a5c*/ 	.word	0x00000003
        /*0a60*/ 	.word	0x00030830
        /*0a64*/ 	.short	0x010a
        /*0a66*/ 	.byte	0x3f
	.zero		1


	//   ....[24]....
        /*0a68*/ 	.word	0x000022d0
        /*0a6c*/ 	.word	0x00000003
        /*0a70*/ 	.word	0x00030830
        /*0a74*/ 	.short	0x010a
        /*0a76*/ 	.byte	0x3f
	.zero		1


	//   ....[25]....
        /*0a78*/ 	.word	0x00002a40
        /*0a7c*/ 	.word	0x000000ff
        /*0a80*/ 	.word	0x00000000
        /*0a84*/ 	.short	0x0101
        /*0a86*/ 	.byte	0x04
	.zero		1


	//   ....[26]....
        /*0a88*/ 	.word	0x00005070
        /*0a8c*/ 	.word	0x000000ff
        /*0a90*/ 	.word	0x00030830
        /*0a94*/ 	.short	0x010a
        /*0a96*/ 	.byte	0x05
	.zero		1


	//   ....[27]....
        /*0a98*/ 	.word	0x000050b0
        /*0a9c*/ 	.word	0x000000ff
        /*0aa0*/ 	.word	0x00030830
        /*0aa4*/ 	.short	0x010a
        /*0aa6*/ 	.byte	0x05
	.zero		1


	//   ....[28]....
        /*0aa8*/ 	.word	0x00005b80
        /*0aac*/ 	.word	0x000000ff
        /*0ab0*/ 	.word	0x00030850
        /*0ab4*/ 	.short	0x010a
        /*0ab6*/ 	.byte	0x0a
	.zero		1


	//   ....[29]....
        /*0ab8*/ 	.word	0x00005bc0
        /*0abc*/ 	.word	0x000000ff
        /*0ac0*/ 	.word	0x00030850
        /*0ac4*/ 	.short	0x010a
        /*0ac6*/ 	.byte	0x0a
	.zero		1


	//   ....[30]....
        /*0ac8*/ 	.word	0x00005f80
        /*0acc*/ 	.word	0x000000ff
        /*0ad0*/ 	.word	0x00000000
        /*0ad4*/ 	.short	0x0101
        /*0ad6*/ 	.byte	0x05
	.zero		1


	//   ....[31]....
        /*0ad8*/ 	.word	0x00008000
        /*0adc*/ 	.word	0x000000ff
        /*0ae0*/ 	.word	0x00000000
        /*0ae4*/ 	.short	0x0101
        /*0ae6*/ 	.byte	0x0a
	.zero		1


	//   ....[32]....
        /*0ae8*/ 	.word	0x00008470
        /*0aec*/ 	.word	0x000000ff
        /*0af0*/ 	.word	0x00030830
        /*0af4*/ 	.short	0x010a
        /*0af6*/ 	.byte	0x05
	.zero		1


	//   ....[33]....
        /*0af8*/ 	.word	0x000084b0
        /*0afc*/ 	.word	0x000000ff
        /*0b00*/ 	.word	0x00030830
        /*0b04*/ 	.short	0x010a
        /*0b06*/ 	.byte	0x05
	.zero		1


	//   ....[34]....
        /*0b08*/ 	.word	0x00008f80
        /*0b0c*/ 	.word	0x000000ff
        /*0b10*/ 	.word	0x00030850
        /*0b14*/ 	.short	0x010a
        /*0b16*/ 	.byte	0x0a
	.zero		1


	//   ....[35]....
        /*0b18*/ 	.word	0x00008fc0
        /*0b1c*/ 	.word	0x000000ff
        /*0b20*/ 	.word	0x00030850
        /*0b24*/ 	.short	0x010a
        /*0b26*/ 	.byte	0x0a
	.zero		1


	//   ....[36]....
        /*0b28*/ 	.word	0x000093a0
        /*0b2c*/ 	.word	0x000000ff
        /*0b30*/ 	.word	0x00000000
        /*0b34*/ 	.short	0x0101
        /*0b36*/ 	.byte	0x05
	.zero		1


	//   ....[37]....
        /*0b38*/ 	.word	0x0000a110
        /*0b3c*/ 	.word	0x000000ff
        /*0b40*/ 	.word	0x00000000
        /*0b44*/ 	.short	0x0101
        /*0b46*/ 	.byte	0x0a
	.zero		1


	//   ....[38]....
        /*0b48*/ 	.word	0x0000a330
        /*0b4c*/ 	.word	0x000000ff
        /*0b50*/ 	.word	0x00030830
        /*0b54*/ 	.short	0x010a
        /*0b56*/ 	.byte	0x05
	.zero		1


	//   ....[39]....
        /*0b58*/ 	.word	0x0000a370
        /*0b5c*/ 	.word	0x000000ff
        /*0b60*/ 	.word	0x00030830
        /*0b64*/ 	.short	0x010a
        /*0b66*/ 	.byte	0x05
	.zero		1


	//   ....[40]....
        /*0b68*/ 	.word	0x0000ae40
        /*0b6c*/ 	.word	0x000000ff
        /*0b70*/ 	.word	0x00030850
        /*0b74*/ 	.short	0x010a
        /*0b76*/ 	.byte	0x0a
	.zero		1


	//   ....[41]....
        /*0b78*/ 	.word	0x0000ae80
        /*0b7c*/ 	.word	0x000000ff
        /*0b80*/ 	.word	0x00030850
        /*0b84*/ 	.short	0x010a
        /*0b86*/ 	.byte	0x0a
	.zero		1


	//   ....[42]....
        /*0b88*/ 	.word	0x0000b230
        /*0b8c*/ 	.word	0x000000ff
        /*0b90*/ 	.word	0x00000000
        /*0b94*/ 	.short	0x0101
        /*0b96*/ 	.byte	0x05
	.zero		1


	//   ....[43]....
        /*0b98*/ 	.word	0x0000d2c0
        /*0b9c*/ 	.word	0x000000ff
        /*0ba0*/ 	.word	0x00000000
        /*0ba4*/ 	.short	0x0101
        /*0ba6*/ 	.byte	0x0a
	.zero		1


	//   ....[44]....
        /*0ba8*/ 	.word	0x0000d9e0
        /*0bac*/ 	.word	0x000000ff
        /*0bb0*/ 	.word	0x00030850
        /*0bb4*/ 	.short	0x010a
        /*0bb6*/ 	.byte	0x05
	.zero		1


	//   ....[45]....
        /*0bb8*/ 	.word	0x0000da20
        /*0bbc*/ 	.word	0x000000ff
        /*0bc0*/ 	.word	0x00030850
        /*0bc4*/ 	.short	0x010a
        /*0bc6*/ 	.byte	0x05
	.zero		1


	//   ....[46]....
        /*0bc8*/ 	.word	0x0000e1c0
        /*0bcc*/ 	.word	0x000000ff
        /*0bd0*/ 	.word	0x00000000
        /*0bd4*/ 	.short	0x0101
        /*0bd6*/ 	.byte	0x04
	.zero		1


	//   ....[47]....
        /*0bd8*/ 	.word	0x0000fd40
        /*0bdc*/ 	.word	0x000000ff
        /*0be0*/ 	.word	0x00000000
        /*0be4*/ 	.short	0x0101
        /*0be6*/ 	.byte	0x08
	.zero		1


	//   ....[48]....
        /*0be8*/ 	.word	0x000103a0
        /*0bec*/ 	.word	0x000000ff
        /*0bf0*/ 	.word	0x00000000
        /*0bf4*/ 	.short	0x0101
        /*0bf6*/ 	.byte	0x08
	.zero		1


	//   ....[49]....
        /*0bf8*/ 	.word	0x00014960
        /*0bfc*/ 	.word	0x00000007
        /*0c00*/ 	.word	0x00030840
        /*0c04*/ 	.short	0x010a
        /*0c06*/ 	.byte	0x3f
	.zero		1


	//   ....[50]....
        /*0c08*/ 	.word	0x00014fe0
        /*0c0c*/ 	.word	0x00000007
        /*0c10*/ 	.word	0x00030830
        /*0c14*/ 	.short	0x0107
        /*0c16*/ 	.byte	0x3f
	.zero		1


	//   ....[51]....
        /*0c18*/ 	.word	0x00015090
        /*0c1c*/ 	.word	0x00000007
        /*0c20*/ 	.word	0x00030830
        /*0c24*/ 	.short	0x0101
        /*0c26*/ 	.byte	0x3f
	.zero		1


	//   ....[52]....
        /*0c28*/ 	.word	0x00015bc0
        /*0c2c*/ 	.word	0x00000011
        /*0c30*/ 	.word	0x00030800
        /*0c34*/ 	.short	0x0107
        /*0c36*/ 	.byte	0x3f
	.zero		1


	//   ....[53]....
        /*0c38*/ 	.word	0x00015ce0
        /*0c3c*/ 	.word	0x00000011
        /*0c40*/ 	.word	0x00030800
        /*0c44*/ 	.short	0x0101
        /*0c46*/ 	.byte	0x3f
	.zero		1


	//   ....[54]....
        /*0c48*/ 	.word	0x00015d00
        /*0c4c*/ 	.word	0x00000011
        /*0c50*/ 	.word	0x00030820
        /*0c54*/ 	.short	0x010a
        /*0c56*/ 	.byte	0x3f
	.zero		1


	//   ....[55]....
        /*0c58*/ 	.word	0x000160c0
        /*0c5c*/ 	.word	0x00000006
        /*0c60*/ 	.word	0x00030840
        /*0c64*/ 	.short	0x010a
        /*0c66*/ 	.byte	0x3f
	.zero		1


	//   ....[56]....
        /*0c68*/ 	.word	0x00016580
        /*0c6c*/ 	.word	0x00000006
        /*0c70*/ 	.word	0x00030830
        /*0c74*/ 	.short	0x0107
        /*0c76*/ 	.byte	0x3f
	.zero		1


	//   ....[57]....
        /*0c78*/ 	.word	0x00016630
        /*0c7c*/ 	.word	0x00000006
        /*0c80*/ 	.word	0x00030830
        /*0c84*/ 	.short	0x0101
        /*0c86*/ 	.byte	0x3f
	.zero		1


	//   ....[58]....
        /*0c88*/ 	.word	0x000166a0
        /*0c8c*/ 	.word	0x00000006
        /*0c90*/ 	.word	0x00030860
        /*0c94*/ 	.short	0x010a
        /*0c96*/ 	.byte	0x3f
	.zero		1


	//   ....[59]....
        /*0c98*/ 	.word	0x00016bf0
        /*0c9c*/ 	.word	0x00000006
        /*0ca0*/ 	.word	0x00030850
        /*0ca4*/ 	.short	0x0107
        /*0ca6*/ 	.byte	0x3f
	.zero		1


	//   ....[60]....
        /*0ca8*/ 	.word	0x00016d10
        /*0cac*/ 	.word	0x00000006
        /*0cb0*/ 	.word	0x00030850
        /*0cb4*/ 	.short	0x0101
        /*0cb6*/ 	.byte	0x3f
	.zero		1


	//   ....[61]....
        /*0cb8*/ 	.word	0x00016f20
        /*0cbc*/ 	.word	0x00000000
        /*0cc0*/ 	.word	0x00030860
        /*0cc4*/ 	.short	0x010a
        /*0cc6*/ 	.byte	0x3f
	.zero		1


	//   ....[62]....
        /*0cc8*/ 	.word	0x00017420
        /*0ccc*/ 	.word	0x00000000
        /*0cd0*/ 	.word	0x00030850
        /*0cd4*/ 	.short	0x0107
        /*0cd6*/ 	.byte	0x3f
	.zero		1


	//   ....[63]....
        /*0cd8*/ 	.word	0x000174d0
        /*0cdc*/ 	.word	0x00000000
        /*0ce0*/ 	.word	0x00030850
        /*0ce4*/ 	.short	0x0101
        /*0ce6*/ 	.byte	0x3f
	.zero		1


	//   ....[64]....
        /*0ce8*/ 	.word	0x00018620
        /*0cec*/ 	.word	0x00000004
        /*0cf0*/ 	.word	0x00030820
        /*0cf4*/ 	.short	0x010a
        /*0cf6*/ 	.byte	0x3f
	.zero		1


	//   ....[65]....
        /*0cf8*/ 	.word	0x000187c0
        /*0cfc*/ 	.word	0x00000005
        /*0d00*/ 	.word	0x00030840
        /*0d04*/ 	.short	0x010a
        /*0d06*/ 	.byte	0x3f
	.zero		1


	//   ....[66]....
        /*0d08*/ 	.word	0x00018860
        /*0d0c*/ 	.word	0x00000017
        /*0d10*/ 	.word	0x00030840
        /*0d14*/ 	.short	0x010a
        /*0d16*/ 	.byte	0x3f
	.zero		1


	//   ....[67]....
        /*0d18*/ 	.word	0x000188a0
        /*0d1c*/ 	.word	0x00000005
        /*0d20*/ 	.word	0x00030860
        /*0d24*/ 	.short	0x010a
        /*0d26*/ 	.byte	0x3f
	.zero		1


	//   ....[68]....
        /*0d28*/ 	.word	0x000188e0
        /*0d2c*/ 	.word	0x00000017
        /*0d30*/ 	.word	0x00030860
        /*0d34*/ 	.short	0x010a
        /*0d36*/ 	.byte	0x3f
	.zero		1


	//   ....[69]....
        /*0d38*/ 	.word	0x00018950
        /*0d3c*/ 	.word	0x00000003
        /*0d40*/ 	.word	0x00030800
        /*0d44*/ 	.short	0x010a
        /*0d46*/ 	.byte	0x3f
	.zero		1


	//   ....[70]....
        /*0d48*/ 	.word	0x000189a0
        /*0d4c*/ 	.word	0x00000003
        /*0d50*/ 	.word	0x00030830
        /*0d54*/ 	.short	0x010a
        /*0d56*/ 	.byte	0x3f
	.zero		1


	//   ....[71]....
        /*0d58*/ 	.word	0x00018a00
        /*0d5c*/ 	.word	0x00000004
        /*0d60*/ 	.word	0x00030830
        /*0d64*/ 	.short	0x010a
        /*0d66*/ 	.byte	0x3f
	.zero		1


	//   ....[72]....
        /*0d68*/ 	.word	0x00018a60
        /*0d6c*/ 	.word	0x00000002
        /*0d70*/ 	.word	0x00030850
        /*0d74*/ 	.short	0x010a
        /*0d76*/ 	.byte	0x3f
	.zero		1


	//   ....[73]....
        /*0d78*/ 	.word	0x00018ac0
        /*0d7c*/ 	.word	0x00000004
        /*0d80*/ 	.word	0x00030830
        /*0d84*/ 	.short	0x010a
        /*0d86*/ 	.byte	0x3f
	.zero		1


	//   ....[74]....
        /*0d88*/ 	.word	0x00018b20
        /*0d8c*/ 	.word	0x00000002
        /*0d90*/ 	.word	0x00030850
        /*0d94*/ 	.short	0x010a
        /*0d96*/ 	.byte	0x3f
	.zero		1


	//   ....[75]....
        /*0d98*/ 	.word	0x00018b80
        /*0d9c*/ 	.word	0x00000004
        /*0da0*/ 	.word	0x00030830
        /*0da4*/ 	.short	0x010a
        /*0da6*/ 	.byte	0x3f
	.zero		1


	//   ....[76]....
        /*0da8*/ 	.word	0x00018be0
        /*0dac*/ 	.word	0x00000002
        /*0db0*/ 	.word	0x00030850
        /*0db4*/ 	.short	0x010a
        /*0db6*/ 	.byte	0x3f
	.zero		1


	//   ....[77]....
        /*0db8*/ 	.word	0x00018c40
        /*0dbc*/ 	.word	0x00000007
        /*0dc0*/ 	.word	0x00030850
        /*0dc4*/ 	.short	0x010a
        /*0dc6*/ 	.byte	0x3f
	.zero		1


	//   ....[78]....
        /*0dc8*/ 	.word	0x00018d60
        /*0dcc*/ 	.word	0x00000007
        /*0dd0*/ 	.word	0x00030840
        /*0dd4*/ 	.short	0x010a
        /*0dd6*/ 	.byte	0x3f
	.zero		1


	//   ....[79]....
        /*0dd8*/ 	.word	0x0001a0c0
        /*0ddc*/ 	.word	0x00000011
        /*0de0*/ 	.word	0x00030820
        /*0de4*/ 	.short	0x010a
        /*0de6*/ 	.byte	0x3f
	.zero		1


	//   ....[80]....
        /*0de8*/ 	.word	0x0001a110
        /*0dec*/ 	.word	0x00000006
        /*0df0*/ 	.word	0x00030840
        /*0df4*/ 	.short	0x010a
        /*0df6*/ 	.byte	0x3f
	.zero		1


	//   ....[81]....
        /*0df8*/ 	.word	0x0001a8e0
        /*0dfc*/ 	.word	0x00000006
        /*0e00*/ 	.word	0x00030860
        /*0e04*/ 	.short	0x010a
        /*0e06*/ 	.byte	0x3f
	.zero		1


	//   ....[82]....
        /*0e08*/ 	.word	0x0001b170
        /*0e0c*/ 	.word	0x00000000
        /*0e10*/ 	.word	0x00030860
        /*0e14*/ 	.short	0x010a
        /*0e16*/ 	.byte	0x3f
	.zero		1


	//   ....[83]....
        /*0e18*/ 	.word	0x0001c3b0
        /*0e1c*/ 	.word	0x00000004
        /*0e20*/ 	.word	0x00030820
        /*0e24*/ 	.short	0x010a
        /*0e26*/ 	.byte	0x3f
	.zero		1


	//   ....[84]....
        /*0e28*/ 	.word	0x0001c550
        /*0e2c*/ 	.word	0x00000005
        /*0e30*/ 	.word	0x00030840
        /*0e34*/ 	.short	0x010a
        /*0e36*/ 	.byte	0x3f
	.zero		1


	//   ....[85]....
        /*0e38*/ 	.word	0x0001c5a0
        /*0e3c*/ 	.word	0x00000017
        /*0e40*/ 	.word	0x00030840
        /*0e44*/ 	.short	0x010a
        /*0e46*/ 	.byte	0x3f
	.zero		1


	//   ....[86]....
        /*0e48*/ 	.word	0x0001c5f0
        /*0e4c*/ 	.word	0x00000005
        /*0e50*/ 	.word	0x00030860
        /*0e54*/ 	.short	0x010a
        /*0e56*/ 	.byte	0x3f
	.zero		1


	//----- nvinfo : EIATTR_NUM_MBARRIERS
	.align		4
.L_207:
        /*0e58*/ 	.byte	0x03, 0x38
        /*0e5a*/ 	.short	0x0016


	//----- nvinfo : EIATTR_EXIT_INSTR_OFFSETS
	.align		4
        /*0e5c*/ 	.byte	0x04, 0x1c
        /*0e5e*/ 	.short	(.L_209 - .L_208)


	//   ....[0]....
.L_208:
        /*0e60*/ 	.word	0x00000990


	//   ....[1]....
        /*0e64*/ 	.word	0x00012330


	//   ....[2]....
        /*0e68*/ 	.word	0x00018930


	//----- nvinfo : EIATTR_MAX_THREADS
	.align		4
.L_209:
        /*0e6c*/ 	.byte	0x04, 0x05
        /*0e6e*/ 	.short	(.L_211 - .L_210)
.L_210:
        /*0e70*/ 	.word	0x00000180
        /*0e74*/ 	.word	0x00000001
        /*0e78*/ 	.word	0x00000001


	//----- nvinfo : EIATTR_CRS_STACK_SIZE
	.align		4
.L_211:
        /*0e7c*/ 	.byte	0x04, 0x1e
        /*0e7e*/ 	.short	(.L_213 - .L_212)
.L_212:
        /*0e80*/ 	.word	0x00000000


	//----- nvinfo : EIATTR_CBANK_PARAM_SIZE
	.align		4
.L_213:
        /*0e84*/ 	.byte	0x03, 0x19
        /*0e86*/ 	.short	0x0af0


	//----- nvinfo : EIATTR_PARAM_CBANK
	.align		4
        /*0e88*/ 	.byte	0x04, 0x0a
        /*0e8a*/ 	.short	(.L_215 - .L_214)
	.align		4
.L_214:
        /*0e8c*/ 	.word	index@(.nv.constant0._ZN7cutlass13device_kernelIN5flash11enable_sm90INS1_16FlashAttnFwdSm90INS1_25CollectiveMainloopFwdSm90ILi2EN4cute5tupleIJNS5_1CILi1EEES8_S8_EEENS6_IJNS7_ILi128EEENS7_ILi96EEENS7_ILi192EEEEEELi192ENS_10bfloat16_tEfNS_4arch4Sm90ELb0ELb1ELb0ELb1ELb1ELb0ELb0ELb1ELb1ELb1ELb1ELb0EEENS1_21CollectiveEpilogueFwdINS6_IJSA_SC_SB_EEES9_SE_SG_Li256ELb1ELb1ELb1ELb0EEENS1_36VarlenDynamicPersistentTileSchedulerILi128ELi96ELi256ELi128ELb1ELb1ELb1ELb1ELb0ELb1EEEEEEEEEvNT_6ParamsE)
        /*0e90*/ 	.short	0x0210
        /*0e92*/ 	.short	0x0af0


	//----- nvinfo : EIATTR_SW_WAR
	.align		4
.L_215:
        /*0e94*/ 	.byte	0x04, 0x36
        /*0e96*/ 	.short	(.L_217 - .L_216)
.L_216:
        /*0e98*/ 	.word	0x00000008
.L_217:


//--------------------- .nv.info._ZN7cutlass13device_kernelIN5flash11enable_sm90INS1_16FlashAttnFwdSm90INS1_25CollectiveMainloopFwdSm90ILi2EN4cute5tupleIJNS5_1CILi1EEES8_S8_EEENS6_IJNS7_ILi128EEENS7_ILi96EEENS7_ILi192EEEEEELi192ENS_10bfloat16_tEfNS_4arch4Sm90ELb0ELb1ELb0ELb1ELb1ELb1ELb0ELb1ELb1ELb1ELb1ELb0EEENS1_21CollectiveEpilogueFwdINS6_IJSA_SC_SB_EEES9_SE_SG_Li256ELb1ELb1ELb1ELb0EEENS1_36VarlenDynamicPersistentTileSchedulerILi128ELi96ELi256ELi128ELb1ELb1ELb1ELb1ELb0ELb1EEEEEEEEEvNT_6ParamsE --------------------------
	.section	.nv.info._ZN7cutlass13device_kernelIN5flash11enable_sm90INS1_16FlashAttnFwdSm90INS1_25CollectiveMainloopFwdSm90ILi2EN4cute5tupleIJNS5_1CILi1EEES8_S8_EEENS6_IJNS7_ILi128EEENS7_ILi96EEENS7_ILi192EEEEEELi192ENS_10bfloat16_tEfNS_4arch4Sm90ELb0ELb1ELb0ELb1ELb1ELb1ELb0ELb1ELb1ELb1ELb1ELb0EEENS1_21CollectiveEpilogueFwdINS6_IJSA_SC_SB_EEES9_SE_SG_Li256ELb1ELb1ELb1ELb0EEENS1_36VarlenDynamicPersistentTileSchedulerILi128ELi96ELi256ELi128ELb1ELb1ELb1ELb1ELb0ELb1EEEEEEEEEvNT_6ParamsE,"",@"SHT_CUDA_INFO"
	.sectionflags	@""
	.align	4


	//----- nvinfo : EIATTR_CUDA_API_VERSION
	.align		4
        /*0000*/ 	.byte	0x04, 0x37
        /*0002*/ 	.short	(.L_219 - .L_218)
.L_218:
        /*0004*/ 	.word	0x00000082


	//----- nvinfo : EIATTR_KPARAM_INFO
	.align		4
.L_219:
        /*0008*/ 	.byte	0x04, 0x17
        /*000a*/ 	.short	(.L_221 - .L_220)
.L_220:
        /*000c*/ 	.word	0x00000000
        /*0010*/ 	.short	0x0000
        /*0012*/ 	.short	0x0070
        /*0014*/ 	.byte	0x00, 0xf0, 0x01, 0x2a


	//----- nvinfo : EIATTR_SPARSE_MMA_MASK
	.align		4
.L_221:
        /*0018*/ 	.byte	0x03, 0x50
        /*001a*/ 	.short	0x0000


	//----- nvinfo : EIATTR_MAXREG_COUNT
	.align		4
        /*001c*/ 	.byte	0x03, 0x1b
        /*001e*/ 	.short	0x00a8


	//----- nvinfo : EIATTR_NUM_BARRIERS
	.align		4
        /*0020*/ 	.byte	0x02, 0x4c
        /*0022*/ 	.byte	0x10
	.zero		1


	//----- nvinfo : EIATTR_EXTERNS
	.align		4
        /*0024*/ 	.byte	0x04, 0x0f
        /*0026*/ 	.short	(.L_223 - .L_222)


	//   ....[0]....
	.align		4
.L_222:
        /*0028*/ 	.word	index@(__assertfail)


	//----- nvinfo : EIATTR_ANNOTATIONS
	.align		4
.L_223:
        /*002c*/ 	.byte	0x04, 0x55
        /*002e*/ 	.short	(.L_225 - .L_224)


	//   ....[0]....
.L_224:
        /* <DEDUP_REMOVED lines=64> */


	//----- nvinfo : EIATTR_MERCURY_ISA_VERSION
	.align		4
.L_225:
        /*0420*/ 	.byte	0x03, 0x5f
        /*0422*/ 	.short	0x0101


	//----- nvinfo : EIATTR_UNUSED_LOAD_BYTE_OFFSET
	.align		4
        /*0424*/ 	.byte	0x04, 0x44
        /*0426*/ 	.short	(.L_227 - .L_226)


	//   ....[0]....
.L_226:
        /*0428*/ 	.word	0x00000a50
        /*042c*/ 	.word	0x0000fff0


	//   ....[1]....
        /*0430*/ 	.word	0x00021590
        /*0434*/ 	.word	0x0000fff0


	//----- nvinfo : EIATTR_INT_WARP_WIDE_INSTR_OFFSETS
	.align		4
.L_227:
        /*0438*/ 	.byte	0x04, 0x31
        /*043a*/ 	.short	(.L_229 - .L_228)


	//   ....[0]....
.L_228:
        /*043c*/ 	.word	0x00000130


	//   ....[1]....
        /*0440*/ 	.word	0x00000170


	//   ....[2]....
        /*0444*/ 	.word	0x000001e0


	//   ....[3]....
        /*0448*/ 	.word	0x00028c30


	//   ....[4]....
        /*044c*/ 	.word	0x00028cc0


	//   ....[5]....
        /*0450*/ 	.word	0x0002bab0


	//   ....[6]....
        /*0454*/ 	.word	0x0002bb40


	//----- nvinfo : EIATTR_COOP_GROUP_MASK_REGIDS
	.align		4
.L_229:
        /*0458*/ 	.byte	0x04, 0x29
        /*045a*/ 	.short	(.L_231 - .L_230)


	//   ....[0]....
.L_230:
        /*045c*/ 	.word	0xffffffff


	//   ....[1]....
        /*0460*/ 	.word	0xffffffff


	//   ....[2]....
        /*0464*/ 	.word	0xffffffff


	//   ....[3]....
        /*0468*/ 	.word	0xffffffff


	//   ....[4]....
        /*046c*/ 	.word	0xffffffff


	//   ....[5]....
        /*0470*/ 	.word	0xffffffff


	//   ....[6]....
        /*0474*/ 	.word	0xffffffff


	//   ....[7]....
        /*0478*/ 	.word	0xffffffff


	//   ....[8]....
        /*047c*/ 	.word	0xffffffff


	//   ....[9]....
        /*0480*/ 	.word	0xffffffff


	//   ....[10]....
        /*0484*/ 	.word	0xffffffff


	//   ....[11]....
        /*0488*/ 	.word	0xffffffff


	//   ....[12]....
        /*048c*/ 	.word	0xffffffff


	//   ....[13]....
        /*0490*/ 	.word	0xffffffff


	//   ....[14]....
        /*0494*/ 	.word	0xffffffff


	//   ....[15]....
        /*0498*/ 	.word	0xffffffff


	//   ....[16]....
        /*049c*/ 	.word	0xffffffff


	//   ....[17]....
        /*04a0*/ 	.word	0xffffffff


	//   ....[18]....
        /*04a4*/ 	.word	0xffffffff


	//   ....[19]....
        /*04a8*/ 	.word	0xffffffff


	//   ....[20]....
        /*04ac*/ 	.word	0xffffffff


	//   ....[21]....
        /*04b0*/ 	.word	0xffffffff


	//   ....[22]....
        /*04b4*/ 	.word	0xffffffff


	//   ....[23]....
        /*04b8*/ 	.word	0xffffffff


	//   ....[24]....
        /*04bc*/ 	.word	0xffffffff


	//   ....[25]....
        /*04c0*/ 	.word	0xffffffff


	//   ....[26]....
        /*04c4*/ 	.word	0xffffffff


	//   ....[27]....
        /*04c8*/ 	.word	0xffffffff


	//   ....[28]....
        /*04cc*/ 	.word	0xffffffff


	//   ....[29]....
        /*04d0*/ 	.word	0xffffffff


	//   ....[30]....
        /*04d4*/ 	.word	0xffffffff


	//   ....[31]....
        /*04d8*/ 	.word	0xffffffff


	//   ....[32]....
        /*04dc*/ 	.word	0xffffffff


	//   ....[33]....
        /*04e0*/ 	.word	0xffffffff


	//   ....[34]....
        /*04e4*/ 	.word	0xffffffff


	//   ....[35]....
        /*04e8*/ 	.word	0xffffffff


	//   ....[36]....
        /*04ec*/ 	.word	0xffffffff


	//   ....[37]....
        /*04f0*/ 	.word	0xffffffff


	//   ....[38]....
        /*04f4*/ 	.word	0xffffffff


	//   ....[39]....
        /*04f8*/ 	.word	0xffffffff


	//   ....[40]....
        /*04fc*/ 	.word	0xffffffff


	//   ....[41]....
        /*0500*/ 	.word	0xffffffff


	//   ....[42]....
        /*0504*/ 	.word	0xffffffff


	//   ....[43]....
        /*0508*/ 	.word	0xffffffff


	//   ....[44]....
        /*050c*/ 	.word	0xffffffff


	//   ....[45]....
        /*0510*/ 	.word	0xffffffff


	//   ....[46]....
        /*0514*/ 	.word	0xffffffff


	//   ....[47]....
        /*0518*/ 	.word	0xffffffff


	//   ....[48]....
        /*051c*/ 	.word	0xffffffff


	//   ....[49]....
        /*0520*/ 	.word	0xffffffff


	//   ....[50]....
        /*0524*/ 	.word	0xffffffff


	//   ....[51]....
        /*0528*/ 	.word	0xffffffff


	//   ....[52]....
        /*052c*/ 	.word	0xffffffff


	//   ....[53]....
        /*0530*/ 	.word	0xffffffff


	//   ....[54]....
        /*0534*/ 	.word	0xffffffff


	//   ....[55]....
        /*0538*/ 	.word	0xffffffff


	//   ....[56]....
        /*053c*/ 	.word	0xffffffff


	//   ....[57]....
        /*0540*/ 	.word	0xffffffff


	//   ....[58]....
        /*0544*/ 	.word	0xffffffff


	//   ....[59]....
        /*0548*/ 	.word	0xffffffff


	//   ....[60]....
        /*054c*/ 	.word	0xffffffff


	//   ....[61]....
        /*0550*/ 	.word	0xffffffff


	//   ....[62]....
        /*0554*/ 	.word	0xffffffff


	//   ....[63]....
        /*0558*/ 	.word	0xffffffff


	//   ....[64]....
        /*055c*/ 	.word	0xffffffff


	//   ....[65]....
        /*0560*/ 	.word	0xffffffff


	//   ....[66]....
        /*0564*/ 	.word	0xffffffff


	//   ....[67]....
        /*0568*/ 	.word	0xffffffff


	//   ....[68]....
        /*056c*/ 	.word	0xffffffff


	//   ....[69]....
        /*0570*/ 	.word	0xffffffff


	//   ....[70]....
        /*0574*/ 	.word	0xffffffff


	//   ....[71]....
        /*0578*/ 	.word	0xffffffff


	//   ....[72]....
        /*057c*/ 	.word	0xffffffff


	//   ....[73]....
        /*0580*/ 	.word	0xffffffff


	//   ....[74]....
        /*0584*/ 	.word	0xffffffff


	//   ....[75]....
        /*0588*/ 	.word	0xffffffff


	//   ....[76]....
        /*058c*/ 	.word	0xffffffff


	//   ....[77]....
        /*0590*/ 	.word	0xffffffff


	//   ....[78]....
        /*0594*/ 	.word	0xffffffff


	//   ....[79]....
        /*0598*/ 	.word	0xffffffff


	//   ....[80]....
        /*059c*/ 	.word	0xffffffff


	//   ....[81]....
        /*05a0*/ 	.word	0xffffffff


	//   ....[82]....
        /*05a4*/ 	.word	0xffffffff


	//   ....[83]....
        /*05a8*/ 	.word	0xffffffff


	//   ....[84]....
        /*05ac*/ 	.word	0xffffffff


	//   ....[85]....
        /*05b0*/ 	.word	0xffffffff


	//   ....[86]....
        /*05b4*/ 	.word	0xffffffff


	//   ....[87]....
        /*05b8*/ 	.word	0xffffffff


	//   ....[88]....
        /*05bc*/ 	.word	0xffffffff


	//   ....[89]....
        /*05c0*/ 	.word	0xffffffff


	//   ....[90]....
        /*05c4*/ 	.word	0xffffffff


	//   ....[91]....
        /*05c8*/ 	.word	0xffffffff


	//   ....[92]....
        /*05cc*/ 	.word	0xffffffff


	//   ....[93]....
        /*05d0*/ 	.word	0xffffffff


	//   ....[94]....
        /*05d4*/ 	.word	0xffffffff


	//   ....[95]....
        /*05d8*/ 	.word	0xffffffff


	//   ....[96]....
        /*05dc*/ 	.word	0xffffffff


	//   ....[97]....
        /*05e0*/ 	.word	0xffffffff


	//   ....[98]....
        /*05e4*/ 	.word	0xffffffff


	//   ....[99]....
        /*05e8*/ 	.word	0xffffffff


	//   ....[100]....
        /*05ec*/ 	.word	0xffffffff


	//   ....[101]....
        /*05f0*/ 	.word	0xffffffff


	//   ....[102]....
        /*05f4*/ 	.word	0xffffffff


	//   ....[103]....
        /*05f8*/ 	.word	0xffffffff


	//   ....[104]....
        /*05fc*/ 	.word	0xffffffff


	//   ....[105]....
        /*0600*/ 	.word	0xffffffff


	//   ....[106]....
        /*0604*/ 	.word	0xffffffff


	//   ....[107]....
        /*0608*/ 	.word	0xffffffff


	//   ....[108]....
        /*060c*/ 	.word	0xffffffff


	//   ....[109]....
        /*0610*/ 	.word	0xffffffff


	//   ....[110]....
        /*0614*/ 	.word	0xffffffff


	//   ....[111]....
        /*0618*/ 	.word	0xffffffff


	//   ....[112]....
        /*061c*/ 	.word	0xffffffff


	//   ....[113]....
        /*0620*/ 	.word	0xffffffff


	//   ....[114]....
        /*0624*/ 	.word	0xffffffff


	//   ....[115]....
        /*0628*/ 	.word	0xffffffff


	//   ....[116]....
        /*062c*/ 	.word	0xffffffff


	//   ....[117]....
        /*0630*/ 	.word	0xffffffff


	//   ....[118]....
        /*0634*/ 	.word	0xffffffff


	//   ....[119]....
        /*0638*/ 	.word	0xffffffff


	//   ....[120]....
        /*063c*/ 	.word	0xffffffff


	//   ....[121]....
        /*0640*/ 	.word	0xffffffff


	//   ....[122]....
        /*0644*/ 	.word	0xffffffff


	//   ....[123]....
        /*0648*/ 	.word	0xffffffff


	//   ....[124]....
        /*064c*/ 	.word	0xffffffff


	//   ....[125]....
        /*0650*/ 	.word	0xffffffff


	//   ....[126]....
        /*0654*/ 	.word	0xffffffff


	//   ....[127]....
        /*0658*/ 	.word	0xffffffff


	//   ....[128]....
        /*065c*/ 	.word	0xffffffff


	//   ....[129]....
        /*0660*/ 	.word	0xffffffff


	//   ....[130]....
        /*0664*/ 	.word	0xffffffff


	//   ....[131]....
        /*0668*/ 	.word	0xffffffff


	//   ....[132]....
        /*066c*/ 	.word	0xffffffff


	//   ....[133]....
        /*0670*/ 	.word	0xffffffff


	//   ....[134]....
        /*0674*/ 	.word	0xffffffff


	//   ....[135]....
        /*0678*/ 	.word	0xffffffff


	//   ....[136]....
        /*067c*/ 	.word	0xffffffff


	//   ....[137]....
        /*0680*/ 	.word	0xffffffff


	//   ....[138]....
        /*0684*/ 	.word	0xffffffff


	//   ....[139]....
        /*0688*/ 	.word	0xffffffff


	//   ....[140]....
        /*068c*/ 	.word	0xffffffff


	//   ....[141]....
        /*0690*/ 	.word	0xffffffff


	//   ....[142]....
        /*0694*/ 	.word	0xffffffff


	//   ....[143]....
        /*0698*/ 	.word	0xffffffff


	//   ....[144]....
        /*069c*/ 	.word	0xffffffff


	//   ....[145]....
        /*06a0*/ 	.word	0xffffffff


	//   ....[146]....
        /*06a4*/ 	.word	0xffffffff


	//   ....[147]....
        /*06a8*/ 	.word	0xffffffff


	//   ....[148]....
        /*06ac*/ 	.word	0xffffffff


	//   ....[149]....
        /*06b0*/ 	.word	0xffffffff


	//   ....[150]....
        /*06b4*/ 	.word	0xffffffff


	//   ....[151]....
        /*06b8*/ 	.word	0xffffffff


	//   ....[152]....
        /*06bc*/ 	.word	0xffffffff


	//   ....[153]....
        /*06c0*/ 	.word	0xffffffff


	//   ....[154]....
        /*06c4*/ 	.word	0xffffffff


	//   ....[155]....
        /*06c8*/ 	.word	0xffffffff


	//   ....[156]....
        /*06cc*/ 	.word	0xffffffff


	//   ....[157]....
        /*06d0*/ 	.word	0xffffffff


	//   ....[158]....
        /*06d4*/ 	.word	0xffffffff


	//   ....[159]....
        /*06d8*/ 	.word	0xffffffff


	//   ....[160]....
        /*06dc*/ 	.word	0xffffffff


	//   ....[161]....
        /*06e0*/ 	.word	0xffffffff


	//   ....[162]....
        /*06e4*/ 	.word	0xffffffff


	//   ....[163]....
        /*06e8*/ 	.word	0xffffffff


	//   ....[164]....
        /*06ec*/ 	.word	0xffffffff


	//   ....[165]....
        /*06f0*/ 	.word	0xffffffff


	//   ....[166]....
        /*06f4*/ 	.word	0xffffffff


	//   ....[167]....
        /*06f8*/ 	.word	0xffffffff


	//   ....[168]....
        /*06fc*/ 	.word	0xffffffff


	//   ....[169]....
        /*0700*/ 	.word	0xffffffff


	//   ....[170]....
        /*0704*/ 	.word	0xffffffff


	//   ....[171]....
        /*0708*/ 	.word	0xffffffff


	//   ....[172]....
        /*070c*/ 	.word	0xffffffff


	//   ....[173]....
        /*0710*/ 	.word	0xffffffff


	//   ....[174]....
        /*0714*/ 	.word	0xffffffff


	//   ....[175]....
        /*0718*/ 	.word	0xffffffff


	//   ....[176]....
        /*071c*/ 	.word	0xffffffff


	//   ....[177]....
        /*0720*/ 	.word	0xffffffff


	//   ....[178]....
        /*0724*/ 	.word	0xffffffff


	//   ....[179]....
        /*0728*/ 	.word	0xffffffff


	//   ....[180]....
        /*072c*/ 	.word	0xffffffff


	//   ....[181]....
        /*0730*/ 	.word	0xffffffff


	//   ....[182]....
        /*0734*/ 	.word	0xffffffff


	//   ....[183]....
        /*0738*/ 	.word	0xffffffff


	//   ....[184]....
        /*073c*/ 	.word	0xffffffff


	//   ....[185]....
        /*0740*/ 	.word	0xffffffff


	//   ....[186]....
        /*0744*/ 	.word	0xffffffff


	//   ....[187]....
        /*0748*/ 	.word	0xffffffff


	//   ....[188]....
        /*074c*/ 	.word	0xffffffff


	//   ....[189]....
        /*0750*/ 	.word	0xffffffff


	//   ....[190]....
        /*0754*/ 	.word	0xffffffff


	//   ....[191]....
        /*0758*/ 	.word	0x0500000f


	//   ....[192]....
        /*075c*/ 	.word	0x0500000f


	//   ....[193]....
        /*0760*/ 	.word	0x0500000f


	//   ....[194]....
        /*0764*/ 	.word	0x0500000f


	//   ....[195]....
        /*0768*/ 	.word	0x0500000f


	//   ....[196]....
        /*076c*/ 	.word	0x0500000f


	//   ....[197]....
        /*0770*/ 	.word	0x0500000f


	//   ....[198]....
        /*0774*/ 	.word	0x0500000f


	//   ....[199]....
        /*0778*/ 	.word	0x0500000f


	//   ....[200]....
        /*077c*/ 	.word	0x0500000f


	//   ....[201]....
        /*0780*/ 	.word	0x0500000f


	//   ....[202]....
        /*0784*/ 	.word	0x0500000f


	//   ....[203]....
        /*0788*/ 	.word	0x0500000f


	//   ....[204]....
        /*078c*/ 	.word	0x0500000f


	//   ....[205]....
        /*0790*/ 	.word	0x0500000f


	//   ....[206]....
        /*0794*/ 	.word	0x0500000f


	//   ....[207]....
        /*0798*/ 	.word	0x0500000f


	//   ....[208]....
        /*079c*/ 	.word	0x0500000f


	//   ....[209]....
        /*07a0*/ 	.word	0x0500000f


	//   ....[210]....
        /*07a4*/ 	.word	0x0500000f


	//   ....[211]....
        /*07a8*/ 	.word	0x0500000f


	//   ....[212]....
        /*07ac*/ 	.word	0x0500000f


	//   ....[213]....
        /*07b0*/ 	.word	0x0500000f


	//   ....[214]....
        /*07b4*/ 	.word	0x0500000f


	//   ....[215]....
        /*07b8*/ 	.word	0x0500000f


	//   ....[216]....
        /*07bc*/ 	.word	0x0500000f


	//   ....[217]....
        /*07c0*/ 	.word	0x0500000f


	//   ....[218]....
        /*07c4*/ 	.word	0x0500000f


	//   ....[219]....
        /*07c8*/ 	.word	0x0500000f


	//   ....[220]....
        /*07cc*/ 	.word	0x0500000f


	//   ....[221]....
        /*07d0*/ 	.word	0x0500000f


	//   ....[222]....
        /*07d4*/ 	.word	0x0500000f


	//   ....[223]....
        /*07d8*/ 	.word	0x0500000f


	//   ....[224]....
        /*07dc*/ 	.word	0x0500000f


	//   ....[225]....
        /*07e0*/ 	.word	0x0500000f


	//   ....[226]....
        /*07e4*/ 	.word	0x0500000f


	//   ....[227]....
        /*07e8*/ 	.word	0x0500000f


	//   ....[228]....
        /*07ec*/ 	.word	0x0500000f


	//   ....[229]....
        /*07f0*/ 	.word	0x0500000f


	//   ....[230]....
        /*07f4*/ 	.word	0x0500000f


	//   ....[231]....
        /*07f8*/ 	.word	0x0500000f


	//   ....[232]....
        /*07fc*/ 	.word	0x0500000f


	//   ....[233]....
        /*0800*/ 	.word	0x0500000f


	//   ....[234]....
        /*0804*/ 	.word	0x0500000f


	//   ....[235]....
        /*0808*/ 	.word	0x0500000f


	//   ....[236]....
        /*080c*/ 	.word	0x0500000f


	//   ....[237]....
        /*0810*/ 	.word	0x0500000f


	//   ....[238]....
        /*0814*/ 	.word	0x0500000f


	//   ....[239]....
        /*0818*/ 	.word	0x0500000f


	//   ....[240]....
        /*081c*/ 	.word	0x0500000f


	//   ....[241]....
        /*0820*/ 	.word	0x0500000f


	//   ....[242]....
        /*0824*/ 	.word	0x0500000f


	//   ....[243]....
        /*0828*/ 	.word	0x0500000f


	//   ....[244]....
        /*082c*/ 	.word	0x0500000f


	//   ....[245]....
        /*0830*/ 	.word	0x0500000f


	//   ....[246]....
        /*0834*/ 	.word	0x0500000f


	//   ....[247]....
        /*0838*/ 	.word	0x0500000f


	//   ....[248]....
        /*083c*/ 	.word	0x0500000f


	//   ....[249]....
        /*0840*/ 	.word	0x0500000f


	//   ....[250]....
        /*0844*/ 	.word	0x0500000f


	//   ....[251]....
        /*0848*/ 	.word	0x0500000f


	//   ....[252]....
        /*084c*/ 	.word	0x0500000f


	//   ....[253]....
        /*0850*/ 	.word	0x0500000f


	//   ....[254]....
        /*0854*/ 	.word	0x0500000f


	//   ....[255]....
        /*0858*/ 	.word	0x0500000f


	//   ....[0]....
        /*085c*/ 	.word	0x0500000f


	//   ....[1]....
        /*0860*/ 	.word	0x0500000f


	//   ....[2]....
        /*0864*/ 	.word	0x0500000f


	//   ....[3]....
        /*0868*/ 	.word	0x0500000f


	//   ....[4]....
        /*086c*/ 	.word	0x0500000f


	//   ....[5]....
        /*0870*/ 	.word	0x0500000f


	//   ....[6]....
        /*0874*/ 	.word	0x0500000f


	//   ....[7]....
        /*0878*/ 	.word	0x0500000f


	//   ....[8]....
        /*087c*/ 	.word	0x0500000f


	//   ....[9]....
        /*0880*/ 	.word	0x0500000f


	//   ....[10]....
        /*0884*/ 	.word	0x0500000f


	//   ....[11]....
        /*0888*/ 	.word	0x0500000f


	//   ....[12]....
        /*088c*/ 	.word	0x0500000f


	//   ....[13]....
        /*0890*/ 	.word	0x0500000f


	//   ....[14]....
        /*0894*/ 	.word	0x0500000f


	//   ....[15]....
        /*0898*/ 	.word	0x0500000f


	//   ....[16]....
        /*089c*/ 	.word	0x0500000f


	//   ....[17]....
        /*08a0*/ 	.word	0x0500000f


	//   ....[18]....
        /*08a4*/ 	.word	0x0500000f


	//   ....[19]....
        /*08a8*/ 	.word	0x0500000f


	//   ....[20]....
        /*08ac*/ 	.word	0x0500000f


	//   ....[21]....
        /*08b0*/ 	.word	0x0500000f


	//   ....[22]....
        /*08b4*/ 	.word	0x0500000f


	//   ....[23]....
        /*08b8*/ 	.word	0x0500000f


	//   ....[24]....
        /*08bc*/ 	.word	0x0500000f


	//   ....[25]....
        /*08c0*/ 	.word	0x0500000f


	//   ....[26]....
        /*08c4*/ 	.word	0x0500000f


	//   ....[27]....
        /*08c8*/ 	.word	0x0500000f


	//   ....[28]....
        /*08cc*/ 	.word	0x0500000f


	//   ....[29]....
        /*08d0*/ 	.word	0x0500000f


	//   ....[30]....
        /*08d4*/ 	.word	0x0500000f


	//   ....[31]....
        /*08d8*/ 	.word	0x0500000f


	//   ....[32]....
        /*08dc*/ 	.word	0x0500000f


	//   ....[33]....
        /*08e0*/ 	.word	0x0500000f


	//   ....[34]....
        /*08e4*/ 	.word	0x0500000f


	//   ....[35]....
        /*08e8*/ 	.word	0x0500000f


	//   ....[36]....
        /*08ec*/ 	.word	0x0500000f


	//   ....[37]....
        /*08f0*/ 	.word	0x0500000f


	//   ....[38]....
        /*08f4*/ 	.word	0x0500000f


	//   ....[39]....
        /*08f8*/ 	.word	0x0500000f


	//   ....[40]....
        /*08fc*/ 	.word	0x0500000f


	//   ....[41]....
        /*0900*/ 	.word	0x0500000f


	//   ....[42]....
        /*0904*/ 	.word	0x0500000f


	//   ....[43]....
        /*0908*/ 	.word	0x0500000f


	//   ....[44]....
        /*090c*/ 	.word	0x0500000f


	//   ....[45]....
        /*0910*/ 	.word	0x0500000f


	//   ....[46]....
        /*0914*/ 	.word	0x0500000f


	//   ....[47]....
        /*0918*/ 	.word	0x0500000f


	//----- nvinfo : EIATTR_COOP_GROUP_INSTR_OFFSETS
	.align		4
.L_231:
        /*091c*/ 	.byte	0x04, 0x28
        /*091e*/ 	.short	(.L_233 - .L_232)


	//   ....[0]....
.L_232:
        /*0920*/ 	.word	0x00000060


	//   ....[1]....
        /*0924*/ 	.word	0x00000140


	//   ....[2]....
        /*0928*/ 	.word	0x00000190


	//   ....[3]....
        /*092c*/ 	.word	0x000003c0


	//   ....[4]....
        /*0930*/ 	.word	0x00000520


	//   ....[5]....
        /*0934*/ 	.word	0x00000640


	//   ....[6]....
        /*0938*/ 	.word	0x000007a0


	//   ....[7]....
        /*093c*/ 	.word	0x00003e40


	//   ....[8]....
        /*0940*/ 	.word	0x00003e50


	//   ....[9]....
        /*0944*/ 	.word	0x000054f0


	//   ....[10]....
        /*0948*/ 	.word	0x00005500


	//   ....[11]....
        /*094c*/ 	.word	0x000076c0


	//   ....[12]....
        /*0950*/ 	.word	0x000076d0


	//   ....[13]....
        /*0954*/ 	.word	0x00008f20


	//   ....[14]....
        /*0958*/ 	.word	0x00008f30


	//   ....[15]....
        /*095c*/ 	.word	0x0000a970


	//   ....[16]....
        /*0960*/ 	.word	0x0000a980


	//   ....[17]....
        /*0964*/ 	.word	0x0000ac10


	//   ....[18]....
        /*0968*/ 	.word	0x0000ac20


	//   ....[19]....
        /*096c*/ 	.word	0x0000b110


	//   ....[20]....
        /*0970*/ 	.word	0x0000b130


	//   ....[21]....
        /*0974*/ 	.word	0x0000b380


	//   ....[22]....
        /*0978*/ 	.word	0x0000b3a0


	//   ....[23]....
        /*097c*/ 	.word	0x0000c1e0


	//   ....[24]....
        /*0980*/ 	.word	0x0000c900


	//   ....[25]....
        /*0984*/ 	.word	0x0000c910


	//   ....[26]....
        /*0988*/ 	.word	0x0000c920


	//   ....[27]....
        /*098c*/ 	.word	0x0000c930


	//   ....[28]....
        /*0990*/ 	.word	0x0000d1f0


	//   ....[29]....
        /*0994*/ 	.word	0x0000d200


	//   ....[30]....
        /*0998*/ 	.word	0x0000d210


	//   ....[31]....
        /*099c*/ 	.word	0x0000d220


	//   ....[32]....
        /*09a0*/ 	.word	0x00010420


	//   ....[33]....
        /*09a4*/ 	.word	0x00010430


	//   ....[34]....
        /*09a8*/ 	.word	0x00010440


	//   ....[35]....
        /*09ac*/ 	.word	0x00010450


	//   ....[36]....
        /*09b0*/ 	.word	0x00010af0


	//   ....[37]....
        /*09b4*/ 	.word	0x00010b00


	//   ....[38]....
        /*09b8*/ 	.word	0x00010b10


	//   ....[39]....
        /*09bc*/ 	.word	0x00010b20


	//   ....[40]....
        /*09c0*/ 	.word	0x00014920


	//   ....[41]....
        /*09c4*/ 	.word	0x00014b60


	//   ....[42]....
        /*09c8*/ 	.word	0x00015870


	//   ....[43]....
        /*09cc*/ 	.word	0x00015980


	//   ....[44]....
        /*09d0*/ 	.word	0x00015ee0


	//   ....[45]....
        /*09d4*/ 	.word	0x00015f70


	//   ....[46]....
        /*09d8*/ 	.word	0x000182a0


	//   ....[47]....
        /*09dc*/ 	.word	0x00018480


	//   ....[48]....
        /*09e0*/ 	.word	0x000193d0


	//   ....[49]....
        /*09e4*/ 	.word	0x00019500


	//   ....[50]....
        /*09e8*/ 	.word	0x00019af0


	//   ....[51]....
        /*09ec*/ 	.word	0x00019b50


	//   ....[52]....
        /*09f0*/ 	.word	0x0001bda0


	//   ....[53]....
        /*09f4*/ 	.word	0x0001bdd0


	//   ....[54]....
        /*09f8*/ 	.word	0x0001bf70


	//   ....[55]....
        /*09fc*/ 	.word	0x0001bfa0


	//   ....[56]....
        /*0a00*/ 	.word	0x0001e0d0


	//   ....[57]....
        /*0a04*/ 	.word	0x0001e280


	//   ....[58]....
        /*0a08*/ 	.word	0x0001f1a0


	//   ....[59]....
        /*0a0c*/ 	.word	0x0001f2c0


	//   ....[60]....
        /*0a10*/ 	.word	0x0001f930


	//   ....[61]....
        /*0a14*/ 	.word	0x0001f990


	//   ....[62]....
        /*0a18*/ 	.word	0x00020a60


	//   ....[63]....
        /*0a1c*/ 	.word	0x00020c80


	//   ....[64]....
        /*0a20*/ 	.word	0x00020cf0


	//   ....[65]....
        /*0a24*/ 	.word	0x00020d00


	//   ....[66]....
        /*0a28*/ 	.word	0x00022360


	//   ....[67]....
        /*0a2c*/ 	.word	0x00022370


	//   ....[68]....
        /*0a30*/ 	.word	0x00022380


	//   ....[69]....
        /*0a34*/ 	.word	0x00022390


	//   ....[70]....
        /*0a38*/ 	.word	0x00022c80


	//   ....[71]....
        /*0a3c*/ 	.word	0x00022ca0


	//   ....[72]....
        /*0a40*/ 	.word	0x00022de0


	//   ....[73]....
        /*0a44*/ 	.word	0x00022e00


	//   ....[74]....
        /*0a48*/ 	.word	0x00022f00


	//   ....[75]....
        /*0a4c*/ 	.word	0x00022f20


	//   ....[76]....
        /*0a50*/ 	.word	0x00023030


	//   ....[77]....
        /*0a54*/ 	.word	0x00023050


	//   ....[78]....
        /*0a58*/ 	.word	0x000234b0


	//   ....[79]....
        /*0a5c*/ 	.word	0x000234f0


	//   ....[80]....
        /*0a60*/ 	.word	0x00023ea0


	//   ....[81]....
        /*0a64*/ 	.word	0x00023eb0


	//   ....[82]....
        /*0a68*/ 	.word	0x00024e50


	//   ....[83]....
        /*0a6c*/ 	.word	0x00024e70


	//   ....[84]....
        /*0a70*/ 	.word	0x00024f70


	//   ....[85]....
        /*0a74*/ 	.word	0x00024f90


	//   ....[86]....
        /*0a78*/ 	.word	0x00025090


	//   ....[87]....
        /*0a7c*/ 	.word	0x000250b0


	//   ....[88]....
        /*0a80*/ 	.word	0x000251c0


	//   ....[89]....
        /*0a84*/ 	.word	0x000251e0


	//   ....[90]....
        /*0a88*/ 	.word	0x00025370


	//   ....[91]....
        /*0a8c*/ 	.word	0x00025560


	//   ....[92]....
        /*0a90*/ 	.word	0x00025590


	//   ....[93]....
        /*0a94*/ 	.word	0x000255c0


	//   ....[94]....
        /*0a98*/ 	.word	0x000255f0


	//   ....[95]....
        /*0a9c*/ 	.word	0x00025620


	//   ....[96]....
        /*0aa0*/ 	.word	0x00025650


	//   ....[97]....
        /*0aa4*/ 	.word	0x000257e0


	//   ....[98]....
        /*0aa8*/ 	.word	0x00025810


	//   ....[99]....
        /*0aac*/ 	.word	0x00025840


	//   ....[100]....
        /*0ab0*/ 	.word	0x00025870


	//   ....[101]....
        /*0ab4*/ 	.word	0x000258a0


	//   ....[102]....
        /*0ab8*/ 	.word	0x000258d0


	//   ....[103]....
        /*0abc*/ 	.word	0x00025960


	//   ....[104]....
        /*0ac0*/ 	.word	0x00025990


	//   ....[105]....
        /*0ac4*/ 	.word	0x000259a0


	//   ....[106]....
        /*0ac8*/ 	.word	0x000259e0


	//   ....[107]....
        /*0acc*/ 	.word	0x00027170


	//   ....[108]....
        /*0ad0*/ 	.word	0x000297c0


	//   ....[109]....
        /*0ad4*/ 	.word	0x000297e0


	//   ....[110]....
        /*0ad8*/ 	.word	0x00029890


	//   ....[111]....
        /*0adc*/ 	.word	0x000298b0


	//   ....[112]....
        /*0ae0*/ 	.word	0x00029950


	//   ....[113]....
        /*0ae4*/ 	.word	0x00029970


	//   ....[114]....
        /*0ae8*/ 	.word	0x00029a10


	//   ....[115]....
        /*0aec*/ 	.word	0x00029a30


	//   ....[116]....
        /*0af0*/ 	.word	0x00029ad0


	//   ....[117]....
        /*0af4*/ 	.word	0x00029af0


	//   ....[118]....
        /*0af8*/ 	.word	0x00029b00


	//   ....[119]....
        /*0afc*/ 	.word	0x00029b90


	//   ....[120]....
        /*0b00*/ 	.word	0x0002a2c0


	//   ....[121]....
        /*0b04*/ 	.word	0x0002a2f0


	//   ....[122]....
        /*0b08*/ 	.word	0x0002a350


	//   ....[123]....
        /*0b0c*/ 	.word	0x0002a3b0


	//   ....[124]....
        /*0b10*/ 	.word	0x0002a400


	//   ....[125]....
        /*0b14*/ 	.word	0x0002a460


	//   ....[126]....
        /*0b18*/ 	.word	0x0002a4b0


	//   ....[127]....
        /*0b1c*/ 	.word	0x0002a510


	//   ....[128]....
        /*0b20*/ 	.word	0x0002a560


	//   ....[129]....
        /*0b24*/ 	.word	0x0002a5c0


	//   ....[130]....
        /*0b28*/ 	.word	0x0002a610


	//   ....[131]....
        /*0b2c*/ 	.word	0x0002a670


	//   ....[132]....
        /*0b30*/ 	.word	0x0002a6c0


	//   ....[133]....
        /*0b34*/ 	.word	0x0002a710


	//   ....[134]....
        /*0b38*/ 	.word	0x0002a730


	//   ....[135]....
        /*0b3c*/ 	.word	0x0002a770


	//   ....[136]....
        /*0b40*/ 	.word	0x0002af10


	//   ....[137]....
        /*0b44*/ 	.word	0x0002af50


	//   ....[138]....
        /*0b48*/ 	.word	0x0002af60


	//   ....[139]....
        /*0b4c*/ 	.word	0x0002afc0


	//   ....[140]....
        /*0b50*/ 	.word	0x0002afd0


	//   ....[141]....
        /*0b54*/ 	.word	0x0002b030


	//   ....[142]....
        /*0b58*/ 	.word	0x0002b060


	//   ....[143]....
        /*0b5c*/ 	.word	0x0002b0a0


	//   ....[144]....
        /*0b60*/ 	.word	0x0002b0d0


	//   ....[145]....
        /*0b64*/ 	.word	0x0002b110


	//   ....[146]....
        /*0b68*/ 	.word	0x0002b140


	//   ....[147]....
        /*0b6c*/ 	.word	0x0002b180


	//   ....[148]....
        /*0b70*/ 	.word	0x0002b400


	//   ....[149]....
        /*0b74*/ 	.word	0x0002b420


	//   ....[150]....
        /*0b78*/ 	.word	0x0002b430


	//   ....[151]....
        /*0b7c*/ 	.word	0x0002b4c0


	//   ....[152]....
        /*0b80*/ 	.word	0x0002b4d0


	//   ....[153]....
        /*0b84*/ 	.word	0x0002b560


	//   ....[154]....
        /*0b88*/ 	.word	0x0002b570


	//   ....[155]....
        /*0b8c*/ 	.word	0x0002b600


	//   ....[156]....
        /*0b90*/ 	.word	0x0002b610


	//   ....[157]....
        /*0b94*/ 	.word	0x0002b6a0


	//   ....[158]....
        /*0b98*/ 	.word	0x0002b6b0


	//   ....[159]....
        /*0b9c*/ 	.word	0x0002b6c0


	//   ....[160]....
        /*0ba0*/ 	.word	0x0002bc90


	//   ....[161]....
        /*0ba4*/ 	.word	0x0002bcd0


	//   ....[162]....
        /*0ba8*/ 	.word	0x0002bd10


	//   ....[163]....
        /*0bac*/ 	.word	0x0002bd40


	//   ....[164]....
        /*0bb0*/ 	.word	0x0002bdd0


	//   ....[165]....
        /*0bb4*/ 	.word	0x0002be00


	//   ....[166]....
        /*0bb8*/ 	.word	0x0002be70


	//   ....[167]....
        /*0bbc*/ 	.word	0x0002bea0


	//   ....[168]....
        /*0bc0*/ 	.word	0x0002bf10


	//   ....[169]....
        /*0bc4*/ 	.word	0x0002bf40


	//   ....[170]....
        /*0bc8*/ 	.word	0x0002bf70


	//   ....[171]....
        /*0bcc*/ 	.word	0x0002bfc0


	//   ....[172]....
        /*0bd0*/ 	.word	0x0002c3e0


	//   ....[173]....
        /*0bd4*/ 	.word	0x0002c410


	//   ....[174]....
        /*0bd8*/ 	.word	0x0002c470


	//   ....[175]....
        /*0bdc*/ 	.word	0x0002c4a0


	//   ....[176]....
        /*0be0*/ 	.word	0x0002c4d0


	//   ....[177]....
        /*0be4*/ 	.word	0x0002c500


	//   ....[178]....
        /*0be8*/ 	.word	0x0002c530


	//   ....[179]....
        /*0bec*/ 	.word	0x0002c560


	//   ....[180]....
        /*0bf0*/ 	.word	0x0002c700


	//   ....[181]....
        /*0bf4*/ 	.word	0x0002c730


	//   ....[182]....
        /*0bf8*/ 	.word	0x0002c760


	//   ....[183]....
        /*0bfc*/ 	.word	0x0002c790


	//   ....[184]....
        /*0c00*/ 	.word	0x0002c7c0


	//   ....[185]....
        /*0c04*/ 	.word	0x0002c7f0


	//   ....[186]....
        /*0c08*/ 	.word	0x0002c8b0


	//   ....[187]....
        /*0c0c*/ 	.word	0x0002c8d0


	//   ....[188]....
        /*0c10*/ 	.word	0x0002c8f0


	//   ....[189]....
        /*0c14*/ 	.word	0x0002c950


	//   ....[190]....
        /*0c18*/ 	.word	0x0002d370


	//   ....[191]....
        /*0c1c*/ 	.word	0x0002d6b0


	//   ....[192]....
        /*0c20*/ 	.word	0x0002d740


	//   ....[193]....
        /*0c24*/ 	.word	0x0002d7e0


	//   ....[194]....
        /*0c28*/ 	.word	0x0002d870


	//   ....[195]....
        /*0c2c*/ 	.word	0x0002d960


	//   ....[196]....
        /*0c30*/ 	.word	0x0002d9f0


	//   ....[197]....
        /*0c34*/ 	.word	0x0002da90


	//   ....[198]....
        /*0c38*/ 	.word	0x0002db20


	//   ....[199]....
        /*0c3c*/ 	.word	0x0002dc10


	//   ....[200]....
        /*0c40*/ 	.word	0x0002dca0


	//   ....[201]....
        /*0c44*/ 	.word	0x0002dd40


	//   ....[202]....
        /*0c48*/ 	.word	0x0002ddd0


	//   ....[203]....
        /*0c4c*/ 	.word	0x0002dec0


	//   ....[204]....
        /*0c50*/ 	.word	0x0002df50


	//   ....[205]....
        /*0c54*/ 	.word	0x0002dfa0


	//   ....[206]....
        /*0c58*/ 	.word	0x0002dff0


	//   ....[207]....
        /*0c5c*/ 	.word	0x0002e090


	//   ....[208]....
        /*0c60*/ 	.word	0x0002e120


	//   ....[209]....
        /*0c64*/ 	.word	0x0002e170


	//   ....[210]....
        /*0c68*/ 	.word	0x0002e1c0


	//   ....[211]....
        /*0c6c*/ 	.word	0x0002e2b0


	//   ....[212]....
        /*0c70*/ 	.word	0x0002e340


	//   ....[213]....
        /*0c74*/ 	.word	0x0002e390


	//   ....[214]....
        /*0c78*/ 	.word	0x0002e3e0


	//   ....[215]....
        /*0c7c*/ 	.word	0x0002e480


	//   ....[216]....
        /*0c80*/ 	.word	0x0002e510


	//   ....[217]....
        /*0c84*/ 	.word	0x0002e560


	//   ....[218]....
        /*0c88*/ 	.word	0x0002e5b0


	//   ....[219]....
        /*0c8c*/ 	.word	0x0002e950


	//   ....[220]....
        /*0c90*/ 	.word	0x0002ec30


	//   ....[221]....
        /*0c94*/ 	.word	0x0002ed20


	//   ....[222]....
        /*0c98*/ 	.word	0x0002edc0


	//   ....[223]....
        /*0c9c*/ 	.word	0x0002ee20


	//   ....[224]....
        /*0ca0*/ 	.word	0x0002ef30


	//   ....[225]....
        /*0ca4*/ 	.word	0x0002efa0


	//   ....[226]....
        /*0ca8*/ 	.word	0x0002f0b0


	//   ....[227]....
        /*0cac*/ 	.word	0x0002f120


	//   ....[228]....
        /*0cb0*/ 	.word	0x0002f230


	//   ....[229]....
        /*0cb4*/ 	.word	0x0002f2a0


	//   ....[230]....
        /*0cb8*/ 	.word	0x0002f3b0


	//   ....[231]....
        /*0cbc*/ 	.word	0x0002f420


	//   ....[232]....
        /*0cc0*/ 	.word	0x0002f4c0


	//   ....[233]....
        /*0cc4*/ 	.word	0x0002f5d0


	//   ....[234]....
        /*0cc8*/ 	.word	0x0002f640


	//   ....[235]....
        /*0ccc*/ 	.word	0x0002f6c0


	//   ....[236]....
        /*0cd0*/ 	.word	0x0002f790


	//   ....[237]....
        /*0cd4*/ 	.word	0x0002f810


	//   ....[238]....
        /*0cd8*/ 	.word	0x0002f8f0


	//   ....[239]....
        /*0cdc*/ 	.word	0x0002f970


	//   ....[240]....
        /*0ce0*/ 	.word	0x0002fa50


	//   ....[241]....
        /*0ce4*/ 	.word	0x0002fad0


	//   ....[242]....
        /*0ce8*/ 	.word	0x0002fbb0


	//   ....[243]....
        /*0cec*/ 	.word	0x0002fc30


	//   ....[244]....
        /*0cf0*/ 	.word	0x0002fd10


	//   ....[245]....
        /*0cf4*/ 	.word	0x0002fd90


	//   ....[246]....
        /*0cf8*/ 	.word	0x0002fe60


	//   ....[247]....
        /*0cfc*/ 	.word	0x0002fee0


	//   ....[248]....
        /*0d00*/ 	.word	0x0002ffa0


	//   ....[249]....
        /*0d04*/ 	.word	0x000300d0


	//   ....[250]....
        /*0d08*/ 	.word	0x000301a0


	//   ....[251]....
        /*0d0c*/ 	.word	0x00030210


	//   ....[252]....
        /*0d10*/ 	.word	0x000302e0


	//   ....[253]....
        /*0d14*/ 	.word	0x00030340


	//   ....[254]....
        /*0d18*/ 	.word	0x00030410


	//   ....[255]....
        /*0d1c*/ 	.word	0x00030470


	//   ....[0]....
        /*0d20*/ 	.word	0x00030540


	//   ....[1]....
        /*0d24*/ 	.word	0x000305a0


	//   ....[2]....
        /*0d28*/ 	.word	0x00030670


	//   ....[3]....
        /*0d2c*/ 	.word	0x000306d0


	//   ....[4]....
        /*0d30*/ 	.word	0x000307b0


	//   ....[5]....
        /*0d34*/ 	.word	0x000308a0


	//   ....[6]....
        /*0d38*/ 	.word	0x00030940


	//   ....[7]....
        /*0d3c*/ 	.word	0x000309a0


	//   ....[8]....
        /*0d40*/ 	.word	0x00030aa0


	//   ....[9]....
        /*0d44*/ 	.word	0x00030b00


	//   ....[10]....
        /*0d48*/ 	.word	0x00030c00


	//   ....[11]....
        /*0d4c*/ 	.word	0x00030c60


	//   ....[12]....
        /*0d50*/ 	.word	0x00030d60


	//   ....[13]....
        /*0d54*/ 	.word	0x00030dc0


	//   ....[14]....
        /*0d58*/ 	.word	0x00030ec0


	//   ....[15]....
        /*0d5c*/ 	.word	0x00030f20


	//   ....[16]....
        /*0d60*/ 	.word	0x00030ff0


	//   ....[17]....
        /*0d64*/ 	.word	0x00031130


	//   ....[18]....
        /*0d68*/ 	.word	0x000311d0


	//   ....[19]....
        /*0d6c*/ 	.word	0x000312b0


	//   ....[20]....
        /*0d70*/ 	.word	0x00031380


	//   ....[21]....
        /*0d74*/ 	.word	0x000313e0


	//   ....[22]....
        /*0d78*/ 	.word	0x000314d0


	//   ....[23]....
        /*0d7c*/ 	.word	0x00031530


	//   ....[24]....
        /*0d80*/ 	.word	0x00031620


	//   ....[25]....
        /*0d84*/ 	.word	0x00031680


	//   ....[26]....
        /*0d88*/ 	.word	0x00031770


	//   ....[27]....
        /*0d8c*/ 	.word	0x000317d0


	//   ....[28]....
        /*0d90*/ 	.word	0x000318b0


	//   ....[29]....
        /*0d94*/ 	.word	0x00031940


	//   ....[30]....
        /*0d98*/ 	.word	0x000319e0


	//   ....[31]....
        /*0d9c*/ 	.word	0x00031b60


	//   ....[32]....
        /*0da0*/ 	.word	0x00031bd0


	//   ....[33]....
        /*0da4*/ 	.word	0x00031c40


	//   ....[34]....
        /*0da8*/ 	.word	0x00031cb0


	//   ....[35]....
        /*0dac*/ 	.word	0x00031d20


	//   ....[36]....
        /*0db0*/ 	.word	0x00031da0


	//   ....[37]....
        /*0db4*/ 	.word	0x00031e20


	//   ....[38]....
        /*0db8*/ 	.word	0x00031eb0


	//   ....[39]....
        /*0dbc*/ 	.word	0x00031f20


	//   ....[40]....
        /*0dc0*/ 	.word	0x00031f90


	//   ....[41]....
        /*0dc4*/ 	.word	0x00032000


	//   ....[42]....
        /*0dc8*/ 	.word	0x00032080


	//   ....[43]....
        /*0dcc*/ 	.word	0x000320f0


	//   ....[44]....
        /*0dd0*/ 	.word	0x00032180


	//   ....[45]....
        /*0dd4*/ 	.word	0x000321e0


	//   ....[46]....
        /*0dd8*/ 	.word	0x00032270


	//   ....[47]....
        /*0ddc*/ 	.word	0x000323a0


	//----- nvinfo : EIATTR_REG_RECONFIG
	.align		4
.L_233:
        /*0de0*/ 	.byte	0x01, 0x54
	.zero		2


	//----- nvinfo : EIATTR_SYSCALL_OFFSETS
	.align		4
        /*0de4*/ 	.byte	0x04, 0x46
        /*0de6*/ 	.short	(.L_235 - .L_234)


	//   ....[0]....
.L_234:
        /*0de8*/ 	.word	0x000021b0


	//   ....[1]....
        /*0dec*/ 	.word	0x00002300


	//   ....[2]....
        /*0df0*/ 	.word	0x0000c350


	//   ....[3]....
        /*0df4*/ 	.word	0x0000c680


	//   ....[4]....
        /*0df8*/ 	.word	0x00028e20


	//   ....[5]....
        /*0dfc*/ 	.word	0x00028f70


	//   ....[6]....
        /*0e00*/ 	.word	0x00029060


	//   ....[7]....
        /*0e04*/ 	.word	0x00029f50


	//----- nvinfo : EIATTR_MBARRIER_INSTR_OFFSETS
	.align		4
.L_235:
        /*0e08*/ 	.byte	0x04, 0x39
        /*0e0a*/ 	.short	(.L_237 - .L_236)


	//   ....[0]....
.L_236:
        /*0e0c*/ 	.word	0x00000270
        /*0e10*/ 	.word	0x000000ff
        /*0e14*/ 	.word	0x00030800
        /*0e18*/ 	.short	0x0100
        /*0e1a*/ 	.byte	0x08
	.zero		1


	//   ....[1]....
        /*0e1c*/ 	.word	0x00000280
        /*0e20*/ 	.word	0x000000ff
        /*0e24*/ 	.word	0x00030820
        /*0e28*/ 	.short	0x0100
        /*0e2a*/ 	.byte	0x08
	.zero		1


	//   ....[2]....
        /*0e2c*/ 	.word	0x00000370
        /*0e30*/ 	.word	0x000000ff
        /*0e34*/ 	.word	0x00030830
        /*0e38*/ 	.short	0x0100
        /*0e3a*/ 	.byte	0x08
	.zero		1


	//   ....[3]....
        /*0e3c*/ 	.word	0x00000380
        /*0e40*/ 	.word	0x000000ff
        /*0e44*/ 	.word	0x00030840
        /*0e48*/ 	.short	0x0100
        /*0e4a*/ 	.byte	0x08
	.zero		1


	//   ....[4]....
        /*0e4c*/ 	.word	0x00000390
        /*0e50*/ 	.word	0x000000ff
        /*0e54*/ 	.word	0x00030838
        /*0e58*/ 	.short	0x0100
        /*0e5a*/ 	.byte	0x08
	.zero		1


	//   ....[5]....
        /*0e5c*/ 	.word	0x000003a0
        /*0e60*/ 	.word	0x000000ff
        /*0e64*/ 	.word	0x00030848
        /*0e68*/ 	.short	0x0100
        /*0e6a*/ 	.byte	0x08
	.zero		1


	//   ....[6]....
        /*0e6c*/ 	.word	0x000004d0
        /*0e70*/ 	.word	0x000000ff
        /*0e74*/ 	.word	0x00030850
        /*0e78*/ 	.short	0x0100
        /*0e7a*/ 	.byte	0x08
	.zero		1


	//   ....[7]....
        /*0e7c*/ 	.word	0x000004e0
        /*0e80*/ 	.word	0x000000ff
        /*0e84*/ 	.word	0x00030860
        /*0e88*/ 	.short	0x0100
        /*0e8a*/ 	.byte	0x08
	.zero		1


	//   ....[8]....
        /*0e8c*/ 	.word	0x000004f0
        /*0e90*/ 	.word	0x000000ff
        /*0e94*/ 	.word	0x00030858
        /*0e98*/ 	.short	0x0100
        /*0e9a*/ 	.byte	0x08
	.zero		1


	//   ....[9]....
        /*0e9c*/ 	.word	0x00000500
        /*0ea0*/ 	.word	0x000000ff
        /*0ea4*/ 	.word	0x00030868
        /*0ea8*/ 	.short	0x0100
        /*0eaa*/ 	.byte	0x08
	.zero		1


	//   ....[10]....
        /*0eac*/ 	.word	0x000005f0
        /*0eb0*/ 	.word	0x000000ff
        /*0eb4*/ 	.word	0x00030870
        /*0eb8*/ 	.short	0x0100
        /*0eba*/ 	.byte	0x06
	.zero		1


	//   ....[11]....
        /*0ebc*/ 	.word	0x00000600
        /*0ec0*/ 	.word	0x000000ff
        /*0ec4*/ 	.word	0x00030880
        /*0ec8*/ 	.short	0x0100
        /*0eca*/ 	.byte	0x06
	.zero		1


	//   ....[12]....
        /*0ecc*/ 	.word	0x00000610
        /*0ed0*/ 	.word	0x000000ff
        /*0ed4*/ 	.word	0x00030878
        /*0ed8*/ 	.short	0x0100
        /*0eda*/ 	.byte	0x06
	.zero		1


	//   ....[13]....
        /*0edc*/ 	.word	0x00000620
        /*0ee0*/ 	.word	0x000000ff
        /*0ee4*/ 	.word	0x00030888
        /*0ee8*/ 	.short	0x0100
        /*0eea*/ 	.byte	0x06
	.zero		1


	//   ....[14]....
        /*0eec*/ 	.word	0x00000750
        /*0ef0*/ 	.word	0x000000ff
        /*0ef4*/ 	.word	0x00030890
        /*0ef8*/ 	.short	0x0100
        /*0efa*/ 	.byte	0x08
	.zero		1


	//   ....[15]....
        /*0efc*/ 	.word	0x00000760
        /*0f00*/ 	.word	0x000000ff
        /*0f04*/ 	.word	0x000308a0
        /*0f08*/ 	.short	0x0100
        /*0f0a*/ 	.byte	0x08
	.zero		1


	//   ....[16]....
        /*0f0c*/ 	.word	0x00000770
        /*0f10*/ 	.word	0x000000ff
        /*0f14*/ 	.word	0x00030898
        /*0f18*/ 	.short	0x0100
        /*0f1a*/ 	.byte	0x08
	.zero		1


	//   ....[17]....
        /*0f1c*/ 	.word	0x00000780
        /*0f20*/ 	.word	0x000000ff
        /*0f24*/ 	.word	0x000308a8
        /*0f28*/ 	.short	0x0100
        /*0f2a*/ 	.byte	0x08
	.zero		1


	//   ....[18]....
        /*0f2c*/ 	.word	0x000008b0
        /*0f30*/ 	.word	0x000000ff
        /*0f34*/ 	.word	0x000308b0
        /*0f38*/ 	.short	0x0100
        /*0f3a*/ 	.byte	0x08
	.zero		1


	//   ....[19]....
        /*0f3c*/ 	.word	0x000008c0
        /*0f40*/ 	.word	0x000000ff
        /*0f44*/ 	.word	0x000308c0
        /*0f48*/ 	.short	0x0100
        /*0f4a*/ 	.byte	0x08
	.zero		1


	//   ....[20]....
        /*0f4c*/ 	.word	0x000008d0
        /*0f50*/ 	.word	0x000000ff
        /*0f54*/ 	.word	0x000308b8
        /*0f58*/ 	.short	0x0100
        /*0f5a*/ 	.byte	0x08
	.zero		1


	//   ....[21]....
        /*0f5c*/ 	.word	0x000008e0
        /*0f60*/ 	.word	0x000000ff
        /*0f64*/ 	.word	0x000308c8
        /*0f68*/ 	.short	0x0100
        /*0f6a*/ 	.byte	0x08
	.zero		1


	//   ....[22]....
        /*0f6c*/ 	.word	0x00003df0
        /*0f70*/ 	.word	0x00000056
        /*0f74*/ 	.word	0x00030890
        /*0f78*/ 	.short	0x010a
        /*0f7a*/ 	.byte	0x3f
	.zero		1


	//   ....[23]....
        /*0f7c*/ 	.word	0x00007650
        /*0f80*/ 	.word	0x00000056
        /*0f84*/ 	.word	0x00030890
        /*0f88*/ 	.short	0x010a
        /*0f8a*/ 	.byte	0x3f
	.zero		1


	//   ....[24]....
        /*0f8c*/ 	.word	0x0000a7d0
        /*0f90*/ 	.word	0x00000056
        /*0f94*/ 	.word	0x00030890
        /*0f98*/ 	.short	0x010a
        /*0f9a*/ 	.byte	0x3f
	.zero		1


	//   ....[25]....
        /*0f9c*/ 	.word	0x0000af70
        /*0fa0*/ 	.word	0x0000000b
        /*0fa4*/ 	.word	0x00000000
        /*0fa8*/ 	.short	0x0101
        /*0faa*/ 	.byte	0x3f
	.zero		1


	//   ....[26]....
        /*0fac*/ 	.word	0x0000afb0
        /*0fb0*/ 	.word	0x00000056
        /*0fb4*/ 	.word	0x000308b0
        /*0fb8*/ 	.short	0x010a
        /*0fba*/ 	.byte	0x3f
	.zero		1


	//   ....[27]....
        /*0fbc*/ 	.word	0x0000b6a0
        /*0fc0*/ 	.word	0x00000056
        /*0fc4*/ 	.word	0x00000000
        /*0fc8*/ 	.short	0x0101
        /*0fca*/ 	.byte	0x3f
	.zero		1


	//   ....[28]....
        /*0fcc*/ 	.word	0x0000c3e0
        /*0fd0*/ 	.word	0x00000011
        /*0fd4*/ 	.word	0x00030800
        /*0fd8*/ 	.short	0x010a
        /*0fda*/ 	.byte	0x3f
	.zero		1


	//   ....[29]....
        /*0fdc*/ 	.word	0x0000c430
        /*0fe0*/ 	.word	0x00000011
        /*0fe4*/ 	.word	0x00030800
        /*0fe8*/ 	.short	0x010a
        /*0fea*/ 	.byte	0x3f
	.zero		1


	//   ....[30]....
        /*0fec*/ 	.word	0x0000dbc0
        /*0ff0*/ 	.word	0x00000011
        /*0ff4*/ 	.word	0x00030800
        /*0ff8*/ 	.short	0x010a
        /*0ffa*/ 	.byte	0x3f
	.zero		1


	//   ....[31]....
        /*0ffc*/ 	.word	0x00011110
        /*1000*/ 	.word	0x00000011
        /*1004*/ 	.word	0x00030800
        /*1008*/ 	.short	0x010a
        /*100a*/ 	.byte	0x3f
	.zero		1


	//   ....[32]....
        /*100c*/ 	.word	0x00013ed0
        /*1010*/ 	.word	0x00000003
        /*1014*/ 	.word	0x00030830
        /*1018*/ 	.short	0x010a
        /*101a*/ 	.byte	0x3f
	.zero		1


	//   ....[33]....
        /*101c*/ 	.word	0x00013f10
        /*1020*/ 	.word	0x00000003
        /*1024*/ 	.word	0x00030830
        /*1028*/ 	.short	0x010a
        /*102a*/ 	.byte	0x3f
	.zero		1


	//   ....[34]....
        /*102c*/ 	.word	0x00014950
        /*1030*/ 	.word	0x00000000
        /*1034*/ 	.word	0x00000000
        /*1038*/ 	.short	0x0101
        /*103a*/ 	.byte	0x3f
	.zero		1


	//   ....[35]....
        /*103c*/ 	.word	0x00016eb0
        /*1040*/ 	.word	0x00000000
        /*1044*/ 	.word	0x00030830
        /*1048*/ 	.short	0x010a
        /*104a*/ 	.byte	0x3f
	.zero		1


	//   ....[36]....
        /*104c*/ 	.word	0x00016f30
        /*1050*/ 	.word	0x00000000
        /*1054*/ 	.word	0x00030830
        /*1058*/ 	.short	0x010a
        /*105a*/ 	.byte	0x3f
	.zero		1


	//   ....[37]....
        /*105c*/ 	.word	0x00017e10
        /*1060*/ 	.word	0x00000014
        /*1064*/ 	.word	0x00030850
        /*1068*/ 	.short	0x010a
        /*106a*/ 	.byte	0x3f
	.zero		1


	//   ....[38]....
        /*106c*/ 	.word	0x00017e60
        /*1070*/ 	.word	0x00000014
        /*1074*/ 	.word	0x00030850
        /*1078*/ 	.short	0x010a
        /*107a*/ 	.byte	0x3f
	.zero		1


	//   ....[39]....
        /*107c*/ 	.word	0x00018250
        /*1080*/ 	.word	0x00000000
        /*1084*/ 	.word	0x00000000
        /*1088*/ 	.short	0x0101
        /*108a*/ 	.byte	0x3f
	.zero		1


	//   ....[40]....
        /*108c*/ 	.word	0x0001a370
        /*1090*/ 	.word	0x00000014
        /*1094*/ 	.word	0x00000000
        /*1098*/ 	.short	0x0101
        /*109a*/ 	.byte	0x3f
	.zero		1


	//   ....[41]....
        /*109c*/ 	.word	0x0001a910
        /*10a0*/ 	.word	0x00000000
        /*10a4*/ 	.word	0x00030830
        /*10a8*/ 	.short	0x010a
        /*10aa*/ 	.byte	0x3f
	.zero		1


	//   ....[42]....
        /*10ac*/ 	.word	0x0001a990
        /*10b0*/ 	.word	0x00000000
        /*10b4*/ 	.word	0x00030830
        /*10b8*/ 	.short	0x010a
        /*10ba*/ 	.byte	0x3f
	.zero		1


	//   ....[43]....
        /*10bc*/ 	.word	0x0001b870
        /*10c0*/ 	.word	0x0000000b
        /*10c4*/ 	.word	0x00030850
        /*10c8*/ 	.short	0x010a
        /*10ca*/ 	.byte	0x3f
	.zero		1


	//   ....[44]....
        /*10cc*/ 	.word	0x0001b8c0
        /*10d0*/ 	.word	0x0000000b
        /*10d4*/ 	.word	0x00030850
        /*10d8*/ 	.short	0x010a
        /*10da*/ 	.byte	0x3f
	.zero		1


	//   ....[45]....
        /*10dc*/ 	.word	0x0001bc10
        /*10e0*/ 	.word	0x00000000
        /*10e4*/ 	.word	0x00000000
        /*10e8*/ 	.short	0x0101
        /*10ea*/ 	.byte	0x3f
	.zero		1


	//   ....[46]....
        /*10ec*/ 	.word	0x0001c9f0
        /*10f0*/ 	.word	0x0000000b
        /*10f4*/ 	.word	0x00000000
        /*10f8*/ 	.short	0x0101
        /*10fa*/ 	.byte	0x3f
	.zero		1


	//   ....[47]....
        /*10fc*/ 	.word	0x0001ccb0
        /*1100*/ 	.word	0x00000000
        /*1104*/ 	.word	0x00030830
        /*1108*/ 	.short	0x010a
        /*110a*/ 	.byte	0x3f
	.zero		1


	//   ....[48]....
        /*110c*/ 	.word	0x0001cd30
        /*1110*/ 	.word	0x00000000
        /*1114*/ 	.word	0x00030830
        /*1118*/ 	.short	0x010a
        /*111a*/ 	.byte	0x3f
	.zero		1


	//   ....[49]....
        /*111c*/ 	.word	0x0001dc10
        /*1120*/ 	.word	0x0000000b
        /*1124*/ 	.word	0x00030850
        /*1128*/ 	.short	0x010a
        /*112a*/ 	.byte	0x3f
	.zero		1


	//   ....[50]....
        /*112c*/ 	.word	0x0001dc60
        /*1130*/ 	.word	0x0000000b
        /*1134*/ 	.word	0x00030850
        /*1138*/ 	.short	0x010a
        /*113a*/ 	.byte	0x3f
	.zero		1


	//   ....[51]....
        /*113c*/ 	.word	0x0001e070
        /*1140*/ 	.word	0x00000000
        /*1144*/ 	.word	0x00000000
        /*1148*/ 	.short	0x0101
        /*114a*/ 	.byte	0x3f
	.zero		1


	//   ....[52]....
        /*114c*/ 	.word	0x00020150
        /*1150*/ 	.word	0x0000000b
        /*1154*/ 	.word	0x00000000
        /*1158*/ 	.short	0x0101
        /*115a*/ 	.byte	0x3f
	.zero		1


	//   ....[53]....
        /*115c*/ 	.word	0x00020960
        /*1160*/ 	.word	0x00000006
        /*1164*/ 	.word	0x00030850
        /*1168*/ 	.short	0x010a
        /*116a*/ 	.byte	0x3f
	.zero		1


	//   ....[54]....
        /*116c*/ 	.word	0x00020a00
        /*1170*/ 	.word	0x00000006
        /*1174*/ 	.word	0x00030850
        /*1178*/ 	.short	0x010a
        /*117a*/ 	.byte	0x3f
	.zero		1


	//   ....[55]....
        /*117c*/ 	.word	0x00020f10
        /*1180*/ 	.word	0x00000006
        /*1184*/ 	.word	0x00000000
        /*1188*/ 	.short	0x0101
        /*118a*/ 	.byte	0x3f
	.zero		1


	//   ....[56]....
        /*118c*/ 	.word	0x00022c70
        /*1190*/ 	.word	0x00000000
        /*1194*/ 	.word	0x00000000
        /*1198*/ 	.short	0x0101
        /*119a*/ 	.byte	0x3f
	.zero		1


	//   ....[57]....
        /*119c*/ 	.word	0x00023260
        /*11a0*/ 	.word	0x00000004
        /*11a4*/ 	.word	0x00000000
        /*11a8*/ 	.short	0x0101
        /*11aa*/ 	.byte	0x3f
	.zero		1


	//   ....[58]....
        /*11ac*/ 	.word	0x00027250
        /*11b0*/ 	.word	0x00000011
        /*11b4*/ 	.word	0x00030820
        /*11b8*/ 	.short	0x010a
        /*11ba*/ 	.byte	0x3f
	.zero		1


	//   ....[59]....
        /*11bc*/ 	.word	0x000272e0
        /*11c0*/ 	.word	0x0000000c
        /*11c4*/ 	.word	0x000308a0
        /*11c8*/ 	.short	0x010a
        /*11ca*/ 	.byte	0x3f
	.zero		1


	//   ....[60]....
        /*11cc*/ 	.word	0x00027730
        /*11d0*/ 	.word	0x0000000c
        /*11d4*/ 	.word	0x000308c0
        /*11d8*/ 	.short	0x010a
        /*11da*/ 	.byte	0x3f
	.zero		1


	//   ....[61]....
        /*11dc*/ 	.word	0x00027c40
        /*11e0*/ 	.word	0x00000007
        /*11e4*/ 	.word	0x000308a0
        /*11e8*/ 	.short	0x010a
        /*11ea*/ 	.byte	0x3f
	.zero		1


	//   ....[62]....
        /*11ec*/ 	.word	0x00028080
        /*11f0*/ 	.word	0x00000007
        /*11f4*/ 	.word	0x000308c0
        /*11f8*/ 	.short	0x010a
        /*11fa*/ 	.byte	0x3f
	.zero		1


	//   ....[63]....
        /*11fc*/ 	.word	0x000295c0
        /*1200*/ 	.word	0x00000007
        /*1204*/ 	.word	0x00030840
        /*1208*/ 	.short	0x010a
        /*120a*/ 	.byte	0x3f
	.zero		1


	//   ....[64]....
        /*120c*/ 	.word	0x00029c50
        /*1210*/ 	.word	0x00000007
        /*1214*/ 	.word	0x00030830
        /*1218*/ 	.short	0x0107
        /*121a*/ 	.byte	0x3f
	.zero		1


	//   ....[65]....
        /*121c*/ 	.word	0x00029d00
        /*1220*/ 	.word	0x00000007
        /*1224*/ 	.word	0x00030830
        /*1228*/ 	.short	0x0101
        /*122a*/ 	.byte	0x3f
	.zero		1


	//   ....[66]....
        /*122c*/ 	.word	0x0002a880
        /*1230*/ 	.word	0x00000011
        /*1234*/ 	.word	0x00030800
        /*1238*/ 	.short	0x0107
        /*123a*/ 	.byte	0x3f
	.zero		1


	//   ....[67]....
        /*123c*/ 	.word	0x0002a990
        /*1240*/ 	.word	0x00000011
        /*1244*/ 	.word	0x00030800
        /*1248*/ 	.short	0x0101
        /*124a*/ 	.byte	0x3f
	.zero		1


	//   ....[68]....
        /*124c*/ 	.word	0x0002a9b0
        /*1250*/ 	.word	0x00000011
        /*1254*/ 	.word	0x00030820
        /*1258*/ 	.short	0x010a
        /*125a*/ 	.byte	0x3f
	.zero		1


	//   ....[69]....
        /*125c*/ 	.word	0x0002ad70
        /*1260*/ 	.word	0x00000007
        /*1264*/ 	.word	0x00030840
        /*1268*/ 	.short	0x010a
        /*126a*/ 	.byte	0x3f
	.zero		1


	//   ....[70]....
        /*126c*/ 	.word	0x0002b230
        /*1270*/ 	.word	0x00000007
        /*1274*/ 	.word	0x00030830
        /*1278*/ 	.short	0x0107
        /*127a*/ 	.byte	0x3f
	.zero		1


	//   ....[71]....
        /*127c*/ 	.word	0x0002b2e0
        /*1280*/ 	.word	0x00000007
        /*1284*/ 	.word	0x00030830
        /*1288*/ 	.short	0x0101
        /*128a*/ 	.byte	0x3f
	.zero		1


	//   ....[72]....
        /*128c*/ 	.word	0x0002b340
        /*1290*/ 	.word	0x00000006
        /*1294*/ 	.word	0x00030860
        /*1298*/ 	.short	0x010a
        /*129a*/ 	.byte	0x3f
	.zero		1


	//   ....[73]....
        /*129c*/ 	.word	0x0002b8b0
        /*12a0*/ 	.word	0x00000006
        /*12a4*/ 	.word	0x00030850
        /*12a8*/ 	.short	0x0107
        /*12aa*/ 	.byte	0x3f
	.zero		1


	//   ....[74]....
        /*12ac*/ 	.word	0x0002b9d0
        /*12b0*/ 	.word	0x00000006
        /*12b4*/ 	.word	0x00030850
        /*12b8*/ 	.short	0x0101
        /*12ba*/ 	.byte	0x3f
	.zero		1


	//   ....[75]....
        /*12bc*/ 	.word	0x0002bbe0
        /*12c0*/ 	.word	0x00000000
        /*12c4*/ 	.word	0x00030860
        /*12c8*/ 	.short	0x010a
        /*12ca*/ 	.byte	0x3f
	.zero		1


	//   ....[76]....
        /*12cc*/ 	.word	0x0002c0f0
        /*12d0*/ 	.word	0x00000000
        /*12d4*/ 	.word	0x00030850
        /*12d8*/ 	.short	0x0107
        /*12da*/ 	.byte	0x3f
	.zero		1


	//   ....[77]....
        /*12dc*/ 	.word	0x0002c1b0
        /*12e0*/ 	.word	0x00000000
        /*12e4*/ 	.word	0x00030850
        /*12e8*/ 	.short	0x0101
        /*12ea*/ 	.byte	0x3f
	.zero		1


	//   ....[78]....
        /*12ec*/ 	.word	0x0002d2f0
        /*12f0*/ 	.word	0x00000005
        /*12f4*/ 	.word	0x00030820
        /*12f8*/ 	.short	0x010a
        /*12fa*/ 	.byte	0x3f
	.zero		1


	//   ....[79]....
        /*12fc*/ 	.word	0x0002d480
        /*1300*/ 	.word	0x00000003
        /*1304*/ 	.word	0x00030840
        /*1308*/ 	.short	0x010a
        /*130a*/ 	.byte	0x3f
	.zero		1


	//   ....[80]....
        /*130c*/ 	.word	0x0002d520
        /*1310*/ 	.word	0x00000017
        /*1314*/ 	.word	0x00030840
        /*1318*/ 	.short	0x010a
        /*131a*/ 	.byte	0x3f
	.zero		1


	//   ....[81]....
        /*131c*/ 	.word	0x0002d560
        /*1320*/ 	.word	0x00000003
        /*1324*/ 	.word	0x00030860
        /*1328*/ 	.short	0x010a
        /*132a*/ 	.byte	0x3f
	.zero		1


	//   ....[82]....
        /*132c*/ 	.word	0x0002d5a0
        /*1330*/ 	.word	0x00000017
        /*1334*/ 	.word	0x00030860
        /*1338*/ 	.short	0x010a
        /*133a*/ 	.byte	0x3f
	.zero		1


	//   ....[83]....
        /*133c*/ 	.word	0x0002d600
        /*1340*/ 	.word	0x00000056
        /*1344*/ 	.word	0x00030890
        /*1348*/ 	.short	0x010a
        /*134a*/ 	.byte	0x3f
	.zero		1


	//   ....[84]....
        /*134c*/ 	.word	0x0002d8b0
        /*1350*/ 	.word	0x00000056
        /*1354*/ 	.word	0x00030890
        /*1358*/ 	.short	0x010a
        /*135a*/ 	.byte	0x3f
	.zero		1


	//   ....[85]....
        /*135c*/ 	.word	0x0002db60
        /*1360*/ 	.word	0x00000056
        /*1364*/ 	.word	0x00030890
        /*1368*/ 	.short	0x010a
        /*136a*/ 	.byte	0x3f
	.zero		1


	//   ....[86]....
        /*136c*/ 	.word	0x0002de10
        /*1370*/ 	.word	0x00000056
        /*1374*/ 	.word	0x000308b0
        /*1378*/ 	.short	0x010a
        /*137a*/ 	.byte	0x3f
	.zero		1


	//   ....[87]....
        /*137c*/ 	.word	0x0002e200
        /*1380*/ 	.word	0x00000011
        /*1384*/ 	.word	0x00030800
        /*1388*/ 	.short	0x010a
        /*138a*/ 	.byte	0x3f
	.zero		1


	//   ....[88]....
        /*138c*/ 	.word	0x0002e5f0
        /*1390*/ 	.word	0x00000011
        /*1394*/ 	.word	0x00030800
        /*1398*/ 	.short	0x010a
        /*139a*/ 	.byte	0x3f
	.zero		1


	//   ....[89]....
        /*139c*/ 	.word	0x0002e640
        /*13a0*/ 	.word	0x00000003
        /*13a4*/ 	.word	0x00030830
        /*13a8*/ 	.short	0x010a
        /*13aa*/ 	.byte	0x3f
	.zero		1


	//   ....[90]....
        /*13ac*/ 	.word	0x0002e690
        /*13b0*/ 	.word	0x00000000
        /*13b4*/ 	.word	0x00030830
        /*13b8*/ 	.short	0x010a
        /*13ba*/ 	.byte	0x3f
	.zero		1


	//   ....[91]....
        /*13bc*/ 	.word	0x0002e6e0
        /*13c0*/ 	.word	0x00000014
        /*13c4*/ 	.word	0x00030850
        /*13c8*/ 	.short	0x010a
        /*13ca*/ 	.byte	0x3f
	.zero		1


	//   ....[92]....
        /*13cc*/ 	.word	0x0002e730
        /*13d0*/ 	.word	0x00000000
        /*13d4*/ 	.word	0x00030830
        /*13d8*/ 	.short	0x010a
        /*13da*/ 	.byte	0x3f
	.zero		1


	//   ....[93]....
        /*13dc*/ 	.word	0x0002e780
        /*13e0*/ 	.word	0x0000000b
        /*13e4*/ 	.word	0x00030850
        /*13e8*/ 	.short	0x010a
        /*13ea*/ 	.byte	0x3f
	.zero		1


	//   ....[94]....
        /*13ec*/ 	.word	0x0002e7d0
        /*13f0*/ 	.word	0x00000000
        /*13f4*/ 	.word	0x00030830
        /*13f8*/ 	.short	0x010a
        /*13fa*/ 	.byte	0x3f
	.zero		1


	//   ....[95]....
        /*13fc*/ 	.word	0x0002e820
        /*1400*/ 	.word	0x0000000b
        /*1404*/ 	.word	0x00030850
        /*1408*/ 	.short	0x010a
        /*140a*/ 	.byte	0x3f
	.zero		1


	//   ....[96]....
        /*140c*/ 	.word	0x0002e870
        /*1410*/ 	.word	0x00000006
        /*1414*/ 	.word	0x00030850
        /*1418*/ 	.short	0x010a
        /*141a*/ 	.byte	0x3f
	.zero		1


	//   ....[97]....
        /*141c*/ 	.word	0x0002ea10
        /*1420*/ 	.word	0x00000011
        /*1424*/ 	.word	0x00030820
        /*1428*/ 	.short	0x010a
        /*142a*/ 	.byte	0x3f
	.zero		1


	//   ....[98]....
        /*142c*/ 	.word	0x0002ea60
        /*1430*/ 	.word	0x0000000c
        /*1434*/ 	.word	0x000308a0
        /*1438*/ 	.short	0x010a
        /*143a*/ 	.byte	0x3f
	.zero		1


	//   ....[99]....
        /*143c*/ 	.word	0x0002eab0
        /*1440*/ 	.word	0x0000000c
        /*1444*/ 	.word	0x000308c0
        /*1448*/ 	.short	0x010a
        /*144a*/ 	.byte	0x3f
	.zero		1


	//   ....[100]....
        /*144c*/ 	.word	0x0002eb00
        /*1450*/ 	.word	0x00000007
        /*1454*/ 	.word	0x000308a0
        /*1458*/ 	.short	0x010a
        /*145a*/ 	.byte	0x3f
	.zero		1


	//   ....[101]....
        /*145c*/ 	.word	0x0002eb50
        /*1460*/ 	.word	0x00000007
        /*1464*/ 	.word	0x000308c0
        /*1468*/ 	.short	0x010a
        /*146a*/ 	.byte	0x3f
	.zero		1


	//   ....[102]....
        /*146c*/ 	.word	0x0002ec70
        /*1470*/ 	.word	0x00000007
        /*1474*/ 	.word	0x00030840
        /*1478*/ 	.short	0x010a
        /*147a*/ 	.byte	0x3f
	.zero		1


	//   ....[103]....
        /*147c*/ 	.word	0x0002ffd0
        /*1480*/ 	.word	0x00000011
        /*1484*/ 	.word	0x00030820
        /*1488*/ 	.short	0x010a
        /*148a*/ 	.byte	0x3f
	.zero		1


	//   ....[104]....
        /*148c*/ 	.word	0x00030020
        /*1490*/ 	.word	0x00000007
        /*1494*/ 	.word	0x00030840
        /*1498*/ 	.short	0x010a
        /*149a*/ 	.byte	0x3f
	.zero		1


	//   ....[105]....
        /*149c*/ 	.word	0x000307f0
        /*14a0*/ 	.word	0x00000006
        /*14a4*/ 	.word	0x00030860
        /*14a8*/ 	.short	0x010a
        /*14aa*/ 	.byte	0x3f
	.zero		1


	//   ....[106]....
        /*14ac*/ 	.word	0x00031080
        /*14b0*/ 	.word	0x00000000
        /*14b4*/ 	.word	0x00030860
        /*14b8*/ 	.short	0x010a
        /*14ba*/ 	.byte	0x3f
	.zero		1


	//   ....[107]....
        /*14bc*/ 	.word	0x000322c0
        /*14c0*/ 	.word	0x00000005
        /*14c4*/ 	.word	0x00030820
        /*14c8*/ 	.short	0x010a
        /*14ca*/ 	.byte	0x3f
	.zero		1


	//   ....[108]....
        /*14cc*/ 	.word	0x00032460
        /*14d0*/ 	.word	0x00000003
        /*14d4*/ 	.word	0x00030840
        /*14d8*/ 	.short	0x010a
        /*14da*/ 	.byte	0x3f
	.zero		1


	//   ....[109]....
        /*14dc*/ 	.word	0x000324b0
        /*14e0*/ 	.word	0x00000017
        /*14e4*/ 	.word	0x00030840
        /*14e8*/ 	.short	0x010a
        /*14ea*/ 	.byte	0x3f
	.zero		1


	//   ....[110]....
        /*14ec*/ 	.word	0x00032500
        /*14f0*/ 	.word	0x00000003
        /*14f4*/ 	.word	0x00030860
        /*14f8*/ 	.short	0x010a
        /*14fa*/ 	.byte	0x3f
	.zero		1


	//----- nvinfo : EIATTR_NUM_MBARRIERS
	.align		4
.L_237:
        /*14fc*/ 	.byte	0x03, 0x38
        /*14fe*/ 	.short	0x0016


	//----- nvinfo : EIATTR_EXIT_INSTR_OFFSETS
	.align		4
        /*1500*/ 	.byte	0x04, 0x1c
        /*1502*/ 	.short	(.L_239 - .L_238)


	//   ....[0]....
.L_238:
        /*1504*/ 	.word	0x0002d5f0


	//----- nvinfo : EIATTR_MAX_THREADS
	.align		4
.L_239:
        /*1508*/ 	.byte	0x04, 0x05
        /*150a*/ 	.short	(.L_241 - .L_240)
.L_240:
        /*150c*/ 	.word	0x00000180
        /*1510*/ 	.word	0x00000001
        /*1514*/ 	.word	0x00000001


	//----- nvinfo : EIATTR_CRS_STACK_SIZE
	.align		4
.L_241:
        /*1518*/ 	.byte	0x04, 0x1e
        /*151a*/ 	.short	(.L_243 - .L_242)
.L_242:
        /*151c*/ 	.word	0x00000000


	//----- nvinfo : EIATTR_CBANK_PARAM_SIZE
	.align		4
.L_243:
        /*1520*/ 	.byte	0x03, 0x19
        /*1522*/ 	.short	0x0af0


	//----- nvinfo : EIATTR_PARAM_CBANK
	.align		4
        /*1524*/ 	.byte	0x04, 0x0a
        /*1526*/ 	.short	(.L_245 - .L_244)
	.align		4
.L_244:
        /*1528*/ 	.word	index@(.nv.constant0._ZN7cutlass13device_kernelIN5flash11enable_sm90INS1_16FlashAttnFwdSm90INS1_25CollectiveMainloopFwdSm90ILi2EN4cute5tupleIJNS5_1CILi1EEES8_S8_EEENS6_IJNS7_ILi128EEENS7_ILi96EEENS7_ILi192EEEEEELi192ENS_10bfloat16_tEfNS_4arch4Sm90ELb0ELb1ELb0ELb1ELb1ELb1ELb0ELb1ELb1ELb1ELb1ELb0EEENS1_21CollectiveEpilogueFwdINS6_IJSA_SC_SB_EEES9_SE_SG_Li256ELb1ELb1ELb1ELb0EEENS1_36VarlenDynamicPersistentTileSchedulerILi128ELi96ELi256ELi128ELb1ELb1ELb1ELb1ELb0ELb1EEEEEEEEEvNT_6ParamsE)
        /*152c*/ 	.short	0x0210
        /*152e*/ 	.short	0x0af0


	//----- nvinfo : EIATTR_SW_WAR
	.align		4
.L_245:
        /*1530*/ 	.byte	0x04, 0x36
        /*1532*/ 	.short	(.L_247 - .L_246)
.L_246:
        /*1534*/ 	.word	0x00000008
.L_247:


//--------------------- .nv.info._ZN7cutlass13device_kernelIN5flash11enable_sm90INS1_16FlashAttnFwdSm90INS1_25CollectiveMainloopFwdSm90ILi2EN4cute5tupleIJNS5_1CILi1EEES8_S8_EEENS6_IJNS7_ILi128EEENS7_ILi96EEENS7_ILi192EEEEEELi192ENS_10bfloat16_tEfNS_4arch4Sm90ELb1ELb0ELb0ELb0ELb1ELb0ELb0ELb1ELb1ELb1ELb1ELb0EEENS1_21CollectiveEpilogueFwdINS6_IJSA_SC_SB_EEES9_SE_SG_Li256ELb0ELb1ELb1ELb0EEENS1_19SingleTileSchedulerILb0ELb1ELb1ELi128EEEEEEEEEvNT_6ParamsE --------------------------
	.section	.nv.info._ZN7cutlass13device_kernelIN5flash11enable_sm90INS1_16FlashAttnFwdSm90INS1_25CollectiveMainloopFwdSm90ILi2EN4cute5tupleIJNS5_1CILi1EEES8_S8_EEENS6_IJNS7_ILi128EEENS7_ILi96EEENS7_ILi192EEEEEELi192ENS_10bfloat16_tEfNS_4arch4Sm90ELb1ELb0ELb0ELb0ELb1ELb0ELb0ELb1ELb1ELb1ELb1ELb0EEENS1_21CollectiveEpilogueFwdINS6_IJSA_SC_SB_EEES9_SE_SG_Li256ELb0ELb1ELb1ELb0EEENS1_19SingleTileSchedulerILb0ELb1ELb1ELi128EEEEEEEEEvNT_6ParamsE,"",@"SHT_CUDA_INFO"
	.sectionflags	@""
	.align	4


	//----- nvinfo : EIATTR_CUDA_API_VERSION
	.align		4
        /*0000*/ 	.byte	0x04, 0x37
        /*0002*/ 	.short	(.L_249 - .L_248)
.L_248:
        /*0004*/ 	.word	0x00000082


	//----- nvinfo : EIATTR_KPARAM_INFO
	.align		4
.L_249:
        /*0008*/ 	.byte	0x04, 0x17
        /*000a*/ 	.short	(.L_251 - .L_250)
.L_250:
        /*000c*/ 	.word	0x00000000
        /*0010*/ 	.short	0x0000
        /*0012*/ 	.short	0x0070
        /*0014*/ 	.byte	0x00, 0xf0, 0x01, 0x28


	//----- nvinfo : EIATTR_SPARSE_MMA_MASK
	.align		4
.L_251:
        /*0018*/ 	.byte	0x03, 0x50
        /*001a*/ 	.short	0x0000


	//----- nvinfo : EIATTR_MAXREG_COUNT
	.align		4
        /*001c*/ 	.byte	0x03, 0x1b
        /*001e*/ 	.short	0x00a8


	//----- nvinfo : EIATTR_NUM_BARRIERS
	.align		4
        /*0020*/ 	.byte	0x02, 0x4c
        /*0022*/ 	.byte	0x09
	.zero		1


	//----- nvinfo : EIATTR_EXTERNS
	.align		4
        /*0024*/ 	.byte	0x04, 0x0f
        /*0026*/ 	.short	(.L_253 - .L_252)


	//   ....[0]....
	.align		4
.L_252:
        /*0028*/ 	.word	index@(__assertfail)


	//----- nvinfo : EIATTR_ANNOTATIONS
	.align		4
.L_253:
        /*002c*/ 	.byte	0x04, 0x55
        /*002e*/ 	.short	(.L_255 - .L_254)


	//   ....[0]....
.L_254:
        /*0030*/ 	.word	0x00000001
        /*0034*/ 	.byte	0xb0, 0x08, 0x00, 0x00, 0x01, 0x00, 0x00, 0x00, 0xd0, 0x14, 0x00, 0x00, 0x01, 0x00, 0x00, 0x00
        /*0044*/ 	.byte	0xc0, 0xb9, 0x00, 0x00, 0x01, 0x00, 0x00, 0x00, 0xf0, 0xba, 0x00, 0x00, 0x01, 0x00, 0x00, 0x00
        /*0054*/ 	.byte	0xf0, 0xcf, 0x00, 0x00, 0x01, 0x00, 0x00, 0x00, 0x40, 0xe7, 0x00, 0x00


	//----- nvinfo : EIATTR_MERCURY_ISA_VERSION
	.align		4
.L_255:
        /*0060*/ 	.byte	0x03, 0x5f
        /*0062*/ 	.short	0x0101


	//----- nvinfo : EIATTR_INT_WARP_WIDE_INSTR_OFFSETS
	.align		4
        /*0064*/ 	.byte	0x04, 0x31
        /*0066*/ 	.short	(.L_257 - .L_256)


	//   ....[0]....
.L_256:
        /*0068*/ 	.word	0x000000c0


	//   ....[1]....
        /*006c*/ 	.word	0x000000d0


	//   ....[2]....
        /*0070*/ 	.word	0x00000170


	//----- nvinfo : EIATTR_COOP_GROUP_MASK_REGIDS
	.align		4
.L_257:
        /*0074*/ 	.byte	0x04, 0x29
        /*0076*/ 	.short	(.L_259 - .L_258)


	//   ....[0]....
.L_258:
        /*0078*/ 	.word	0xffffffff


	//   ....[1]....
        /*007c*/ 	.word	0xffffffff


	//   ....[2]....
        /*0080*/ 	.word	0xffffffff


	//   ....[3]....
        /*0084*/ 	.word	0xffffffff


	//   ....[4]....
        /*0088*/ 	.word	0xffffffff


	//   ....[5]....
        /*008c*/ 	.word	0xffffffff


	//   ....[6]....
        /*0090*/ 	.word	0xffffffff


	//   ....[7]....
        /*0094*/ 	.word	0xffffffff


	//   ....[8]....
        /*0098*/ 	.word	0xffffffff


	//   ....[9]....
        /*009c*/ 	.word	0xffffffff


	//   ....[10]....
        /*00a0*/ 	.word	0xffffffff


	//   ....[11]....
        /*00a4*/ 	.word	0xffffffff


	//   ....[12]....
        /*00a8*/ 	.word	0xffffffff


	//   ....[13]....
        /*00ac*/ 	.word	0xffffffff


	//   ....[14]....
        /*00b0*/ 	.word	0xffffffff


	//   ....[15]....
        /*00b4*/ 	.word	0xffffffff


	//   ....[16]....
        /*00b8*/ 	.word	0xffffffff


	//   ....[17]....
        /*00bc*/ 	.word	0xffffffff


	//   ....[18]....
        /*00c0*/ 	.word	0xffffffff


	//   ....[19]....
        /*00c4*/ 	.word	0xffffffff


	//   ....[20]....
        /*00c8*/ 	.word	0xffffffff


	//   ....[21]....
        /*00cc*/ 	.word	0xffffffff


	//   ....[22]....
        /*00d0*/ 	.word	0xffffffff


	//   ....[23]....
        /*00d4*/ 	.word	0xffffffff


	//   ....[24]....
        /*00d8*/ 	.word	0xffffffff


	//   ....[25]....
        /*00dc*/ 	.word	0xffffffff


	//   ....[26]....
        /*00e0*/ 	.word	0xffffffff


	//   ....[27]....
        /*00e4*/ 	.word	0xffffffff


	//   ....[28]....
        /*00e8*/ 	.word	0xffffffff


	//   ....[29]....
        /*00ec*/ 	.word	0xffffffff


	//   ....[30]....
        /*00f0*/ 	.word	0xffffffff


	//   ....[31]....
        /*00f4*/ 	.word	0xffffffff


	//   ....[32]....
        /*00f8*/ 	.word	0xffffffff


	//   ....[33]....
        /*00fc*/ 	.word	0xffffffff


	//   ....[34]....
        /*0100*/ 	.word	0xffffffff


	//   ....[35]....
        /*0104*/ 	.word	0xffffffff


	//   ....[36]....
        /*0108*/ 	.word	0xffffffff


	//   ....[37]....
        /*010c*/ 	.word	0xffffffff


	//   ....[38]....
        /*0110*/ 	.word	0xffffffff


	//   ....[39]....
        /*0114*/ 	.word	0xffffffff


	//   ....[40]....
        /*0118*/ 	.word	0xffffffff


	//   ....[41]....
        /*011c*/ 	.word	0xffffffff


	//   ....[42]....
        /*0120*/ 	.word	0xffffffff


	//   ....[43]....
        /*0124*/ 	.word	0xffffffff


	//   ....[44]....
        /*0128*/ 	.word	0xffffffff


	//   ....[45]....
        /*012c*/ 	.word	0xffffffff


	//   ....[46]....
        /*0130*/ 	.word	0xffffffff


	//   ....[47]....
        /*0134*/ 	.word	0xffffffff


	//   ....[48]....
        /*0138*/ 	.word	0xffffffff


	//   ....[49]....
        /*013c*/ 	.word	0xffffffff


	//   ....[50]....
        /*0140*/ 	.word	0xffffffff


	//   ....[51]....
        /*0144*/ 	.word	0xffffffff


	//   ....[52]....
        /*0148*/ 	.word	0xffffffff


	//   ....[53]....
        /*014c*/ 	.word	0xffffffff


	//   ....[54]....
        /*0150*/ 	.word	0xffffffff


	//   ....[55]....
        /*0154*/ 	.word	0xffffffff


	//   ....[56]....
        /*0158*/ 	.word	0xffffffff


	//   ....[57]....
        /*015c*/ 	.word	0xffffffff


	//   ....[58]....
        /*0160*/ 	.word	0xffffffff


	//   ....[59]....
        /*0164*/ 	.word	0xffffffff


	//   ....[60]....
        /*0168*/ 	.word	0xffffffff


	//   ....[61]....
        /*016c*/ 	.word	0xffffffff


	//   ....[62]....
        /*0170*/ 	.word	0xffffffff


	//   ....[63]....
        /*0174*/ 	.word	0xffffffff


	//   ....[64]....
        /*0178*/ 	.word	0xffffffff


	//   ....[65]....
        /*017c*/ 	.word	0xffffffff


	//   ....[66]....
        /*0180*/ 	.word	0xffffffff


	//   ....[67]....
        /*0184*/ 	.word	0xffffffff


	//   ....[68]....
        /*0188*/ 	.word	0xffffffff


	//   ....[69]....
        /*018c*/ 	.word	0xffffffff


	//   ....[70]....
        /*0190*/ 	.word	0xffffffff


	//   ....[71]....
        /*0194*/ 	.word	0xffffffff


	//   ....[72]....
        /*0198*/ 	.word	0xffffffff


	//   ....[73]....
        /*019c*/ 	.word	0xffffffff


	//   ....[74]....
        /*01a0*/ 	.word	0xffffffff


	//   ....[75]....
        /*01a4*/ 	.word	0xffffffff


	//   ....[76]....
        /*01a8*/ 	.word	0xffffffff


	//   ....[77]....
        /*01ac*/ 	.word	0xffffffff


	//   ....[78]....
        /*01b0*/ 	.word	0xffffffff


	//   ....[79]....
        /*01b4*/ 	.word	0xffffffff


	//   ....[80]....
        /*01b8*/ 	.word	0xffffffff


	//   ....[81]....
        /*01bc*/ 	.word	0xffffffff


	//   ....[82]....
        /*01c0*/ 	.word	0xffffffff


	//   ....[83]....
        /*01c4*/ 	.word	0xffffffff


	//   ....[84]....
        /*01c8*/ 	.word	0xffffffff


	//   ....[85]....
        /*01cc*/ 	.word	0xffffffff


	//   ....[86]....
        /*01d0*/ 	.word	0xffffffff


	//   ....[87]....
        /*01d4*/ 	.word	0xffffffff


	//   ....[88]....
        /*01d8*/ 	.word	0xffffffff


	//   ....[89]....
        /*01dc*/ 	.word	0xffffffff


	//   ....[90]....
        /*01e0*/ 	.word	0xffffffff


	//   ....[91]....
        /*01e4*/ 	.word	0xffffffff


	//   ....[92]....
        /*01e8*/ 	.word	0xffffffff


	//   ....[93]....
        /*01ec*/ 	.word	0xffffffff


	//   ....[94]....
        /*01f0*/ 	.word	0xffffffff


	//   ....[95]....
        /*01f4*/ 	.word	0xffffffff


	//   ....[96]....
        /*01f8*/ 	.word	0xffffffff


	//   ....[97]....
        /*01fc*/ 	.word	0xffffffff


	//   ....[98]....
        /*0200*/ 	.word	0xffffffff


	//   ....[99]....
        /*0204*/ 	.word	0xffffffff


	//   ....[100]....
        /*0208*/ 	.word	0xffffffff


	//   ....[101]....
        /*020c*/ 	.word	0x0500000f


	//   ....[102]....
        /*0210*/ 	.word	0x0500000f


	//   ....[103]....
        /*0214*/ 	.word	0x0500000f


	//   ....[104]....
        /*0218*/ 	.word	0x0500000f


	//   ....[105]....
        /*021c*/ 	.word	0x0500000f


	//   ....[106]....
        /*0220*/ 	.word	0x0500000f


	//   ....[107]....
        /*0224*/ 	.word	0x0500000f


	//   ....[108]....
        /*0228*/ 	.word	0x0500000f


	//   ....[109]....
        /*022c*/ 	.word	0x0500000f


	//   ....[110]....
        /*0230*/ 	.word	0x0500000f


	//   ....[111]....
        /*0234*/ 	.word	0x0500000f


	//   ....[112]....
        /*0238*/ 	.word	0x0500000f


	//   ....[113]....
        /*023c*/ 	.word	0x0500000f


	//   ....[114]....
        /*0240*/ 	.word	0x0500000f


	//   ....[115]....
        /*0244*/ 	.word	0x0500000f


	//   ....[116]....
        /*0248*/ 	.word	0x0500000f


	//   ....[117]....
        /*024c*/ 	.word	0x0500000f


	//   ....[118]....
        /*0250*/ 	.word	0x0500000f


	//   ....[119]....
        /*0254*/ 	.word	0x0500000f


	//   ....[120]....
        /*0258*/ 	.word	0x0500000f


	//   ....[121]....
        /*025c*/ 	.word	0x0500000f


	//   ....[122]....
        /*0260*/ 	.word	0x0500000f


	//   ....[123]....
        /*0264*/ 	.word	0x0500000f


	//   ....[124]....
        /*0268*/ 	.word	0x0500000f


	//   ....[125]....
        /*026c*/ 	.word	0x0500000f


	//   ....[126]....
        /*0270*/ 	.word	0x0500000f


	//   ....[127]....
        /*0274*/ 	.word	0x0500000f


	//   ....[128]....
        /*0278*/ 	.word	0x0500000f


	//   ....[129]....
        /*027c*/ 	.word	0x0500000f


	//   ....[130]....
        /*0280*/ 	.word	0x0500000f


	//   ....[131]....
        /*0284*/ 	.word	0x0500000f


	//   ....[132]....
        /*0288*/ 	.word	0x0500000f


	//   ....[133]....
        /*028c*/ 	.word	0x0500000f


	//   ....[134]....
        /*0290*/ 	.word	0x0500000f


	//   ....[135]....
        /*0294*/ 	.word	0x0500000f


	//   ....[136]....
        /*0298*/ 	.word	0x0500000f


	//   ....[137]....
        /*029c*/ 	.word	0x0500000f


	//   ....[138]....
        /*02a0*/ 	.word	0x0500000f


	//   ....[139]....
        /*02a4*/ 	.word	0x0500000f


	//   ....[140]....
        /*02a8*/ 	.word	0x0500000f


	//   ....[141]....
        /*02ac*/ 	.word	0x0500000f


	//   ....[142]....
        /*02b0*/ 	.word	0x0500000f


	//   ....[143]....
        /*02b4*/ 	.word	0x0500000f


	//   ....[144]....
        /*02b8*/ 	.word	0x0500000f


	//   ....[145]....
        /*02bc*/ 	.word	0x0500000f


	//   ....[146]....
        /*02c0*/ 	.word	0x0500000f


	//   ....[147]....
        /*02c4*/ 	.word	0x0500000f


	//   ....[148]....
        /*02c8*/ 	.word	0x0500000f


	//   ....[149]....
        /*02cc*/ 	.word	0x0500000f


	//   ....[150]....
        /*02d0*/ 	.word	0x0500000f


	//   ....[151]....
        /*02d4*/ 	.word	0x0500000f


	//   ....[152]....
        /*02d8*/ 	.word	0x0500000f


	//   ....[153]....
        /*02dc*/ 	.word	0x0500000f


	//   ....[154]....
        /*02e0*/ 	.word	0x0500000f


	//   ....[155]....
        /*02e4*/ 	.word	0x0500000f


	//   ....[156]....
        /*02e8*/ 	.word	0x0500000f


	//   ....[157]....
        /*02ec*/ 	.word	0x0500000f


	//   ....[158]....
        /*02f0*/ 	.word	0x0500000f


	//   ....[159]....
        /*02f4*/ 	.word	0x0500000f


	//   ....[160]....
        /*02f8*/ 	.word	0x0500000f


	//   ....[161]....
        /*02fc*/ 	.word	0x0500000f


	//   ....[162]....
        /*0300*/ 	.word	0x0500000f


	//   ....[163]....
        /*0304*/ 	.word	0x0500000f


	//   ....[164]....
        /*0308*/ 	.word	0x0500000f


	//   ....[165]....
        /*030c*/ 	.word	0x0500000f


	//   ....[166]....
        /*0310*/ 	.word	0x0500000f


	//----- nvinfo : EIATTR_COOP_GROUP_INSTR_OFFSETS
	.align		4
.L_259:
        /*0314*/ 	.byte	0x04, 0x28
        /*0316*/ 	.short	(.L_261 - .L_260)


	//   ....[0]....
.L_260:
        /*0318*/ 	.word	0x00000070


	//   ....[1]....
        /*031c*/ 	.word	0x000000b0


	//   ....[2]....
        /*0320*/ 	.word	0x000002d0


	//   ....[3]....
        /*0324*/ 	.word	0x00000430


	//   ....[4]....
        /*0328*/ 	.word	0x00000550


	//   ....[5]....
        /*032c*/ 	.word	0x000006b0


	//   ....[6]....
        /*0330*/ 	.word	0x000012d0


	//   ....[7]....
        /*0334*/ 	.word	0x00002080


	//   ....[8]....
        /*0338*/ 	.word	0x000020a0


	//   ....[9]....
        /*033c*/ 	.word	0x000025c0


	//   ....[10]....
        /*0340*/ 	.word	0x000026c0


	//   ....[11]....
        /*0344*/ 	.word	0x00002df0


	//   ....[12]....
        /*0348*/ 	.word	0x00002e90


	//   ....[13]....
        /*034c*/ 	.word	0x00004810


	//   ....[14]....
        /*0350*/ 	.word	0x00004850


	//   ....[15]....
        /*0354*/ 	.word	0x00004d60


	//   ....[16]....
        /*0358*/ 	.word	0x00004e40


	//   ....[17]....
        /*035c*/ 	.word	0x00005420


	//   ....[18]....
        /*0360*/ 	.word	0x00005480


	//   ....[19]....
        /*0364*/ 	.word	0x00007030


	//   ....[20]....
        /*0368*/ 	.word	0x00007040


	//   ....[21]....
        /*036c*/ 	.word	0x00007070


	//   ....[22]....
        /*0370*/ 	.word	0x00007090


	//   ....[23]....
        /*0374*/ 	.word	0x000083a0


	//   ....[24]....
        /*0378*/ 	.word	0x000083c0


	//   ....[25]....
        /*037c*/ 	.word	0x00008470


	//   ....[26]....
        /*0380*/ 	.word	0x00008480


	//   ....[27]....
        /*0384*/ 	.word	0x00009530


	//   ....[28]....
        /*0388*/ 	.word	0x00009570


	//   ....[29]....
        /*038c*/ 	.word	0x000095b0


	//   ....[30]....
        /*0390*/ 	.word	0x000095f0


	//   ....[31]....
        /*0394*/ 	.word	0x00009630


	//   ....[32]....
        /*0398*/ 	.word	0x00009650


	//   ....[33]....
        /*039c*/ 	.word	0x00009fc0


	//   ....[34]....
        /*03a0*/ 	.word	0x00009fd0


	//   ....[35]....
        /*03a4*/ 	.word	0x0000ad10


	//   ....[36]....
        /*03a8*/ 	.word	0x0000bfc0


	//   ....[37]....
        /*03ac*/ 	.word	0x0000bfe0


	//   ....[38]....
        /*03b0*/ 	.word	0x0000bff0


	//   ....[39]....
        /*03b4*/ 	.word	0x0000c000


	//   ....[40]....
        /*03b8*/ 	.word	0x0000c010


	//   ....[41]....
        /*03bc*/ 	.word	0x0000c020


	//   ....[42]....
        /*03c0*/ 	.word	0x0000c030


	//   ....[43]....
        /*03c4*/ 	.word	0x0000c090


	//   ....[44]....
        /*03c8*/ 	.word	0x0000c0d0


	//   ....[45]....
        /*03cc*/ 	.word	0x0000c130


	//   ....[46]....
        /*03d0*/ 	.word	0x0000c140


	//   ....[47]....
        /*03d4*/ 	.word	0x0000c210


	//   ....[48]....
        /*03d8*/ 	.word	0x0000c860


	//   ....[49]....
        /*03dc*/ 	.word	0x0000c890


	//   ....[50]....
        /*03e0*/ 	.word	0x0000c8c0


	//   ....[51]....
        /*03e4*/ 	.word	0x0000c8f0


	//   ....[52]....
        /*03e8*/ 	.word	0x0000c900


	//   ....[53]....
        /*03ec*/ 	.word	0x0000c980


	//   ....[54]....
        /*03f0*/ 	.word	0x0000c9c0


	//   ....[55]....
        /*03f4*/ 	.word	0x0000ca10


	//   ....[56]....
        /*03f8*/ 	.word	0x0000ca40


	//   ....[57]....
        /*03fc*/ 	.word	0x0000caa0


	//   ....[58]....
        /*0400*/ 	.word	0x0000cae0


	//   ....[59]....
        /*0404*/ 	.word	0x0000cb30


	//   ....[60]....
        /*0408*/ 	.word	0x0000cb60


	//   ....[61]....
        /*040c*/ 	.word	0x0000cbb0


	//   ....[62]....
        /*0410*/ 	.word	0x0000cbf0


	//   ....[63]....
        /*0414*/ 	.word	0x0000cc40


	//   ....[64]....
        /*0418*/ 	.word	0x0000d400


	//   ....[65]....
        /*041c*/ 	.word	0x0000d430


	//   ....[66]....
        /*0420*/ 	.word	0x0000d450


	//   ....[67]....
        /*0424*/ 	.word	0x0000d460


	//   ....[68]....
        /*0428*/ 	.word	0x0000d480


	//   ....[69]....
        /*042c*/ 	.word	0x0000d4e0


	//   ....[70]....
        /*0430*/ 	.word	0x0000d500


	//   ....[71]....
        /*0434*/ 	.word	0x0000d520


	//   ....[72]....
        /*0438*/ 	.word	0x0000d530


	//   ....[73]....
        /*043c*/ 	.word	0x0000d590


	//   ....[74]....
        /*0440*/ 	.word	0x0000d5c0


	//   ....[75]....
        /*0444*/ 	.word	0x0000d640


	//   ....[76]....
        /*0448*/ 	.word	0x0000d8b0


	//   ....[77]....
        /*044c*/ 	.word	0x0000d8d0


	//   ....[78]....
        /*0450*/ 	.word	0x0000d8e0


	//   ....[79]....
        /*0454*/ 	.word	0x0000d900


	//   ....[80]....
        /*0458*/ 	.word	0x0000d990


	//   ....[81]....
        /*045c*/ 	.word	0x0000d9c0


	//   ....[82]....
        /*0460*/ 	.word	0x0000da30


	//   ....[83]....
        /*0464*/ 	.word	0x0000da60


	//   ....[84]....
        /*0468*/ 	.word	0x0000dad0


	//   ....[85]....
        /*046c*/ 	.word	0x0000db00


	//   ....[86]....
        /*0470*/ 	.word	0x0000db70


	//   ....[87]....
        /*0474*/ 	.word	0x0000dba0


	//   ....[88]....
        /*0478*/ 	.word	0x0000e070


	//   ....[89]....
        /*047c*/ 	.word	0x0000e0a0


	//   ....[90]....
        /*0480*/ 	.word	0x0000e0d0


	//   ....[91]....
        /*0484*/ 	.word	0x0000e100


	//   ....[92]....
        /*0488*/ 	.word	0x0000e130


	//   ....[93]....
        /*048c*/ 	.word	0x0000e140


	//   ....[94]....
        /*0490*/ 	.word	0x0000e1e0


	//   ....[95]....
        /*0494*/ 	.word	0x0000e200


	//   ....[96]....
        /*0498*/ 	.word	0x0000e290


	//   ....[97]....
        /*049c*/ 	.word	0x0000e2b0


	//   ....[98]....
        /*04a0*/ 	.word	0x0000e320


	//   ....[99]....
        /*04a4*/ 	.word	0x0000e350


	//   ....[100]....
        /*04a8*/ 	.word	0x0000e6d0


	//   ....[101]....
        /*04ac*/ 	.word	0x0000ec50


	//   ....[102]....
        /*04b0*/ 	.word	0x0000ed40


	//   ....[103]....
        /*04b4*/ 	.word	0x0000ede0


	//   ....[104]....
        /*04b8*/ 	.word	0x0000ee40


	//   ....[105]....
        /*04bc*/ 	.word	0x0000ef10


	//   ....[106]....
        /*04c0*/ 	.word	0x0000ef80


	//   ....[107]....
        /*04c4*/ 	.word	0x0000f050


	//   ....[108]....
        /*04c8*/ 	.word	0x0000f0d0


	//   ....[109]....
        /*04cc*/ 	.word	0x0000f1a0


	//   ....[110]....
        /*04d0*/ 	.word	0x0000f220


	//   ....[111]....
        /*04d4*/ 	.word	0x0000f300


	//   ....[112]....
        /*04d8*/ 	.word	0x0000f380


	//   ....[113]....
        /*04dc*/ 	.word	0x0000f440


	//   ....[114]....
        /*04e0*/ 	.word	0x0000f4d0


	//   ....[115]....
        /*04e4*/ 	.word	0x0000f540


	//   ....[116]....
        /*04e8*/ 	.word	0x0000f5e0


	//   ....[117]....
        /*04ec*/ 	.word	0x0000f6b0


	//   ....[118]....
        /*04f0*/ 	.word	0x0000f730


	//   ....[119]....
        /*04f4*/ 	.word	0x0000f800


	//   ....[120]....
        /*04f8*/ 	.word	0x0000f880


	//   ....[121]....
        /*04fc*/ 	.word	0x0000f950


	//   ....[122]....
        /*0500*/ 	.word	0x0000f9d0


	//   ....[123]....
        /*0504*/ 	.word	0x0000faa0


	//   ....[124]....
        /*0508*/ 	.word	0x0000fb20


	//   ....[125]....
        /*050c*/ 	.word	0x0000fbf0


	//   ....[126]....
        /*0510*/ 	.word	0x0000fc70


	//   ....[127]....
        /*0514*/ 	.word	0x0000fd40


	//   ....[128]....
        /*0518*/ 	.word	0x0000fdb0


	//   ....[129]....
        /*051c*/ 	.word	0x0000fe70


	//   ....[130]....
        /*0520*/ 	.word	0x0000ffb0


	//   ....[131]....
        /*0524*/ 	.word	0x00010080


	//   ....[132]....
        /*0528*/ 	.word	0x000100e0


	//   ....[133]....
        /*052c*/ 	.word	0x000101a0


	//   ....[134]....
        /*0530*/ 	.word	0x00010200


	//   ....[135]....
        /*0534*/ 	.word	0x000102c0


	//   ....[136]....
        /*0538*/ 	.word	0x00010320


	//   ....[137]....
        /*053c*/ 	.word	0x000103f0


	//   ....[138]....
        /*0540*/ 	.word	0x00010450


	//   ....[139]....
        /*0544*/ 	.word	0x00010520


	//   ....[140]....
        /*0548*/ 	.word	0x00010580


	//   ....[141]....
        /*054c*/ 	.word	0x00010660


	//   ....[142]....
        /*0550*/ 	.word	0x00010740


	//   ....[143]....
        /*0554*/ 	.word	0x000107e0


	//   ....[144]....
        /*0558*/ 	.word	0x00010840


	//   ....[145]....
        /*055c*/ 	.word	0x00010900


	//   ....[146]....
        /*0560*/ 	.word	0x000109c0


	//   ....[147]....
        /*0564*/ 	.word	0x00010a80


	//   ....[148]....
        /*0568*/ 	.word	0x00010b40


	//   ....[149]....
        /*056c*/ 	.word	0x00010c00


	//   ....[150]....
        /*0570*/ 	.word	0x00010cc0


	//   ....[151]....
        /*0574*/ 	.word	0x00010d80


	//   ....[152]....
        /*0578*/ 	.word	0x00010e40


	//   ....[153]....
        /*057c*/ 	.word	0x00010f00


	//   ....[154]....
        /*0580*/ 	.word	0x00011040


	//   ....[155]....
        /*0584*/ 	.word	0x000110e0


	//   ....[156]....
        /*0588*/ 	.word	0x000111b0


	//   ....[157]....
        /*058c*/ 	.word	0x000112a0


	//   ....[158]....
        /*0590*/ 	.word	0x00011310


	//   ....[159]....
        /*0594*/ 	.word	0x00011400


	//   ....[160]....
        /*0598*/ 	.word	0x00011470


	//   ....[161]....
        /*059c*/ 	.word	0x00011570


	//   ....[162]....
        /*05a0*/ 	.word	0x000115f0


	//   ....[163]....
        /*05a4*/ 	.word	0x000116e0


	//   ....[164]....
        /*05a8*/ 	.word	0x00011750


	//   ....[165]....
        /*05ac*/ 	.word	0x00011820


	//   ....[166]....
        /*05b0*/ 	.word	0x00011930


	//----- nvinfo : EIATTR_REG_RECONFIG
	.align		4
.L_261:
        /*05b4*/ 	.byte	0x01, 0x54
	.zero		2


	//----- nvinfo : EIATTR_SYSCALL_OFFSETS
	.align		4
        /*05b8*/ 	.byte	0x04, 0x46
        /*05ba*/ 	.short	(.L_263 - .L_262)


	//   ....[0]....
.L_262:
        /*05bc*/ 	.word	0x00001490


	//   ....[1]....
        /*05c0*/ 	.word	0x0000b530


	//   ....[2]....
        /*05c4*/ 	.word	0x0000b670


	//   ....[3]....
        /*05c8*/ 	.word	0x0000b760


	//   ....[4]....
        /*05cc*/ 	.word	0x0000c5a0


	//----- nvinfo : EIATTR_MBARRIER_INSTR_OFFSETS
	.align		4
.L_263:
        /*05d0*/ 	.byte	0x04, 0x39
        /*05d2*/ 	.short	(.L_265 - .L_264)


	//   ....[0]....
.L_264:
        /*05d4*/ 	.word	0x00000180
        /*05d8*/ 	.word	0x000000ff
        /*05dc*/ 	.word	0x00030800
        /*05e0*/ 	.short	0x0100
        /*05e2*/ 	.byte	0x08
	.zero		1


	//   ....[1]....
        /*05e4*/ 	.word	0x00000190
        /*05e8*/ 	.word	0x000000ff
        /*05ec*/ 	.word	0x00030820
        /*05f0*/ 	.short	0x0100
        /*05f2*/ 	.byte	0x08
	.zero		1


	//   ....[2]....
        /*05f4*/ 	.word	0x00000280
        /*05f8*/ 	.word	0x000000ff
        /*05fc*/ 	.word	0x00030830
        /*0600*/ 	.short	0x0100
        /*0602*/ 	.byte	0x08
	.zero		1


	//   ....[3]....
        /*0604*/ 	.word	0x00000290
        /*0608*/ 	.word	0x000000ff
        /*060c*/ 	.word	0x00030840
        /*0610*/ 	.short	0x0100
        /*0612*/ 	.byte	0x08
	.zero		1


	//   ....[4]....
        /*0614*/ 	.word	0x000002a0
        /*0618*/ 	.word	0x000000ff
        /*061c*/ 	.word	0x00030838
        /*0620*/ 	.short	0x0100
        /*0622*/ 	.byte	0x08
	.zero		1


	//   ....[5]....
        /*0624*/ 	.word	0x000002b0
        /*0628*/ 	.word	0x000000ff
        /*062c*/ 	.word	0x00030848
        /*0630*/ 	.short	0x0100
        /*0632*/ 	.byte	0x08
	.zero		1


	//   ....[6]....
        /*0634*/ 	.word	0x000003e0
        /*0638*/ 	.word	0x000000ff
        /*063c*/ 	.word	0x00030850
        /*0640*/ 	.short	0x0100
        /*0642*/ 	.byte	0x08
	.zero		1


	//   ....[7]....
        /*0644*/ 	.word	0x000003f0
        /*0648*/ 	.word	0x000000ff
        /*064c*/ 	.word	0x00030860
        /*0650*/ 	.short	0x0100
        /*0652*/ 	.byte	0x08
	.zero		1


	//   ....[8]....
        /*0654*/ 	.word	0x00000400
        /*0658*/ 	.word	0x000000ff
        /*065c*/ 	.word	0x00030858
        /*0660*/ 	.short	0x0100
        /*0662*/ 	.byte	0x08
	.zero		1


	//   ....[9]....
        /*0664*/ 	.word	0x00000410
        /*0668*/ 	.word	0x000000ff
        /*066c*/ 	.word	0x00030868
        /*0670*/ 	.short	0x0100
        /*0672*/ 	.byte	0x08
	.zero		1


	//   ....[10]....
        /*0674*/ 	.word	0x00000500
        /*0678*/ 	.word	0x000000ff
        /*067c*/ 	.word	0x00030870
        /*0680*/ 	.short	0x0100
        /*0682*/ 	.byte	0x06
	.zero		1


	//   ....[11]....
        /*0684*/ 	.word	0x00000510
        /*0688*/ 	.word	0x000000ff
        /*068c*/ 	.word	0x00030880
        /*0690*/ 	.short	0x0100
        /*0692*/ 	.byte	0x06
	.zero		1


	//   ....[12]....
        /*0694*/ 	.word	0x00000520
        /*0698*/ 	.word	0x000000ff
        /*069c*/ 	.word	0x00030878
        /*06a0*/ 	.short	0x0100
        /*06a2*/ 	.byte	0x06
	.zero		1


	//   ....[13]....
        /*06a4*/ 	.word	0x00000530
        /*06a8*/ 	.word	0x000000ff
        /*06ac*/ 	.word	0x00030888
        /*06b0*/ 	.short	0x0100
        /*06b2*/ 	.byte	0x06
	.zero		1


	//   ....[14]....
        /*06b4*/ 	.word	0x00000660
        /*06b8*/ 	.word	0x000000ff
        /*06bc*/ 	.word	0x00030890
        /*06c0*/ 	.short	0x0100
        /*06c2*/ 	.byte	0x08
	.zero		1


	//   ....[15]....
        /*06c4*/ 	.word	0x00000670
        /*06c8*/ 	.word	0x000000ff
        /*06cc*/ 	.word	0x000308a0
        /*06d0*/ 	.short	0x0100
        /*06d2*/ 	.byte	0x08
	.zero		1


	//   ....[16]....
        /*06d4*/ 	.word	0x00000680
        /*06d8*/ 	.word	0x000000ff
        /*06dc*/ 	.word	0x00030898
        /*06e0*/ 	.short	0x0100
        /*06e2*/ 	.byte	0x08
	.zero		1


	//   ....[17]....
        /*06e4*/ 	.word	0x00000690
        /*06e8*/ 	.word	0x000000ff
        /*06ec*/ 	.word	0x000308a8
        /*06f0*/ 	.short	0x0100
        /*06f2*/ 	.byte	0x08
	.zero		1


	//   ....[18]....
        /*06f4*/ 	.word	0x000007d0
        /*06f8*/ 	.word	0x000000ff
        /*06fc*/ 	.word	0x000308b0
        /*0700*/ 	.short	0x0100
        /*0702*/ 	.byte	0x08
	.zero		1


	//   ....[19]....
        /*0704*/ 	.word	0x000007e0
        /*0708*/ 	.word	0x000000ff
        /*070c*/ 	.word	0x000308c0
        /*0710*/ 	.short	0x0100
        /*0712*/ 	.byte	0x08
	.zero		1


	//   ....[20]....
        /*0714*/ 	.word	0x000007f0
        /*0718*/ 	.word	0x000000ff
        /*071c*/ 	.word	0x000308b8
        /*0720*/ 	.short	0x0100
        /*0722*/ 	.byte	0x08
	.zero		1


	//   ....[21]....
        /*0724*/ 	.word	0x00000800
        /*0728*/ 	.word	0x000000ff
        /*072c*/ 	.word	0x000308c8
        /*0730*/ 	.short	0x0100
        /*0732*/ 	.byte	0x08
	.zero		1


	//   ....[22]....
        /*0734*/ 	.word	0x000014b0
        /*0738*/ 	.word	0x000000ff
        /*073c*/ 	.word	0x00030800
        /*0740*/ 	.short	0x010a
        /*0742*/ 	.byte	0x27
	.zero		1


	//   ....[23]....
        /*0744*/ 	.word	0x00001540
        /*0748*/ 	.word	0x000000ff
        /*074c*/ 	.word	0x00030830
        /*0750*/ 	.short	0x010a
        /*0752*/ 	.byte	0x27
	.zero		1


	//   ....[24]....
        /*0754*/ 	.word	0x000015a0
        /*0758*/ 	.word	0x000000ff
        /*075c*/ 	.word	0x00030830
        /*0760*/ 	.short	0x010a
        /*0762*/ 	.byte	0x27
	.zero		1


	//   ....[25]....
        /*0764*/ 	.word	0x00001f90
        /*0768*/ 	.word	0x000000ff
        /*076c*/ 	.word	0x00000000
        /*0770*/ 	.short	0x0101
        /*0772*/ 	.byte	0x06
	.zero		1


	//   ....[26]....
        /*0774*/ 	.word	0x000039b0
        /*0778*/ 	.word	0x000000ff
        /*077c*/ 	.word	0x00030830
        /*0780*/ 	.short	0x010a
        /*0782*/ 	.byte	0x26
	.zero		1


	//   ....[27]....
        /*0784*/ 	.word	0x000039f0
        /*0788*/ 	.word	0x000000ff
        /*078c*/ 	.word	0x00030830
        /*0790*/ 	.short	0x010a
        /*0792*/ 	.byte	0x26
	.zero		1


	//   ....[28]....
        /*0794*/ 	.word	0x00004460
        /*0798*/ 	.word	0x000000ff
        /*079c*/ 	.word	0x00030850
        /*07a0*/ 	.short	0x010a
        /*07a2*/ 	.byte	0x0e
	.zero		1


	//   ....[29]....
        /*07a4*/ 	.word	0x000044a0
        /*07a8*/ 	.word	0x000000ff
        /*07ac*/ 	.word	0x00030850
        /*07b0*/ 	.short	0x010a
        /*07b2*/ 	.byte	0x0e
	.zero		1


	//   ....[30]....
        /*07b4*/ 	.word	0x00004910
        /*07b8*/ 	.word	0x000000ff
        /*07bc*/ 	.word	0x00000000
        /*07c0*/ 	.short	0x0101
        /*07c2*/ 	.byte	0x26
	.zero		1


	//   ....[31]....
        /*07c4*/ 	.word	0x00005dc0
        /*07c8*/ 	.word	0x000000ff
        /*07cc*/ 	.word	0x00000000
        /*07d0*/ 	.short	0x0101
        /*07d2*/ 	.byte	0x0e
	.zero		1


	//   ....[32]....
        /*07d4*/ 	.word	0x00005fa0
        /*07d8*/ 	.word	0x000000ff
        /*07dc*/ 	.word	0x00030830
        /*07e0*/ 	.short	0x010a
        /*07e2*/ 	.byte	0x26
	.zero		1


	//   ....[33]....
        /*07e4*/ 	.word	0x00005fe0
        /*07e8*/ 	.word	0x000000ff
        /*07ec*/ 	.word	0x00030830
        /*07f0*/ 	.short	0x010a
        /*07f2*/ 	.byte	0x26
	.zero		1


	//   ....[34]....
        /*07f4*/ 	.word	0x00006a50
        /*07f8*/ 	.word	0x000000ff
        /*07fc*/ 	.word	0x00030850
        /*0800*/ 	.short	0x010a
        /*0802*/ 	.byte	0x05
	.zero		1


	//   ....[35]....
        /*0804*/ 	.word	0x00006a90
        /*0808*/ 	.word	0x000000ff
        /*080c*/ 	.word	0x00030850
        /*0810*/ 	.short	0x010a
        /*0812*/ 	.byte	0x05
	.zero		1


	//   ....[36]....
        /*0814*/ 	.word	0x00006e40
        /*0818*/ 	.word	0x000000ff
        /*081c*/ 	.word	0x00000000
        /*0820*/ 	.short	0x0101
        /*0822*/ 	.byte	0x26
	.zero		1


	//   ....[37]....
        /*0824*/ 	.word	0x00007be0
        /*0828*/ 	.word	0x000000ff
        /*082c*/ 	.word	0x00000000
        /*0830*/ 	.short	0x0101
        /*0832*/ 	.byte	0x05
	.zero		1


	//   ....[38]....
        /*0834*/ 	.word	0x00008310
        /*0838*/ 	.word	0x000000ff
        /*083c*/ 	.word	0x00030850
        /*0840*/ 	.short	0x010a
        /*0842*/ 	.byte	0x05
	.zero		1


	//   ....[39]....
        /*0844*/ 	.word	0x00008350
        /*0848*/ 	.word	0x000000ff
        /*084c*/ 	.word	0x00030850
        /*0850*/ 	.short	0x010a
        /*0852*/ 	.byte	0x05
	.zero		1


	//   ....[40]....
        /*0854*/ 	.word	0x00008960
        /*0858*/ 	.word	0x000000ff
        /*085c*/ 	.word	0x00000000
        /*0860*/ 	.short	0x0101
        /*0862*/ 	.byte	0x04
	.zero		1


	//   ....[41]....
        /*0864*/ 	.word	0x00009660
        /*0868*/ 	.word	0x000000ff
        /*086c*/ 	.word	0x00000000
        /*0870*/ 	.short	0x0101
        /*0872*/ 	.byte	0x04
	.zero		1


	//   ....[42]....
        /*0874*/ 	.word	0x0000bd70
        /*0878*/ 	.word	0x000000ff
        /*087c*/ 	.word	0x00030840
        /*0880*/ 	.short	0x010a
        /*0882*/ 	.byte	0x2e
	.zero		1


	//   ....[43]....
        /*0884*/ 	.word	0x0000c360
        /*0888*/ 	.word	0x000000ff
        /*088c*/ 	.word	0x00030830
        /*0890*/ 	.short	0x0107
        /*0892*/ 	.byte	0x2e
	.zero		1


	//   ....[44]....
        /*0894*/ 	.word	0x0000c3d0
        /*0898*/ 	.word	0x000000ff
        /*089c*/ 	.word	0x00030830
        /*08a0*/ 	.short	0x0101
        /*08a2*/ 	.byte	0x2e
	.zero		1


	//   ....[45]....
        /*08a4*/ 	.word	0x0000cd90
        /*08a8*/ 	.word	0x000000ff
        /*08ac*/ 	.word	0x00030800
        /*08b0*/ 	.short	0x0107
        /*08b2*/ 	.byte	0x2e
	.zero		1


	//   ....[46]....
        /*08b4*/ 	.word	0x0000cdf0
        /*08b8*/ 	.word	0x000000ff
        /*08bc*/ 	.word	0x00030800
        /*08c0*/ 	.short	0x0101
        /*08c2*/ 	.byte	0x2e
	.zero		1


	//   ....[47]....
        /*08c4*/ 	.word	0x0000ce10
        /*08c8*/ 	.word	0x000000ff
        /*08cc*/ 	.word	0x00030820
        /*08d0*/ 	.short	0x010a
        /*08d2*/ 	.byte	0x2e
	.zero		1


	//   ....[48]....
        /*08d4*/ 	.word	0x0000d1f0
        /*08d8*/ 	.word	0x00000013
        /*08dc*/ 	.word	0x00030840
        /*08e0*/ 	.short	0x010a
        /*08e2*/ 	.byte	0x3f
	.zero		1


	//   ....[49]....
        /*08e4*/ 	.word	0x0000d730
        /*08e8*/ 	.word	0x00000013
        /*08ec*/ 	.word	0x00030830
        /*08f0*/ 	.short	0x0107
        /*08f2*/ 	.byte	0x3f
	.zero		1


	//   ....[50]....
        /*08f4*/ 	.word	0x0000d7e0
        /*08f8*/ 	.word	0x00000013
        /*08fc*/ 	.word	0x00030830
        /*0900*/ 	.short	0x0101
        /*0902*/ 	.byte	0x3f
	.zero		1


	//   ....[51]....
        /*0904*/ 	.word	0x0000d840
        /*0908*/ 	.word	0x00000006
        /*090c*/ 	.word	0x00030860
        /*0910*/ 	.short	0x010a
        /*0912*/ 	.byte	0x3f
	.zero		1


	//   ....[52]....
        /*0914*/ 	.word	0x0000dcf0
        /*0918*/ 	.word	0x00000006
        /*091c*/ 	.word	0x00030850
        /*0920*/ 	.short	0x0107
        /*0922*/ 	.byte	0x3f
	.zero		1


	//   ....[53]....
        /*0924*/ 	.word	0x0000de40
        /*0928*/ 	.word	0x00000006
        /*092c*/ 	.word	0x00030850
        /*0930*/ 	.short	0x0101
        /*0932*/ 	.byte	0x3f
	.zero		1


	//   ....[54]....
        /*0934*/ 	.word	0x0000dfe0
        /*0938*/ 	.word	0x00000000
        /*093c*/ 	.word	0x00030860
        /*0940*/ 	.short	0x010a
        /*0942*/ 	.byte	0x3f
	.zero		1


	//   ....[55]....
        /*0944*/ 	.word	0x0000e510
        /*0948*/ 	.word	0x00000000
        /*094c*/ 	.word	0x00030850
        /*0950*/ 	.short	0x0107
        /*0952*/ 	.byte	0x3f
	.zero		1


	//   ....[56]....
        /*0954*/ 	.word	0x0000e5c0
        /*0958*/ 	.word	0x00000000
        /*095c*/ 	.word	0x00030850
        /*0960*/ 	.short	0x0101
        /*0962*/ 	.byte	0x3f
	.zero		1


	//   ....[57]....
        /*0964*/ 	.word	0x0000e660
        /*0968*/ 	.word	0x00000007
        /*096c*/ 	.word	0x00030820
        /*0970*/ 	.short	0x010a
        /*0972*/ 	.byte	0x3f
	.zero		1


	//   ....[58]....
        /*0974*/ 	.word	0x0000e7e0
        /*0978*/ 	.word	0x00000005
        /*097c*/ 	.word	0x00030840
        /*0980*/ 	.short	0x010a
        /*0982*/ 	.byte	0x3f
	.zero		1


	//   ....[59]....
        /*0984*/ 	.word	0x0000e880
        /*0988*/ 	.word	0x00000007
        /*098c*/ 	.word	0x00030840
        /*0990*/ 	.short	0x010a
        /*0992*/ 	.byte	0x3f
	.zero		1


	//   ....[60]....
        /*0994*/ 	.word	0x0000e8c0
        /*0998*/ 	.word	0x00000005
        /*099c*/ 	.word	0x00030860
        /*09a0*/ 	.short	0x010a
        /*09a2*/ 	.byte	0x3f
	.zero		1


	//   ....[61]....
        /*09a4*/ 	.word	0x0000e900
        /*09a8*/ 	.word	0x00000007
        /*09ac*/ 	.word	0x00030860
        /*09b0*/ 	.short	0x010a
        /*09b2*/ 	.byte	0x3f
	.zero		1


	//   ....[62]....
        /*09b4*/ 	.word	0x0000e970
        /*09b8*/ 	.word	0x00000003
        /*09bc*/ 	.word	0x00030800
        /*09c0*/ 	.short	0x010a
        /*09c2*/ 	.byte	0x3f
	.zero		1


	//   ....[63]....
        /*09c4*/ 	.word	0x0000e9d0
        /*09c8*/ 	.word	0x00000003
        /*09cc*/ 	.word	0x00030830
        /*09d0*/ 	.short	0x010a
        /*09d2*/ 	.byte	0x3f
	.zero		1


	//   ....[64]....
        /*09d4*/ 	.word	0x0000ea30
        /*09d8*/ 	.word	0x00000005
        /*09dc*/ 	.word	0x00030830
        /*09e0*/ 	.short	0x010a
        /*09e2*/ 	.byte	0x3f
	.zero		1


	//   ....[65]....
        /*09e4*/ 	.word	0x0000ea90
        /*09e8*/ 	.word	0x00000003
        /*09ec*/ 	.word	0x00030850
        /*09f0*/ 	.short	0x010a
        /*09f2*/ 	.byte	0x3f
	.zero		1


	//   ....[66]....
        /*09f4*/ 	.word	0x0000eaf0
        /*09f8*/ 	.word	0x00000005
        /*09fc*/ 	.word	0x00030830
        /*0a00*/ 	.short	0x010a
        /*0a02*/ 	.byte	0x3f
	.zero		1


	//   ....[67]....
        /*0a04*/ 	.word	0x0000eb50
        /*0a08*/ 	.word	0x00000003
        /*0a0c*/ 	.word	0x00030850
        /*0a10*/ 	.short	0x010a
        /*0a12*/ 	.byte	0x3f
	.zero		1


	//   ....[68]....
        /*0a14*/ 	.word	0x0000ebb0
        /*0a18*/ 	.word	0x00000003
        /*0a1c*/ 	.word	0x00030850
        /*0a20*/ 	.short	0x010a
        /*0a22*/ 	.byte	0x3f
	.zero		1


	//   ....[69]....
        /*0a24*/ 	.word	0x0000ec90
        /*0a28*/ 	.word	0x00000003
        /*0a2c*/ 	.word	0x00030840
        /*0a30*/ 	.short	0x010a
        /*0a32*/ 	.byte	0x3f
	.zero		1


	//   ....[70]....
        /*0a34*/ 	.word	0x0000feb0
        /*0a38*/ 	.word	0x00000003
        /*0a3c*/ 	.word	0x00030820
        /*0a40*/ 	.short	0x010a
        /*0a42*/ 	.byte	0x3f
	.zero		1


	//   ....[71]....
        /*0a44*/ 	.word	0x0000ff00
        /*0a48*/ 	.word	0x00000013
        /*0a4c*/ 	.word	0x00030840
        /*0a50*/ 	.short	0x010a
        /*0a52*/ 	.byte	0x3f
	.zero		1


	//   ....[72]....
        /*0a54*/ 	.word	0x00010690
        /*0a58*/ 	.word	0x00000006
        /*0a5c*/ 	.word	0x00030860
        /*0a60*/ 	.short	0x010a
        /*0a62*/ 	.byte	0x3f
	.zero		1


	//   ....[73]....
        /*0a64*/ 	.word	0x00010f90
        /*0a68*/ 	.word	0x00000000
        /*0a6c*/ 	.word	0x00030860
        /*0a70*/ 	.short	0x010a
        /*0a72*/ 	.byte	0x3f
	.zero		1


	//   ....[74]....
        /*0a74*/ 	.word	0x00011850
        /*0a78*/ 	.word	0x00000007
        /*0a7c*/ 	.word	0x00030820
        /*0a80*/ 	.short	0x010a
        /*0a82*/ 	.byte	0x3f
	.zero		1


	//   ....[75]....
        /*0a84*/ 	.word	0x000119f0
        /*0a88*/ 	.word	0x00000005
        /*0a8c*/ 	.word	0x00030840
        /*0a90*/ 	.short	0x010a
        /*0a92*/ 	.byte	0x3f
	.zero		1


	//   ....[76]....
        /*0a94*/ 	.word	0x00011a40
        /*0a98*/ 	.word	0x00000007
        /*0a9c*/ 	.word	0x00030840
        /*0aa0*/ 	.short	0x010a
        /*0aa2*/ 	.byte	0x3f
	.zero		1


	//   ....[77]....
        /*0aa4*/ 	.word	0x00011a90
        /*0aa8*/ 	.word	0x00000005
        /*0aac*/ 	.word	0x00030860
        /*0ab0*/ 	.short	0x010a
        /*0ab2*/ 	.byte	0x3f
	.zero		1


	//----- nvinfo : EIATTR_NUM_MBARRIERS
	.align		4
.L_265:
        /*0ab4*/ 	.byte	0x03, 0x38
        /*0ab6*/ 	.short	0x0016


	//----- nvinfo : EIATTR_EXIT_INSTR_OFFSETS
	.align		4
        /*0ab8*/ 	.byte	0x04, 0x1c
        /*0aba*/ 	.short	(.L_267 - .L_266)


	//   ....[0]....
.L_266:
        /*0abc*/ 	.word	0x0000e950


	//----- nvinfo : EIATTR_MAX_THREADS
	.align		4
.L_267:
        /*0ac0*/ 	.byte	0x04, 0x05
        /*0ac2*/ 	.short	(.L_269 - .L_268)
.L_268:
        /*0ac4*/ 	.word	0x00000180
        /*0ac8*/ 	.word	0x00000001
        /*0acc*/ 	.word	0x00000001


	//----- nvinfo : EIATTR_CRS_STACK_SIZE
	.align		4
.L_269:
        /*0ad0*/ 	.byte	0x04, 0x1e
        /*0ad2*/ 	.short	(.L_271 - .L_270)
.L_270:
        /*0ad4*/ 	.word	0x00000000


	//----- nvinfo : EIATTR_CBANK_PARAM_SIZE
	.align		4
.L_271:
        /*0ad8*/ 	.byte	0x03, 0x19
        /*0ada*/ 	.short	0x0a70


	//----- nvinfo : EIATTR_PARAM_CBANK
	.align		4
        /*0adc*/ 	.byte	0x04, 0x0a
        /*0ade*/ 	.short	(.L_273 - .L_272)
	.align		4
.L_272:
        /*0ae0*/ 	.word	index@(.nv.constant0._ZN7cutlass13device_kernelIN5flash11enable_sm90INS1_16FlashAttnFwdSm90INS1_25CollectiveMainloopFwdSm90ILi2EN4cute5tupleIJNS5_1CILi1EEES8_S8_EEENS6_IJNS7_ILi128EEENS7_ILi96EEENS7_ILi192EEEEEELi192ENS_10bfloat16_tEfNS_4arch4Sm90ELb1ELb0ELb0ELb0ELb1ELb0ELb0ELb1ELb1ELb1ELb1ELb0EEENS1_21CollectiveEpilogueFwdINS6_IJSA_SC_SB_EEES9_SE_SG_Li256ELb0ELb1ELb1ELb0EEENS1_19SingleTileSchedulerILb0ELb1ELb1ELi128EEEEEEEEEvNT_6ParamsE)
        /*0ae4*/ 	.short	0x0210
        /*0ae6*/ 	.short	0x0a70


	//----- nvinfo : EIATTR_SW_WAR
	.align		4
.L_273:
        /*0ae8*/ 	.byte	0x04, 0x36
        /*0aea*/ 	.short	(.L_275 - .L_274)
.L_274:
        /*0aec*/ 	.word	0x00000008
.L_275:


//--------------------- .nv.info._ZN7cutlass13device_kernelIN5flash11enable_sm90INS1_16FlashAttnFwdSm90INS1_25CollectiveMainloopFwdSm90ILi2EN4cute5tupleIJNS5_1CILi1EEES8_S8_EEENS6_IJNS7_ILi128EEENS7_ILi96EEENS7_ILi192EEEEEELi192ENS_10bfloat16_tEfNS_4arch4Sm90ELb1ELb0ELb0ELb1ELb1ELb0ELb0ELb1ELb1ELb1ELb1ELb0EEENS1_21CollectiveEpilogueFwdINS6_IJSA_SC_SB_EEES9_SE_SG_Li256ELb1ELb1ELb1ELb0EEENS1_36VarlenDynamicPersistentTileSchedulerILi128ELi96ELi256ELi128ELb1ELb1ELb1ELb1ELb1ELb1EEEEEEEEEvNT_6ParamsE --------------------------
	.section	.nv.info._ZN7cutlass13device_kernelIN5flash11enable_sm90INS1_16FlashAttnFwdSm90INS1_25CollectiveMainloopFwdSm90ILi2EN4cute5tupleIJNS5_1CILi1EEES8_S8_EEENS6_IJNS7_ILi128EEENS7_ILi96EEENS7_ILi192EEEEEELi192ENS_10bfloat16_tEfNS_4arch4Sm90ELb1ELb0ELb0ELb1ELb1ELb0ELb0ELb1ELb1ELb1ELb1ELb0EEENS1_21CollectiveEpilogueFwdINS6_IJSA_SC_SB_EEES9_SE_SG_Li256ELb1ELb1ELb1ELb0EEENS1_36VarlenDynamicPersistentTileSchedulerILi128ELi96ELi256ELi128ELb1ELb1ELb1ELb1ELb1ELb1EEEEEEEEEvNT_6ParamsE,"",@"SHT_CUDA_INFO"
	.sectionflags	@""
	.align	4


	//----- nvinfo : EIATTR_CUDA_API_VERSION
	.align		4
        /*0000*/ 	.byte	0x04, 0x37
        /*0002*/ 	.short	(.L_277 - .L_276)
.L_276:
        /*0004*/ 	.word	0x00000082


	//----- nvinfo : EIATTR_KPARAM_INFO
	.align		4
.L_277:
        /*0008*/ 	.byte	0x04, 0x17
        /*000a*/ 	.short	(.L_279 - .L_278)
.L_278:
        /*000c*/ 	.word	0x00000000
        /*0010*/ 	.short	0x0000
        /*0012*/ 	.short	0x0070
        /*0014*/ 	.byte	0x00, 0xf0, 0x01, 0x2a


	//----- nvinfo : EIATTR_SPARSE_MMA_MASK
	.align		4
.L_279:
        /*0018*/ 	.byte	0x03, 0x50
        /*001a*/ 	.short	0x0000


	//----- nvinfo : EIATTR_MAXREG_COUNT
	.align		4
        /*001c*/ 	.byte	0x03, 0x1b
        /*001e*/ 	.short	0x00a8


	//----- nvinfo : EIATTR_NUM_BARRIERS
	.align		4
        /*0020*/ 	.byte	0x02, 0x4c
        /*0022*/ 	.byte	0x09
	.zero		1


	//----- nvinfo : EIATTR_EXTERNS
	.align		4
        /*0024*/ 	.byte	0x04, 0x0f
        /*0026*/ 	.short	(.L_281 - .L_280)


	//   ....[0]....
	.align		4
.L_280:
        /*0028*/ 	.word	index@(__assertfail)


	//----- nvinfo : EIATTR_ANNOTATIONS
	.align		4
.L_281:
        /*002c*/ 	.byte	0x04, 0x55
        /*002e*/ 	.short	(.L_283 - .L_282)


	//   ....[0]....
.L_282:
        /* <DEDUP_REMOVED lines=20> */


	//----- nvinfo : EIATTR_MERCURY_ISA_VERSION
	.align		4
.L_283:
        /*0158*/ 	.byte	0x03, 0x5f
        /*015a*/ 	.short	0x0101


	//----- nvinfo : EIATTR_UNUSED_LOAD_BYTE_OFFSET
	.align		4
        /*015c*/ 	.byte	0x04, 0x44
        /*015e*/ 	.short	(.L_285 - .L_284)


	//   ....[0]....
.L_284:
        /*0160*/ 	.word	0x00000950
        /*0164*/ 	.word	0x0000fff0


	//   ....[1]....
        /*0168*/ 	.word	0x00009860
        /*016c*/ 	.word	0x0000fff0


	//----- nvinfo : EIATTR_INT_WARP_WIDE_INSTR_OFFSETS
	.align		4
.L_285:
        /*0170*/ 	.byte	0x04, 0x31
        /*0172*/ 	.short	(.L_287 - .L_286)


	//   ....[0]....
.L_286:
        /*0174*/ 	.word	0x000000c0


	//   ....[1]....
        /*0178*/ 	.word	0x000000d0


	//   ....[2]....
        /*017c*/ 	.word	0x00000170


	//   ....[3]....
        /*0180*/ 	.word	0x0000eeb0


	//   ....[4]....
        /*0184*/ 	.word	0x0000ef40


	//   ....[5]....
        /*0188*/ 	.word	0x00011d10


	//   ....[6]....
        /*018c*/ 	.word	0x00011da0


	//----- nvinfo : EIATTR_COOP_GROUP_MASK_REGIDS
	.align		4
.L_287:
        /*0190*/ 	.byte	0x04, 0x29
        /*0192*/ 	.short	(.L_289 - .L_288)


	//   ....[0]....
.L_288:
        /*0194*/ 	.word	0xffffffff


	//   ....[1]....
        /*0198*/ 	.word	0xffffffff


	//   ....[2]....
        /*019c*/ 	.word	0xffffffff


	//   ....[3]....
        /*01a0*/ 	.word	0xffffffff


	//   ....[4]....
        /*01a4*/ 	.word	0xffffffff


	//   ....[5]....
        /*01a8*/ 	.word	0xffffffff


	//   ....[6]....
        /*01ac*/ 	.word	0xffffffff


	//   ....[7]....
        /*01b0*/ 	.word	0xffffffff


	//   ....[8]....
        /*01b4*/ 	.word	0xffffffff


	//   ....[9]....
        /*01b8*/ 	.word	0xffffffff


	//   ....[10]....
        /*01bc*/ 	.word	0xffffffff


	//   ....[11]....
        /*01c0*/ 	.word	0xffffffff


	//   ....[12]....
        /*01c4*/ 	.word	0xffffffff


	//   ....[13]....
        /*01c8*/ 	.word	0xffffffff


	//   ....[14]....
        /*01cc*/ 	.word	0xffffffff


	//   ....[15]....
        /*01d0*/ 	.word	0xffffffff


	//   ....[16]....
        /*01d4*/ 	.word	0xffffffff


	//   ....[17]....
        /*01d8*/ 	.word	0xffffffff


	//   ....[18]....
        /*01dc*/ 	.word	0xffffffff


	//   ....[19]....
        /*01e0*/ 	.word	0xffffffff


	//   ....[20]....
        /*01e4*/ 	.word	0xffffffff


	//   ....[21]....
        /*01e8*/ 	.word	0xffffffff


	//   ....[22]....
        /*01ec*/ 	.word	0xffffffff


	//   ....[23]....
        /*01f0*/ 	.word	0xffffffff


	//   ....[24]....
        /*01f4*/ 	.word	0xffffffff


	//   ....[25]....
        /*01f8*/ 	.word	0xffffffff


	//   ....[26]....
        /*01fc*/ 	.word	0xffffffff


	//   ....[27]....
        /*0200*/ 	.word	0xffffffff


	//   ....[28]....
        /*0204*/ 	.word	0xffffffff


	//   ....[29]....
        /*0208*/ 	.word	0xffffffff


	//   ....[30]....
        /*020c*/ 	.word	0xffffffff


	//   ....[31]....
        /*0210*/ 	.word	0xffffffff


	//   ....[32]....
        /*0214*/ 	.word	0xffffffff


	//   ....[33]....
        /*0218*/ 	.word	0xffffffff


	//   ....[34]....
        /*021c*/ 	.word	0xffffffff


	//   ....[35]....
        /*0220*/ 	.word	0xffffffff


	//   ....[36]....
        /*0224*/ 	.word	0xffffffff


	//   ....[37]....
        /*0228*/ 	.word	0xffffffff


	//   ....[38]....
        /*022c*/ 	.word	0xffffffff


	//   ....[39]....
        /*0230*/ 	.word	0xffffffff


	//   ....[40]....
        /*0234*/ 	.word	0xffffffff


	//   ....[41]....
        /*0238*/ 	.word	0xffffffff


	//   ....[42]....
        /*023c*/ 	.word	0xffffffff


	//   ....[43]....
        /*0240*/ 	.word	0xffffffff


	//   ....[44]....
        /*0244*/ 	.word	0xffffffff


	//   ....[45]....
        /*0248*/ 	.word	0xffffffff


	//   ....[46]....
        /*024c*/ 	.word	0xffffffff


	//   ....[47]....
        /*0250*/ 	.word	0xffffffff


	//   ....[48]....
        /*0254*/ 	.word	0xffffffff


	//   ....[49]....
        /*0258*/ 	.word	0xffffffff


	//   ....[50]....
        /*025c*/ 	.word	0xffffffff


	//   ....[51]....
        /*0260*/ 	.word	0xffffffff


	//   ....[52]....
        /*0264*/ 	.word	0xffffffff


	//   ....[53]....
        /*0268*/ 	.word	0xffffffff


	//   ....[54]....
        /*026c*/ 	.word	0xffffffff


	//   ....[55]....
        /*0270*/ 	.word	0xffffffff


	//   ....[56]....
        /*0274*/ 	.word	0xffffffff


	//   ....[57]....
        /*0278*/ 	.word	0xffffffff


	//   ....[58]....
        /*027c*/ 	.word	0xffffffff


	//   ....[59]....
        /*0280*/ 	.word	0xffffffff


	//   ....[60]....
        /*0284*/ 	.word	0xffffffff


	//   ....[61]....
        /*0288*/ 	.word	0xffffffff


	//   ....[62]....
        /*028c*/ 	.word	0xffffffff


	//   ....[63]....
        /*0290*/ 	.word	0xffffffff


	//   ....[64]....
        /*0294*/ 	.word	0xffffffff


	//   ....[65]....
        /*0298*/ 	.word	0xffffffff


	//   ....[66]....
        /*029c*/ 	.word	0xffffffff


	//   ....[67]....
        /*02a0*/ 	.word	0xffffffff


	//   ....[68]....
        /*02a4*/ 	.word	0xffffffff


	//   ....[69]....
        /*02a8*/ 	.word	0xffffffff


	//   ....[70]....
        /*02ac*/ 	.word	0xffffffff


	//   ....[71]....
        /*02b0*/ 	.word	0xffffffff


	//   ....[72]....
        /*02b4*/ 	.word	0xffffffff


	//   ....[73]....
        /*02b8*/ 	.word	0xffffffff


	//   ....[74]....
        /*02bc*/ 	.word	0xffffffff


	//   ....[75]....
        /*02c0*/ 	.word	0xffffffff


	//   ....[76]....
        /*02c4*/ 	.word	0xffffffff


	//   ....[77]....
        /*02c8*/ 	.word	0xffffffff


	//   ....[78]....
        /*02cc*/ 	.word	0xffffffff


	//   ....[79]....
        /*02d0*/ 	.word	0xffffffff


	//   ....[80]....
        /*02d4*/ 	.word	0xffffffff


	//   ....[81]....
        /*02d8*/ 	.word	0xffffffff


	//   ....[82]....
        /*02dc*/ 	.word	0xffffffff


	//   ....[83]....
        /*02e0*/ 	.word	0xffffffff


	//   ....[84]....
        /*02e4*/ 	.word	0xffffffff


	//   ....[85]....
        /*02e8*/ 	.word	0xffffffff


	//   ....[86]....
        /*02ec*/ 	.word	0xffffffff


	//   ....[87]....
        /*02f0*/ 	.word	0xffffffff


	//   ....[88]....
        /*02f4*/ 	.word	0xffffffff


	//   ....[89]....
        /*02f8*/ 	.word	0xffffffff


	//   ....[90]....
        /*02fc*/ 	.word	0xffffffff


	//   ....[91]....
        /*0300*/ 	.word	0xffffffff


	//   ....[92]....
        /*0304*/ 	.word	0xffffffff


	//   ....[93]....
        /*0308*/ 	.word	0xffffffff


	//   ....[94]....
        /*030c*/ 	.word	0xffffffff


	//   ....[95]....
        /*0310*/ 	.word	0xffffffff


	//   ....[96]....
        /*0314*/ 	.word	0xffffffff


	//   ....[97]....
        /*0318*/ 	.word	0xffffffff


	//   ....[98]....
        /*031c*/ 	.word	0xffffffff


	//   ....[99]....
        /*0320*/ 	.word	0xffffffff


	//   ....[100]....
        /*0324*/ 	.word	0xffffffff


	//   ....[101]....
        /*0328*/ 	.word	0xffffffff


	//   ....[102]....
        /*032c*/ 	.word	0xffffffff


	//   ....[103]....
        /*0330*/ 	.word	0xffffffff


	//   ....[104]....
        /*0334*/ 	.word	0xffffffff


	//   ....[105]....
        /*0338*/ 	.word	0xffffffff


	//   ....[106]....
        /*033c*/ 	.word	0xffffffff


	//   ....[107]....
        /*0340*/ 	.word	0xffffffff


	//   ....[108]....
        /*0344*/ 	.word	0xffffffff


	//   ....[109]....
        /*0348*/ 	.word	0xffffffff


	//   ....[110]....
        /*034c*/ 	.word	0xffffffff


	//   ....[111]....
        /*0350*/ 	.word	0xffffffff


	//   ....[112]....
        /*0354*/ 	.word	0xffffffff


	//   ....[113]....
        /*0358*/ 	.word	0xffffffff


	//   ....[114]....
        /*035c*/ 	.word	0xffffffff


	//   ....[115]....
        /*0360*/ 	.word	0xffffffff


	//   ....[116]....
        /*0364*/ 	.word	0xffffffff


	//   ....[117]....
        /*0368*/ 	.word	0xffffffff


	//   ....[118]....
        /*036c*/ 	.word	0xffffffff


	//   ....[119]....
        /*0370*/ 	.word	0xffffffff


	//   ....[120]....
        /*0374*/ 	.word	0xffffffff


	//   ....[121]....
        /*0378*/ 	.word	0xffffffff


	//   ....[122]....
        /*037c*/ 	.word	0xffffffff


	//   ....[123]....
        /*0380*/ 	.word	0xffffffff


	//   ....[124]....
        /*0384*/ 	.word	0xffffffff


	//   ....[125]....
        /*0388*/ 	.word	0xffffffff


	//   ....[126]....
        /*038c*/ 	.word	0xffffffff


	//   ....[127]....
        /*0390*/ 	.word	0xffffffff


	//   ....[128]....
        /*0394*/ 	.word	0xffffffff


	//   ....[129]....
        /*0398*/ 	.word	0xffffffff


	//   ....[130]....
        /*039c*/ 	.word	0xffffffff


	//   ....[131]....
        /*03a0*/ 	.word	0xffffffff


	//   ....[132]....
        /*03a4*/ 	.word	0xffffffff


	//   ....[133]....
        /*03a8*/ 	.word	0xffffffff


	//   ....[134]....
        /*03ac*/ 	.word	0xffffffff


	//   ....[135]....
        /*03b0*/ 	.word	0xffffffff


	//   ....[136]....
        /*03b4*/ 	.word	0xffffffff


	//   ....[137]....
        /*03b8*/ 	.word	0xffffffff


	//   ....[138]....
        /*03bc*/ 	.word	0xffffffff


	//   ....[139]....
        /*03c0*/ 	.word	0xffffffff


	//   ....[140]....
        /*03c4*/ 	.word	0xffffffff


	//   ....[141]....
        /*03c8*/ 	.word	0xffffffff


	//   ....[142]....
        /*03cc*/ 	.word	0xffffffff


	//   ....[143]....
        /*03d0*/ 	.word	0xffffffff


	//   ....[144]....
        /*03d4*/ 	.word	0xffffffff


	//   ....[145]....
        /*03d8*/ 	.word	0xffffffff


	//   ....[146]....
        /*03dc*/ 	.word	0xffffffff


	//   ....[147]....
        /*03e0*/ 	.word	0xffffffff


	//   ....[148]....
        /*03e4*/ 	.word	0xffffffff


	//   ....[149]....
        /*03e8*/ 	.word	0xffffffff


	//   ....[150]....
        /*03ec*/ 	.word	0xffffffff


	//   ....[151]....
        /*03f0*/ 	.word	0x0500000f


	//   ....[152]....
        /*03f4*/ 	.word	0x0500000f


	//   ....[153]....
        /*03f8*/ 	.word	0x0500000f


	//   ....[154]....
        /*03fc*/ 	.word	0x0500000f


	//   ....[155]....
        /*0400*/ 	.word	0x0500000f


	//   ....[156]....
        /*0404*/ 	.word	0x0500000f


	//   ....[157]....
        /*0408*/ 	.word	0x0500000f


	//   ....[158]....
        /*040c*/ 	.word	0x0500000f


	//   ....[159]....
        /*0410*/ 	.word	0x0500000f


	//   ....[160]....
        /*0414*/ 	.word	0x0500000f


	//   ....[161]....
        /*0418*/ 	.word	0x0500000f


	//   ....[162]....
        /*041c*/ 	.word	0x0500000f


	//   ....[163]....
        /*0420*/ 	.word	0x0500000f


	//   ....[164]....
        /*0424*/ 	.word	0x0500000f


	//   ....[165]....
        /*0428*/ 	.word	0x0500000f


	//   ....[166]....
        /*042c*/ 	.word	0x0500000f


	//   ....[167]....
        /*0430*/ 	.word	0x0500000f


	//   ....[168]....
        /*0434*/ 	.word	0x0500000f


	//   ....[169]....
        /*0438*/ 	.word	0x0500000f


	//   ....[170]....
        /*043c*/ 	.word	0x0500000f


	//   ....[171]....
        /*0440*/ 	.word	0x0500000f


	//   ....[172]....
        /*0444*/ 	.word	0x0500000f


	//   ....[173]....
        /*0448*/ 	.word	0x0500000f


	//   ....[174]....
        /*044c*/ 	.word	0x0500000f


	//   ....[175]....
        /*0450*/ 	.word	0x0500000f


	//   ....[176]....
        /*0454*/ 	.word	0x0500000f


	//   ....[177]....
        /*0458*/ 	.word	0x0500000f


	//   ....[178]....
        /*045c*/ 	.word	0x0500000f


	//   ....[179]....
        /*0460*/ 	.word	0x0500000f


	//   ....[180]....
        /*0464*/ 	.word	0x0500000f


	//   ....[181]....
        /*0468*/ 	.word	0x0500000f


	//   ....[182]....
        /*046c*/ 	.word	0x0500000f


	//   ....[183]....
        /*0470*/ 	.word	0x0500000f


	//   ....[184]....
        /*0474*/ 	.word	0x0500000f


	//   ....[185]....
        /*0478*/ 	.word	0x0500000f


	//   ....[186]....
        /*047c*/ 	.word	0x0500000f


	//   ....[187]....
        /*0480*/ 	.word	0x0500000f


	//   ....[188]....
        /*0484*/ 	.word	0x0500000f


	//   ....[189]....
        /*0488*/ 	.word	0x0500000f


	//   ....[190]....
        /*048c*/ 	.word	0x0500000f


	//   ....[191]....
        /*0490*/ 	.word	0x0500000f


	//   ....[192]....
        /*0494*/ 	.word	0x0500000f


	//   ....[193]....
        /*0498*/ 	.word	0x0500000f


	//   ....[194]....
        /*049c*/ 	.word	0x0500000f


	//   ....[195]....
        /*04a0*/ 	.word	0x0500000f


	//   ....[196]....
        /*04a4*/ 	.word	0x0500000f


	//   ....[197]....
        /*04a8*/ 	.word	0x0500000f


	//   ....[198]....
        /*04ac*/ 	.word	0x0500000f


	//   ....[199]....
        /*04b0*/ 	.word	0x0500000f


	//   ....[200]....
        /*04b4*/ 	.word	0x0500000f


	//   ....[201]....
        /*04b8*/ 	.word	0x0500000f


	//   ....[202]....
        /*04bc*/ 	.word	0x0500000f


	//   ....[203]....
        /*04c0*/ 	.word	0x0500000f


	//   ....[204]....
        /*04c4*/ 	.word	0x0500000f


	//   ....[205]....
        /*04c8*/ 	.word	0x0500000f


	//   ....[206]....
        /*04cc*/ 	.word	0x0500000f


	//   ....[207]....
        /*04d0*/ 	.word	0x0500000f


	//   ....[208]....
        /*04d4*/ 	.word	0x0500000f


	//   ....[209]....
        /*04d8*/ 	.word	0x0500000f


	//   ....[210]....
        /*04dc*/ 	.word	0x0500000f


	//   ....[211]....
        /*04e0*/ 	.word	0x0500000f


	//   ....[212]....
        /*04e4*/ 	.word	0x0500000f


	//   ....[213]....
        /*04e8*/ 	.word	0x0500000f


	//   ....[214]....
        /*04ec*/ 	.word	0x0500000f


	//   ....[215]....
        /*04f0*/ 	.word	0x0500000f


	//   ....[216]....
        /*04f4*/ 	.word	0x0500000f


	//   ....[217]....
        /*04f8*/ 	.word	0x0500000f


	//   ....[218]....
        /*04fc*/ 	.word	0x0500000f


	//   ....[219]....
        /*0500*/ 	.word	0x0500000f


	//   ....[220]....
        /*0504*/ 	.word	0x0500000f


	//   ....[221]....
        /*0508*/ 	.word	0x0500000f


	//   ....[222]....
        /*050c*/ 	.word	0x0500000f


	//   ....[223]....
        /*0510*/ 	.word	0x0500000f


	//   ....[224]....
        /*0514*/ 	.word	0x0500000f


	//   ....[225]....
        /*0518*/ 	.word	0x0500000f


	//   ....[226]....
        /*051c*/ 	.word	0x0500000f


	//   ....[227]....
        /*0520*/ 	.word	0x0500000f


	//   ....[228]....
        /*0524*/ 	.word	0x0500000f


	//   ....[229]....
        /*0528*/ 	.word	0x0500000f


	//   ....[230]....
        /*052c*/ 	.word	0x0500000f


	//   ....[231]....
        /*0530*/ 	.word	0x0500000f


	//   ....[232]....
        /*0534*/ 	.word	0x0500000f


	//   ....[233]....
        /*0538*/ 	.word	0x0500000f


	//   ....[234]....
        /*053c*/ 	.word	0x0500000f


	//----- nvinfo : EIATTR_COOP_GROUP_INSTR_OFFSETS
	.align		4
.L_289:
        /*0540*/ 	.byte	0x04, 0x28
        /*0542*/ 	.short	(.L_291 - .L_290)


	//   ....[0]....
.L_290:
        /*0544*/ 	.word	0x00000070


	//   ....[1]....
        /*0548*/ 	.word	0x000000b0


	//   ....[2]....
        /*054c*/ 	.word	0x000002d0


	//   ....[3]....
        /*0550*/ 	.word	0x00000430


	//   ....[4]....
        /*0554*/ 	.word	0x00000550


	//   ....[5]....
        /*0558*/ 	.word	0x000006b0


	//   ....[6]....
        /*055c*/ 	.word	0x00001dc0


	//   ....[7]....
        /*0560*/ 	.word	0x00002930


	//   ....[8]....
        /*0564*/ 	.word	0x00002960


	//   ....[9]....
        /*0568*/ 	.word	0x00002f10


	//   ....[10]....
        /*056c*/ 	.word	0x00002f90


	//   ....[11]....
        /*0570*/ 	.word	0x00003700


	//   ....[12]....
        /*0574*/ 	.word	0x00003770


	//   ....[13]....
        /*0578*/ 	.word	0x00005140


	//   ....[14]....
        /*057c*/ 	.word	0x00005600


	//   ....[15]....
        /*0580*/ 	.word	0x00005620


	//   ....[16]....
        /*0584*/ 	.word	0x00005680


	//   ....[17]....
        /*0588*/ 	.word	0x00005c80


	//   ....[18]....
        /*058c*/ 	.word	0x00005d10


	//   ....[19]....
        /*0590*/ 	.word	0x00007a30


	//   ....[20]....
        /*0594*/ 	.word	0x00007a40


	//   ....[21]....
        /*0598*/ 	.word	0x00007a70


	//   ....[22]....
        /*059c*/ 	.word	0x00007a80


	//   ....[23]....
        /*05a0*/ 	.word	0x00008d80


	//   ....[24]....
        /*05a4*/ 	.word	0x00008db0


	//   ....[25]....
        /*05a8*/ 	.word	0x00008e70


	//   ....[26]....
        /*05ac*/ 	.word	0x00008e80


	//   ....[27]....
        /*05b0*/ 	.word	0x0000a700


	//   ....[28]....
        /*05b4*/ 	.word	0x0000a720


	//   ....[29]....
        /*05b8*/ 	.word	0x0000a730


	//   ....[30]....
        /*05bc*/ 	.word	0x0000a740


	//   ....[31]....
        /*05c0*/ 	.word	0x0000b020


	//   ....[32]....
        /*05c4*/ 	.word	0x0000b040


	//   ....[33]....
        /*05c8*/ 	.word	0x0000b180


	//   ....[34]....
        /*05cc*/ 	.word	0x0000b1a0


	//   ....[35]....
        /*05d0*/ 	.word	0x0000b2a0


	//   ....[36]....
        /*05d4*/ 	.word	0x0000b2c0


	//   ....[37]....
        /*05d8*/ 	.word	0x0000b3d0


	//   ....[38]....
        /*05dc*/ 	.word	0x0000b3f0


	//   ....[39]....
        /*05e0*/ 	.word	0x0000b850


	//   ....[40]....
        /*05e4*/ 	.word	0x0000b860


	//   ....[41]....
        /*05e8*/ 	.word	0x0000bf20


	//   ....[42]....
        /*05ec*/ 	.word	0x0000bf30


	//   ....[43]....
        /*05f0*/ 	.word	0x0000cfc0


	//   ....[44]....
        /*05f4*/ 	.word	0x0000cff0


	//   ....[45]....
        /*05f8*/ 	.word	0x0000d110


	//   ....[46]....
        /*05fc*/ 	.word	0x0000d130


	//   ....[47]....
        /*0600*/ 	.word	0x0000d230


	//   ....[48]....
        /*0604*/ 	.word	0x0000d250


	//   ....[49]....
        /*0608*/ 	.word	0x0000d360


	//   ....[50]....
        /*060c*/ 	.word	0x0000d380


	//   ....[51]....
        /*0610*/ 	.word	0x0000d520


	//   ....[52]....
        /*0614*/ 	.word	0x0000d710


	//   ....[53]....
        /*0618*/ 	.word	0x0000d740


	//   ....[54]....
        /*061c*/ 	.word	0x0000d770


	//   ....[55]....
        /*0620*/ 	.word	0x0000d7a0


	//   ....[56]....
        /*0624*/ 	.word	0x0000d7d0


	//   ....[57]....
        /*0628*/ 	.word	0x0000d800


	//   ....[58]....
        /*062c*/ 	.word	0x0000d970


	//   ....[59]....
        /*0630*/ 	.word	0x0000d9a0


	//   ....[60]....
        /*0634*/ 	.word	0x0000d9d0


	//   ....[61]....
        /*0638*/ 	.word	0x0000da00


	//   ....[62]....
        /*063c*/ 	.word	0x0000da30


	//   ....[63]....
        /*0640*/ 	.word	0x0000da60


	//   ....[64]....
        /*0644*/ 	.word	0x0000daf0


	//   ....[65]....
        /*0648*/ 	.word	0x0000db20


	//   ....[66]....
        /*064c*/ 	.word	0x0000db30


	//   ....[67]....
        /*0650*/ 	.word	0x0000db70


	//   ....[68]....
        /*0654*/ 	.word	0x0000fa50


	//   ....[69]....
        /*0658*/ 	.word	0x0000fa70


	//   ....[70]....
        /*065c*/ 	.word	0x0000fb20


	//   ....[71]....
        /*0660*/ 	.word	0x0000fb40


	//   ....[72]....
        /*0664*/ 	.word	0x0000fbe0


	//   ....[73]....
        /*0668*/ 	.word	0x0000fc00


	//   ....[74]....
        /*066c*/ 	.word	0x0000fca0


	//   ....[75]....
        /*0670*/ 	.word	0x0000fcc0


	//   ....[76]....
        /*0674*/ 	.word	0x0000fd60


	//   ....[77]....
        /*0678*/ 	.word	0x0000fd80


	//   ....[78]....
        /*067c*/ 	.word	0x0000fd90


	//   ....[79]....
        /*0680*/ 	.word	0x0000fe20


	//   ....[80]....
        /*0684*/ 	.word	0x00010520


	//   ....[81]....
        /*0688*/ 	.word	0x00010550


	//   ....[82]....
        /*068c*/ 	.word	0x000105b0


	//   ....[83]....
        /*0690*/ 	.word	0x00010610


	//   ....[84]....
        /*0694*/ 	.word	0x00010660


	//   ....[85]....
        /*0698*/ 	.word	0x000106c0


	//   ....[86]....
        /*069c*/ 	.word	0x00010710


	//   ....[87]....
        /*06a0*/ 	.word	0x00010770


	//   ....[88]....
        /*06a4*/ 	.word	0x000107c0


	//   ....[89]....
        /*06a8*/ 	.word	0x00010820


	//   ....[90]....
        /*06ac*/ 	.word	0x00010870


	//   ....[91]....
        /*06b0*/ 	.word	0x000108d0


	//   ....[92]....
        /*06b4*/ 	.word	0x00010920


	//   ....[93]....
        /*06b8*/ 	.word	0x00010970


	//   ....[94]....
        /*06bc*/ 	.word	0x00010990


	//   ....[95]....
        /*06c0*/ 	.word	0x000109d0


	//   ....[96]....
        /*06c4*/ 	.word	0x00011180


	//   ....[97]....
        /*06c8*/ 	.word	0x000111c0


	//   ....[98]....
        /*06cc*/ 	.word	0x000111d0


	//   ....[99]....
        /*06d0*/ 	.word	0x00011230


	//   ....[100]....
        /*06d4*/ 	.word	0x00011240


	//   ....[101]....
        /*06d8*/ 	.word	0x000112a0


	//   ....[102]....
        /*06dc*/ 	.word	0x000112d0


	//   ....[103]....
        /*06e0*/ 	.word	0x00011310


	//   ....[104]....
        /*06e4*/ 	.word	0x00011340


	//   ....[105]....
        /*06e8*/ 	.word	0x00011380


	//   ....[106]....
        /*06ec*/ 	.word	0x000113b0


	//   ....[107]....
        /*06f0*/ 	.word	0x000113f0


	//   ....[108]....
        /*06f4*/ 	.word	0x00011660


	//   ....[109]....
        /*06f8*/ 	.word	0x00011680


	//   ....[110]....
        /*06fc*/ 	.word	0x00011690


	//   ....[111]....
        /*0700*/ 	.word	0x00011720


	//   ....[112]....
        /*0704*/ 	.word	0x00011730


	//   ....[113]....
        /*0708*/ 	.word	0x000117c0


	//   ....[114]....
        /*070c*/ 	.word	0x000117d0


	//   ....[115]....
        /*0710*/ 	.word	0x00011860


	//   ....[116]....
        /*0714*/ 	.word	0x00011870


	//   ....[117]....
        /*0718*/ 	.word	0x00011900


	//   ....[118]....
        /*071c*/ 	.word	0x00011910


	//   ....[119]....
        /*0720*/ 	.word	0x00011920


	//   ....[120]....
        /*0724*/ 	.word	0x00011ee0


	//   ....[121]....
        /*0728*/ 	.word	0x00011f20


	//   ....[122]....
        /*072c*/ 	.word	0x00011f60


	//   ....[123]....
        /*0730*/ 	.word	0x00011f90


	//   ....[124]....
        /*0734*/ 	.word	0x00012020


	//   ....[125]....
        /*0738*/ 	.word	0x00012050


	//   ....[126]....
        /*073c*/ 	.word	0x000120c0


	//   ....[127]....
        /*0740*/ 	.word	0x000120f0


	//   ....[128]....
        /*0744*/ 	.word	0x00012160


	//   ....[129]....
        /*0748*/ 	.word	0x00012190


	//   ....[130]....
        /*074c*/ 	.word	0x000121c0


	//   ....[131]....
        /*0750*/ 	.word	0x00012210


	//   ....[132]....
        /*0754*/ 	.word	0x00012650


	//   ....[133]....
        /*0758*/ 	.word	0x00012660


	//   ....[134]....
        /*075c*/ 	.word	0x000126a0


	//   ....[135]....
        /*0760*/ 	.word	0x000126e0


	//   ....[136]....
        /*0764*/ 	.word	0x00012710


	//   ....[137]....
        /*0768*/ 	.word	0x00012740


	//   ....[138]....
        /*076c*/ 	.word	0x00012770


	//   ....[139]....
        /*0770*/ 	.word	0x000127a0


	//   ....[140]....
        /*0774*/ 	.word	0x00012950


	//   ....[141]....
        /*0778*/ 	.word	0x00012980


	//   ....[142]....
        /*077c*/ 	.word	0x000129b0


	//   ....[143]....
        /*0780*/ 	.word	0x000129e0


	//   ....[144]....
        /*0784*/ 	.word	0x00012a10


	//   ....[145]....
        /*0788*/ 	.word	0x00012a40


	//   ....[146]....
        /*078c*/ 	.word	0x00012b00


	//   ....[147]....
        /*0790*/ 	.word	0x00012b20


	//   ....[148]....
        /*0794*/ 	.word	0x00012b40


	//   ....[149]....
        /*0798*/ 	.word	0x00012ba0


	//   ....[150]....
        /*079c*/ 	.word	0x000135c0


	//   ....[151]....
        /*07a0*/ 	.word	0x00013b80


	//   ....[152]....
        /*07a4*/ 	.word	0x00013c70


	//   ....[153]....
        /*07a8*/ 	.word	0x00013d10


	//   ....[154]....
        /*07ac*/ 	.word	0x00013d70


	//   ....[155]....
        /*07b0*/ 	.word	0x00013e80


	//   ....[156]....
        /*07b4*/ 	.word	0x00013ef0


	//   ....[157]....
        /*07b8*/ 	.word	0x00014000


	//   ....[158]....
        /*07bc*/ 	.word	0x00014070


	//   ....[159]....
        /*07c0*/ 	.word	0x00014180


	//   ....[160]....
        /*07c4*/ 	.word	0x000141f0


	//   ....[161]....
        /*07c8*/ 	.word	0x00014300


	//   ....[162]....
        /*07cc*/ 	.word	0x00014370


	//   ....[163]....
        /*07d0*/ 	.word	0x00014410


	//   ....[164]....
        /*07d4*/ 	.word	0x00014520


	//   ....[165]....
        /*07d8*/ 	.word	0x00014590


	//   ....[166]....
        /*07dc*/ 	.word	0x00014610


	//   ....[167]....
        /*07e0*/ 	.word	0x000146e0


	//   ....[168]....
        /*07e4*/ 	.word	0x00014760


	//   ....[169]....
        /*07e8*/ 	.word	0x00014840


	//   ....[170]....
        /*07ec*/ 	.word	0x000148c0


	//   ....[171]....
        /*07f0*/ 	.word	0x000149a0


	//   ....[172]....
        /*07f4*/ 	.word	0x00014a20


	//   ....[173]....
        /*07f8*/ 	.word	0x00014b00


	//   ....[174]....
        /*07fc*/ 	.word	0x00014b80


	//   ....[175]....
        /*0800*/ 	.word	0x00014c60


	//   ....[176]....
        /*0804*/ 	.word	0x00014ce0


	//   ....[177]....
        /*0808*/ 	.word	0x00014db0


	//   ....[178]....
        /*080c*/ 	.word	0x00014e30


	//   ....[179]....
        /*0810*/ 	.word	0x00014ef0


	//   ....[180]....
        /*0814*/ 	.word	0x00015020


	//   ....[181]....
        /*0818*/ 	.word	0x000150f0


	//   ....[182]....
        /*081c*/ 	.word	0x00015160


	//   ....[183]....
        /*0820*/ 	.word	0x00015230


	//   ....[184]....
        /*0824*/ 	.word	0x00015290


	//   ....[185]....
        /*0828*/ 	.word	0x00015360


	//   ....[186]....
        /*082c*/ 	.word	0x000153c0


	//   ....[187]....
        /*0830*/ 	.word	0x00015490


	//   ....[188]....
        /*0834*/ 	.word	0x000154f0


	//   ....[189]....
        /*0838*/ 	.word	0x000155c0


	//   ....[190]....
        /*083c*/ 	.word	0x00015620


	//   ....[191]....
        /*0840*/ 	.word	0x00015700


	//   ....[192]....
        /*0844*/ 	.word	0x000157f0


	//   ....[193]....
        /*0848*/ 	.word	0x00015890


	//   ....[194]....
        /*084c*/ 	.word	0x000158f0


	//   ....[195]....
        /*0850*/ 	.word	0x000159f0


	//   ....[196]....
        /*0854*/ 	.word	0x00015a50


	//   ....[197]....
        /*0858*/ 	.word	0x00015b50


	//   ....[198]....
        /*085c*/ 	.word	0x00015bb0


	//   ....[199]....
        /*0860*/ 	.word	0x00015cb0


	//   ....[200]....
        /*0864*/ 	.word	0x00015d10


	//   ....[201]....
        /*0868*/ 	.word	0x00015e10


	//   ....[202]....
        /*086c*/ 	.word	0x00015e70


	//   ....[203]....
        /*0870*/ 	.word	0x00015f40


	//   ....[204]....
        /*0874*/ 	.word	0x00016080


	//   ....[205]....
        /*0878*/ 	.word	0x00016120


	//   ....[206]....
        /*087c*/ 	.word	0x00016200


	//   ....[207]....
        /*0880*/ 	.word	0x000162d0


	//   ....[208]....
        /*0884*/ 	.word	0x00016330


	//   ....[209]....
        /*0888*/ 	.word	0x00016420


	//   ....[210]....
        /*088c*/ 	.word	0x00016480


	//   ....[211]....
        /*0890*/ 	.word	0x00016570


	//   ....[212]....
        /*0894*/ 	.word	0x000165d0


	//   ....[213]....
        /*0898*/ 	.word	0x000166c0


	//   ....[214]....
        /*089c*/ 	.word	0x00016720


	//   ....[215]....
        /*08a0*/ 	.word	0x00016800


	//   ....[216]....
        /*08a4*/ 	.word	0x00016890


	//   ....[217]....
        /*08a8*/ 	.word	0x00016930


	//   ....[218]....
        /*08ac*/ 	.word	0x00016aa0


	//   ....[219]....
        /*08b0*/ 	.word	0x00016b10


	//   ....[220]....
        /*08b4*/ 	.word	0x00016b90


	//   ....[221]....
        /*08b8*/ 	.word	0x00016c00


	//   ....[222]....
        /*08bc*/ 	.word	0x00016c70


	//   ....[223]....
        /*08c0*/ 	.word	0x00016cf0


	//   ....[224]....
        /*08c4*/ 	.word	0x00016d70


	//   ....[225]....
        /*08c8*/ 	.word	0x00016e00


	//   ....[226]....
        /*08cc*/ 	.word	0x00016e70


	//   ....[227]....
        /*08d0*/ 	.word	0x00016ee0


	//   ....[228]....
        /*08d4*/ 	.word	0x00016f50


	//   ....[229]....
        /*08d8*/ 	.word	0x00016fd0


	//   ....[230]....
        /*08dc*/ 	.word	0x00017040


	//   ....[231]....
        /*08e0*/ 	.word	0x000170d0


	//   ....[232]....
        /*08e4*/ 	.word	0x00017130


	//   ....[233]....
        /*08e8*/ 	.word	0x000171c0


	//   ....[234]....
        /*08ec*/ 	.word	0x000172f0


	//----- nvinfo : EIATTR_REG_RECONFIG
	.align		4
.L_291:
        /*08f0*/ 	.byte	0x01, 0x54
	.zero		2


	//----- nvinfo : EIATTR_SYSCALL_OFFSETS
	.align		4
        /*08f4*/ 	.byte	0x04, 0x46
        /*08f6*/ 	.short	(.L_293 - .L_292)


	//   ....[0]....
.L_292:
        /*08f8*/ 	.word	0x00001f40


	//   ....[1]....
        /*08fc*/ 	.word	0x0000f0a0


	//   ....[2]....
        /*0900*/ 	.word	0x0000f1f0


	//   ....[3]....
        /*0904*/ 	.word	0x0000f2e0


	//   ....[4]....
        /*0908*/ 	.word	0x000101b0


	//----- nvinfo : EIATTR_MBARRIER_INSTR_OFFSETS
	.align		4
.L_293:
        /*090c*/ 	.byte	0x04, 0x39
        /*090e*/ 	.short	(.L_295 - .L_294)


	//   ....[0]....
.L_294:
        /*0910*/ 	.word	0x00000180
        /*0914*/ 	.word	0x000000ff
        /*0918*/ 	.word	0x00030800
        /*091c*/ 	.short	0x0100
        /*091e*/ 	.byte	0x08
	.zero		1


	//   ....[1]....
        /*0920*/ 	.word	0x00000190
        /*0924*/ 	.word	0x000000ff
        /*0928*/ 	.word	0x00030820
        /*092c*/ 	.short	0x0100
        /*092e*/ 	.byte	0x08
	.zero		1


	//   ....[2]....
        /*0930*/ 	.word	0x00000280
        /*0934*/ 	.word	0x000000ff
        /*0938*/ 	.word	0x00030830
        /*093c*/ 	.short	0x0100
        /*093e*/ 	.byte	0x08
	.zero		1


	//   ....[3]....
        /*0940*/ 	.word	0x00000290
        /*0944*/ 	.word	0x000000ff
        /*0948*/ 	.word	0x00030840
        /*094c*/ 	.short	0x0100
        /*094e*/ 	.byte	0x08
	.zero		1


	//   ....[4]....
        /*0950*/ 	.word	0x000002a0
        /*0954*/ 	.word	0x000000ff
        /*0958*/ 	.word	0x00030838
        /*095c*/ 	.short	0x0100
        /*095e*/ 	.byte	0x08
	.zero		1


	//   ....[5]....
        /*0960*/ 	.word	0x000002b0
        /*0964*/ 	.word	0x000000ff
        /*0968*/ 	.word	0x00030848
        /*096c*/ 	.short	0x0100
        /*096e*/ 	.byte	0x08
	.zero		1


	//   ....[6]....
        /*0970*/ 	.word	0x000003e0
        /*0974*/ 	.word	0x000000ff
        /*0978*/ 	.word	0x00030850
        /*097c*/ 	.short	0x0100
        /*097e*/ 	.byte	0x08
	.zero		1


	//   ....[7]....
        /*0980*/ 	.word	0x000003f0
        /*0984*/ 	.word	0x000000ff
        /*0988*/ 	.word	0x00030860
        /*098c*/ 	.short	0x0100
        /*098e*/ 	.byte	0x08
	.zero		1


	//   ....[8]....
        /*0990*/ 	.word	0x00000400
        /*0994*/ 	.word	0x000000ff
        /*0998*/ 	.word	0x00030858
        /*099c*/ 	.short	0x0100
        /*099e*/ 	.byte	0x08
	.zero		1


	//   ....[9]....
        /*09a0*/ 	.word	0x00000410
        /*09a4*/ 	.word	0x000000ff
        /*09a8*/ 	.word	0x00030868
        /*09ac*/ 	.short	0x0100
        /*09ae*/ 	.byte	0x08
	.zero		1


	//   ....[10]....
        /*09b0*/ 	.word	0x00000500
        /*09b4*/ 	.word	0x000000ff
        /*09b8*/ 	.word	0x00030870
        /*09bc*/ 	.short	0x0100
        /*09be*/ 	.byte	0x06
	.zero		1


	//   ....[11]....
        /*09c0*/ 	.word	0x00000510
        /*09c4*/ 	.word	0x000000ff
        /*09c8*/ 	.word	0x00030880
        /*09cc*/ 	.short	0x0100
        /*09ce*/ 	.byte	0x06
	.zero		1


	//   ....[12]....
        /*09d0*/ 	.word	0x00000520
        /*09d4*/ 	.word	0x000000ff
        /*09d8*/ 	.word	0x00030878
        /*09dc*/ 	.short	0x0100
        /*09de*/ 	.byte	0x06
	.zero		1


	//   ....[13]....
        /*09e0*/ 	.word	0x00000530
        /*09e4*/ 	.word	0x000000ff
        /*09e8*/ 	.word	0x00030888
        /*09ec*/ 	.short	0x0100
        /*09ee*/ 	.byte	0x06
	.zero		1


	//   ....[14]....
        /*09f0*/ 	.word	0x00000660
        /*09f4*/ 	.word	0x000000ff
        /*09f8*/ 	.word	0x00030890
        /*09fc*/ 	.short	0x0100
        /*09fe*/ 	.byte	0x08
	.zero		1


	//   ....[15]....
        /*0a00*/ 	.word	0x00000670
        /*0a04*/ 	.word	0x000000ff
        /*0a08*/ 	.word	0x000308a0
        /*0a0c*/ 	.short	0x0100
        /*0a0e*/ 	.byte	0x08
	.zero		1


	//   ....[16]....
        /*0a10*/ 	.word	0x00000680
        /*0a14*/ 	.word	0x000000ff
        /*0a18*/ 	.word	0x00030898
        /*0a1c*/ 	.short	0x0100
        /*0a1e*/ 	.byte	0x08
	.zero		1


	//   ....[17]....
        /*0a20*/ 	.word	0x00000690
        /*0a24*/ 	.word	0x000000ff
        /*0a28*/ 	.word	0x000308a8
        /*0a2c*/ 	.short	0x0100
        /*0a2e*/ 	.byte	0x08
	.zero		1


	//   ....[18]....
        /*0a30*/ 	.word	0x000007d0
        /*0a34*/ 	.word	0x000000ff
        /*0a38*/ 	.word	0x000308b0
        /*0a3c*/ 	.short	0x0100
        /*0a3e*/ 	.byte	0x08
	.zero		1


	//   ....[19]....
        /*0a40*/ 	.word	0x000007e0
        /*0a44*/ 	.word	0x000000ff
        /*0a48*/ 	.word	0x000308c0
        /*0a4c*/ 	.short	0x0100
        /*0a4e*/ 	.byte	0x08
	.zero		1


	//   ....[20]....
        /*0a50*/ 	.word	0x000007f0
        /*0a54*/ 	.word	0x000000ff
        /*0a58*/ 	.word	0x000308b8
        /*0a5c*/ 	.short	0x0100
        /*0a5e*/ 	.byte	0x08
	.zero		1


	//   ....[21]....
        /*0a60*/ 	.word	0x00000800
        /*0a64*/ 	.word	0x000000ff
        /*0a68*/ 	.word	0x000308c8
        /*0a6c*/ 	.short	0x0100
        /*0a6e*/ 	.byte	0x08
	.zero		1


	//   ....[22]....
        /*0a70*/ 	.word	0x00001fc0
        /*0a74*/ 	.word	0x000000ff
        /*0a78*/ 	.word	0x00030800
        /*0a7c*/ 	.short	0x010a
        /*0a7e*/ 	.byte	0x28
	.zero		1


	//   ....[23]....
        /*0a80*/ 	.word	0x00002070
        /*0a84*/ 	.word	0x00000000
        /*0a88*/ 	.word	0x00030830
        /*0a8c*/ 	.short	0x010a
        /*0a8e*/ 	.byte	0x3f
	.zero		1


	//   ....[24]....
        /*0a90*/ 	.word	0x000020b0
        /*0a94*/ 	.word	0x00000000
        /*0a98*/ 	.word	0x00030830
        /*0a9c*/ 	.short	0x010a
        /*0a9e*/ 	.byte	0x3f
	.zero		1


	//   ....[25]....
        /*0aa0*/ 	.word	0x00002a50
        /*0aa4*/ 	.word	0x000000ff
        /*0aa8*/ 	.word	0x00000000
        /*0aac*/ 	.short	0x0101
        /*0aae*/ 	.byte	0x05
	.zero		1


	//   ....[26]....
        /*0ab0*/ 	.word	0x00004210
        /*0ab4*/ 	.word	0x000000ff
        /*0ab8*/ 	.word	0x00030830
        /*0abc*/ 	.short	0x010a
        /*0abe*/ 	.byte	0x07
	.zero		1


	//   ....[27]....
        /*0ac0*/ 	.word	0x00004250
        /*0ac4*/ 	.word	0x000000ff
        /*0ac8*/ 	.word	0x00030830
        /*0acc*/ 	.short	0x010a
        /*0ace*/ 	.byte	0x07
	.zero		1


	//   ....[28]....
        /*0ad0*/ 	.word	0x00004d90
        /*0ad4*/ 	.word	0x000000ff
        /*0ad8*/ 	.word	0x00030850
        /*0adc*/ 	.short	0x010a
        /*0ade*/ 	.byte	0x0a
	.zero		1


	//   ....[29]....
        /*0ae0*/ 	.word	0x00004dd0
        /*0ae4*/ 	.word	0x000000ff
        /*0ae8*/ 	.word	0x00030850
        /*0aec*/ 	.short	0x010a
        /*0aee*/ 	.byte	0x0a
	.zero		1


	//   ....[30]....
        /*0af0*/ 	.word	0x00005130
        /*0af4*/ 	.word	0x000000ff
        /*0af8*/ 	.word	0x00000000
        /*0afc*/ 	.short	0x0101
        /*0afe*/ 	.byte	0x07
	.zero		1


	//   ....[31]....
        /*0b00*/ 	.word	0x000066b0
        /*0b04*/ 	.word	0x000000ff
        /*0b08*/ 	.word	0x00000000
        /*0b0c*/ 	.short	0x0101
        /*0b0e*/ 	.byte	0x0a
	.zero		1


	//   ....[32]....
        /*0b10*/ 	.word	0x000068a0
        /*0b14*/ 	.word	0x000000ff
        /*0b18*/ 	.word	0x00030830
        /*0b1c*/ 	.short	0x010a
        /*0b1e*/ 	.byte	0x07
	.zero		1


	//   ....[33]....
        /*0b20*/ 	.word	0x000068e0
        /*0b24*/ 	.word	0x000000ff
        /*0b28*/ 	.word	0x00030830
        /*0b2c*/ 	.short	0x010a
        /*0b2e*/ 	.byte	0x07
	.zero		1


	//   ....[34]....
        /*0b30*/ 	.word	0x00007420
        /*0b34*/ 	.word	0x000000ff
        /*0b38*/ 	.word	0x00030850
        /*0b3c*/ 	.short	0x010a
        /*0b3e*/ 	.byte	0x0f
	.zero		1


	//   ....[35]....
        /*0b40*/ 	.word	0x00007460
        /*0b44*/ 	.word	0x000000ff
        /*0b48*/ 	.word	0x00030850
        /*0b4c*/ 	.short	0x010a
        /*0b4e*/ 	.byte	0x0f
	.zero		1


	//   ....[36]....
        /*0b50*/ 	.word	0x00007850
        /*0b54*/ 	.word	0x000000ff
        /*0b58*/ 	.word	0x00000000
        /*0b5c*/ 	.short	0x0101
        /*0b5e*/ 	.byte	0x05
	.zero		1


	//   ....[37]....
        /*0b60*/ 	.word	0x000085d0
        /*0b64*/ 	.word	0x000000ff
        /*0b68*/ 	.word	0x00000000
        /*0b6c*/ 	.short	0x0101
        /*0b6e*/ 	.byte	0x0f
	.zero		1


	//   ....[38]....
        /*0b70*/ 	.word	0x00008cf0
        /*0b74*/ 	.word	0x000000ff
        /*0b78*/ 	.word	0x00030850
        /*0b7c*/ 	.short	0x010a
        /*0b7e*/ 	.byte	0x05
	.zero		1


	//   ....[39]....
        /*0b80*/ 	.word	0x00008d30
        /*0b84*/ 	.word	0x000000ff
        /*0b88*/ 	.word	0x00030850
        /*0b8c*/ 	.short	0x010a
        /*0b8e*/ 	.byte	0x05
	.zero		1


	//   ....[40]....
        /*0b90*/ 	.word	0x000094d0
        /*0b94*/ 	.word	0x000000ff
        /*0b98*/ 	.word	0x00000000
        /*0b9c*/ 	.short	0x0101
        /*0b9e*/ 	.byte	0x04
	.zero		1


	//   ....[41]....
        /*0ba0*/ 	.word	0x0000b010
        /*0ba4*/ 	.word	0x000000ff
        /*0ba8*/ 	.word	0x00000000
        /*0bac*/ 	.short	0x0101
        /*0bae*/ 	.byte	0x08
	.zero		1


	//   ....[42]....
        /*0bb0*/ 	.word	0x0000b6b0
        /*0bb4*/ 	.word	0x000000ff
        /*0bb8*/ 	.word	0x00000000
        /*0bbc*/ 	.short	0x0101
        /*0bbe*/ 	.byte	0x08
	.zero		1


	//   ....[43]....
        /*0bc0*/ 	.word	0x0000f860
        /*0bc4*/ 	.word	0x00000007
        /*0bc8*/ 	.word	0x00030840
        /*0bcc*/ 	.short	0x010a
        /*0bce*/ 	.byte	0x3f
	.zero		1


	//   ....[44]....
        /*0bd0*/ 	.word	0x0000fee0
        /*0bd4*/ 	.word	0x00000007
        /*0bd8*/ 	.word	0x00030830
        /*0bdc*/ 	.short	0x0107
        /*0bde*/ 	.byte	0x3f
	.zero		1


	//   ....[45]....
        /*0be0*/ 	.word	0x0000ffb0
        /*0be4*/ 	.word	0x00000007
        /*0be8*/ 	.word	0x00030830
        /*0bec*/ 	.short	0x0101
        /*0bee*/ 	.byte	0x3f
	.zero		1


	//   ....[46]....
        /*0bf0*/ 	.word	0x00010ae0
        /*0bf4*/ 	.word	0x00000016
        /*0bf8*/ 	.word	0x00030800
        /*0bfc*/ 	.short	0x0107
        /*0bfe*/ 	.byte	0x3f
	.zero		1


	//   ....[47]....
        /*0c00*/ 	.word	0x00010c00
        /*0c04*/ 	.word	0x00000016
        /*0c08*/ 	.word	0x00030800
        /*0c0c*/ 	.short	0x0101
        /*0c0e*/ 	.byte	0x3f
	.zero		1


	//   ....[48]....
        /*0c10*/ 	.word	0x00010c20
        /*0c14*/ 	.word	0x00000016
        /*0c18*/ 	.word	0x00030820
        /*0c1c*/ 	.short	0x010a
        /*0c1e*/ 	.byte	0x3f
	.zero		1


	//   ....[49]....
        /*0c20*/ 	.word	0x00010fe0
        /*0c24*/ 	.word	0x00000006
        /*0c28*/ 	.word	0x00030840
        /*0c2c*/ 	.short	0x010a
        /*0c2e*/ 	.byte	0x3f
	.zero		1


	//   ....[50]....
        /*0c30*/ 	.word	0x000114a0
        /*0c34*/ 	.word	0x00000006
        /*0c38*/ 	.word	0x00030830
        /*0c3c*/ 	.short	0x0107
        /*0c3e*/ 	.byte	0x3f
	.zero		1


	//   ....[51]....
        /*0c40*/ 	.word	0x00011550
        /*0c44*/ 	.word	0x00000006
        /*0c48*/ 	.word	0x00030830
        /*0c4c*/ 	.short	0x0101
        /*0c4e*/ 	.byte	0x3f
	.zero		1


	//   ....[52]....
        /*0c50*/ 	.word	0x000115c0
        /*0c54*/ 	.word	0x00000006
        /*0c58*/ 	.word	0x00030860
        /*0c5c*/ 	.short	0x010a
        /*0c5e*/ 	.byte	0x3f
	.zero		1


	//   ....[53]....
        /*0c60*/ 	.word	0x00011b10
        /*0c64*/ 	.word	0x00000006
        /*0c68*/ 	.word	0x00030850
        /*0c6c*/ 	.short	0x0107
        /*0c6e*/ 	.byte	0x3f
	.zero		1


	//   ....[54]....
        /*0c70*/ 	.word	0x00011c30
        /*0c74*/ 	.word	0x00000006
        /*0c78*/ 	.word	0x00030850
        /*0c7c*/ 	.short	0x0101
        /*0c7e*/ 	.byte	0x3f
	.zero		1


	//   ....[55]....
        /*0c80*/ 	.word	0x00011e40
        /*0c84*/ 	.word	0x00000000
        /*0c88*/ 	.word	0x00030860
        /*0c8c*/ 	.short	0x010a
        /*0c8e*/ 	.byte	0x3f
	.zero		1


	//   ....[56]....
        /*0c90*/ 	.word	0x00012340
        /*0c94*/ 	.word	0x00000000
        /*0c98*/ 	.word	0x00030850
        /*0c9c*/ 	.short	0x0107
        /*0c9e*/ 	.byte	0x3f
	.zero		1


	//   ....[57]....
        /*0ca0*/ 	.word	0x000123f0
        /*0ca4*/ 	.word	0x00000000
        /*0ca8*/ 	.word	0x00030850
        /*0cac*/ 	.short	0x0101
        /*0cae*/ 	.byte	0x3f
	.zero		1


	//   ....[58]....
        /*0cb0*/ 	.word	0x00013540
        /*0cb4*/ 	.word	0x00000004
        /*0cb8*/ 	.word	0x00030820
        /*0cbc*/ 	.short	0x010a
        /*0cbe*/ 	.byte	0x3f
	.zero		1


	//   ....[59]....
        /*0cc0*/ 	.word	0x000136e0
        /*0cc4*/ 	.word	0x00000005
        /*0cc8*/ 	.word	0x00030840
        /*0ccc*/ 	.short	0x010a
        /*0cce*/ 	.byte	0x3f
	.zero		1


	//   ....[60]....
        /*0cd0*/ 	.word	0x00013780
        /*0cd4*/ 	.word	0x0000001b
        /*0cd8*/ 	.word	0x00030840
        /*0cdc*/ 	.short	0x010a
        /*0cde*/ 	.byte	0x3f
	.zero		1


	//   ....[61]....
        /*0ce0*/ 	.word	0x000137c0
        /*0ce4*/ 	.word	0x00000005
        /*0ce8*/ 	.word	0x00030860
        /*0cec*/ 	.short	0x010a
        /*0cee*/ 	.byte	0x3f
	.zero		1


	//   ....[62]....
        /*0cf0*/ 	.word	0x00013800
        /*0cf4*/ 	.word	0x0000001b
        /*0cf8*/ 	.word	0x00030860
        /*0cfc*/ 	.short	0x010a
        /*0cfe*/ 	.byte	0x3f
	.zero		1


	//   ....[63]....
        /*0d00*/ 	.word	0x00013870
        /*0d04*/ 	.word	0x00000003
        /*0d08*/ 	.word	0x00030800
        /*0d0c*/ 	.short	0x010a
        /*0d0e*/ 	.byte	0x3f
	.zero		1


	//   ....[64]....
        /*0d10*/ 	.word	0x000138c0
        /*0d14*/ 	.word	0x00000000
        /*0d18*/ 	.word	0x00030830
        /*0d1c*/ 	.short	0x010a
        /*0d1e*/ 	.byte	0x3f
	.zero		1


	//   ....[65]....
        /*0d20*/ 	.word	0x00013920
        /*0d24*/ 	.word	0x00000004
        /*0d28*/ 	.word	0x00030830
        /*0d2c*/ 	.short	0x010a
        /*0d2e*/ 	.byte	0x3f
	.zero		1


	//   ....[66]....
        /*0d30*/ 	.word	0x00013980
        /*0d34*/ 	.word	0x00000002
        /*0d38*/ 	.word	0x00030850
        /*0d3c*/ 	.short	0x010a
        /*0d3e*/ 	.byte	0x3f
	.zero		1


	//   ....[67]....
        /*0d40*/ 	.word	0x000139e0
        /*0d44*/ 	.word	0x00000004
        /*0d48*/ 	.word	0x00030830
        /*0d4c*/ 	.short	0x010a
        /*0d4e*/ 	.byte	0x3f
	.zero		1


	//   ....[68]....
        /*0d50*/ 	.word	0x00013a40
        /*0d54*/ 	.word	0x00000002
        /*0d58*/ 	.word	0x00030850
        /*0d5c*/ 	.short	0x010a
        /*0d5e*/ 	.byte	0x3f
	.zero		1


	//   ....[69]....
        /*0d60*/ 	.word	0x00013aa0
        /*0d64*/ 	.word	0x00000007
        /*0d68*/ 	.word	0x00030850
        /*0d6c*/ 	.short	0x010a
        /*0d6e*/ 	.byte	0x3f
	.zero		1


	//   ....[70]....
        /*0d70*/ 	.word	0x00013bc0
        /*0d74*/ 	.word	0x00000007
        /*0d78*/ 	.word	0x00030840
        /*0d7c*/ 	.short	0x010a
        /*0d7e*/ 	.byte	0x3f
	.zero		1


	//   ....[71]....
        /*0d80*/ 	.word	0x00014f20
        /*0d84*/ 	.word	0x00000016
        /*0d88*/ 	.word	0x00030820
        /*0d8c*/ 	.short	0x010a
        /*0d8e*/ 	.byte	0x3f
	.zero		1


	//   ....[72]....
        /*0d90*/ 	.word	0x00014f70
        /*0d94*/ 	.word	0x00000006
        /*0d98*/ 	.word	0x00030840
        /*0d9c*/ 	.short	0x010a
        /*0d9e*/ 	.byte	0x3f
	.zero		1


	//   ....[73]....
        /*0da0*/ 	.word	0x00015740
        /*0da4*/ 	.word	0x00000006
        /*0da8*/ 	.word	0x00030860
        /*0dac*/ 	.short	0x010a
        /*0dae*/ 	.byte	0x3f
	.zero		1


	//   ....[74]....
        /*0db0*/ 	.word	0x00015fd0
        /*0db4*/ 	.word	0x00000000
        /*0db8*/ 	.word	0x00030860
        /*0dbc*/ 	.short	0x010a
        /*0dbe*/ 	.byte	0x3f
	.zero		1


	//   ....[75]....
        /*0dc0*/ 	.word	0x00017210
        /*0dc4*/ 	.word	0x00000004
        /*0dc8*/ 	.word	0x00030820
        /*0dcc*/ 	.short	0x010a
        /*0dce*/ 	.byte	0x3f
	.zero		1


	//   ....[76]....
        /*0dd0*/ 	.word	0x000173b0
        /*0dd4*/ 	.word	0x00000005
        /*0dd8*/ 	.word	0x00030840
        /*0ddc*/ 	.short	0x010a
        /*0dde*/ 	.byte	0x3f
	.zero		1


	//   ....[77]....
        /*0de0*/ 	.word	0x00017400
        /*0de4*/ 	.word	0x0000001b
        /*0de8*/ 	.word	0x00030840
        /*0dec*/ 	.short	0x010a
        /*0dee*/ 	.byte	0x3f
	.zero		1


	//   ....[78]....
        /*0df0*/ 	.word	0x00017450
        /*0df4*/ 	.word	0x00000005
        /*0df8*/ 	.word	0x00030860
        /*0dfc*/ 	.short	0x010a
        /*0dfe*/ 	.byte	0x3f
	.zero		1


	//----- nvinfo : EIATTR_NUM_MBARRIERS
	.align		4
.L_295:
        /*0e00*/ 	.byte	0x03, 0x38
        /*0e02*/ 	.short	0x0016


	//----- nvinfo : EIATTR_EXIT_INSTR_OFFSETS
	.align		4
        /*0e04*/ 	.byte	0x04, 0x1c
        /*0e06*/ 	.short	(.L_297 - .L_296)


	//   ....[0]....
.L_296:
        /*0e08*/ 	.word	0x00000990


	//   ....[1]....
        /*0e0c*/ 	.word	0x0000d4c0


	//   ....[2]....
        /*0e10*/ 	.word	0x00013850


	//----- nvinfo : EIATTR_MAX_THREADS
	.align		4
.L_297:
        /*0e14*/ 	.byte	0x04, 0x05
        /*0e16*/ 	.short	(.L_299 - .L_298)
.L_298:
        /*0e18*/ 	.word	0x00000180
        /*0e1c*/ 	.word	0x00000001
        /*0e20*/ 	.word	0x00000001


	//----- nvinfo : EIATTR_CRS_STACK_SIZE
	.align		4
.L_299:
        /*0e24*/ 	.byte	0x04, 0x1e
        /*0e26*/ 	.short	(.L_301 - .L_300)
.L_300:
        /*0e28*/ 	.word	0x00000000


	//----- nvinfo : EIATTR_CBANK_PARAM_SIZE
	.align		4
.L_301:
        /*0e2c*/ 	.byte	0x03, 0x19
        /*0e2e*/ 	.short	0x0af0


	//----- nvinfo : EIATTR_PARAM_CBANK
	.align		4
        /*0e30*/ 	.byte	0x04, 0x0a
        /*0e32*/ 	.short	(.L_303 - .L_302)
	.align		4
.L_302:
        /*0e34*/ 	.word	index@(.nv.constant0._ZN7cutlass13device_kernelIN5flash11enable_sm90INS1_16FlashAttnFwdSm90INS1_25CollectiveMainloopFwdSm90ILi2EN4cute5tupleIJNS5_1CILi1EEES8_S8_EEENS6_IJNS7_ILi128EEENS7_ILi96EEENS7_ILi192EEEEEELi192ENS_10bfloat16_tEfNS_4arch4Sm90ELb1ELb0ELb0ELb1ELb1ELb0ELb0ELb1ELb1ELb1ELb1ELb0EEENS1_21CollectiveEpilogueFwdINS6_IJSA_SC_SB_EEES9_SE_SG_Li256ELb1ELb1ELb1ELb0EEENS1_36VarlenDynamicPersistentTileSchedulerILi128ELi96ELi256ELi128ELb1ELb1ELb1ELb1ELb1ELb1EEEEEEEEEvNT_6ParamsE)
        /*0e38*/ 	.short	0x0210
        /*0e3a*/ 	.short	0x0af0


	//----- nvinfo : EIATTR_SW_WAR
	.align		4
.L_303:
        /*0e3c*/ 	.byte	0x04, 0x36
        /*0e3e*/ 	.short	(.L_305 - .L_304)
.L_304:
        /*0e40*/ 	.word	0x00000008
.L_305:


//--------------------- .nv.info._ZN7cutlass13device_kernelIN5flash11enable_sm90INS1_16FlashAttnFwdSm90INS1_25CollectiveMainloopFwdSm90ILi2EN4cute5tupleIJNS5_1CILi1EEES8_S8_EEENS6_IJNS7_ILi128EEENS7_ILi96EEENS7_ILi192EEEEEELi192ENS_10bfloat16_tEfNS_4arch4Sm90ELb1ELb0ELb0ELb1ELb1ELb1ELb0ELb1ELb1ELb1ELb1ELb0EEENS1_21CollectiveEpilogueFwdINS6_IJSA_SC_SB_EEES9_SE_SG_Li256ELb1ELb1ELb1ELb0EEENS1_36VarlenDynamicPersistentTileSchedulerILi128ELi96ELi256ELi128ELb1ELb1ELb1ELb1ELb1ELb1EEEEEEEEEvNT_6ParamsE --------------------------
	.section	.nv.info._ZN7cutlass13device_kernelIN5flash11enable_sm90INS1_16FlashAttnFwdSm90INS1_25CollectiveMainloopFwdSm90ILi2EN4cute5tupleIJNS5_1CILi1EEES8_S8_EEENS6_IJNS7_ILi128EEENS7_ILi96EEENS7_ILi192EEEEEELi192ENS_10bfloat16_tEfNS_4arch4Sm90ELb1ELb0ELb0ELb1ELb1ELb1ELb0ELb1ELb1ELb1ELb1ELb0EEENS1_21CollectiveEpilogueFwdINS6_IJSA_SC_SB_EEES9_SE_SG_Li256ELb1ELb1ELb1ELb0EEENS1_36VarlenDynamicPersistentTileSchedulerILi128ELi96ELi256ELi128ELb1ELb1ELb1ELb1ELb1ELb1EEEEEEEEEvNT_6ParamsE,"",@"SHT_CUDA_INFO"
	.sectionflags	@""
	.align	4


	//----- nvinfo : EIATTR_CUDA_API_VERSION
	.align		4
        /*0000*/ 	.byte	0x04, 0x37
        /*0002*/ 	.short	(.L_307 - .L_306)
.L_306:
        /*0004*/ 	.word	0x00000082


	//----- nvinfo : EIATTR_KPARAM_INFO
	.align		4
.L_307:
        /*0008*/ 	.byte	0x04, 0x17
        /*000a*/ 	.short	(.L_309 - .L_308)
.L_308:
        /*000c*/ 	.word	0x00000000
        /*0010*/ 	.short	0x0000
        /*0012*/ 	.short	0x0070
        /*0014*/ 	.byte	0x00, 0xf0, 0x01, 0x2a


	//----- nvinfo : EIATTR_SPARSE_MMA_MASK
	.align		4
.L_309:
        /*0018*/ 	.byte	0x03, 0x50
        /*001a*/ 	.short	0x0000


	//----- nvinfo : EIATTR_MAXREG_COUNT
	.align		4
        /*001c*/ 	.byte	0x03, 0x1b
        /*001e*/ 	.short	0x00a8


	//----- nvinfo : EIATTR_NUM_BARRIERS
	.align		4
        /*0020*/ 	.byte	0x02, 0x4c
        /*0022*/ 	.byte	0x10
	.zero		1


	//----- nvinfo : EIATTR_EXTERNS
	.align		4
        /*0024*/ 	.byte	0x04, 0x0f
        /*0026*/ 	.short	(.L_311 - .L_310)


	//   ....[0]....
	.align		4
.L_310:
        /*0028*/ 	.word	index@(__assertfail)


	//----- nvinfo : EIATTR_ANNOTATIONS
	.align		4
.L_311:
        /*002c*/ 	.byte	0x04, 0x55
        /*002e*/ 	.short	(.L_313 - .L_312)


	//   ....[0]....
.L_312:
        /* <DEDUP_REMOVED lines=42> */


	//----- nvinfo : EIATTR_MERCURY_ISA_VERSION
	.align		4
.L_313:
        /*02c0*/ 	.byte	0x03, 0x5f
        /*02c2*/ 	.short	0x0101


	//----- nvinfo : EIATTR_UNUSED_LOAD_BYTE_OFFSET
	.align		4
        /*02c4*/ 	.byte	0x04, 0x44
        /*02c6*/ 	.short	(.L_315 - .L_314)


	//   ....[0]....
.L_314:
        /*02c8*/ 	.word	0x00000a20
        /*02cc*/ 	.word	0x0000fff0


	//   ....[1]....
        /*02d0*/ 	.word	0x0001b7d0
        /*02d4*/ 	.word	0x0000fff0


	//----- nvinfo : EIATTR_INT_WARP_WIDE_INSTR_OFFSETS
	.align		4
.L_315:
        /*02d8*/ 	.byte	0x04, 0x31
        /*02da*/ 	.short	(.L_317 - .L_316)


	//   ....[0]....
.L_316:
        /*02dc*/ 	.word	0x00000130


	//   ....[1]....
        /*02e0*/ 	.word	0x00000170


	//   ....[2]....
        /*02e4*/ 	.word	0x000001e0


	//   ....[3]....
        /*02e8*/ 	.word	0x00022990


	//   ....[4]....
        /*02ec*/ 	.word	0x00022a30


	//   ....[5]....
        /*02f0*/ 	.word	0x000258f0


	//   ....[6]....
        /*02f4*/ 	.word	0x00025990


	//----- nvinfo : EIATTR_COOP_GROUP_MASK_REGIDS
	.align		4
.L_317:
        /*02f8*/ 	.byte	0x04, 0x29
        /*02fa*/ 	.short	(.L_319 - .L_318)


	//   ....[0]....
.L_318:
        /*02fc*/ 	.word	0xffffffff


	//   ....[1]....
        /*0300*/ 	.word	0xffffffff


	//   ....[2]....
        /*0304*/ 	.word	0xffffffff


	//   ....[3]....
        /*0308*/ 	.word	0xffffffff


	//   ....[4]....
        /*030c*/ 	.word	0xffffffff


	//   ....[5]....
        /*0310*/ 	.word	0xffffffff


	//   ....[6]....
        /*0314*/ 	.word	0xffffffff


	//   ....[7]....
        /*0318*/ 	.word	0xffffffff


	//   ....[8]....
        /*031c*/ 	.word	0xffffffff


	//   ....[9]....
        /*0320*/ 	.word	0xffffffff


	//   ....[10]....
        /*0324*/ 	.word	0xffffffff


	//   ....[11]....
        /*0328*/ 	.word	0xffffffff


	//   ....[12]....
        /*032c*/ 	.word	0xffffffff


	//   ....[13]....
        /*0330*/ 	.word	0xffffffff


	//   ....[14]....
        /*0334*/ 	.word	0xffffffff


	//   ....[15]....
        /*0338*/ 	.word	0xffffffff


	//   ....[16]....
        /*033c*/ 	.word	0xffffffff


	//   ....[17]....
        /*0340*/ 	.word	0xffffffff


	//   ....[18]....
        /*0344*/ 	.word	0xffffffff


	//   ....[19]....
        /*0348*/ 	.word	0xffffffff


	//   ....[20]....
        /*034c*/ 	.word	0xffffffff


	//   ....[21]....
        /*0350*/ 	.word	0xffffffff


	//   ....[22]....
        /*0354*/ 	.word	0xffffffff


	//   ....[23]....
        /*0358*/ 	.word	0xffffffff


	//   ....[24]....
        /*035c*/ 	.word	0xffffffff


	//   ....[25]....
        /*0360*/ 	.word	0xffffffff


	//   ....[26]....
        /*0364*/ 	.word	0xffffffff


	//   ....[27]....
        /*0368*/ 	.word	0xffffffff


	//   ....[28]....
        /*036c*/ 	.word	0xffffffff


	//   ....[29]....
        /*0370*/ 	.word	0xffffffff


	//   ....[30]....
        /*0374*/ 	.word	0xffffffff


	//   ....[31]....
        /*0378*/ 	.word	0xffffffff


	//   ....[32]....
        /*037c*/ 	.word	0xffffffff


	//   ....[33]....
        /*0380*/ 	.word	0xffffffff


	//   ....[34]....
        /*0384*/ 	.word	0xffffffff


	//   ....[35]....
        /*0388*/ 	.word	0xffffffff


	//   ....[36]....
        /*038c*/ 	.word	0xffffffff


	//   ....[37]....
        /*0390*/ 	.word	0xffffffff


	//   ....[38]....
        /*0394*/ 	.word	0xffffffff


	//   ....[39]....
        /*0398*/ 	.word	0xffffffff


	//   ....[40]....
        /*039c*/ 	.word	0xffffffff


	//   ....[41]....
        /*03a0*/ 	.word	0xffffffff


	//   ....[42]....
        /*03a4*/ 	.word	0xffffffff


	//   ....[43]....
        /*03a8*/ 	.word	0xffffffff


	//   ....[44]....
        /*03ac*/ 	.word	0xffffffff


	//   ....[45]....
        /*03b0*/ 	.word	0xffffffff


	//   ....[46]....
        /*03b4*/ 	.word	0xffffffff


	//   ....[47]....
        /*03b8*/ 	.word	0xffffffff


	//   ....[48]....
        /*03bc*/ 	.word	0xffffffff


	//   ....[49]....
        /*03c0*/ 	.word	0xffffffff


	//   ....[50]....
        /*03c4*/ 	.word	0xffffffff


	//   ....[51]....
        /*03c8*/ 	.word	0xffffffff


	//   ....[52]....
        /*03cc*/ 	.word	0xffffffff


	//   ....[53]....
        /*03d0*/ 	.word	0xffffffff


	//   ....[54]....
        /*03d4*/ 	.word	0xffffffff


	//   ....[55]....
        /*03d8*/ 	.word	0xffffffff


	//   ....[56]....
        /*03dc*/ 	.word	0xffffffff


	//   ....[57]....
        /*03e0*/ 	.word	0xffffffff


	//   ....[58]....
        /*03e4*/ 	.word	0xffffffff


	//   ....[59]....
        /*03e8*/ 	.word	0xffffffff


	//   ....[60]....
        /*03ec*/ 	.word	0xffffffff


	//   ....[61]....
        /*03f0*/ 	.word	0xffffffff


	//   ....[62]....
        /*03f4*/ 	.word	0xffffffff


	//   ....[63]....
        /*03f8*/ 	.word	0xffffffff


	//   ....[64]....
        /*03fc*/ 	.word	0xffffffff


	//   ....[65]....
        /*0400*/ 	.word	0xffffffff


	//   ....[66]....
        /*0404*/ 	.word	0xffffffff


	//   ....[67]....
        /*0408*/ 	.word	0xffffffff


	//   ....[68]....
        /*040c*/ 	.word	0xffffffff


	//   ....[69]....
        /*0410*/ 	.word	0xffffffff


	//   ....[70]....
        /*0414*/ 	.word	0xffffffff


	//   ....[71]....
        /*0418*/ 	.word	0xffffffff


	//   ....[72]....
        /*041c*/ 	.word	0xffffffff


	//   ....[73]....
        /*0420*/ 	.word	0xffffffff


	//   ....[74]....
        /*0424*/ 	.word	0xffffffff


	//   ....[75]....
        /*0428*/ 	.word	0xffffffff


	//   ....[76]....
        /*042c*/ 	.word	0xffffffff


	//   ....[77]....
        /*0430*/ 	.word	0xffffffff


	//   ....[78]....
        /*0434*/ 	.word	0xffffffff


	//   ....[79]....
        /*0438*/ 	.word	0xffffffff


	//   ....[80]....
        /*043c*/ 	.word	0xffffffff


	//   ....[81]....
        /*0440*/ 	.word	0xffffffff


	//   ....[82]....
        /*0444*/ 	.word	0xffffffff


	//   ....[83]....
        /*0448*/ 	.word	0xffffffff


	//   ....[84]....
        /*044c*/ 	.word	0xffffffff


	//   ....[85]....
        /*0450*/ 	.word	0xffffffff


	//   ....[86]....
        /*0454*/ 	.word	0xffffffff


	//   ....[87]....
        /*0458*/ 	.word	0xffffffff


	//   ....[88]....
        /*045c*/ 	.word	0xffffffff


	//   ....[89]....
        /*0460*/ 	.word	0xffffffff


	//   ....[90]....
        /*0464*/ 	.word	0xffffffff


	//   ....[91]....
        /*0468*/ 	.word	0xffffffff


	//   ....[92]....
        /*046c*/ 	.word	0xffffffff


	//   ....[93]....
        /*0470*/ 	.word	0xffffffff


	//   ....[94]....
        /*0474*/ 	.word	0xffffffff


	//   ....[95]....
        /*0478*/ 	.word	0xffffffff


	//   ....[96]....
        /*047c*/ 	.word	0xffffffff


	//   ....[97]....
        /*0480*/ 	.word	0xffffffff


	//   ....[98]....
        /*0484*/ 	.word	0xffffffff


	//   ....[99]....
        /*0488*/ 	.word	0xffffffff


	//   ....[100]....
        /*048c*/ 	.word	0xffffffff


	//   ....[101]....
        /*0490*/ 	.word	0xffffffff


	//   ....[102]....
        /*0494*/ 	.word	0xffffffff


	//   ....[103]....
        /*0498*/ 	.word	0xffffffff


	//   ....[104]....
        /*049c*/ 	.word	0xffffffff


	//   ....[105]....
        /*04a0*/ 	.word	0xffffffff


	//   ....[106]....
        /*04a4*/ 	.word	0xffffffff


	//   ....[107]....
        /*04a8*/ 	.word	0xffffffff


	//   ....[108]....
        /*04ac*/ 	.word	0xffffffff


	//   ....[109]....
        /*04b0*/ 	.word	0xffffffff


	//   ....[110]....
        /*04b4*/ 	.word	0xffffffff


	//   ....[111]....
        /*04b8*/ 	.word	0xffffffff


	//   ....[112]....
        /*04bc*/ 	.word	0xffffffff


	//   ....[113]....
        /*04c0*/ 	.word	0xffffffff


	//   ....[114]....
        /*04c4*/ 	.word	0xffffffff


	//   ....[115]....
        /*04c8*/ 	.word	0xffffffff


	//   ....[116]....
        /*04cc*/ 	.word	0xffffffff


	//   ....[117]....
        /*04d0*/ 	.word	0xffffffff


	//   ....[118]....
        /*04d4*/ 	.word	0xffffffff


	//   ....[119]....
        /*04d8*/ 	.word	0xffffffff


	//   ....[120]....
        /*04dc*/ 	.word	0xffffffff


	//   ....[121]....
        /*04e0*/ 	.word	0xffffffff


	//   ....[122]....
        /*04e4*/ 	.word	0xffffffff


	//   ....[123]....
        /*04e8*/ 	.word	0xffffffff


	//   ....[124]....
        /*04ec*/ 	.word	0xffffffff


	//   ....[125]....
        /*04f0*/ 	.word	0xffffffff


	//   ....[126]....
        /*04f4*/ 	.word	0xffffffff


	//   ....[127]....
        /*04f8*/ 	.word	0xffffffff


	//   ....[128]....
        /*04fc*/ 	.word	0xffffffff


	//   ....[129]....
        /*0500*/ 	.word	0xffffffff


	//   ....[130]....
        /*0504*/ 	.word	0xffffffff


	//   ....[131]....
        /*0508*/ 	.word	0xffffffff


	//   ....[132]....
        /*050c*/ 	.word	0xffffffff


	//   ....[133]....
        /*0510*/ 	.word	0xffffffff


	//   ....[134]....
        /*0514*/ 	.word	0xffffffff


	//   ....[135]....
        /*0518*/ 	.word	0xffffffff


	//   ....[136]....
        /*051c*/ 	.word	0xffffffff


	//   ....[137]....
        /*0520*/ 	.word	0xffffffff


	//   ....[138]....
        /*0524*/ 	.word	0xffffffff


	//   ....[139]....
        /*0528*/ 	.word	0xffffffff


	//   ....[140]....
        /*052c*/ 	.word	0xffffffff


	//   ....[141]....
        /*0530*/ 	.word	0xffffffff


	//   ....[142]....
        /*0534*/ 	.word	0xffffffff


	//   ....[143]....
        /*0538*/ 	.word	0xffffffff


	//   ....[144]....
        /*053c*/ 	.word	0xffffffff


	//   ....[145]....
        /*0540*/ 	.word	0xffffffff


	//   ....[146]....
        /*0544*/ 	.word	0xffffffff


	//   ....[147]....
        /*0548*/ 	.word	0xffffffff


	//   ....[148]....
        /*054c*/ 	.word	0xffffffff


	//   ....[149]....
        /*0550*/ 	.word	0xffffffff


	//   ....[150]....
        /*0554*/ 	.word	0xffffffff


	//   ....[151]....
        /*0558*/ 	.word	0xffffffff


	//   ....[152]....
        /*055c*/ 	.word	0xffffffff


	//   ....[153]....
        /*0560*/ 	.word	0xffffffff


	//   ....[154]....
        /*0564*/ 	.word	0xffffffff


	//   ....[155]....
        /*0568*/ 	.word	0xffffffff


	//   ....[156]....
        /*056c*/ 	.word	0xffffffff


	//   ....[157]....
        /*0570*/ 	.word	0xffffffff


	//   ....[158]....
        /*0574*/ 	.word	0xffffffff


	//   ....[159]....
        /*0578*/ 	.word	0xffffffff


	//   ....[160]....
        /*057c*/ 	.word	0xffffffff


	//   ....[161]....
        /*0580*/ 	.word	0xffffffff


	//   ....[162]....
        /*0584*/ 	.word	0xffffffff


	//   ....[163]....
        /*0588*/ 	.word	0xffffffff


	//   ....[164]....
        /*058c*/ 	.word	0xffffffff


	//   ....[165]....
        /*0590*/ 	.word	0xffffffff


	//   ....[166]....
        /*0594*/ 	.word	0xffffffff


	//   ....[167]....
        /*0598*/ 	.word	0xffffffff


	//   ....[168]....
        /*059c*/ 	.word	0xffffffff


	//   ....[169]....
        /*05a0*/ 	.word	0xffffffff


	//   ....[170]....
        /*05a4*/ 	.word	0xffffffff


	//   ....[171]....
        /*05a8*/ 	.word	0xffffffff


	//   ....[172]....
        /*05ac*/ 	.word	0xffffffff


	//   ....[173]....
        /*05b0*/ 	.word	0xffffffff


	//   ....[174]....
        /*05b4*/ 	.word	0xffffffff


	//   ....[175]....
        /*05b8*/ 	.word	0xffffffff


	//   ....[176]....
        /*05bc*/ 	.word	0xffffffff


	//   ....[177]....
        /*05c0*/ 	.word	0xffffffff


	//   ....[178]....
        /*05c4*/ 	.word	0xffffffff


	//   ....[179]....
        /*05c8*/ 	.word	0xffffffff


	//   ....[180]....
        /*05cc*/ 	.word	0xffffffff


	//   ....[181]....
        /*05d0*/ 	.word	0xffffffff


	//   ....[182]....
        /*05d4*/ 	.word	0xffffffff


	//   ....[183]....
        /*05d8*/ 	.word	0xffffffff


	//   ....[184]....
        /*05dc*/ 	.word	0xffffffff


	//   ....[185]....
        /*05e0*/ 	.word	0x0500000f


	//   ....[186]....
        /*05e4*/ 	.word	0x0500000f


	//   ....[187]....
        /*05e8*/ 	.word	0x0500000f


	//   ....[188]....
        /*05ec*/ 	.word	0x0500000f


	//   ....[189]....
        /*05f0*/ 	.word	0x0500000f


	//   ....[190]....
        /*05f4*/ 	.word	0x0500000f


	//   ....[191]....
        /*05f8*/ 	.word	0x0500000f


	//   ....[192]....
        /*05fc*/ 	.word	0x0500000f


	//   ....[193]....
        /*0600*/ 	.word	0x0500000f


	//   ....[194]....
        /*0604*/ 	.word	0x0500000f


	//   ....[195]....
        /*0608*/ 	.word	0x0500000f


	//   ....[196]....
        /*060c*/ 	.word	0x0500000f


	//   ....[197]....
        /*0610*/ 	.word	0x0500000f


	//   ....[198]....
        /*0614*/ 	.word	0x0500000f


	//   ....[199]....
        /*0618*/ 	.word	0x0500000f


	//   ....[200]....
        /*061c*/ 	.word	0x0500000f


	//   ....[201]....
        /*0620*/ 	.word	0x0500000f


	//   ....[202]....
        /*0624*/ 	.word	0x0500000f


	//   ....[203]....
        /*0628*/ 	.word	0x0500000f


	//   ....[204]....
        /*062c*/ 	.word	0x0500000f


	//   ....[205]....
        /*0630*/ 	.word	0x0500000f


	//   ....[206]....
        /*0634*/ 	.word	0x0500000f


	//   ....[207]....
        /*0638*/ 	.word	0x0500000f


	//   ....[208]....
        /*063c*/ 	.word	0x0500000f


	//   ....[209]....
        /*0640*/ 	.word	0x0500000f


	//   ....[210]....
        /*0644*/ 	.word	0x0500000f


	//   ....[211]....
        /*0648*/ 	.word	0x0500000f


	//   ....[212]....
        /*064c*/ 	.word	0x0500000f


	//   ....[213]....
        /*0650*/ 	.word	0x0500000f


	//   ....[214]....
        /*0654*/ 	.word	0x0500000f


	//   ....[215]....
        /*0658*/ 	.word	0x0500000f


	//   ....[216]....
        /*065c*/ 	.word	0x0500000f


	//   ....[217]....
        /*0660*/ 	.word	0x0500000f


	//   ....[218]....
        /*0664*/ 	.word	0x0500000f


	//   ....[219]....
        /*0668*/ 	.word	0x0500000f


	//   ....[220]....
        /*066c*/ 	.word	0x0500000f


	//   ....[221]....
        /*0670*/ 	.word	0x0500000f


	//   ....[222]....
        /*0674*/ 	.word	0x0500000f


	//   ....[223]....
        /*0678*/ 	.word	0x0500000f


	//   ....[224]....
        /*067c*/ 	.word	0x0500000f


	//   ....[225]....
        /*0680*/ 	.word	0x0500000f


	//   ....[226]....
        /*0684*/ 	.word	0x0500000f


	//   ....[227]....
        /*0688*/ 	.word	0x0500000f


	//   ....[228]....
        /*068c*/ 	.word	0x0500000f


	//   ....[229]....
        /*0690*/ 	.word	0x0500000f


	//   ....[230]....
        /*0694*/ 	.word	0x0500000f


	//   ....[231]....
        /*0698*/ 	.word	0x0500000f


	//   ....[232]....
        /*069c*/ 	.word	0x0500000f


	//   ....[233]....
        /*06a0*/ 	.word	0x0500000f


	//   ....[234]....
        /*06a4*/ 	.word	0x0500000f


	//   ....[235]....
        /*06a8*/ 	.word	0x0500000f


	//   ....[236]....
        /*06ac*/ 	.word	0x0500000f


	//   ....[237]....
        /*06b0*/ 	.word	0x0500000f


	//   ....[238]....
        /*06b4*/ 	.word	0x0500000f


	//   ....[239]....
        /*06b8*/ 	.word	0x0500000f


	//   ....[240]....
        /*06bc*/ 	.word	0x0500000f


	//   ....[241]....
        /*06c0*/ 	.word	0x0500000f


	//   ....[242]....
        /*06c4*/ 	.word	0x0500000f


	//   ....[243]....
        /*06c8*/ 	.word	0x0500000f


	//   ....[244]....
        /*06cc*/ 	.word	0x0500000f


	//   ....[245]....
        /*06d0*/ 	.word	0x0500000f


	//   ....[246]....
        /*06d4*/ 	.word	0x0500000f


	//   ....[247]....
        /*06d8*/ 	.word	0x0500000f


	//   ....[248]....
        /*06dc*/ 	.word	0x0500000f


	//   ....[249]....
        /*06e0*/ 	.word	0x0500000f


	//   ....[250]....
        /*06e4*/ 	.word	0x0500000f


	//   ....[251]....
        /*06e8*/ 	.word	0x0500000f


	//   ....[252]....
        /*06ec*/ 	.word	0x0500000f


	//   ....[253]....
        /*06f0*/ 	.word	0x0500000f


	//   ....[254]....
        /*06f4*/ 	.word	0x0500000f


	//   ....[255]....
        /*06f8*/ 	.word	0x0500000f


	//   ....[0]....
        /*06fc*/ 	.word	0x0500000f


	//   ....[1]....
        /*0700*/ 	.word	0x0500000f


	//   ....[2]....
        /*0704*/ 	.word	0x0500000f


	//   ....[3]....
        /*0708*/ 	.word	0x0500000f


	//   ....[4]....
        /*070c*/ 	.word	0x0500000f


	//   ....[5]....
        /*0710*/ 	.word	0x0500000f


	//   ....[6]....
        /*0714*/ 	.word	0x0500000f


	//   ....[7]....
        /*0718*/ 	.word	0x0500000f


	//   ....[8]....
        /*071c*/ 	.word	0x0500000f


	//   ....[9]....
        /*0720*/ 	.word	0x0500000f


	//   ....[10]....
        /*0724*/ 	.word	0x0500000f


	//   ....[11]....
        /*0728*/ 	.word	0x0500000f


	//   ....[12]....
        /*072c*/ 	.word	0x0500000f


	//   ....[13]....
        /*0730*/ 	.word	0x0500000f


	//   ....[14]....
        /*0734*/ 	.word	0x0500000f


	//   ....[15]....
        /*0738*/ 	.word	0x0500000f


	//   ....[16]....
        /*073c*/ 	.word	0x0500000f


	//   ....[17]....
        /*0740*/ 	.word	0x0500000f


	//   ....[18]....
        /*0744*/ 	.word	0x0500000f


	//   ....[19]....
        /*0748*/ 	.word	0x0500000f


	//   ....[20]....
        /*074c*/ 	.word	0x0500000f


	//   ....[21]....
        /*0750*/ 	.word	0x0500000f


	//   ....[22]....
        /*0754*/ 	.word	0x0500000f


	//   ....[23]....
        /*0758*/ 	.word	0x0500000f


	//   ....[24]....
        /*075c*/ 	.word	0x0500000f


	//   ....[25]....
        /*0760*/ 	.word	0x0500000f


	//   ....[26]....
        /*0764*/ 	.word	0x0500000f


	//   ....[27]....
        /*0768*/ 	.word	0x0500000f


	//   ....[28]....
        /*076c*/ 	.word	0x0500000f


	//   ....[29]....
        /*0770*/ 	.word	0x0500000f


	//   ....[30]....
        /*0774*/ 	.word	0x0500000f


	//   ....[31]....
        /*0778*/ 	.word	0x0500000f


	//   ....[32]....
        /*077c*/ 	.word	0x0500000f


	//   ....[33]....
        /*0780*/ 	.word	0x0500000f


	//   ....[34]....
        /*0784*/ 	.word	0x0500000f


	//   ....[35]....
        /*0788*/ 	.word	0x0500000f


	//   ....[36]....
        /*078c*/ 	.word	0x0500000f


	//   ....[37]....
        /*0790*/ 	.word	0x0500000f


	//   ....[38]....
        /*0794*/ 	.word	0x0500000f


	//   ....[39]....
        /*0798*/ 	.word	0x0500000f


	//   ....[40]....
        /*079c*/ 	.word	0x0500000f


	//   ....[41]....
        /*07a0*/ 	.word	0x0500000f


	//----- nvinfo : EIATTR_COOP_GROUP_INSTR_OFFSETS
	.align		4
.L_319:
        /*07a4*/ 	.byte	0x04, 0x28
        /*07a6*/ 	.short	(.L_321 - .L_320)


	//   ....[0]....
.L_320:
        /*07a8*/ 	.word	0x00000060


	//   ....[1]....
        /*07ac*/ 	.word	0x00000140


	//   ....[2]....
        /*07b0*/ 	.word	0x00000190


	//   ....[3]....
        /*07b4*/ 	.word	0x000003c0


	//   ....[4]....
        /*07b8*/ 	.word	0x00000520


	//   ....[5]....
        /*07bc*/ 	.word	0x00000640


	//   ....[6]....
        /*07c0*/ 	.word	0x000007a0


	//   ....[7]....
        /*07c4*/ 	.word	0x00003b10


	//   ....[8]....
        /*07c8*/ 	.word	0x00003b20


	//   ....[9]....
        /*07cc*/ 	.word	0x00005240


	//   ....[10]....
        /*07d0*/ 	.word	0x00005250


	//   ....[11]....
        /*07d4*/ 	.word	0x00007450


	//   ....[12]....
        /*07d8*/ 	.word	0x00007460


	//   ....[13]....
        /*07dc*/ 	.word	0x00008c90


	//   ....[14]....
        /*07e0*/ 	.word	0x00008ca0


	//   ....[15]....
        /*07e4*/ 	.word	0x0000a700


	//   ....[16]....
        /*07e8*/ 	.word	0x0000a710


	//   ....[17]....
        /*07ec*/ 	.word	0x0000a9b0


	//   ....[18]....
        /*07f0*/ 	.word	0x0000a9c0


	//   ....[19]....
        /*07f4*/ 	.word	0x0000aed0


	//   ....[20]....
        /*07f8*/ 	.word	0x0000aef0


	//   ....[21]....
        /*07fc*/ 	.word	0x0000b140


	//   ....[22]....
        /*0800*/ 	.word	0x0000b160


	//   ....[23]....
        /*0804*/ 	.word	0x0000bc00


	//   ....[24]....
        /*0808*/ 	.word	0x0000c310


	//   ....[25]....
        /*080c*/ 	.word	0x0000c320


	//   ....[26]....
        /*0810*/ 	.word	0x0000c330


	//   ....[27]....
        /*0814*/ 	.word	0x0000c340


	//   ....[28]....
        /*0818*/ 	.word	0x0000cc20


	//   ....[29]....
        /*081c*/ 	.word	0x0000cc30


	//   ....[30]....
        /*0820*/ 	.word	0x0000cc40


	//   ....[31]....
        /*0824*/ 	.word	0x0000cc50


	//   ....[32]....
        /*0828*/ 	.word	0x0000fe00


	//   ....[33]....
        /*082c*/ 	.word	0x0000fe10


	//   ....[34]....
        /*0830*/ 	.word	0x0000fe20


	//   ....[35]....
        /*0834*/ 	.word	0x0000fe30


	//   ....[36]....
        /*0838*/ 	.word	0x000104e0


	//   ....[37]....
        /*083c*/ 	.word	0x000104f0


	//   ....[38]....
        /*0840*/ 	.word	0x00010500


	//   ....[39]....
        /*0844*/ 	.word	0x00010510


	//   ....[40]....
        /*0848*/ 	.word	0x00014360


	//   ....[41]....
        /*084c*/ 	.word	0x00014380


	//   ....[42]....
        /*0850*/ 	.word	0x00014860


	//   ....[43]....
        /*0854*/ 	.word	0x00014970


	//   ....[44]....
        /*0858*/ 	.word	0x00014ff0


	//   ....[45]....
        /*085c*/ 	.word	0x00015080


	//   ....[46]....
        /*0860*/ 	.word	0x00016da0


	//   ....[47]....
        /*0864*/ 	.word	0x00016dc0


	//   ....[48]....
        /*0868*/ 	.word	0x000173c0


	//   ....[49]....
        /*086c*/ 	.word	0x000174c0


	//   ....[50]....
        /*0870*/ 	.word	0x00017a80


	//   ....[51]....
        /*0874*/ 	.word	0x00017ad0


	//   ....[52]....
        /*0878*/ 	.word	0x00019770


	//   ....[53]....
        /*087c*/ 	.word	0x000197a0


	//   ....[54]....
        /*0880*/ 	.word	0x00019940


	//   ....[55]....
        /*0884*/ 	.word	0x00019970


	//   ....[56]....
        /*0888*/ 	.word	0x0001aca0


	//   ....[57]....
        /*088c*/ 	.word	0x0001aeb0


	//   ....[58]....
        /*0890*/ 	.word	0x0001af30


	//   ....[59]....
        /*0894*/ 	.word	0x0001af40


	//   ....[60]....
        /*0898*/ 	.word	0x0001c590


	//   ....[61]....
        /*089c*/ 	.word	0x0001c5a0


	//   ....[62]....
        /*08a0*/ 	.word	0x0001c5b0


	//   ....[63]....
        /*08a4*/ 	.word	0x0001c5c0


	//   ....[64]....
        /*08a8*/ 	.word	0x0001ced0


	//   ....[65]....
        /*08ac*/ 	.word	0x0001cef0


	//   ....[66]....
        /*08b0*/ 	.word	0x0001d030


	//   ....[67]....
        /*08b4*/ 	.word	0x0001d050


	//   ....[68]....
        /*08b8*/ 	.word	0x0001d160


	//   ....[69]....
        /*08bc*/ 	.word	0x0001d180


	//   ....[70]....
        /*08c0*/ 	.word	0x0001d2a0


	//   ....[71]....
        /*08c4*/ 	.word	0x0001d2c0


	//   ....[72]....
        /*08c8*/ 	.word	0x0001d700


	//   ....[73]....
        /*08cc*/ 	.word	0x0001d740


	//   ....[74]....
        /*08d0*/ 	.word	0x0001e140


	//   ....[75]....
        /*08d4*/ 	.word	0x0001e150


	//   ....[76]....
        /*08d8*/ 	.word	0x0001f0c0


	//   ....[77]....
        /*08dc*/ 	.word	0x0001f0f0


	//   ....[78]....
        /*08e0*/ 	.word	0x0001f220


	//   ....[79]....
        /*08e4*/ 	.word	0x0001f240


	//   ....[80]....
        /*08e8*/ 	.word	0x0001f350


	//   ....[81]....
        /*08ec*/ 	.word	0x0001f370


	//   ....[82]....
        /*08f0*/ 	.word	0x0001f490


	//   ....[83]....
        /*08f4*/ 	.word	0x0001f4b0


	//   ....[84]....
        /*08f8*/ 	.word	0x0001f650


	//   ....[85]....
        /*08fc*/ 	.word	0x0001f850


	//   ....[86]....
        /*0900*/ 	.word	0x0001f880


	//   ....[87]....
        /*0904*/ 	.word	0x0001f8b0


	//   ....[88]....
        /*0908*/ 	.word	0x0001f8e0


	//   ....[89]....
        /*090c*/ 	.word	0x0001f910


	//   ....[90]....
        /*0910*/ 	.word	0x0001f940


	//   ....[91]....
        /*0914*/ 	.word	0x0001fae0


	//   ....[92]....
        /*0918*/ 	.word	0x0001fb10


	//   ....[93]....
        /*091c*/ 	.word	0x0001fb40


	//   ....[94]....
        /*0920*/ 	.word	0x0001fb70


	//   ....[95]....
        /*0924*/ 	.word	0x0001fba0


	//   ....[96]....
        /*0928*/ 	.word	0x0001fbd0


	//   ....[97]....
        /*092c*/ 	.word	0x0001fc60


	//   ....[98]....
        /*0930*/ 	.word	0x0001fc90


	//   ....[99]....
        /*0934*/ 	.word	0x0001fca0


	//   ....[100]....
        /*0938*/ 	.word	0x0001fce0


	//   ....[101]....
        /*093c*/ 	.word	0x00021210


	//   ....[102]....
        /*0940*/ 	.word	0x00023540


	//   ....[103]....
        /*0944*/ 	.word	0x00023570


	//   ....[104]....
        /*0948*/ 	.word	0x00023620


	//   ....[105]....
        /*094c*/ 	.word	0x00023640


	//   ....[106]....
        /*0950*/ 	.word	0x000236e0


	//   ....[107]....
        /*0954*/ 	.word	0x00023700


	//   ....[108]....
        /*0958*/ 	.word	0x000237a0


	//   ....[109]....
        /*095c*/ 	.word	0x000237c0


	//   ....[110]....
        /*0960*/ 	.word	0x00023860


	//   ....[111]....
        /*0964*/ 	.word	0x00023880


	//   ....[112]....
        /*0968*/ 	.word	0x00023890


	//   ....[113]....
        /*096c*/ 	.word	0x00023920


	//   ....[114]....
        /*0970*/ 	.word	0x00024060


	//   ....[115]....
        /*0974*/ 	.word	0x000240a0


	//   ....[116]....
        /*0978*/ 	.word	0x00024100


	//   ....[117]....
        /*097c*/ 	.word	0x00024160


	//   ....[118]....
        /*0980*/ 	.word	0x000241b0


	//   ....[119]....
        /*0984*/ 	.word	0x00024210


	//   ....[120]....
        /*0988*/ 	.word	0x00024260


	//   ....[121]....
        /*098c*/ 	.word	0x000242c0


	//   ....[122]....
        /*0990*/ 	.word	0x00024310


	//   ....[123]....
        /*0994*/ 	.word	0x00024370


	//   ....[124]....
        /*0998*/ 	.word	0x000243c0


	//   ....[125]....
        /*099c*/ 	.word	0x00024420


	//   ....[126]....
        /*09a0*/ 	.word	0x00024470


	//   ....[127]....
        /*09a4*/ 	.word	0x000244c0


	//   ....[128]....
        /*09a8*/ 	.word	0x000244e0


	//   ....[129]....
        /*09ac*/ 	.word	0x00024520


	//   ....[130]....
        /*09b0*/ 	.word	0x00024cf0


	//   ....[131]....
        /*09b4*/ 	.word	0x00024d30


	//   ....[132]....
        /*09b8*/ 	.word	0x00024d50


	//   ....[133]....
        /*09bc*/ 	.word	0x00024db0


	//   ....[134]....
        /*09c0*/ 	.word	0x00024dc0


	//   ....[135]....
        /*09c4*/ 	.word	0x00024e20


	//   ....[136]....
        /*09c8*/ 	.word	0x00024e50


	//   ....[137]....
        /*09cc*/ 	.word	0x00024e90


	//   ....[138]....
        /*09d0*/ 	.word	0x00024ec0


	//   ....[139]....
        /*09d4*/ 	.word	0x00024f00


	//   ....[140]....
        /*09d8*/ 	.word	0x00024f30


	//   ....[141]....
        /*09dc*/ 	.word	0x00024f70


	//   ....[142]....
        /*09e0*/ 	.word	0x00025210


	//   ....[143]....
        /*09e4*/ 	.word	0x00025240


	//   ....[144]....
        /*09e8*/ 	.word	0x00025250


	//   ....[145]....
        /*09ec*/ 	.word	0x000252e0


	//   ....[146]....
        /*09f0*/ 	.word	0x000252f0


	//   ....[147]....
        /*09f4*/ 	.word	0x00025380


	//   ....[148]....
        /*09f8*/ 	.word	0x00025390


	//   ....[149]....
        /*09fc*/ 	.word	0x00025420


	//   ....[150]....
        /*0a00*/ 	.word	0x00025430


	//   ....[151]....
        /*0a04*/ 	.word	0x000254c0


	//   ....[152]....
        /*0a08*/ 	.word	0x000254d0


	//   ....[153]....
        /*0a0c*/ 	.word	0x000254e0


	//   ....[154]....
        /*0a10*/ 	.word	0x00025af0


	//   ....[155]....
        /*0a14*/ 	.word	0x00025b30


	//   ....[156]....
        /*0a18*/ 	.word	0x00025b80


	//   ....[157]....
        /*0a1c*/ 	.word	0x00025bb0


	//   ....[158]....
        /*0a20*/ 	.word	0x00025c40


	//   ....[159]....
        /*0a24*/ 	.word	0x00025c70


	//   ....[160]....
        /*0a28*/ 	.word	0x00025ce0


	//   ....[161]....
        /*0a2c*/ 	.word	0x00025d10


	//   ....[162]....
        /*0a30*/ 	.word	0x00025d80


	//   ....[163]....
        /*0a34*/ 	.word	0x00025db0


	//   ....[164]....
        /*0a38*/ 	.word	0x00025de0


	//   ....[165]....
        /*0a3c*/ 	.word	0x00025e30


	//   ....[166]....
        /*0a40*/ 	.word	0x00026280


	//   ....[167]....
        /*0a44*/ 	.word	0x000262b0


	//   ....[168]....
        /*0a48*/ 	.word	0x00026310


	//   ....[169]....
        /*0a4c*/ 	.word	0x00026340


	//   ....[170]....
        /*0a50*/ 	.word	0x00026370


	//   ....[171]....
        /*0a54*/ 	.word	0x000263a0


	//   ....[172]....
        /*0a58*/ 	.word	0x000263d0


	//   ....[173]....
        /*0a5c*/ 	.word	0x00026400


	//   ....[174]....
        /*0a60*/ 	.word	0x000265b0


	//   ....[175]....
        /*0a64*/ 	.word	0x000265e0


	//   ....[176]....
        /*0a68*/ 	.word	0x00026610


	//   ....[177]....
        /*0a6c*/ 	.word	0x00026640


	//   ....[178]....
        /*0a70*/ 	.word	0x00026670


	//   ....[179]....
        /*0a74*/ 	.word	0x000266a0


	//   ....[180]....
        /*0a78*/ 	.word	0x00026760


	//   ....[181]....
        /*0a7c*/ 	.word	0x00026780


	//   ....[182]....
        /*0a80*/ 	.word	0x000267a0


	//   ....[183]....
        /*0a84*/ 	.word	0x00026800


	//   ....[184]....
        /*0a88*/ 	.word	0x00027230


	//   ....[185]....
        /*0a8c*/ 	.word	0x00027550


	//   ....[186]....
        /*0a90*/ 	.word	0x000275e0


	//   ....[187]....
        /*0a94*/ 	.word	0x00027680


	//   ....[188]....
        /*0a98*/ 	.word	0x00027710


	//   ....[189]....
        /*0a9c*/ 	.word	0x00027800


	//   ....[190]....
        /*0aa0*/ 	.word	0x00027890


	//   ....[191]....
        /*0aa4*/ 	.word	0x00027930


	//   ....[192]....
        /*0aa8*/ 	.word	0x000279c0


	//   ....[193]....
        /*0aac*/ 	.word	0x00027ab0


	//   ....[194]....
        /*0ab0*/ 	.word	0x00027b40


	//   ....[195]....
        /*0ab4*/ 	.word	0x00027be0


	//   ....[196]....
        /*0ab8*/ 	.word	0x00027c70


	//   ....[197]....
        /*0abc*/ 	.word	0x00027d60


	//   ....[198]....
        /*0ac0*/ 	.word	0x00027df0


	//   ....[199]....
        /*0ac4*/ 	.word	0x00027e40


	//   ....[200]....
        /*0ac8*/ 	.word	0x00027e90


	//   ....[201]....
        /*0acc*/ 	.word	0x00027f30


	//   ....[202]....
        /*0ad0*/ 	.word	0x00027fc0


	//   ....[203]....
        /*0ad4*/ 	.word	0x00028010


	//   ....[204]....
        /*0ad8*/ 	.word	0x00028060


	//   ....[205]....
        /*0adc*/ 	.word	0x00028150


	//   ....[206]....
        /*0ae0*/ 	.word	0x000281e0


	//   ....[207]....
        /*0ae4*/ 	.word	0x00028230


	//   ....[208]....
        /*0ae8*/ 	.word	0x00028280


	//   ....[209]....
        /*0aec*/ 	.word	0x00028320


	//   ....[210]....
        /*0af0*/ 	.word	0x000283b0


	//   ....[211]....
        /*0af4*/ 	.word	0x00028400


	//   ....[212]....
        /*0af8*/ 	.word	0x00028450


	//   ....[213]....
        /*0afc*/ 	.word	0x00028750


	//   ....[214]....
        /*0b00*/ 	.word	0x00028a30


	//   ....[215]....
        /*0b04*/ 	.word	0x00028b20


	//   ....[216]....
        /*0b08*/ 	.word	0x00028bc0


	//   ....[217]....
        /*0b0c*/ 	.word	0x00028cf0


	//   ....[218]....
        /*0b10*/ 	.word	0x00028d50


	//   ....[219]....
        /*0b14*/ 	.word	0x00028e80


	//   ....[220]....
        /*0b18*/ 	.word	0x00028ee0


	//   ....[221]....
        /*0b1c*/ 	.word	0x00029010


	//   ....[222]....
        /*0b20*/ 	.word	0x00029070


	//   ....[223]....
        /*0b24*/ 	.word	0x000291a0


	//   ....[224]....
        /*0b28*/ 	.word	0x00029200


	//   ....[225]....
        /*0b2c*/ 	.word	0x00029320


	//   ....[226]....
        /*0b30*/ 	.word	0x00029370


	//   ....[227]....
        /*0b34*/ 	.word	0x00029420


	//   ....[228]....
        /*0b38*/ 	.word	0x00029490


	//   ....[229]....
        /*0b3c*/ 	.word	0x000295a0


	//   ....[230]....
        /*0b40*/ 	.word	0x000295f0


	//   ....[231]....
        /*0b44*/ 	.word	0x00029710


	//   ....[232]....
        /*0b48*/ 	.word	0x00029760


	//   ....[233]....
        /*0b4c*/ 	.word	0x00029880


	//   ....[234]....
        /*0b50*/ 	.word	0x000298d0


	//   ....[235]....
        /*0b54*/ 	.word	0x000299f0


	//   ....[236]....
        /*0b58*/ 	.word	0x00029a40


	//   ....[237]....
        /*0b5c*/ 	.word	0x00029b60


	//   ....[238]....
        /*0b60*/ 	.word	0x00029bb0


	//   ....[239]....
        /*0b64*/ 	.word	0x00029cc0


	//   ....[240]....
        /*0b68*/ 	.word	0x00029d10


	//   ....[241]....
        /*0b6c*/ 	.word	0x00029e10


	//   ....[242]....
        /*0b70*/ 	.word	0x00029e60


	//   ....[243]....
        /*0b74*/ 	.word	0x00029f90


	//   ....[244]....
        /*0b78*/ 	.word	0x0002a060


	//   ....[245]....
        /*0b7c*/ 	.word	0x0002a160


	//   ....[246]....
        /*0b80*/ 	.word	0x0002a1b0


	//   ....[247]....
        /*0b84*/ 	.word	0x0002a2a0


	//   ....[248]....
        /*0b88*/ 	.word	0x0002a2f0


	//   ....[249]....
        /*0b8c*/ 	.word	0x0002a3e0


	//   ....[250]....
        /*0b90*/ 	.word	0x0002a430


	//   ....[251]....
        /*0b94*/ 	.word	0x0002a520


	//   ....[252]....
        /*0b98*/ 	.word	0x0002a570


	//   ....[253]....
        /*0b9c*/ 	.word	0x0002a670


	//   ....[254]....
        /*0ba0*/ 	.word	0x0002a6c0


	//   ....[255]....
        /*0ba4*/ 	.word	0x0002a7b0


	//   ....[0]....
        /*0ba8*/ 	.word	0x0002a850


	//   ....[1]....
        /*0bac*/ 	.word	0x0002a970


	//   ....[2]....
        /*0bb0*/ 	.word	0x0002a9c0


	//   ....[3]....
        /*0bb4*/ 	.word	0x0002aae0


	//   ....[4]....
        /*0bb8*/ 	.word	0x0002ab30


	//   ....[5]....
        /*0bbc*/ 	.word	0x0002ac50


	//   ....[6]....
        /*0bc0*/ 	.word	0x0002aca0


	//   ....[7]....
        /*0bc4*/ 	.word	0x0002adc0


	//   ....[8]....
        /*0bc8*/ 	.word	0x0002ae10


	//   ....[9]....
        /*0bcc*/ 	.word	0x0002af30


	//   ....[10]....
        /*0bd0*/ 	.word	0x0002af80


	//   ....[11]....
        /*0bd4*/ 	.word	0x0002b060


	//   ....[12]....
        /*0bd8*/ 	.word	0x0002b100


	//   ....[13]....
        /*0bdc*/ 	.word	0x0002b270


	//   ....[14]....
        /*0be0*/ 	.word	0x0002b2c0


	//   ....[15]....
        /*0be4*/ 	.word	0x0002b3d0


	//   ....[16]....
        /*0be8*/ 	.word	0x0002b420


	//   ....[17]....
        /*0bec*/ 	.word	0x0002b530


	//   ....[18]....
        /*0bf0*/ 	.word	0x0002b580


	//   ....[19]....
        /*0bf4*/ 	.word	0x0002b690


	//   ....[20]....
        /*0bf8*/ 	.word	0x0002b6e0


	//   ....[21]....
        /*0bfc*/ 	.word	0x0002b7e0


	//   ....[22]....
        /*0c00*/ 	.word	0x0002b830


	//   ....[23]....
        /*0c04*/ 	.word	0x0002b8c0


	//   ....[24]....
        /*0c08*/ 	.word	0x0002b960


	//   ....[25]....
        /*0c0c*/ 	.word	0x0002baf0


	//   ....[26]....
        /*0c10*/ 	.word	0x0002bb60


	//   ....[27]....
        /*0c14*/ 	.word	0x0002bbd0


	//   ....[28]....
        /*0c18*/ 	.word	0x0002bc40


	//   ....[29]....
        /*0c1c*/ 	.word	0x0002bcb0


	//   ....[30]....
        /*0c20*/ 	.word	0x0002bd30


	//   ....[31]....
        /*0c24*/ 	.word	0x0002bdb0


	//   ....[32]....
        /*0c28*/ 	.word	0x0002be40


	//   ....[33]....
        /*0c2c*/ 	.word	0x0002beb0


	//   ....[34]....
        /*0c30*/ 	.word	0x0002bf20


	//   ....[35]....
        /*0c34*/ 	.word	0x0002bf90


	//   ....[36]....
        /*0c38*/ 	.word	0x0002c010


	//   ....[37]....
        /*0c3c*/ 	.word	0x0002c080


	//   ....[38]....
        /*0c40*/ 	.word	0x0002c110


	//   ....[39]....
        /*0c44*/ 	.word	0x0002c170


	//   ....[40]....
        /*0c48*/ 	.word	0x0002c200


	//   ....[41]....
        /*0c4c*/ 	.word	0x0002c330


	//----- nvinfo : EIATTR_REG_RECONFIG
	.align		4
.L_321:
        /*0c50*/ 	.byte	0x01, 0x54
	.zero		2


	//----- nvinfo : EIATTR_SYSCALL_OFFSETS
	.align		4
        /*0c54*/ 	.byte	0x04, 0x46
        /*0c56*/ 	.short	(.L_323 - .L_322)


	//   ....[0]....
.L_322:
        /*0c58*/ 	.word	0x00001e70


	//   ....[1]....
        /*0c5c*/ 	.word	0x00001fc0


	//   ....[2]....
        /*0c60*/ 	.word	0x0000bd70


	//   ....[3]....
        /*0c64*/ 	.word	0x0000c0a0


	//   ....[4]....
        /*0c68*/ 	.word	0x00022b90


	//   ....[5]....
        /*0c6c*/ 	.word	0x00022ce0


	//   ....[6]....
        /*0c70*/ 	.word	0x00022dd0


	//   ....[7]....
        /*0c74*/ 	.word	0x00023cf0


	//----- nvinfo : EIATTR_MBARRIER_INSTR_OFFSETS
	.align		4
.L_323:
        /*0c78*/ 	.byte	0x04, 0x39
        /*0c7a*/ 	.short	(.L_325 - .L_324)


	//   ....[0]....
.L_324:
        /*0c7c*/ 	.word	0x00000270
        /*0c80*/ 	.word	0x000000ff
        /*0c84*/ 	.word	0x00030800
        /*0c88*/ 	.short	0x0100
        /*0c8a*/ 	.byte	0x08
	.zero		1


	//   ....[1]....
        /*0c8c*/ 	.word	0x00000280
        /*0c90*/ 	.word	0x000000ff
        /*0c94*/ 	.word	0x00030820
        /*0c98*/ 	.short	0x0100
        /*0c9a*/ 	.byte	0x08
	.zero		1


	//   ....[2]....
        /*0c9c*/ 	.word	0x00000370
        /*0ca0*/ 	.word	0x000000ff
        /*0ca4*/ 	.word	0x00030830
        /*0ca8*/ 	.short	0x0100
        /*0caa*/ 	.byte	0x08
	.zero		1


	//   ....[3]....
        /*0cac*/ 	.word	0x00000380
        /*0cb0*/ 	.word	0x000000ff
        /*0cb4*/ 	.word	0x00030840
        /*0cb8*/ 	.short	0x0100
        /*0cba*/ 	.byte	0x08
	.zero		1


	//   ....[4]....
        /*0cbc*/ 	.word	0x00000390
        /*0cc0*/ 	.word	0x000000ff
        /*0cc4*/ 	.word	0x00030838
        /*0cc8*/ 	.short	0x0100
        /*0cca*/ 	.byte	0x08
	.zero		1


	//   ....[5]....
        /*0ccc*/ 	.word	0x000003a0
        /*0cd0*/ 	.word	0x000000ff
        /*0cd4*/ 	.word	0x00030848
        /*0cd8*/ 	.short	0x0100
        /*0cda*/ 	.byte	0x08
	.zero		1


	//   ....[6]....
        /*0cdc*/ 	.word	0x000004d0
        /*0ce0*/ 	.word	0x000000ff
        /*0ce4*/ 	.word	0x00030850
        /*0ce8*/ 	.short	0x0100
        /*0cea*/ 	.byte	0x08
	.zero		1


	//   ....[7]....
        /*0cec*/ 	.word	0x000004e0
        /*0cf0*/ 	.word	0x000000ff
        /*0cf4*/ 	.word	0x00030860
        /*0cf8*/ 	.short	0x0100
        /*0cfa*/ 	.byte	0x08
	.zero		1


	//   ....[8]....
        /*0cfc*/ 	.word	0x000004f0
        /*0d00*/ 	.word	0x000000ff
        /*0d04*/ 	.word	0x00030858
        /*0d08*/ 	.short	0x0100
        /*0d0a*/ 	.byte	0x08
	.zero		1


	//   ....[9]....
        /*0d0c*/ 	.word	0x00000500
        /*0d10*/ 	.word	0x000000ff
        /*0d14*/ 	.word	0x00030868
        /*0d18*/ 	.short	0x0100
        /*0d1a*/ 	.byte	0x08
	.zero		1


	//   ....[10]....
        /*0d1c*/ 	.word	0x000005f0
        /*0d20*/ 	.word	0x000000ff
        /*0d24*/ 	.word	0x00030870
        /*0d28*/ 	.short	0x0100
        /*0d2a*/ 	.byte	0x06
	.zero		1


	//   ....[11]....
        /*0d2c*/ 	.word	0x00000600
        /*0d30*/ 	.word	0x000000ff
        /*0d34*/ 	.word	0x00030880
        /*0d38*/ 	.short	0x0100
        /*0d3a*/ 	.byte	0x06
	.zero		1


	//   ....[12]....
        /*0d3c*/ 	.word	0x00000610
        /*0d40*/ 	.word	0x000000ff
        /*0d44*/ 	.word	0x00030878
        /*0d48*/ 	.short	0x0100
        /*0d4a*/ 	.byte	0x06
	.zero		1


	//   ....[13]....
        /*0d4c*/ 	.word	0x00000620
        /*0d50*/ 	.word	0x000000ff
        /*0d54*/ 	.word	0x00030888
        /*0d58*/ 	.short	0x0100
        /*0d5a*/ 	.byte	0x06
	.zero		1


	//   ....[14]....
        /*0d5c*/ 	.word	0x00000750
        /*0d60*/ 	.word	0x000000ff
        /*0d64*/ 	.word	0x00030890
        /*0d68*/ 	.short	0x0100
        /*0d6a*/ 	.byte	0x08
	.zero		1


	//   ....[15]....
        /*0d6c*/ 	.word	0x00000760
        /*0d70*/ 	.word	0x000000ff
        /*0d74*/ 	.word	0x000308a0
        /*0d78*/ 	.short	0x0100
        /*0d7a*/ 	.byte	0x08
	.zero		1


	//   ....[16]....
        /*0d7c*/ 	.word	0x00000770
        /*0d80*/ 	.word	0x000000ff
        /*0d84*/ 	.word	0x00030898
        /*0d88*/ 	.short	0x0100
        /*0d8a*/ 	.byte	0x08
	.zero		1


	//   ....[17]....
        /*0d8c*/ 	.word	0x00000780
        /*0d90*/ 	.word	0x000000ff
        /*0d94*/ 	.word	0x000308a8
        /*0d98*/ 	.short	0x0100
        /*0d9a*/ 	.byte	0x08
	.zero		1


	//   ....[18]....
        /*0d9c*/ 	.word	0x000008b0
        /*0da0*/ 	.word	0x000000ff
        /*0da4*/ 	.word	0x000308b0
        /*0da8*/ 	.short	0x0100
        /*0daa*/ 	.byte	0x08
	.zero		1


	//   ....[19]....
        /*0dac*/ 	.word	0x000008c0
        /*0db0*/ 	.word	0x000000ff
        /*0db4*/ 	.word	0x000308c0
        /*0db8*/ 	.short	0x0100
        /*0dba*/ 	.byte	0x08
	.zero		1


	//   ....[20]....
        /*0dbc*/ 	.word	0x000008d0
        /*0dc0*/ 	.word	0x000000ff
        /*0dc4*/ 	.word	0x000308b8
        /*0dc8*/ 	.short	0x0100
        /*0dca*/ 	.byte	0x08
	.zero		1


	//   ....[21]....
        /*0dcc*/ 	.word	0x000008e0
        /*0dd0*/ 	.word	0x000000ff
        /*0dd4*/ 	.word	0x000308c8
        /*0dd8*/ 	.short	0x0100
        /*0dda*/ 	.byte	0x08
	.zero		1


	//   ....[22]....
        /*0ddc*/ 	.word	0x00003ac0
        /*0de0*/ 	.word	0x00000055
        /*0de4*/ 	.word	0x00030890
        /*0de8*/ 	.short	0x010a
        /*0dea*/ 	.byte	0x3f
	.zero		1


	//   ....[23]....
        /*0dec*/ 	.word	0x000073e0
        /*0df0*/ 	.word	0x00000055
        /*0df4*/ 	.word	0x00030890
        /*0df8*/ 	.short	0x010a
        /*0dfa*/ 	.byte	0x3f
	.zero		1


	//   ....[24]....
        /*0dfc*/ 	.word	0x0000a560
        /*0e00*/ 	.word	0x00000055
        /*0e04*/ 	.word	0x00030890
        /*0e08*/ 	.short	0x010a
        /*0e0a*/ 	.byte	0x3f
	.zero		1


	//   ....[25]....
        /*0e0c*/ 	.word	0x0000ad20
        /*0e10*/ 	.word	0x0000000b
        /*0e14*/ 	.word	0x00000000
        /*0e18*/ 	.short	0x0101
        /*0e1a*/ 	.byte	0x3f
	.zero		1


	//   ....[26]....
        /*0e1c*/ 	.word	0x0000ad60
        /*0e20*/ 	.word	0x00000055
        /*0e24*/ 	.word	0x000308b0
        /*0e28*/ 	.short	0x010a
        /*0e2a*/ 	.byte	0x3f
	.zero		1


	//   ....[27]....
        /*0e2c*/ 	.word	0x0000b460
        /*0e30*/ 	.word	0x00000055
        /*0e34*/ 	.word	0x00000000
        /*0e38*/ 	.short	0x0101
        /*0e3a*/ 	.byte	0x3f
	.zero		1


	//   ....[28]....
        /*0e3c*/ 	.word	0x0000be00
        /*0e40*/ 	.word	0x00000012
        /*0e44*/ 	.word	0x00030800
        /*0e48*/ 	.short	0x010a
        /*0e4a*/ 	.byte	0x3f
	.zero		1


	//   ....[29]....
        /*0e4c*/ 	.word	0x0000be50
        /*0e50*/ 	.word	0x00000012
        /*0e54*/ 	.word	0x00030800
        /*0e58*/ 	.short	0x010a
        /*0e5a*/ 	.byte	0x3f
	.zero		1


	//   ....[30]....
        /*0e5c*/ 	.word	0x0000d500
        /*0e60*/ 	.word	0x00000012
        /*0e64*/ 	.word	0x00030800
        /*0e68*/ 	.short	0x010a
        /*0e6a*/ 	.byte	0x3f
	.zero		1


	//   ....[31]....
        /*0e6c*/ 	.word	0x00010b10
        /*0e70*/ 	.word	0x00000012
        /*0e74*/ 	.word	0x00030800
        /*0e78*/ 	.short	0x010a
        /*0e7a*/ 	.byte	0x3f
	.zero		1


	//   ....[32]....
        /*0e7c*/ 	.word	0x00013870
        /*0e80*/ 	.word	0x00000008
        /*0e84*/ 	.word	0x00030830
        /*0e88*/ 	.short	0x010a
        /*0e8a*/ 	.byte	0x3f
	.zero		1


	//   ....[33]....
        /*0e8c*/ 	.word	0x000138b0
        /*0e90*/ 	.word	0x00000008
        /*0e94*/ 	.word	0x00030830
        /*0e98*/ 	.short	0x010a
        /*0e9a*/ 	.byte	0x3f
	.zero		1


	//   ....[34]....
        /*0e9c*/ 	.word	0x000152d0
        /*0ea0*/ 	.word	0x0000001b
        /*0ea4*/ 	.word	0x00000000
        /*0ea8*/ 	.short	0x0101
        /*0eaa*/ 	.byte	0x3f
	.zero		1


	//   ....[35]....
        /*0eac*/ 	.word	0x00015c30
        /*0eb0*/ 	.word	0x00000000
        /*0eb4*/ 	.word	0x00030830
        /*0eb8*/ 	.short	0x010a
        /*0eba*/ 	.byte	0x3f
	.zero		1


	//   ....[36]....
        /*0ebc*/ 	.word	0x00015cb0
        /*0ec0*/ 	.word	0x00000000
        /*0ec4*/ 	.word	0x00030830
        /*0ec8*/ 	.short	0x010a
        /*0eca*/ 	.byte	0x3f
	.zero		1


	//   ....[37]....
        /*0ecc*/ 	.word	0x00016930
        /*0ed0*/ 	.word	0x0000000b
        /*0ed4*/ 	.word	0x00030850
        /*0ed8*/ 	.short	0x010a
        /*0eda*/ 	.byte	0x3f
	.zero		1


	//   ....[38]....
        /*0edc*/ 	.word	0x00016980
        /*0ee0*/ 	.word	0x0000000b
        /*0ee4*/ 	.word	0x00030850
        /*0ee8*/ 	.short	0x010a
        /*0eea*/ 	.byte	0x3f
	.zero		1


	//   ....[39]....
        /*0eec*/ 	.word	0x00016d10
        /*0ef0*/ 	.word	0x00000000
        /*0ef4*/ 	.word	0x00000000
        /*0ef8*/ 	.short	0x0101
        /*0efa*/ 	.byte	0x3f
	.zero		1


	//   ....[40]....
        /*0efc*/ 	.word	0x00018290
        /*0f00*/ 	.word	0x0000000b
        /*0f04*/ 	.word	0x00000000
        /*0f08*/ 	.short	0x0101
        /*0f0a*/ 	.byte	0x3f
	.zero		1


	//   ....[41]....
        /*0f0c*/ 	.word	0x00018540
        /*0f10*/ 	.word	0x0000000e
        /*0f14*/ 	.word	0x00030830
        /*0f18*/ 	.short	0x010a
        /*0f1a*/ 	.byte	0x3f
	.zero		1


	//   ....[42]....
        /*0f1c*/ 	.word	0x000185c0
        /*0f20*/ 	.word	0x0000000e
        /*0f24*/ 	.word	0x00030830
        /*0f28*/ 	.short	0x010a
        /*0f2a*/ 	.byte	0x3f
	.zero		1


	//   ....[43]....
        /*0f2c*/ 	.word	0x00019220
        /*0f30*/ 	.word	0x0000000b
        /*0f34*/ 	.word	0x00030850
        /*0f38*/ 	.short	0x010a
        /*0f3a*/ 	.byte	0x3f
	.zero		1


	//   ....[44]....
        /*0f3c*/ 	.word	0x00019270
        /*0f40*/ 	.word	0x0000000b
        /*0f44*/ 	.word	0x00030850
        /*0f48*/ 	.short	0x010a
        /*0f4a*/ 	.byte	0x3f
	.zero		1


	//   ....[45]....
        /*0f4c*/ 	.word	0x000195e0
        /*0f50*/ 	.word	0x00000000
        /*0f54*/ 	.word	0x00000000
        /*0f58*/ 	.short	0x0101
        /*0f5a*/ 	.byte	0x3f
	.zero		1


	//   ....[46]....
        /*0f5c*/ 	.word	0x0001a3c0
        /*0f60*/ 	.word	0x0000000b
        /*0f64*/ 	.word	0x00000000
        /*0f68*/ 	.short	0x0101
        /*0f6a*/ 	.byte	0x3f
	.zero		1


	//   ....[47]....
        /*0f6c*/ 	.word	0x0001aba0
        /*0f70*/ 	.word	0x0000000a
        /*0f74*/ 	.word	0x00030850
        /*0f78*/ 	.short	0x010a
        /*0f7a*/ 	.byte	0x3f
	.zero		1


	//   ....[48]....
        /*0f7c*/ 	.word	0x0001ac40
        /*0f80*/ 	.word	0x0000000a
        /*0f84*/ 	.word	0x00030850
        /*0f88*/ 	.short	0x010a
        /*0f8a*/ 	.byte	0x3f
	.zero		1


	//   ....[49]....
        /*0f8c*/ 	.word	0x0001b150
        /*0f90*/ 	.word	0x00000003
        /*0f94*/ 	.word	0x00000000
        /*0f98*/ 	.short	0x0101
        /*0f9a*/ 	.byte	0x3f
	.zero		1


	//   ....[50]....
        /*0f9c*/ 	.word	0x0001cec0
        /*0fa0*/ 	.word	0x00000000
        /*0fa4*/ 	.word	0x00000000
        /*0fa8*/ 	.short	0x0101
        /*0faa*/ 	.byte	0x3f
	.zero		1


	//   ....[51]....
        /*0fac*/ 	.word	0x0001d5d0
        /*0fb0*/ 	.word	0x00000008
        /*0fb4*/ 	.word	0x00000000
        /*0fb8*/ 	.short	0x0101
        /*0fba*/ 	.byte	0x3f
	.zero		1


	//   ....[52]....
        /*0fbc*/ 	.word	0x000212f0
        /*0fc0*/ 	.word	0x00000010
        /*0fc4*/ 	.word	0x00030820
        /*0fc8*/ 	.short	0x010a
        /*0fca*/ 	.byte	0x3f
	.zero		1


	//   ....[53]....
        /*0fcc*/ 	.word	0x00021380
        /*0fd0*/ 	.word	0x0000000c
        /*0fd4*/ 	.word	0x000308a0
        /*0fd8*/ 	.short	0x010a
        /*0fda*/ 	.byte	0x3f
	.zero		1


	//   ....[54]....
        /*0fdc*/ 	.word	0x000217d0
        /*0fe0*/ 	.word	0x0000000c
        /*0fe4*/ 	.word	0x000308c0
        /*0fe8*/ 	.short	0x010a
        /*0fea*/ 	.byte	0x3f
	.zero		1


	//   ....[55]....
        /*0fec*/ 	.word	0x00021cf0
        /*0ff0*/ 	.word	0x0000000b
        /*0ff4*/ 	.word	0x000308a0
        /*0ff8*/ 	.short	0x010a
        /*0ffa*/ 	.byte	0x3f
	.zero		1


	//   ....[56]....
        /*0ffc*/ 	.word	0x00022130
        /*1000*/ 	.word	0x0000000b
        /*1004*/ 	.word	0x000308c0
        /*1008*/ 	.short	0x010a
        /*100a*/ 	.byte	0x3f
	.zero		1


	//   ....[57]....
        /*100c*/ 	.word	0x00023340
        /*1010*/ 	.word	0x00000007
        /*1014*/ 	.word	0x00030840
        /*1018*/ 	.short	0x010a
        /*101a*/ 	.byte	0x3f
	.zero		1


	//   ....[58]....
        /*101c*/ 	.word	0x000239f0
        /*1020*/ 	.word	0x00000007
        /*1024*/ 	.word	0x00030830
        /*1028*/ 	.short	0x0107
        /*102a*/ 	.byte	0x3f
	.zero		1


	//   ....[59]....
        /*102c*/ 	.word	0x00023ac0
        /*1030*/ 	.word	0x00000007
        /*1034*/ 	.word	0x00030830
        /*1038*/ 	.short	0x0101
        /*103a*/ 	.byte	0x3f
	.zero		1


	//   ....[60]....
        /*103c*/ 	.word	0x00024640
        /*1040*/ 	.word	0x00000010
        /*1044*/ 	.word	0x00030800
        /*1048*/ 	.short	0x0107
        /*104a*/ 	.byte	0x3f
	.zero		1


	//   ....[61]....
        /*104c*/ 	.word	0x00024750
        /*1050*/ 	.word	0x00000010
        /*1054*/ 	.word	0x00030800
        /*1058*/ 	.short	0x0101
        /*105a*/ 	.byte	0x3f
	.zero		1


	//   ....[62]....
        /*105c*/ 	.word	0x00024770
        /*1060*/ 	.word	0x00000010
        /*1064*/ 	.word	0x00030820
        /*1068*/ 	.short	0x010a
        /*106a*/ 	.byte	0x3f
	.zero		1


	//   ....[63]....
        /*106c*/ 	.word	0x00024b50
        /*1070*/ 	.word	0x00000007
        /*1074*/ 	.word	0x00030840
        /*1078*/ 	.short	0x010a
        /*107a*/ 	.byte	0x3f
	.zero		1


	//   ....[64]....
        /*107c*/ 	.word	0x00025030
        /*1080*/ 	.word	0x00000007
        /*1084*/ 	.word	0x00030830
        /*1088*/ 	.short	0x0107
        /*108a*/ 	.byte	0x3f
	.zero		1


	//   ....[65]....
        /*108c*/ 	.word	0x000250f0
        /*1090*/ 	.word	0x00000007
        /*1094*/ 	.word	0x00030830
        /*1098*/ 	.short	0x0101
        /*109a*/ 	.byte	0x3f
	.zero		1


	//   ....[66]....
        /*109c*/ 	.word	0x00025150
        /*10a0*/ 	.word	0x00000006
        /*10a4*/ 	.word	0x00030860
        /*10a8*/ 	.short	0x010a
        /*10aa*/ 	.byte	0x3f
	.zero		1


	//   ....[67]....
        /*10ac*/ 	.word	0x000256e0
        /*10b0*/ 	.word	0x00000006
        /*10b4*/ 	.word	0x00030850
        /*10b8*/ 	.short	0x0107
        /*10ba*/ 	.byte	0x3f
	.zero		1


	//   ....[68]....
        /*10bc*/ 	.word	0x00025810
        /*10c0*/ 	.word	0x00000006
        /*10c4*/ 	.word	0x00030850
        /*10c8*/ 	.short	0x0101
        /*10ca*/ 	.byte	0x3f
	.zero		1


	//   ....[69]....
        /*10cc*/ 	.word	0x00025a40
        /*10d0*/ 	.word	0x00000000
        /*10d4*/ 	.word	0x00030860
        /*10d8*/ 	.short	0x010a
        /*10da*/ 	.byte	0x3f
	.zero		1


	//   ....[70]....
        /*10dc*/ 	.word	0x00025f70
        /*10e0*/ 	.word	0x00000000
        /*10e4*/ 	.word	0x00030850
        /*10e8*/ 	.short	0x0107
        /*10ea*/ 	.byte	0x3f
	.zero		1


	//   ....[71]....
        /*10ec*/ 	.word	0x00026040
        /*10f0*/ 	.word	0x00000000
        /*10f4*/ 	.word	0x00030850
        /*10f8*/ 	.short	0x0101
        /*10fa*/ 	.byte	0x3f
	.zero		1


	//   ....[72]....
        /*10fc*/ 	.word	0x000271b0
        /*1100*/ 	.word	0x00000005
        /*1104*/ 	.word	0x00030820
        /*1108*/ 	.short	0x010a
        /*110a*/ 	.byte	0x3f
	.zero		1


	//   ....[73]....
        /*110c*/ 	.word	0x00027320
        /*1110*/ 	.word	0x00000003
        /*1114*/ 	.word	0x00030840
        /*1118*/ 	.short	0x010a
        /*111a*/ 	.byte	0x3f
	.zero		1


	//   ....[74]....
        /*111c*/ 	.word	0x000273c0
        /*1120*/ 	.word	0x00000017
        /*1124*/ 	.word	0x00030840
        /*1128*/ 	.short	0x010a
        /*112a*/ 	.byte	0x3f
	.zero		1


	//   ....[75]....
        /*112c*/ 	.word	0x00027400
        /*1130*/ 	.word	0x00000003
        /*1134*/ 	.word	0x00030860
        /*1138*/ 	.short	0x010a
        /*113a*/ 	.byte	0x3f
	.zero		1


	//   ....[76]....
        /*113c*/ 	.word	0x00027440
        /*1140*/ 	.word	0x00000017
        /*1144*/ 	.word	0x00030860
        /*1148*/ 	.short	0x010a
        /*114a*/ 	.byte	0x3f
	.zero		1


	//   ....[77]....
        /*114c*/ 	.word	0x000274a0
        /*1150*/ 	.word	0x00000055
        /*1154*/ 	.word	0x00030890
        /*1158*/ 	.short	0x010a
        /*115a*/ 	.byte	0x3f
	.zero		1


	//   ....[78]....
        /*115c*/ 	.word	0x00027750
        /*1160*/ 	.word	0x00000055
        /*1164*/ 	.word	0x00030890
        /*1168*/ 	.short	0x010a
        /*116a*/ 	.byte	0x3f
	.zero		1


	//   ....[79]....
        /*116c*/ 	.word	0x00027a00
        /*1170*/ 	.word	0x00000055
        /*1174*/ 	.word	0x00030890
        /*1178*/ 	.short	0x010a
        /*117a*/ 	.byte	0x3f
	.zero		1


	//   ....[80]....
        /*117c*/ 	.word	0x00027cb0
        /*1180*/ 	.word	0x00000055
        /*1184*/ 	.word	0x000308b0
        /*1188*/ 	.short	0x010a
        /*118a*/ 	.byte	0x3f
	.zero		1


	//   ....[81]....
        /*118c*/ 	.word	0x000280a0
        /*1190*/ 	.word	0x00000012
        /*1194*/ 	.word	0x00030800
        /*1198*/ 	.short	0x010a
        /*119a*/ 	.byte	0x3f
	.zero		1


	//   ....[82]....
        /*119c*/ 	.word	0x00028490
        /*11a0*/ 	.word	0x00000012
        /*11a4*/ 	.word	0x00030800
        /*11a8*/ 	.short	0x010a
        /*11aa*/ 	.byte	0x3f
	.zero		1


	//   ....[83]....
        /*11ac*/ 	.word	0x000284e0
        /*11b0*/ 	.word	0x00000008
        /*11b4*/ 	.word	0x00030830
        /*11b8*/ 	.short	0x010a
        /*11ba*/ 	.byte	0x3f
	.zero		1


	//   ....[84]....
        /*11bc*/ 	.word	0x00028530
        /*11c0*/ 	.word	0x00000000
        /*11c4*/ 	.word	0x00030830
        /*11c8*/ 	.short	0x010a
        /*11ca*/ 	.byte	0x3f
	.zero		1


	//   ....[85]....
        /*11cc*/ 	.word	0x00028580
        /*11d0*/ 	.word	0x0000000b
        /*11d4*/ 	.word	0x00030850
        /*11d8*/ 	.short	0x010a
        /*11da*/ 	.byte	0x3f
	.zero		1


	//   ....[86]....
        /*11dc*/ 	.word	0x000285d0
        /*11e0*/ 	.word	0x0000000e
        /*11e4*/ 	.word	0x00030830
        /*11e8*/ 	.short	0x010a
        /*11ea*/ 	.byte	0x3f
	.zero		1


	//   ....[87]....
        /*11ec*/ 	.word	0x00028620
        /*11f0*/ 	.word	0x0000000b
        /*11f4*/ 	.word	0x00030850
        /*11f8*/ 	.short	0x010a
        /*11fa*/ 	.byte	0x3f
	.zero		1


	//   ....[88]....
        /*11fc*/ 	.word	0x00028670
        /*1200*/ 	.word	0x0000000a
        /*1204*/ 	.word	0x00030850
        /*1208*/ 	.short	0x010a
        /*120a*/ 	.byte	0x3f
	.zero		1


	//   ....[89]....
        /*120c*/ 	.word	0x00028810
        /*1210*/ 	.word	0x00000010
        /*1214*/ 	.word	0x00030820
        /*1218*/ 	.short	0x010a
        /*121a*/ 	.byte	0x3f
	.zero		1


	//   ....[90]....
        /*121c*/ 	.word	0x00028860
        /*1220*/ 	.word	0x0000000c
        /*1224*/ 	.word	0x000308a0
        /*1228*/ 	.short	0x010a
        /*122a*/ 	.byte	0x3f
	.zero		1


	//   ....[91]....
        /*122c*/ 	.word	0x000288b0
        /*1230*/ 	.word	0x0000000c
        /*1234*/ 	.word	0x000308c0
        /*1238*/ 	.short	0x010a
        /*123a*/ 	.byte	0x3f
	.zero		1


	//   ....[92]....
        /*123c*/ 	.word	0x00028900
        /*1240*/ 	.word	0x0000000b
        /*1244*/ 	.word	0x000308a0
        /*1248*/ 	.short	0x010a
        /*124a*/ 	.byte	0x3f
	.zero		1


	//   ....[93]....
        /*124c*/ 	.word	0x00028950
        /*1250*/ 	.word	0x0000000b
        /*1254*/ 	.word	0x000308c0
        /*1258*/ 	.short	0x010a
        /*125a*/ 	.byte	0x3f
	.zero		1


	//   ....[94]....
        /*125c*/ 	.word	0x00028a70
        /*1260*/ 	.word	0x00000007
        /*1264*/ 	.word	0x00030840
        /*1268*/ 	.short	0x010a
        /*126a*/ 	.byte	0x3f
	.zero		1


	//   ....[95]....
        /*126c*/ 	.word	0x00029e90
        /*1270*/ 	.word	0x00000010
        /*1274*/ 	.word	0x00030820
        /*1278*/ 	.short	0x010a
        /*127a*/ 	.byte	0x3f
	.zero		1


	//   ....[96]....
        /*127c*/ 	.word	0x00029ee0
        /*1280*/ 	.word	0x00000007
        /*1284*/ 	.word	0x00030840
        /*1288*/ 	.short	0x010a
        /*128a*/ 	.byte	0x3f
	.zero		1


	//   ....[97]....
        /*128c*/ 	.word	0x0002a700
        /*1290*/ 	.word	0x00000006
        /*1294*/ 	.word	0x00030860
        /*1298*/ 	.short	0x010a
        /*129a*/ 	.byte	0x3f
	.zero		1


	//   ....[98]....
        /*129c*/ 	.word	0x0002afb0
        /*12a0*/ 	.word	0x00000000
        /*12a4*/ 	.word	0x00030860
        /*12a8*/ 	.short	0x010a
        /*12aa*/ 	.byte	0x3f
	.zero		1


	//   ....[99]....
        /*12ac*/ 	.word	0x0002c250
        /*12b0*/ 	.word	0x00000005
        /*12b4*/ 	.word	0x00030820
        /*12b8*/ 	.short	0x010a
        /*12ba*/ 	.byte	0x3f
	.zero		1


	//   ....[100]....
        /*12bc*/ 	.word	0x0002c3f0
        /*12c0*/ 	.word	0x00000003
        /*12c4*/ 	.word	0x00030840
        /*12c8*/ 	.short	0x010a
        /*12ca*/ 	.byte	0x3f
	.zero		1


	//   ....[101]....
        /*12cc*/ 	.word	0x0002c440
        /*12d0*/ 	.word	0x00000017
        /*12d4*/ 	.word	0x00030840
        /*12d8*/ 	.short	0x010a
        /*12da*/ 	.byte	0x3f
	.zero		1


	//   ....[102]....
        /*12dc*/ 	.word	0x0002c490
        /*12e0*/ 	.word	0x00000003
        /*12e4*/ 	.word	0x00030860
        /*12e8*/ 	.short	0x010a
        /*12ea*/ 	.byte	0x3f
	.zero		1


	//----- nvinfo : EIATTR_NUM_MBARRIERS
	.align		4
.L_325:
        /*12ec*/ 	.byte	0x03, 0x38
        /*12ee*/ 	.short	0x0016


	//----- nvinfo : EIATTR_EXIT_INSTR_OFFSETS
	.align		4
        /*12f0*/ 	.byte	0x04, 0x1c
        /*12f2*/ 	.short	(.L_327 - .L_326)


	//   ....[0]....
.L_326:
        /*12f4*/ 	.word	0x00027490


	//----- nvinfo : EIATTR_MAX_THREADS
	.align		4
.L_327:
        /*12f8*/ 	.byte	0x04, 0x05
        /*12fa*/ 	.short	(.L_329 - .L_328)
.L_328:
        /*12fc*/ 	.word	0x00000180
        /*1300*/ 	.word	0x00000001
        /*1304*/ 	.word	0x00000001


	//----- nvinfo : EIATTR_CRS_STACK_SIZE
	.align		4
.L_329:
        /*1308*/ 	.byte	0x04, 0x1e
        /*130a*/ 	.short	(.L_331 - .L_330)
.L_330:
        /*130c*/ 	.word	0x00000000


	//----- nvinfo : EIATTR_CBANK_PARAM_SIZE
	.align		4
.L_331:
        /*1310*/ 	.byte	0x03, 0x19
        /*1312*/ 	.short	0x0af0


	//----- nvinfo : EIATTR_PARAM_CBANK
	.align		4
        /*1314*/ 	.byte	0x04, 0x0a
        /*1316*/ 	.short	(.L_333 - .L_332)
	.align		4
.L_332:
        /*1318*/ 	.word	index@(.nv.constant0._ZN7cutlass13device_kernelIN5flash11enable_sm90INS1_16FlashAttnFwdSm90INS1_25CollectiveMainloopFwdSm90ILi2EN4cute5tupleIJNS5_1CILi1EEES8_S8_EEENS6_IJNS7_ILi128EEENS7_ILi96EEENS7_ILi192EEEEEELi192ENS_10bfloat16_tEfNS_4arch4Sm90ELb1ELb0ELb0ELb1ELb1ELb1ELb0ELb1ELb1ELb1ELb1ELb0EEENS1_21CollectiveEpilogueFwdINS6_IJSA_SC_SB_EEES9_SE_SG_Li256ELb1ELb1ELb1ELb0EEENS1_36VarlenDynamicPersistentTileSchedulerILi128ELi96ELi256ELi128ELb1ELb1ELb1ELb1ELb1ELb1EEEEEEEEEvNT_6ParamsE)
        /*131c*/ 	.short	0x0210
        /*131e*/ 	.short	0x0af0


	//----- nvinfo : EIATTR_SW_WAR
	.align		4
.L_333:
        /*1320*/ 	.byte	0x04, 0x36
        /*1322*/ 	.short	(.L_335 - .L_334)
.L_334:
        /*1324*/ 	.word	0x00000008
.L_335:


//--------------------- .nv.callgraph             --------------------------
	.section	.nv.callgraph,"",@"SHT_CUDA_CALLGRAPH"
	.align	4
	.sectionentsize	8
	.align		4
        /*0000*/ 	.word	0x00000000
	.align		4
        /*0004*/ 	.word	0xffffffff
	.align		4
        /*0008*/ 	.word	index@(_ZN7cutlass13device_kernelIN5flash11enable_sm90INS1_16FlashAttnFwdSm90INS1_25CollectiveMainloopFwdSm90ILi2EN4cute5tupleIJNS5_1CILi1EEES8_S8_EEENS6_IJNS7_ILi128EEENS7_ILi96EEENS7_ILi192EEEEEELi192ENS_10bfloat16_tEfNS_4arch4Sm90ELb0ELb0ELb0ELb0ELb1ELb0ELb0ELb1ELb1ELb1ELb1ELb0EEENS1_21CollectiveEpilogueFwdINS6_IJSA_SC_SB_EEES9_SE_SG_Li256ELb0ELb1ELb1ELb0EEENS1_19SingleTileSchedulerILb0ELb1ELb1ELi128EEEEEEEEEvNT_6ParamsE)
	.align		4
        /*000c*/ 	.word	index@(__assertfail)
	.align		4
        /*0010*/ 	.word	index@(_ZN7cutlass13device_kernelIN5flash11enable_sm90INS1_16FlashAttnFwdSm90INS1_25CollectiveMainloopFwdSm90ILi2EN4cute5tupleIJNS5_1CILi1EEES8_S8_EEENS6_IJNS7_ILi128EEENS7_ILi96EEENS7_ILi192EEEEEELi192ENS_10bfloat16_tEfNS_4arch4Sm90ELb0ELb0ELb0ELb1ELb1ELb0ELb0ELb1ELb1ELb1ELb1ELb0EEENS1_21CollectiveEpilogueFwdINS6_IJSA_SC_SB_EEES9_SE_SG_Li256ELb1ELb1ELb1ELb0EEENS1_36VarlenDynamicPersistentTileSchedulerILi128ELi96ELi256ELi128ELb1ELb1ELb1ELb0ELb1ELb1EEEEEEEEEvNT_6ParamsE)
	.align		4
        /*0014*/ 	.word	index@(__assertfail)
	.align		4
        /*0018*/ 	.word	index@(_ZN7cutlass13device_kernelIN5flash11enable_sm90INS1_16FlashAttnFwdSm90INS1_25CollectiveMainloopFwdSm90ILi2EN4cute5tupleIJNS5_1CILi1EEES8_S8_EEENS6_IJNS7_ILi128EEENS7_ILi96EEENS7_ILi192EEEEEELi192ENS_10bfloat16_tEfNS_4arch4Sm90ELb0ELb0ELb0ELb1ELb1ELb1ELb0ELb1ELb1ELb1ELb1ELb0EEENS1_21CollectiveEpilogueFwdINS6_IJSA_SC_SB_EEES9_SE_SG_Li256ELb1ELb1ELb1ELb0EEENS1_36VarlenDynamicPersistentTileSchedulerILi128ELi96ELi256ELi128ELb1ELb1ELb1ELb0ELb1ELb1EEEEEEEEEvNT_6ParamsE)
	.align		4
        /*001c*/ 	.word	index@(__assertfail)
	.align		4
        /*0020*/ 	.word	index@(_ZN7cutlass13device_kernelIN5flash11enable_sm90INS1_16FlashAttnFwdSm90INS1_25CollectiveMainloopFwdSm90ILi2EN4cute5tupleIJNS5_1CILi1EEES8_S8_EEENS6_IJNS7_ILi128EEENS7_ILi96EEENS7_ILi192EEEEEELi192ENS_10bfloat16_tEfNS_4arch4Sm90ELb0ELb1ELb0ELb0ELb1ELb0ELb0ELb1ELb1ELb1ELb1ELb0EEENS1_21CollectiveEpilogueFwdINS6_IJSA_SC_SB_EEES9_SE_SG_Li256ELb0ELb1ELb1ELb0EEENS1_19SingleTileSchedulerILb0ELb1ELb1ELi128EEEEEEEEEvNT_6ParamsE)
	.align		4
        /*0024*/ 	.word	index@(__assertfail)
	.align		4
        /*0028*/ 	.word	index@(_ZN7cutlass13device_kernelIN5flash11enable_sm90INS1_16FlashAttnFwdSm90INS1_25CollectiveMainloopFwdSm90ILi2EN4cute5tupleIJNS5_1CILi1EEES8_S8_EEENS6_IJNS7_ILi128EEENS7_ILi96EEENS7_ILi192EEEEEELi192ENS_10bfloat16_tEfNS_4arch4Sm90ELb0ELb1ELb0ELb1ELb1ELb0ELb0ELb1ELb1ELb1ELb1ELb0EEENS1_21CollectiveEpilogueFwdINS6_IJSA_SC_SB_EEES9_SE_SG_Li256ELb1ELb1ELb1ELb0EEENS1_36VarlenDynamicPersistentTileSchedulerILi128ELi96ELi256ELi128ELb1ELb1ELb1ELb1ELb0ELb1EEEEEEEEEvNT_6ParamsE)
	.align		4
        /*002c*/ 	.word	index@(__assertfail)
	.align		4
        /*0030*/ 	.word	index@(_ZN7cutlass13device_kernelIN5flash11enable_sm90INS1_16FlashAttnFwdSm90INS1_25CollectiveMainloopFwdSm90ILi2EN4cute5tupleIJNS5_1CILi1EEES8_S8_EEENS6_IJNS7_ILi128EEENS7_ILi96EEENS7_ILi192EEEEEELi192ENS_10bfloat16_tEfNS_4arch4Sm90ELb0ELb1ELb0ELb1ELb1ELb1ELb0ELb1ELb1ELb1ELb1ELb0EEENS1_21CollectiveEpilogueFwdINS6_IJSA_SC_SB_EEES9_SE_SG_Li256ELb1ELb1ELb1ELb0EEENS1_36VarlenDynamicPersistentTileSchedulerILi128ELi96ELi256ELi128ELb1ELb1ELb1ELb1ELb0ELb1EEEEEEEEEvNT_6ParamsE)
	.align		4
        /*0034*/ 	.word	index@(__assertfail)
	.align		4
        /*0038*/ 	.word	index@(_ZN7cutlass13device_kernelIN5flash11enable_sm90INS1_16FlashAttnFwdSm90INS1_25CollectiveMainloopFwdSm90ILi2EN4cute5tupleIJNS5_1CILi1EEES8_S8_EEENS6_IJNS7_ILi128EEENS7_ILi96EEENS7_ILi192EEEEEELi192ENS_10bfloat16_tEfNS_4arch4Sm90ELb1ELb0ELb0ELb0ELb1ELb0ELb0ELb1ELb1ELb1ELb1ELb0EEENS1_21CollectiveEpilogueFwdINS6_IJSA_SC_SB_EEES9_SE_SG_Li256ELb0ELb1ELb1ELb0EEENS1_19SingleTileSchedulerILb0ELb1ELb1ELi128EEEEEEEEEvNT_6ParamsE)
	.align		4
        /*003c*/ 	.word	index@(__assertfail)
	.align		4
        /*0040*/ 	.word	index@(_ZN7cutlass13device_kernelIN5flash11enable_sm90INS1_16FlashAttnFwdSm90INS1_25CollectiveMainloopFwdSm90ILi2EN4cute5tupleIJNS5_1CILi1EEES8_S8_EEENS6_IJNS7_ILi128EEENS7_ILi96EEENS7_ILi192EEEEEELi192ENS_10bfloat16_tEfNS_4arch4Sm90ELb1ELb0ELb0ELb1ELb1ELb0ELb0ELb1ELb1ELb1ELb1ELb0EEENS1_21CollectiveEpilogueFwdINS6_IJSA_SC_SB_EEES9_SE_SG_Li256ELb1ELb1ELb1ELb0EEENS1_36VarlenDynamicPersistentTileSchedulerILi128ELi96ELi256ELi128ELb1ELb1ELb1ELb1ELb1ELb1EEEEEEEEEvNT_6ParamsE)
	.align		4
        /*0044*/ 	.word	index@(__assertfail)
	.align		4
        /*0048*/ 	.word	index@(_ZN7cutlass13device_kernelIN5flash11enable_sm90INS1_16FlashAttnFwdSm90INS1_25CollectiveMainloopFwdSm90ILi2EN4cute5tupleIJNS5_1CILi1EEES8_S8_EEENS6_IJNS7_ILi128EEENS7_ILi96EEENS7_ILi192EEEEEELi192ENS_10bfloat16_tEfNS_4arch4Sm90ELb1ELb0ELb0ELb1ELb1ELb1ELb0ELb1ELb1ELb1ELb1ELb0EEENS1_21CollectiveEpilogueFwdINS6_IJSA_SC_SB_EEES9_SE_SG_Li256ELb1ELb1ELb1ELb0EEENS1_36VarlenDynamicPersistentTileSchedulerILi128ELi96ELi256ELi128ELb1ELb1ELb1ELb1ELb1ELb1EEEEEEEEEvNT_6ParamsE)
	.align		4
        /*004c*/ 	.word	index@(__assertfail)
	.align		4
        /*0050*/ 	.word	0x00000000
	.align		4
        /*0054*/ 	.word	0xfffffffe
	.align		4
        /*0058*/ 	.word	0x00000000
	.align		4
        /*005c*/ 	.word	0xfffffffd
	.align		4
        /*0060*/ 	.word	0x00000000
	.align		4
        /*0064*/ 	.word	0xfffffffc


//--------------------- .nv.constant4             --------------------------
	.section	.nv.constant4,"a",@progbits
	.align	8
	.align		8
.nv.constant4:
        /*0000*/ 	.dword	__assertfail
	.align		8
        /*0008*/ 	.dword	__unnamed_1
	.align		8
        /*0010*/ 	.dword	__unnamed_2
	.align		8
        /*0018*/ 	.dword	__unnamed_3
	.align		8
        /*0020*/ 	.dword	__unnamed_4
	.align		8
        /*0028*/ 	.dword	__unnamed_5
	.align		8
        /*0030*/ 	.dword	_ZN78_INTERNAL_4d69fd5c_42_flash_fwd_hdim192_bf16_paged_split_sm90_cu_4cb42ef5_34164cuda3std3__45__cpo5beginE
	.align		8
        /*0038*/ 	.dword	_ZN78_INTERNAL_4d69fd5c_42_flash_fwd_hdim192_bf16_paged_split_sm90_cu_4cb42ef5_34164cuda3std3__45__cpo3endE
	.align		8
        /*0040*/ 	.dword	_ZN78_INTERNAL_4d69fd5c_42_flash_fwd_hdim192_bf16_paged_split_sm90_cu_4cb42ef5_34164cuda3std3__45__cpo6cbeginE
	.align		8
        /*0048*/ 	.dword	_ZN78_INTERNAL_4d69fd5c_42_flash_fwd_hdim192_bf16_paged_split_sm90_cu_4cb42ef5_34164cuda3std3__45__cpo4cendE
	.align		8
        /*0050*/ 	.dword	_ZN78_INTERNAL_4d69fd5c_42_flash_fwd_hdim192_bf16_paged_split_sm90_cu_4cb42ef5_34164cuda3std3__480_GLOBAL__N__4d69fd5c_42_flash_fwd_hdim192_bf16_paged_split_sm90_cu_4cb42ef5_34166ignoreE
	.align		8
        /*0058*/ 	.dword	_ZN78_INTERNAL_4d69fd5c_42_flash_fwd_hdim192_bf16_paged_split_sm90_cu_4cb42ef5_34164cuda3std3__419piecewise_constructE
	.align		8
        /*0060*/ 	.dword	_ZN78_INTERNAL_4d69fd5c_42_flash_fwd_hdim192_bf16_paged_split_sm90_cu_4cb42ef5_34164cuda3std3__48in_placeE
	.align		8
        /*0068*/ 	.dword	_ZN78_INTERNAL_4d69fd5c_42_flash_fwd_hdim192_bf16_paged_split_sm90_cu_4cb42ef5_34164cuda3std6ranges3__45__cpo4swapE
	.align		8
        /*0070*/ 	.dword	_ZN78_INTERNAL_4d69fd5c_42_flash_fwd_hdim192_bf16_paged_split_sm90_cu_4cb42ef5_34164cuda3std6ranges3__45__cpo9iter_moveE
	.align		8
        /*0078*/ 	.dword	_ZN78_INTERNAL_4d69fd5c_42_flash_fwd_hdim192_bf16_paged_split_sm90_cu_4cb42ef5_34164cute7productE
	.align		8
        /*0080*/ 	.dword	_ZN78_INTERNAL_4d69fd5c_42_flash_fwd_hdim192_bf16_paged_split_sm90_cu_4cb42ef5_34164cute1_E
	.align		8
        /*0088*/ 	.dword	$str$23
	.align		8
        /*0090*/ 	.dword	$str$24


//--------------------- .text._ZN7cutlass13device_kernelIN5flash11enable_sm90INS1_16FlashAttnFwdSm90INS1_25CollectiveMainloopFwdSm90ILi2EN4cute5tupleIJNS5_1CILi1EEES8_S8_EEENS6_IJNS7_ILi128EEENS7_ILi96EEENS7_ILi192EEEEEELi192ENS_10bfloat16_tEfNS_4arch4Sm90ELb0ELb0ELb0ELb0ELb1ELb0ELb0ELb1ELb1ELb1ELb1ELb0EEENS1_21CollectiveEpilogueFwdINS6_IJSA_SC_SB_EEES9_SE_SG_Li256ELb0ELb1ELb1ELb0EEENS1_19SingleTileSchedulerILb0ELb1ELb1ELi128EEEEEEEEEvNT_6ParamsE --------------------------
	.section	.text._ZN7cutlass13device_kernelIN5flash11enable_sm90INS1_16FlashAttnFwdSm90INS1_25CollectiveMainloopFwdSm90ILi2EN4cute5tupleIJNS5_1CILi1EEES8_S8_EEENS6_IJNS7_ILi128EEENS7_ILi96EEENS7_ILi192EEEEEELi192ENS_10bfloat16_tEfNS_4arch4Sm90ELb0ELb0ELb0ELb0ELb1ELb0ELb0ELb1ELb1ELb1ELb1ELb0EEENS1_21CollectiveEpilogueFwdINS6_IJSA_SC_SB_EEES9_SE_SG_Li256ELb0ELb1ELb1ELb0EEENS1_19SingleTileSchedulerILb0ELb1ELb1ELi128EEEEEEEEEvNT_6ParamsE,"ax",@progbits
	.align	128
.text._ZN7cutlass13device_kernelIN5flash11enable_sm90INS1_16FlashAttnFwdSm90INS1_25CollectiveMainloopFwdSm90ILi2EN4cute5tupleIJNS5_1CILi1EEES8_S8_EEENS6_IJNS7_ILi128EEENS7_ILi96EEENS7_ILi192EEEEEELi192ENS_10bfloat16_tEfNS_4arch4Sm90ELb0ELb0ELb0ELb0ELb1ELb0ELb0ELb1ELb1ELb1ELb1ELb0EEENS1_21CollectiveEpilogueFwdINS6_IJSA_SC_SB_EEES9_SE_SG_Li256ELb0ELb1ELb1ELb0EEENS1_19SingleTileSchedulerILb0ELb1ELb1ELi128EEEEEEEEEvNT_6ParamsE:
        .type           _ZN7cutlass13device_kernelIN5flash11enable_sm90INS1_16FlashAttnFwdSm90INS1_25CollectiveMainloopFwdSm90ILi2EN4cute5tupleIJNS5_1CILi1EEES8_S8_EEENS6_IJNS7_ILi128EEENS7_ILi96EEENS7_ILi192EEEEEELi192ENS_10bfloat16_tEfNS_4arch4Sm90ELb0ELb0ELb0ELb0ELb1ELb0ELb0ELb1ELb1ELb1ELb1ELb0EEENS1_21CollectiveEpilogueFwdINS6_IJSA_SC_SB_EEES9_SE_SG_Li256ELb0ELb1ELb1ELb0EEENS1_19SingleTileSchedulerILb0ELb1ELb1ELi128EEEEEEEEEvNT_6ParamsE,@function
        .size           _ZN7cutlass13device_kernelIN5flash11enable_sm90INS1_16FlashAttnFwdSm90INS1_25CollectiveMainloopFwdSm90ILi2EN4cute5tupleIJNS5_1CILi1EEES8_S8_EEENS6_IJNS7_ILi128EEENS7_ILi96EEENS7_ILi192EEEEEELi192ENS_10bfloat16_tEfNS_4arch4Sm90ELb0ELb0ELb0ELb0ELb1ELb0ELb0ELb1ELb1ELb1ELb1ELb0EEENS1_21CollectiveEpilogueFwdINS6_IJSA_SC_SB_EEES9_SE_SG_Li256ELb0ELb1ELb1ELb0EEENS1_19SingleTileSchedulerILb0ELb1ELb1ELi128EEEEEEEEEvNT_6ParamsE,(.L_x_3210 - _ZN7cutlass13device_kernelIN5flash11enable_sm90INS1_16FlashAttnFwdSm90INS1_25CollectiveMainloopFwdSm90ILi2EN4cute5tupleIJNS5_1CILi1EEES8_S8_EEENS6_IJNS7_ILi128EEENS7_ILi96EEENS7_ILi192EEEEEELi192ENS_10bfloat16_tEfNS_4arch4Sm90ELb0ELb0ELb0ELb0ELb1ELb0ELb0ELb1ELb1ELb1ELb1ELb0EEENS1_21CollectiveEpilogueFwdINS6_IJSA_SC_SB_EEES9_SE_SG_Li256ELb0ELb1ELb1ELb0EEENS1_19SingleTileSchedulerILb0ELb1ELb1ELi128EEEEEEEEEvNT_6ParamsE)
        .other          _ZN7cutlass13device_kernelIN5flash11enable_sm90INS1_16FlashAttnFwdSm90INS1_25CollectiveMainloopFwdSm90ILi2EN4cute5tupleIJNS5_1CILi1EEES8_S8_EEENS6_IJNS7_ILi128EEENS7_ILi96EEENS7_ILi192EEEEEELi192ENS_10bfloat16_tEfNS_4arch4Sm90ELb0ELb0ELb0ELb0ELb1ELb0ELb0ELb1ELb1ELb1ELb1ELb0EEENS1_21CollectiveEpilogueFwdINS6_IJSA_SC_SB_EEES9_SE_SG_Li256ELb0ELb1ELb1ELb0EEENS1_19SingleTileSchedulerILb0ELb1ELb1ELi128EEEEEEEEEvNT_6ParamsE,@"STO_CUDA_ENTRY STV_DEFAULT"
_ZN7cutlass13device_kernelIN5flash11enable_sm90INS1_16FlashAttnFwdSm90INS1_25CollectiveMainloopFwdSm90ILi2EN4cute5tupleIJNS5_1CILi1EEES8_S8_EEENS6_IJNS7_ILi128EEENS7_ILi96EEENS7_ILi192EEEEEELi192ENS_10bfloat16_tEfNS_4arch4Sm90ELb0ELb0ELb0ELb0ELb1ELb0ELb0ELb1ELb1ELb1ELb1ELb0EEENS1_21CollectiveEpilogueFwdINS6_IJSA_SC_SB_EEES9_SE_SG_Li256ELb0ELb1ELb1ELb0EEENS1_19SingleTileSchedulerILb0ELb1ELb1ELi128EEEEEEEEEvNT_6ParamsE:
[----:B------:R-:W0:Y:S02]  /*0000*/  LDC R1, c[0x0][0x28] ;  /* 0x00000a00ff017b82 */ /* 0x000e240000000800 */
[----:B0-----:R-:W-:Y:S01]  /*0010*/  VIADD R1, R1, 0xfffffff8 ;  /* 0xfffffff801017836 */ /* 0x001fe20000000000 */
[----:B------:R-:W0:Y:S01]  /*0020*/  S2R R25, SR_TID.X ;  /* 0x0000000000197919 */ /* 0x000e220000002100 */
[----:B------:R-:W-:Y:S01]  /*0030*/  ELECT P0, URZ, PT ;  /* 0x00000000003f782f */ /* 0x000fe20003800000 */
[----:B------:R-:W-:Y:S01]  /*0040*/  UMOV UR4, 0x80 ;  /* 0x0000008000047882 */ /* 0x000fe20000000000 */
[----:B------:R-:W-:Y:S01]  /*0050*/  UMOV UR7, 0x100 ;  /* 0x0000010000077882 */ /* 0x000fe20000000000 */
[----:B0-----:R-:W-:-:S05]  /*0060*/  SHF.R.U32.HI R0, RZ, 0x5, R25 ;  /* 0x00000005ff007819 */ /* 0x001fca0000011619 */
[----:B------:R-:W0:Y:S02]  /*0070*/  SHFL.IDX PT, R2, R0, RZ, 0x1f ;  /* 0x00001fff00027589 */ /* 0x000e2400000e0000 */
[C---:B0-----:R-:W-:Y:S02]  /*0080*/  ISETP.NE.OR P0, PT, R2.reuse, RZ, !P0 ;  /* 0x000000ff0200720c */ /* 0x041fe40004705670 */
[----:B------:R-:W-:Y:S02]  /*0090*/  ISETP.NE.AND P1, PT, R2, RZ, PT ;  /* 0x000000ff0200720c */ /* 0x000fe40003f25270 */
[----:B------:R-:W-:-:S06]  /*00a0*/  SHF.R.U32.HI R2, RZ, 0x7, R25 ;  /* 0x00000007ff027819 */ /* 0x000fcc0000011619 */
[----:B------:R-:W0:Y:S03]  /*00b0*/  SHFL.IDX PT, R2, R2, RZ, 0x1f ;  /* 0x00001fff02027589 */ /* 0x000e2600000e0000 */
[----:B------:R-:W-:Y:S01]  /*00c0*/  VOTEU.ALL UP0, P0 ;  /* 0x00000000003f7886 */ /* 0x000fe20000000000 */
[----:B------:R-:W-:-:S04]  /*00d0*/  VOTEU.ALL UP1, P0 ;  /* 0x00000000003f7886 */ /* 0x000fc80000020000 */
[----:B------:R-:W1:Y:S01]  /*00e0*/  @!UP0 S2UR UR8, SR_CgaCtaId ;  /* 0x00000000000889c3 */ /* 0x000e620000008800 */
[----:B------:R-:W-:Y:S01]  /*00f0*/  @!UP0 UMOV UR6, 0x400 ;  /* 0x0000040000068882 */ /* 0x000fe20000000000 */
[----:B------:R-:W-:-:S04]  /*0100*/  @!UP0 UIADD3 UR4, -UR4, 0x100000, URZ ;  /* 0x0010000004048890 */ /* 0x000fc8000fffe13f */
[----:B------:R-:W-:Y:S02]  /*0110*/  @!UP0 USHF.L.U32 UR5, UR4, 0xb, URZ ;  /* 0x0000000b04058899 */ /* 0x000fe4000800063f */
[----:B------:R-:W-:Y:S02]  /*0120*/  @!UP0 USHF.L.U32 UR4, UR4, 0x1, URZ ;  /* 0x0000000104048899 */ /* 0x000fe4000800063f */
[----:B-1----:R-:W-:Y:S02]  /*0130*/  @!UP0 ULEA UR8, UR8, UR6, 0x18 ;  /* 0x0000000608088291 */ /* 0x002fe4000f8ec03f */
[----:B------:R-:W-:-:S04]  /*0140*/  @!UP0 UIADD3 UR6, -UR7, 0x100000, URZ ;  /* 0x0010000007068890 */ /* 0x000fc8000fffe13f */
[----:B------:R-:W-:Y:S02]  /*0150*/  @!UP0 USHF.L.U32 UR7, UR6, 0xb, URZ ;  /* 0x0000000b06078899 */ /* 0x000fe4000800063f */
[----:B------:R-:W-:Y:S01]  /*0160*/  @!UP0 USHF.L.U32 UR6, UR6, 0x1, URZ ;  /* 0x0000000106068899 */ /* 0x000fe2000800063f */
[----:B------:R-:W-:-:S05]  /*0170*/  VOTEU.ALL UP0, P0 ;  /* 0x00000000003f7886 */ /* 0x000fca0000000000 */
[----:B------:R1:W2:Y:S06]  /*0180*/  @!UP0 SYNCS.EXCH.64 URZ, [UR8+0x30800], UR4 ;  /* 0x03080004083f85b2 */ /* 0x0002ac0008000100 */
[----:B------:R1:W3:Y:S02]  /*0190*/  @!UP1 SYNCS.EXCH.64 URZ, [UR8+0x30820], UR6 ;  /* 0x03082006083f95b2 */ /* 0x0002e40008000100 */
[----:B01----:R-:W-:Y:S05]  /*01a0*/  @P1 BRA `(.L_x_0) ;  /* 0x0000000000481947 */ /* 0x003fea0003800000 */
[----:B------:R-:W0:Y:S01]  /*01b0*/  S2UR UR5, SR_CgaCtaId ;  /* 0x00000000000579c3 */ /* 0x000e220000008800 */
[----:B------:R-:W-:Y:S01]  /*01c0*/  UMOV UR4, 0x400 ;  /* 0x0000040000047882 */ /* 0x000fe20000000000 */
[----:B------:R-:W-:Y:S01]  /*01d0*/  UMOV UR6, 0x80 ;  /* 0x0000008000067882 */ /* 0x000fe20000000000 */
[----:B------:R-:W-:Y:S01]  /*01e0*/  UMOV UR7, 0x100 ;  /* 0x0000010000077882 */ /* 0x000fe20000000000 */
[----:B------:R-:W-:Y:S01]  /*01f0*/  ELECT P0, URZ, PT ;  /* 0x00000000003f782f */ /* 0x000fe20003800000 */
[----:B0-----:R-:W-:Y:S02]  /*0200*/  ULEA UR8, UR5, UR4, 0x18 ;  /* 0x0000000405087291 */ /* 0x001fe4000f8ec03f */
[----:B------:R-:W-:-:S04]  /*0210*/  UIADD3 UR4, -UR6, 0x100000, URZ ;  /* 0x0010000006047890 */ /* 0x000fc8000fffe13f */
[----:B------:R-:W-:Y:S02]  /*0220*/  USHF.L.U32 UR5, UR4, 0xb, URZ ;  /* 0x0000000b04057899 */ /* 0x000fe4000800063f */
[----:B------:R-:W-:Y:S02]  /*0230*/  USHF.L.U32 UR4, UR4, 0x1, URZ ;  /* 0x0000000104047899 */ /* 0x000fe4000800063f */
[----:B------:R-:W-:-:S04]  /*0240*/  UIADD3 UR6, -UR7, 0x100000, URZ ;  /* 0x0010000007067890 */ /* 0x000fc8000fffe13f */
[----:B------:R-:W-:Y:S02]  /*0250*/  USHF.L.U32 UR7, UR6, 0xb, URZ ;  /* 0x0000000b06077899 */ /* 0x000fe4000800063f */
[----:B------:R-:W-:Y:S01]  /*0260*/  USHF.L.U32 UR6, UR6, 0x1, URZ ;  /* 0x0000000106067899 */ /* 0x000fe2000800063f */
[----:B------:R-:W0:Y:S03]  /*0270*/  FENCE.VIEW.ASYNC.S ;  /* 0x00000000000073c6 */ /* 0x000e260000000000 */
[----:B0-----:R0:W1:Y:S08]  /*0280*/  SYNCS.EXCH.64 URZ, [UR8+0x30830], UR4 ;  /* 0x03083004083f75b2 */ /* 0x0010700008000100 */
[----:B------:R0:W4:Y:S01]  /*0290*/  SYNCS.EXCH.64 URZ, [UR8+0x30840], UR6 ;  /* 0x03084006083f75b2 */ /* 0x0001220008000100 */
[----:B------:R0:W0:Y:S01]  /*02a0*/  SYNCS.EXCH.64 URZ, [UR8+0x30838], UR4 ;  /* 0x03083804083f75b2 */ /* 0x0000220008000100 */
[----:B------:R0:W0:Y:S01]  /*02b0*/  SYNCS.EXCH.64 URZ, [UR8+0x30848], UR6 ;  /* 0x03084806083f75b2 */ /* 0x0000220008000100 */
[----:B------:R-:W-:Y:S01]  /*02c0*/  NOP ;  /* 0x0000000000007918 */ /* 0x000fe20000000000 */
.L_x_0:
[----:B------:R-:W5:Y:S01]  /*02d0*/  SHFL.IDX PT, R3, R0, RZ, 0x1f ;  /* 0x00001fff00037589 */ /* 0x000f6200000e0000 */
[----:B------:R-:W-:Y:S01]  /*02e0*/  NOP ;  /* 0x0000000000007918 */ /* 0x000fe20000000000 */
[----:B-----5:R-:W-:-:S13]  /*02f0*/  ISETP.NE.AND P0, PT, R3, RZ, PT ;  /* 0x000000ff0300720c */ /* 0x020fda0003f05270 */
[----:B------:R-:W-:Y:S05]  /*0300*/  @P0 BRA `(.L_x_1) ;  /* 0x0000000000480947 */ /* 0x000fea0003800000 */
[----:B0-----:R-:W0:Y:S01]  /*0310*/  S2UR UR5, SR_CgaCtaId ;  /* 0x00000000000579c3 */ /* 0x001e220000008800 */
        /* <DEDUP_REMOVED lines=12> */
[----:B0-----:R0:W0:Y:S08]  /*03e0*/  SYNCS.EXCH.64 URZ, [UR8+0x30850], UR4 ;  /* 0x03085004083f75b2 */ /* 0x0010300008000100 */
[----:B------:R0:W0:Y:S01]  /*03f0*/  SYNCS.EXCH.64 URZ, [UR8+0x30860], UR6 ;  /* 0x03086006083f75b2 */ /* 0x0000220008000100 */
[----:B------:R0:W0:Y:S01]  /*0400*/  SYNCS.EXCH.64 URZ, [UR8+0x30858], UR4 ;  /* 0x03085804083f75b2 */ /* 0x0000220008000100 */
[----:B------:R0:W0:Y:S01]  /*0410*/  SYNCS.EXCH.64 URZ, [UR8+0x30868], UR6 ;  /* 0x03086806083f75b2 */ /* 0x0000220008000100 */
[----:B------:R-:W-:Y:S01]  /*0420*/  NOP ;  /* 0x0000000000007918 */ /* 0x000fe20000000000 */
.L_x_1:
[----:B------:R-:W5:Y:S01]  /*0430*/  SHFL.IDX PT, R3, R0, RZ, 0x1f ;  /* 0x00001fff00037589 */ /* 0x000f6200000e0000 */
[----:B------:R-:W-:Y:S01]  /*0440*/  NOP ;  /* 0x0000000000007918 */ /* 0x000fe20000000000 */
[----:B-----5:R-:W-:-:S13]  /*0450*/  ISETP.NE.AND P0, PT, R3, RZ, PT ;  /* 0x000000ff0300720c */ /* 0x020fda0003f05270 */
[----:B------:R-:W-:Y:S05]  /*0460*/  @P0 BRA `(.L_x_2) ;  /* 0x0000000000380947 */ /* 0x000fea0003800000 */
[----:B0-----:R-:W0:Y:S01]  /*0470*/  S2UR UR5, SR_CgaCtaId ;  /* 0x00000000000579c3 */ /* 0x001e220000008800 */
[----:B------:R-:W-:Y:S01]  /*0480*/  UMOV UR4, 0x400 ;  /* 0x0000040000047882 */ /* 0x000fe20000000000 */
[----:B------:R-:W-:Y:S01]  /*0490*/  UMOV UR7, 0x80 ;  /* 0x0000008000077882 */ /* 0x000fe20000000000 */
[----:B------:R-:W-:Y:S01]  /*04a0*/  ELECT P0, URZ, PT ;  /* 0x00000000003f782f */ /* 0x000fe20003800000 */
[----:B0-----:R-:W-:Y:S02]  /*04b0*/  ULEA UR6, UR5, UR4, 0x18 ;  /* 0x0000000405067291 */ /* 0x001fe4000f8ec03f */
[----:B------:R-:W-:-:S04]  /*04c0*/  UIADD3 UR4, -UR7, 0x100000, URZ ;  /* 0x0010000007047890 */ /* 0x000fc8000fffe13f */
[----:B------:R-:W-:Y:S02]  /*04d0*/  USHF.L.U32 UR5, UR4, 0xb, URZ ;  /* 0x0000000b04057899 */ /* 0x000fe4000800063f */
[----:B------:R-:W-:Y:S01]  /*04e0*/  USHF.L.U32 UR4, UR4, 0x1, URZ ;  /* 0x0000000104047899 */ /* 0x000fe2000800063f */
[----:B------:R-:W0:Y:S11]  /*04f0*/  FENCE.VIEW.ASYNC.S ;  /* 0x00000000000073c6 */ /* 0x000e360000000000 */
[----:B0-----:R0:W0:Y:S01]  /*0500*/  SYNCS.EXCH.64 URZ, [UR6+0x30870], UR4 ;  /* 0x03087004063f75b2 */ /* 0x0010220008000100 */
[----:B------:R0:W0:Y:S01]  /*0510*/  SYNCS.EXCH.64 URZ, [UR6+0x30880], UR4 ;  /* 0x03088004063f75b2 */ /* 0x0000220008000100 */
[----:B------:R0:W0:Y:S01]  /*0520*/  SYNCS.EXCH.64 URZ, [UR6+0x30878], UR4 ;  /* 0x03087804063f75b2 */ /* 0x0000220008000100 */
[----:B------:R0:W0:Y:S01]  /*0530*/  SYNCS.EXCH.64 URZ, [UR6+0x30888], UR4 ;  /* 0x03088804063f75b2 */ /* 0x0000220008000100 */
[----:B------:R-:W-:Y:S01]  /*0540*/  NOP ;  /* 0x0000000000007918 */ /* 0x000fe20000000000 */
.L_x_2:
        /* <DEDUP_REMOVED lines=22> */
.L_x_3:
[----:B------:R-:W5:Y:S01]  /*06b0*/  SHFL.IDX PT, R3, R0, RZ, 0x1f ;  /* 0x00001fff00037589 */ /* 0x000f6200000e0000 */
[----:B------:R-:W-:Y:S01]  /*06c0*/  R2UR UR9, R2 ;  /* 0x00000000020972ca */ /* 0x000fe200000e0000 */
        /* <DEDUP_REMOVED lines=21> */
.L_x_4:
[----:B------:R-:W-:Y:S01]  /*0820*/  UISETP.NE.AND UP0, UPT, UR9, URZ, UPT ;  /* 0x0000003f0900728c */ /* 0x000fe2000bf05270 */
[----:B------:R-:W-:Y:S01]  /*0830*/  NOP ;  /* 0x0000000000007918 */ /* 0x000fe20000000000 */
[----:B0-----:R-:W-:Y:S01]  /*0840*/  UMOV UR4, 0x1 ;  /* 0x0000000100047882 */ /* 0x001fe20000000000 */
[----:B------:R-:W-:Y:S01]  /*0850*/  ULDC.64 UR36, c[0x0][0x208] ;  /* 0x0000820000247ab9 */ /* 0x000fe20000000a00 */
[----:B------:R-:W-:Y:S01]  /*0860*/  USEL UR4, UR4, 0x2, !UP0 ;  /* 0x0000000204047887 */ /* 0x000fe2000c000000 */
[----:B------:R-:W-:Y:S01]  /*0870*/  BSSY B6, `(.L_x_5) ;  /* 0x0000b96000067945 */ /* 0x000fe20003800000 */
[----:B-1234-:R-:W-:Y:S01]  /*0880*/  BAR.SYNC.DEFER_BLOCKING 0x0 ;  /* 0x0000000000007b1d */ /* 0x01efe20000010000 */
[----:B------:R-:W-:-:S03]  /*0890*/  PLOP3.LUT P0, PT, PT, PT, UP0, 0x80, 0x0 ;  /* 0x000000000000781c */ /* 0x000fc60003f0f008 */
[----:B------:R-:W-:-:S05]  /*08a0*/  IMAD.U32 R2, RZ, RZ, UR4 ;  /* 0x00000004ff027e24 */ /* 0x000fca000f8e00ff */
[----:B------:R0:W-:Y:S05]  /*08b0*/  STL [R1+0x4], R2 ;  /* 0x0000040201007387 */ /* 0x0001ea0000100800 */
[----:B------:R-:W-:Y:S05]  /*08c0*/  @!P0 BRA `(.L_x_6) ;  /* 0x0000007c00608947 */ /* 0x000fea0003800000 */
.L_x_7:
[----:B------:R-:W-:-:S08]  /*08d0*/  NOP ;  /* 0x0000000000007918 */ /* 0x000fd00000000000 */
[----:B------:R-:W1:Y:S02]  /*08e0*/  USETMAXREG.TRY_ALLOC.CTAPOOL UP0, 0xe8 ;  /* 0x000000e8000079c8 */ /* 0x000e640008000600 */
[----:B-1----:R-:W-:-:S13]  /*08f0*/  PLOP3.LUT P0, PT, PT, PT, UP0, 0x80, 0x0 ;  /* 0x000000000000781c */ /* 0x002fda0003f0f008 */
[----:B------:R-:W-:Y:S05]  /*0900*/  @!P0 BRA `(.L_x_7) ;  /* 0xfffffffc00f08947 */ /* 0x000fea000383ffff */
[----:B------:R-:W1:Y:S01]  /*0910*/  S2UR UR6, SR_CTAID.Y ;  /* 0x00000000000679c3 */ /* 0x000e620000002600 */
[----:B------:R-:W-:Y:S02]  /*0920*/  ULDC UR7, c[0x0][0xc50] ;  /* 0x0003140000077ab9 */ /* 0x000fe40000000800 */
[----:B------:R-:W-:-:S05]  /*0930*/  UISETP.NE.AND UP0, UPT, UR7, 0x1, UPT ;  /* 0x000000010700788c */ /* 0x000fca000bf05270 */
[----:B------:R-:W2:Y:S06]  /*0940*/  S2UR UR8, SR_CTAID.Z ;  /* 0x00000000000879c3 */ /* 0x000eac0000002700 */
[----:B------:R-:W-:Y:S01]  /*0950*/  @UP0 ULDC UR4, c[0x0][0xc54] ;  /* 0x0003150000040ab9 */ /* 0x000fe20000000800 */
[----:B------:R-:W-:Y:S01]  /*0960*/  @UP0 ULDC UR9, c[0x0][0xc58] ;  /* 0x0003160000090ab9 */ /* 0x000fe20000000800 */
[----:B-1----:R-:W-:Y:S02]  /*0970*/  UIMAD.WIDE.U32 UR4, UR6, UR4, URZ ;  /* 0x00000004060472a5 */ /* 0x002fe4000f8e003f */
[----:B------:R-:W-:-:S02]  /*0980*/  UMOV UR10, UR6 ;  /* 0x00000006000a7c82 */ /* 0x000fc40008000000 */
[----:B------:R-:W-:Y:S01]  /*0990*/  @UP0 USHF.R.U32.HI UR10, URZ, UR9, UR5 ;  /* 0x000000093f0a0299 */ /* 0x000fe20008011605 */
[----:B------:R-:W-:Y:S06]  /*09a0*/  BAR.ARV 0x8, 0x180 ;  /* 0x0206000000007b1d */ /* 0x000fec0000002000 */
[----:B--2---:R-:W-:Y:S01]  /*09b0*/  ISETP.LE.AND P0, PT, RZ, UR8, PT ;  /* 0x00000008ff007c0c */ /* 0x004fe2000bf03270 */
[----:B------:R-:W-:Y:S02]  /*09c0*/  UIADD3 UR4, -UR10, URZ, URZ ;  /* 0x0000003f0a047290 */ /* 0x000fe4000fffe13f */
[----:B------:R-:W-:-:S02]  /*09d0*/  IMAD.U32 R16, RZ, RZ, UR10 ;  /* 0x0000000aff107e24 */ /* 0x000fc4000f8e00ff */
[----:B------:R-:W-:-:S08]  /*09e0*/  UIMAD UR7, UR7, UR4, UR6 ;  /* 0x00000004070772a4 */ /* 0x000fd0000f8e0206 */
[----:B------:R-:W-:Y:S05]  /*09f0*/  @!P0 BRA `(.L_x_8) ;  /* 0x000000b400f48947 */ /* 0x000fea0003800000 */
[----:B------:R-:W-:Y:S01]  /*0a00*/  ULDC.64 UR4, c[0x0][0x418] ;  /* 0x0001060000047ab9 */ /* 0x000fe20000000a00 */
[----:B------:R-:W-:Y:S01]  /*0a10*/  ULDC UR43, c[0x0][0x424] ;  /* 0x00010900002b7ab9 */ /* 0x000fe20000000800 */
[----:B------:R-:W-:Y:S02]  /*0a20*/  UISETP.NE.U32.AND UP0, UPT, UR4, URZ, UPT ;  /* 0x0000003f0400728c */ /* 0x000fe4000bf05070 */
[----:B------:R-:W-:Y:S02]  /*0a30*/  ULOP3.LUT UR39, UR7, 0xffff, URZ, 0xc0, !UPT ;  /* 0x0000ffff07277892 */ /* 0x000fe4000f8ec03f */
[----:B------:R-:W-:Y:S01]  /*0a40*/  UISETP.NE.AND.EX UP0, UPT, UR5, URZ, UPT, UP0 ;  /* 0x0000003f0500728c */ /* 0x000fe2000bf05300 */
[----:B------:R-:W-:-:S03]  /*0a50*/  ULDC UR4, c[0x0][0x2f0] ;  /* 0x0000bc0000047ab9 */ /* 0x000fc60000000800 */
[----:B------:R-:W-:-:S04]  /*0a60*/  USEL UR43, UR43, 0x1, UP0 ;  /* 0x000000012b2b7887 */ /* 0x000fc80008000000 */
[----:B------:R-:W-:-:S04]  /*0a70*/  UIMAD UR43, UR43, UR4, URZ ;  /* 0x000000042b2b72a4 */ /* 0x000fc8000f8e023f */
[----:B------:R-:W-:Y:S02]  /*0a80*/  UISETP.GE.AND UP0, UPT, UR43, 0x1, UPT ;  /* 0x000000012b00788c */ /* 0x000fe4000bf06270 */
[----:B------:R-:W-:-:S04]  /*0a90*/  UIADD3 UR4, UR43, 0x5f, URZ ;  /* 0x0000005f2b047890 */ /* 0x000fc8000fffe03f */
[----:B------:R-:W-:Y:S01]  /*0aa0*/  PLOP3.LUT P0, PT, PT, PT, UP0, 0x80, 0x0 ;  /* 0x000000000000781c */ /* 0x000fe20003f0f008 */
[----:B------:R-:W-:-:S04]  /*0ab0*/  UIMAD.WIDE UR4, UR4, 0x2aaaaaab, URZ ;  /* 0x2aaaaaab040478a5 */ /* 0x000fc8000f8e023f */
[----:B------:R-:W-:-:S03]  /*0ac0*/  USHF.R.U32.HI UR6, URZ, 0x1f, UR5 ;  /* 0x0000001f3f067899 */ /* 0x000fc60008011605 */
[----:B------:R-:W-:Y:S01]  /*0ad0*/  UMOV UR4, URZ ;  /* 0x0000003f00047c82 */ /* 0x000fe20008000000 */
[----:B------:R-:W-:-:S04]  /*0ae0*/  ULEA.HI.SX32 UR6, UR5, UR6, 0x1c ;  /* 0x0000000605067291 */ /* 0x000fc8000f8fe23f */
[----:B------:R-:W-:Y:S08]  /*0af0*/  @!P0 BRA `(.L_x_9) ;  /* 0x0000000000908947 */ /* 0x000ff00003800000 */
[----:B------:R-:W-:Y:S01]  /*0b00*/  USHF.R.U32.HI UR7, URZ, 0x10, UR7 ;  /* 0x000000103f077899 */ /* 0x000fe20008011607 */
[----:B------:R-:W-:-:S03]  /*0b10*/  UMOV UR4, URZ ;  /* 0x0000003f00047c82 */ /* 0x000fc60008000000 */
[----:B------:R-:W-:-:S11]  /*0b20*/  UISETP.NE.AND UP0, UPT, UR7, URZ, UPT ;  /* 0x0000003f0700728c */ /* 0x000fd6000bf05270 */
[----:B------:R-:W-:Y:S02]  /*0b30*/  @!UP0 ULDC UR7, c[0x0][0x9f0] ;  /* 0x00027c0000078ab9 */ /* 0x000fe40000000800 */
[----:B------:R-:W-:Y:S01]  /*0b40*/  MOV R3, UR7 ;  /* 0x0000000700037c02 */ /* 0x000fe20008000f00 */
[----:B------:R-:W-:-:S03]  /*0b50*/  UIADD3 UR8, UR6, -0x1, UR7 ;  /* 0xffffffff06087890 */ /* 0x000fc6000fffe007 */
[-C--:B------:R-:W-:Y:S02]  /*0b60*/  IABS R0, R3.reuse ;  /* 0x0000000300007213 */ /* 0x080fe40000000000 */
[----:B------:R-:W-:Y:S01]  /*0b70*/  IABS R5, R3 ;  /* 0x0000000300057213 */ /* 0x000fe20000000000 */
[----:B------:R-:W-:Y:S01]  /*0b80*/  IMAD.U32 R4, RZ, RZ, UR8 ;  /* 0x00000008ff047e24 */ /* 0x000fe2000f8e00ff */
[----:B------:R-:W-:Y:S01]  /*0b90*/  R2UR UR11, R0 ;  /* 0x00000000000b72ca */ /* 0x000fe200000e0000 */
[----:B------:R-:W-:-:S03]  /*0ba0*/  ULOP3.LUT UR8, UR8, UR7, URZ, 0x3c, !UPT ;  /* 0x0000000708087292 */ /* 0x000fc6000f8e3c3f */
[----:B------:R-:W-:-:S05]  /*0bb0*/  IABS R4, R4 ;  /* 0x0000000400047213 */ /* 0x000fca0000000000 */
[----:B------:R-:W-:-:S04]  /*0bc0*/  IMAD.MOV.U32 R3, RZ, RZ, R4 ;  /* 0x000000ffff037224 */ /* 0x000fc800078e0004 */
[----:B------:R-:W1:Y:S01]  /*0bd0*/  I2F.RP R0, UR11 ;  /* 0x0000000b00007d06 */ /* 0x000e620008209400 */
[----:B------:R-:W-:-:S07]  /*0be0*/  R2UR UR10, R3 ;  /* 0x00000000030a72ca */ /* 0x000fce00000e0000 */
[----:B-1----:R-:W0:Y:S02]  /*0bf0*/  MUFU.RCP R0, R0 ;  /* 0x0000000000007308 */ /* 0x002e240000001000 */
[----:B0-----:R-:W-:Y:S01]  /*0c00*/  VIADD R2, R0, 0xffffffe ;  /* 0x0ffffffe00027836 */ /* 0x001fe20000000000 */
[----:B------:R-:W-:-:S05]  /*0c10*/  IADD3 R0, RZ, -R5, RZ ;  /* 0x80000005ff007210 */ /* 0x000fca0007ffe0ff */
[----:B------:R-:W0:Y:S02]  /*0c20*/  F2I.FTZ.U32.TRUNC.NTZ R2, R2 ;  /* 0x0000000200027305 */ /* 0x000e24000021f000 */
[----:B0-----:R-:W-:-:S13]  /*0c30*/  R2UR UR5, R2 ;  /* 0x00000000020572ca */ /* 0x001fda00000e0000 */
[----:B------:R-:W-:-:S04]  /*0c40*/  UIADD3 UR9, URZ, -UR5, URZ ;  /* 0x800000053f097290 */ /* 0x000fc8000fffe03f */
[----:B------:R-:W-:-:S04]  /*0c50*/  UIMAD UR9, UR9, UR11, URZ ;  /* 0x0000000b090972a4 */ /* 0x000fc8000f8e023f */
[----:B------:R-:W-:-:S03]  /*0c60*/  UIMAD.WIDE.U32 UR4, UR5, UR9, UR4 ;  /* 0x00000009050472a5 */ /* 0x000fc6000f8e0004 */
[----:B------:R-:W-:Y:S01]  /*0c70*/  R2UR UR9, R0 ;  /* 0x00000000000972ca */ /* 0x000fe200000e0000 */
[----:B------:R-:W-:-:S12]  /*0c80*/  UIMAD.WIDE.U32 UR4, UR5, UR10, URZ ;  /* 0x0000000a050472a5 */ /* 0x000fd8000f8e003f */
[----:B------:R-:W-:-:S04]  /*0c90*/  UIMAD UR4, UR5, UR9, UR10 ;  /* 0x00000009050472a4 */ /* 0x000fc8000f8e020a */
[----:B------:R-:W-:-:S11]  /*0ca0*/  UISETP.GT.U32.AND UP0, UPT, UR11, UR4, UPT ;  /* 0x000000040b00728c */ /* 0x000fd6000bf04070 */
[----:B------:R-:W-:Y:S02]  /*0cb0*/  @!UP0 UIADD3 UR4, UR4, -UR11, URZ ;  /* 0x8000000b04048290 */ /* 0x000fe4000fffe03f */
[----:B------:R-:W-:Y:S02]  /*0cc0*/  @!UP0 UIADD3 UR5, UR5, 0x1, URZ ;  /* 0x0000000105058890 */ /* 0x000fe4000fffe03f */
[----:B------:R-:W-:Y:S02]  /*0cd0*/  UISETP.GE.U32.AND UP1, UPT, UR4, UR11, UPT ;  /* 0x0000000b0400728c */ /* 0x000fe4000bf26070 */
[----:B------:R-:W-:-:S09]  /*0ce0*/  UISETP.GE.AND UP0, UPT, UR8, URZ, UPT ;  /* 0x0000003f0800728c */ /* 0x000fd2000bf06270 */
[----:B------:R-:W-:Y:S02]  /*0cf0*/  @UP1 UIADD3 UR5, UR5, 0x1, URZ ;  /* 0x0000000105051890 */ /* 0x000fe4000fffe03f */
[----:B------:R-:W-:-:S05]  /*0d00*/  UISETP.NE.AND UP1, UPT, UR7, URZ, UPT ;  /* 0x0000003f0700728c */ /* 0x000fca000bf25270 */
[----:B------:R-:W-:Y:S02]  /*0d10*/  UMOV UR4, UR5 ;  /* 0x0000000500047c82 */ /* 0x000fe40008000000 */
[----:B------:R-:W-:-:S04]  /*0d20*/  @!UP0 UIADD3 UR4, -UR4, URZ, URZ ;  /* 0x0000003f04048290 */ /* 0x000fc8000fffe13f */
[----:B------:R-:W-:-:S12]  /*0d30*/  @!UP1 ULOP3.LUT UR4, URZ, UR7, URZ, 0x33, !UPT ;  /* 0x000000073f049292 */ /* 0x000fd8000f8e333f */
.L_x_9:
[----:B------:R-:W-:Y:S01]  /*0d40*/  UIMAD UR39, UR39, UR4, URZ ;  /* 0x00000004272772a4 */ /* 0x000fe2000f8e023f */
[----:B------:R-:W-:Y:S01]  /*0d50*/  IMAD.U32 R0, RZ, RZ, UR6 ;  /* 0x00000006ff007e24 */ /* 0x000fe2000f8e00ff */
[----:B------:R-:W-:Y:S01]  /*0d60*/  PLOP3.LUT P0, PT, PT, PT, PT, 0x80, 0x0 ;  /* 0x000000000000781c */ /* 0x000fe20003f0f070 */
[----:B------:R-:W-:Y:S01]  /*0d70*/  IMAD.U32 R3, RZ, RZ, UR4 ;  /* 0x00000004ff037e24 */ /* 0x000fe2000f8e00ff */
[----:B0-----:R-:W-:Y:S01]  /*0d80*/  MOV R2, RZ ;  /* 0x000000ff00027202 */ /* 0x001fe20000000f00 */
[----:B------:R-:W-:Y:S01]  /*0d90*/  VIADD R17, R25, 0xffffff80 ;  /* 0xffffff8019117836 */ /* 0x000fe20000000000 */
[----:B------:R-:W-:Y:S01]  /*0da0*/  CS2R R118, SRZ ;  /* 0x0000000000767805 */ /* 0x000fe2000001ff00 */
[----:B------:R-:W-:Y:S01]  /*0db0*/  IMAD.MOV.U32 R5, RZ, RZ, RZ ;  /* 0x000000ffff057224 */ /* 0x000fe200078e00ff */
[----:B------:R-:W-:Y:S02]  /*0dc0*/  VIADDMNMX R0, R3, UR39, R0, PT ;  /* 0x0000002703007c46 */ /* 0x000fe4000b800100 */
[----:B------:R-:W-:-:S02]  /*0dd0*/  CS2R R116, SRZ ;  /* 0x0000000000747805 */ /* 0x000fc4000001ff00 */
[----:B------:R-:W-:Y:S02]  /*0de0*/  CS2R R114, SRZ ;  /* 0x0000000000727805 */ /* 0x000fe4000001ff00 */
[----:B------:R-:W-:Y:S02]  /*0df0*/  CS2R R112, SRZ ;  /* 0x0000000000707805 */ /* 0x000fe4000001ff00 */
[----:B------:R-:W-:Y:S02]  /*0e00*/  R2UR UR42, R0 ;  /* 0x00000000002a72ca */ /* 0x000fe400000e0000 */
[----:B------:R-:W-:Y:S02]  /*0e10*/  CS2R R110, SRZ ;  /* 0x00000000006e7805 */ /* 0x000fe4000001ff00 */
[----:B------:R-:W-:Y:S02]  /*0e20*/  CS2R R108, SRZ ;  /* 0x00000000006c7805 */ /* 0x000fe4000001ff00 */
[----:B------:R-:W-:-:S02]  /*0e30*/  CS2R R106, SRZ ;  /* 0x00000000006a7805 */ /* 0x000fc4000001ff00 */
[----:B------:R-:W-:Y:S02]  /*0e40*/  CS2R R104, SRZ ;  /* 0x0000000000687805 */ /* 0x000fe4000001ff00 */
[----:B------:R-:W-:Y:S02]  /*0e50*/  CS2R R102, SRZ ;  /* 0x0000000000667805 */ /* 0x000fe4000001ff00 */
[----:B------:R-:W-:Y:S02]  /*0e60*/  CS2R R100, SRZ ;  /* 0x0000000000647805 */ /* 0x000fe4000001ff00 */
[----:B------:R-:W-:Y:S02]  /*0e70*/  CS2R R98, SRZ ;  /* 0x0000000000627805 */ /* 0x000fe4000001ff00 */
[----:B------:R-:W-:Y:S02]  /*0e80*/  CS2R R96, SRZ ;  /* 0x0000000000607805 */ /* 0x000fe4000001ff00 */
[----:B------:R-:W-:-:S02]  /*0e90*/  CS2R R94, SRZ ;  /* 0x00000000005e7805 */ /* 0x000fc4000001ff00 */
[----:B------:R-:W-:Y:S02]  /*0ea0*/  CS2R R92, SRZ ;  /* 0x00000000005c7805 */ /* 0x000fe4000001ff00 */
[----:B------:R-:W-:Y:S02]  /*0eb0*/  CS2R R90, SRZ ;  /* 0x00000000005a7805 */ /* 0x000fe4000001ff00 */
[----:B------:R-:W-:Y:S01]  /*0ec0*/  CS2R R88, SRZ ;  /* 0x0000000000587805 */ /* 0x000fe2000001ff00 */
[----:B------:R-:W-:Y:S01]  /*0ed0*/  UISETP.GT.AND UP0, UPT, UR42, UR39, UPT ;  /* 0x000000272a00728c */ /* 0x000fe2000bf04270 */
[----:B------:R-:W-:Y:S02]  /*0ee0*/  CS2R R86, SRZ ;  /* 0x0000000000567805 */ /* 0x000fe4000001ff00 */
[----:B------:R-:W-:Y:S02]  /*0ef0*/  CS2R R84, SRZ ;  /* 0x0000000000547805 */ /* 0x000fe4000001ff00 */
[----:B------:R-:W-:-:S02]  /*0f00*/  CS2R R82, SRZ ;  /* 0x0000000000527805 */ /* 0x000fc4000001ff00 */
[----:B------:R-:W-:Y:S02]  /*0f10*/  CS2R R80, SRZ ;  /* 0x0000000000507805 */ /* 0x000fe4000001ff00 */
[----:B------:R-:W-:Y:S02]  /*0f20*/  CS2R R78, SRZ ;  /* 0x00000000004e7805 */ /* 0x000fe4000001ff00 */
[----:B------:R-:W-:Y:S02]  /*0f30*/  PLOP3.LUT P1, PT, PT, PT, UP0, 0x80, 0x0 ;  /* 0x000000000000781c */ /* 0x000fe40003f2f008 */
        /* <DEDUP_REMOVED lines=26> */
[----:B------:R-:W-:Y:S01]  /*10e0*/  CS2R R24, SRZ ;  /* 0x0000000000187805 */ /* 0x000fe2000001ff00 */
[----:B------:R-:W-:Y:S06]  /*10f0*/  @!P1 BRA `(.L_x_10) ;  /* 0x00000054008c9947 */ /* 0x000fec0003800000 */
[----:B------:R-:W-:Y:S01]  /*1100*/  SHF.R.S32.HI R0, RZ, 0x1f, R17 ;  /* 0x0000001fff007819 */ /* 0x000fe20000011411 */
[----:B------:R-:W0:Y:S01]  /*1110*/  S2UR UR6, SR_CgaCtaId ;  /* 0x00000000000679c3 */ /* 0x000e220000008800 */
[----:B------:R-:W-:Y:S02]  /*1120*/  UMOV UR38, 0x400 ;  /* 0x0000040000267882 */ /* 0x000fe40000000000 */
[----:B------:R-:W-:-:S04]  /*1130*/  LEA.HI R18, R0, R17, RZ, 0x7 ;  /* 0x0000001100127211 */ /* 0x000fc800078f38ff */
[----:B------:R-:W-:-:S06]  /*1140*/  SHF.R.S32.HI R0, RZ, 0x7, R18 ;  /* 0x00000007ff007819 */ /* 0x000fcc0000011412 */
[----:B------:R-:W1:Y:S01]  /*1150*/  SHFL.IDX PT, R0, R0, RZ, 0x1f ;  /* 0x00001fff00007589 */ /* 0x000e6200000e0000 */
[----:B0-----:R-:W-:-:S04]  /*1160*/  ULEA UR38, UR6, UR38, 0x18 ;  /* 0x0000002606267291 */ /* 0x001fc8000f8ec03f */
[----:B------:R-:W-:-:S04]  /*1170*/  UIADD3 UR6, UR38, 0x12400, URZ ;  /* 0x0001240026067890 */ /* 0x000fc8000fffe03f */
[----:B------:R-:W-:Y:S01]  /*1180*/  ULOP3.LUT UP0, URZ, UR6, 0x1bf, URZ, 0xc0, !UPT ;  /* 0x000001bf063f7892 */ /* 0x000fe2000f80c03f */
[----:B-1----:R-:W-:-:S05]  /*1190*/  R2UR UR4, R0 ;  /* 0x00000000000472ca */ /* 0x002fca00000e0000 */
[----:B------:R-:W-:-:S08]  /*11a0*/  PLOP3.LUT P0, PT, PT, PT, UP0, 0x80, 0x0 ;  /* 0x000000000000781c */ /* 0x000fd00003f0f008 */
[----:B------:R-:W-:-:S04]  /*11b0*/  ULEA.HI UR5, UR4, UR4, URZ, 0x1 ;  /* 0x0000000404057291 */ /* 0x000fc8000f8f083f */
[----:B------:R-:W-:-:S04]  /*11c0*/  ULOP3.LUT UR5, UR5, 0x1e, URZ, 0xc0, !UPT ;  /* 0x0000001e05057892 */ /* 0x000fc8000f8ec03f */
[----:B------:R-:W-:-:S04]  /*11d0*/  UIADD3 UR5, UR4, -UR5, URZ ;  /* 0x8000000504057290 */ /* 0x000fc8000fffe03f */
[----:B------:R-:W-:-:S04]  /*11e0*/  ULEA UR5, UR5, UR6, 0xd ;  /* 0x0000000605057291 */ /* 0x000fc8000f8e683f */
[----:B------:R-:W-:-:S04]  /*11f0*/  USHF.R.U32.HI UR5, URZ, 0x4, UR5 ;  /* 0x000000043f057899 */ /* 0x000fc80008011605 */
[----:B------:R-:W-:Y:S01]  /*1200*/  ULOP3.LUT UR40, UR5, 0x3fff, URZ, 0xc0, !UPT ;  /* 0x00003fff05287892 */ /* 0x000fe2000f8ec03f */
[----:B------:R-:W-:Y:S11]  /*1210*/  @!P0 BRA `(.L_x_11) ;  /* 0x0000000000408947 */ /* 0x000ff60003800000 */
[----:B------:R-:W-:Y:S01]  /*1220*/  MOV R0, 0x0 ;  /* 0x0000000000007802 */ /* 0x000fe20000000f00 */
[----:B------:R-:W-:Y:S01]  /*1230*/  ULDC.64 UR4, c[0x4][0x88] ;  /* 0x0100220000047ab9 */ /* 0x000fe20000000a00 */
[----:B------:R-:W-:Y:S01]  /*1240*/  ULDC.64 UR6, c[0x4][0x28] ;  /* 0x01000a0000067ab9 */ /* 0x000fe20000000a00 */
[----:B------:R-:W-:Y:S01]  /*1250*/  IMAD.U32 R4, RZ, RZ, UR4 ;  /* 0x00000004ff047e24 */ /* 0x000fe2000f8e00ff */
[----:B------:R0:W1:Y:S01]  /*1260*/  LDC.64 R2, c[0x4][R0] ;  /* 0x0100000000027b82 */ /* 0x0000620000000a00 */
[----:B------:R-:W-:Y:S01]  /*1270*/  IMAD.U32 R5, RZ, RZ, UR5 ;  /* 0x00000005ff057e24 */ /* 0x000fe2000f8e00ff */
[----:B------:R-:W-:Y:S01]  /*1280*/  ULDC.64 UR4, c[0x4][0x90] ;  /* 0x0100240000047ab9 */ /* 0x000fe20000000a00 */
[----:B------:R-:W-:Y:S01]  /*1290*/  IMAD.U32 R10, RZ, RZ, UR6 ;  /* 0x00000006ff0a7e24 */ /* 0x000fe2000f8e00ff */
[----:B------:R-:W-:Y:S01]  /*12a0*/  MOV R6, UR4 ;  /* 0x0000000400067c02 */ /* 0x000fe20008000f00 */
[----:B------:R-:W-:Y:S01]  /*12b0*/  IMAD.U32 R7, RZ, RZ, UR5 ;  /* 0x00000005ff077e24 */ /* 0x000fe2000f8e00ff */
[----:B------:R-:W-:Y:S01]  /*12c0*/  MOV R8, 0x70 ;  /* 0x0000007000087802 */ /* 0x000fe20000000f00 */
[----:B------:R-:W-:-:S02]  /*12d0*/  IMAD.U32 R11, RZ, RZ, UR7 ;  /* 0x00000007ff0b7e24 */ /* 0x000fc4000f8e00ff */
[----:B------:R-:W-:Y:S02]  /*12e0*/  IMAD.MOV.U32 R12, RZ, RZ, 0x1 ;  /* 0x00000001ff0c7424 */ /* 0x000fe400078e00ff */
[----:B0-----:R-:W-:-:S07]  /*12f0*/  IMAD.MOV.U32 R13, RZ, RZ, RZ ;  /* 0x000000ffff0d7224 */ /* 0x001fce00078e00ff */
[----:B------:R-:W-:-:S07]  /*1300*/  LEPC R20, `(.L_x_11) ;  /* 0x000000001014794e */ /* 0x000fce0000000000 */
[----:B-1----:R-:W-:Y:S05]  /*1310*/  CALL.ABS.NOINC R2 ;  /* 0x0000000002007343 */ /* 0x002fea0003c00000 */
.L_x_11:
[----:B------:R-:W-:-:S04]  /*1320*/  SHF.L.U32 R0, RZ, 0x1f, RZ ;  /* 0x0000001fff007819 */ /* 0x000fc800000006ff */
[----:B------:R-:W0:Y:S02]  /*1330*/  SYNCS.PHASECHK.TRANS64.TRYWAIT P0, [UR38+0x30800], R0 ;  /* 0x03080000ff0075a7 */ /* 0x000e240008000166 */
[----:B0-----:R-:W-:Y:S05]  /*1340*/  @!P0 BRA `(.L_x_12) ;  /* 0x000000ac00a88947 */ /* 0x001fea0003800000 */
.L_x_85:
[----:B------:R-:W2:Y:S02]  /*1350*/  LDL R2, [R1+0x4] ;  /* 0x0000040001027983 */ /* 0x000ea40000100800 */
[----:B--2---:R-:W-:-:S13]  /*1360*/  R2UR UR4, R2 ;  /* 0x00000000020472ca */ /* 0x004fda00000e0000 */
[----:B------:R-:W-:-:S06]  /*1370*/  ULOP3.LUT UR4, UR4, 0x1, URZ, 0xfc, !UPT ;  /* 0x0000000104047892 */ /* 0x000fcc000f8efc3f */
[----:B------:R-:W-:-:S05]  /*1380*/  IMAD.U32 R2, RZ, RZ, UR4 ;  /* 0x00000004ff027e24 */ /* 0x000fca000f8e00ff */
[----:B------:R-:W-:-:S13]  /*1390*/  ISETP.NE.AND P0, PT, R2, 0x3, PT ;  /* 0x000000030200780c */ /* 0x000fda0003f05270 */
[----:B------:R-:W-:Y:S05]  /*13a0*/  @!P0 BRA `(.L_x_13) ;  /* 0x0000000000048947 */ /* 0x000fea0003800000 */
[----:B------:R-:W-:Y:S01]  /*13b0*/  BPT.TRAP 0x1 ;  /* 0x000000040000795c */ /* 0x000fe20000300000 */
.L_x_13:
[----:B------:R1:W2:Y:S01]  /*13c0*/  SYNCS.PHASECHK.TRANS64.TRYWAIT P1, [UR38+0x30830], R0 ;  /* 0x03083000ff0075a7 */ /* 0x0002a20008020166 */
[----:B------:R-:W-:Y:S05]  /*13d0*/  @!P0 BRA `(.L_x_14) ;  /* 0x0000000000048947 */ /* 0x000fea0003800000 */
[----:B------:R-:W-:Y:S01]  /*13e0*/  BPT.TRAP 0x1 ;  /* 0x000000040000795c */ /* 0x000fe20000300000 */
.L_x_14:
[----:B------:R-:W-:Y:S01]  /*13f0*/  MOV R6, UR40 ;  /* 0x0000002800067c02 */ /* 0x000fe20008000f00 */
[----:B------:R-:W-:Y:S01]  /*1400*/  IMAD.MOV.U32 R5, RZ, RZ, RZ ;  /* 0x000000ffff057224 */ /* 0x000fe200078e00ff */
[----:B--2---:R-:W-:Y:S06]  /*1410*/  @P1 BRA `(.L_x_15) ;  /* 0x0000000000081947 */ /* 0x004fec0003800000 */
[----:B------:R-:W2:Y:S02]  /*1420*/  SYNCS.PHASECHK.TRANS64.TRYWAIT P1, [UR38+0x30830], R0 ;  /* 0x03083000ff0075a7 */ /* 0x000ea40008020166 */
[----:B--2---:R-:W-:Y:S05]  /*1430*/  @!P1 BRA `(.L_x_16) ;  /* 0x000000ac00849947 */ /* 0x004fea0003800000 */
.L_x_15:
[----:B------:R-:W-:Y:S05]  /*1440*/  WARPSYNC.ALL ;  /* 0x0000000000007948 */ /* 0x000fea0003800000 */
[----:B------:R-:W-:Y:S01]  /*1450*/  IMAD.MOV.U32 R119, RZ, RZ, RZ ;  /* 0x000000ffff777224 */ /* 0x000fe200078e00ff */
[----:B------:R-:W-:Y:S01]  /*1460*/  LOP3.LUT R6, R6, 0x10000, RZ, 0xfc, !PT ;  /* 0x0001000006067812 */ /* 0x000fe200078efcff */
[----:B------:R-:W-:Y:S01]  /*1470*/  IMAD.MOV.U32 R7, RZ, RZ, 0x40000040 ;  /* 0x40000040ff077424 */ /* 0x000fe200078e00ff */
[----:B------:R-:W-:Y:S02]  /*1480*/  UIADD3 UR4, UR38, 0x1e400, URZ ;  /* 0x0001e40026047890 */ /* 0x000fe4000fffe03f */
[----:B------:R-:W-:Y:S01]  /*1490*/  R2UR UR8, R6 ;  /* 0x00000000060872ca */ /* 0x000fe200000e0000 */
[----:B------:R-:W-:Y:S01]  /*14a0*/  WARPGROUP.ARRIVE ;  /* 0x00000000000079c5 */ /* 0x000fe20000000000 */
[----:B------:R-:W-:Y:S01]  /*14b0*/  R2UR UR9, R7 ;  /* 0x00000000070972ca */ /* 0x000fe200000e0000 */
[----:B------:R-:W-:Y:S01]  /*14c0*/  USHF.R.U32.HI UR4, URZ, 0x4, UR4 ;  /* 0x000000043f047899 */ /* 0x000fe20008011604 */
[----:B------:R-:W-:Y:S01]  /*14d0*/  UMOV UR11, 0x40000040 ;  /* 0x40000040000b7882 */ /* 0x000fe20000000000 */
[----:B------:R-:W-:-:S02]  /*14e0*/  UMOV UR7, 0x40000040 ;  /* 0x4000004000077882 */ /* 0x000fc40000000000 */
[----:B------:R-:W-:Y:S01]  /*14f0*/  ULOP3.LUT UR4, UR4, 0x3fff, URZ, 0xc0, !UPT ;  /* 0x00003fff04047892 */ /* 0x000fe2000f8ec03f */
[----:B------:R-:W-:Y:S01]  /*1500*/  UMOV UR13, 0x40000040 ;  /* 0x40000040000d7882 */ /* 0x000fe20000000000 */
[----:B------:R-:W-:Y:S02]  /*1510*/  UMOV UR15, 0x40000040 ;  /* 0x40000040000f7882 */ /* 0x000fe40000000000 */
[----:B------:R-:W-:Y:S01]  /*1520*/  ULOP3.LUT UR57, UR4, 0x10000, URZ, 0xfc, !UPT ;  /* 0x0001000004397892 */ /* 0x000fe2000f8efc3f */
[----:B------:R-:W-:Y:S01]  /*1530*/  UMOV UR17, 0x40000040 ;  /* 0x4000004000117882 */ /* 0x000fe20000000000 */
[----:B------:R-:W-:Y:S02]  /*1540*/  UMOV UR19, 0x40000040 ;  /* 0x4000004000137882 */ /* 0x000fe40000000000 */
[----:B------:R-:W-:Y:S02]  /*1550*/  UIADD3 UR6, UR57, 0x2, URZ ;  /* 0x0000000239067890 */ /* 0x000fe4000fffe03f */
[----:B------:R-:W-:-:S02]  /*1560*/  UIADD3 UR14, UR57, 0x4, URZ ;  /* 0x00000004390e7890 */ /* 0x000fc4000fffe03f */
[----:B------:R-:W-:Y:S01]  /*1570*/  UMOV UR10, UR57 ;  /* 0x00000039000a7c82 */ /* 0x000fe20008000000 */
[----:B------:R-:W-:Y:S01]  /*1580*/  UIADD3 UR18, UR57, 0x6, URZ ;  /* 0x0000000639127890 */ /* 0x000fe2000fffe03f */
[----:B------:R-:W-:Y:S01]  /*1590*/  HGMMA.64x96x16.F32.BF16 R24, gdesc[UR8], RZ, !UPT, gsb0 ;  /* 0x01600000081879f0 */ /* 0x000fe2000c0018ff */
[----:B------:R-:W-:Y:S01]  /*15a0*/  R2UR UR10, R6 ;  /* 0x00000000060a72ca */ /* 0x000fe200000e0000 */
[----:B------:R-:W-:Y:S01]  /*15b0*/  UMOV UR9, 0x40000040 ;  /* 0x4000004000097882 */ /* 0x000fe20000000000 */
[----:B------:R-:W-:Y:S01]  /*15c0*/  UIADD3 UR22, UR57, 0x300, URZ ;  /* 0x0000030039167890 */ /* 0x000fe2000fffe03f */
[----:B------:R-:W-:Y:S01]  /*15d0*/  UMOV UR5, UR9 ;  /* 0x0000000900057c82 */ /* 0x000fe20008000000 */
[----:B------:R-:W-:Y:S01]  /*15e0*/  UMOV UR21, 0x40000040 ;  /* 0x4000004000157882 */ /* 0x000fe20000000000 */
[----:B------:R-:W-:Y:S01]  /*15f0*/  UMOV UR23, 0x40000040 ;  /* 0x4000004000177882 */ /* 0x000fe20000000000 */
[----:B------:R-:W-:Y:S01]  /*1600*/  UIADD3 UR26, UR57, 0x302, URZ ;  /* 0x00000302391a7890 */ /* 0x000fe2000fffe03f */
[----:B------:R-:W-:Y:S01]  /*1610*/  UMOV UR25, 0x40000040 ;  /* 0x4000004000197882 */ /* 0x000fe20000000000 */
[----:B------:R-:W-:Y:S01]  /*1620*/  UMOV UR27, 0x40000040 ;  /* 0x40000040001b7882 */ /* 0x000fe20000000000 */
[----:B------:R-:W-:-:S04]  /*1630*/  UIADD3 UR30, UR57, 0x304, URZ ;  /* 0x00000304391e7890 */ /* 0x000fc8000fffe03f */
[----:B------:R-:W-:Y:S02]  /*1640*/  UIADD3 UR8, UR10, 0x2, URZ ;  /* 0x000000020a087890 */ /* 0x000fe4000fffe03f */
[----:B------:R-:W-:Y:S02]  /*1650*/  UIADD3 UR12, UR10, 0x4, URZ ;  /* 0x000000040a0c7890 */ /* 0x000fe4000fffe03f */
[----:B------:R-:W-:Y:S02]  /*1660*/  UIADD3 UR16, UR10, 0x6, URZ ;  /* 0x000000060a107890 */ /* 0x000fe4000fffe03f */
[----:B------:R-:W-:Y:S01]  /*1670*/  UIADD3 UR20, UR10, 0x400, URZ ;  /* 0x000004000a147890 */ /* 0x000fe2000fffe03f */
[----:B------:R-:W-:Y:S01]  /*1680*/  UMOV UR4, UR8 ;  /* 0x0000000800047c82 */ /* 0x000fe20008000000 */
[----:B------:R-:W-:Y:S02]  /*1690*/  UIADD3 UR24, UR10, 0x402, URZ ;  /* 0x000004020a187890 */ /* 0x000fe4000fffe03f */
[----:B------:R-:W-:Y:S01]  /*16a0*/  UIADD3 UR28, UR10, 0x404, URZ ;  /* 0x000004040a1c7890 */ /* 0x000fe2000fffe03f */
[----:B------:R-:W-:Y:S01]  /*16b0*/  UMOV UR29, 0x40000040 ;  /* 0x40000040001d7882 */ /* 0x000fe20000000000 */
[----:B------:R-:W-:Y:S01]  /*16c0*/  UMOV UR31, 0x40000040 ;  /* 0x40000040001f7882 */ /* 0x000fe20000000000 */
[----:B------:R-:W-:Y:S01]  /*16d0*/  UIADD3 UR32, UR10, 0x406, URZ ;  /* 0x000004060a207890 */ /* 0x000fe2000fffe03f */
        /* <DEDUP_REMOVED lines=9> */
[----:B------:R-:W-:-:S02]  /*1770*/  WARPGROUP.DEPBAR.LE gsb0, 0x0 ;  /* 0x00008000000079c5 */ /* 0x000fc40000010000 */
[----:B------:R-:W-:-:S06]  /*1780*/  WARPGROUP.ARRIVE ;  /* 0x00000000000079c5 */ /* 0x000fcc0000000000 */
[----:B------:R-:W-:Y:S01]  /*1790*/  HGMMA.64x96x16.F32.BF16 R24, gdesc[UR4], R24, gsb0 ;  /* 0x01600000041879f0 */ /* 0x000fe20008001818 */
[----:B------:R-:W-:Y:S01]  /*17a0*/  UIADD3 UR6, UR57, 0x306, URZ ;  /* 0x0000030639067890 */ /* 0x000fe2000fffe03f */
[----:B------:R-:W-:Y:S01]  /*17b0*/  UMOV UR4, UR32 ;  /* 0x0000002000047c82 */ /* 0x000fe20008000000 */
[----:B------:R-:W-:Y:S01]  /*17c0*/  UMOV UR5, UR33 ;  /* 0x0000002100057c82 */ /* 0x000fe20008000000 */
[----:B------:R-:W-:Y:S01]  /*17d0*/  UMOV UR7, 0x40000040 ;  /* 0x4000004000077882 */ /* 0x000fe20000000000 */
[----:B------:R-:W-:Y:S02]  /*17e0*/  WARPGROUP.DEPBAR.LE gsb0, 0x0 ;  /* 0x00008000000079c5 */ /* 0x000fe40000010000 */
[----:B------:R-:W-:-:S06]  /*17f0*/  WARPGROUP.ARRIVE ;  /* 0x00000000000079c5 */ /* 0x000fcc0000000000 */
[----:B------:R-:W-:Y:S03]  /*1800*/  HGMMA.64x96x16.F32.BF16 R24, gdesc[UR12], R24, gsb0 ;  /* 0x016000000c1879f0 */ /* 0x000fe60008001818 */
        /* <DEDUP_REMOVED lines=44> */
[----:B------:R-:W-:Y:S05]  /*1ad0*/  @!P0 BRA `(.L_x_17) ;  /* 0x0000000000048947 */ /* 0x000fea0003800000 */
[----:B------:R-:W-:Y:S01]  /*1ae0*/  BPT.TRAP 0x1 ;  /* 0x000000040000795c */ /* 0x000fe20000300000 */
.L_x_17:
[----:B------:R-:W-:Y:S01]  /*1af0*/  LOP3.LUT R18, R18, 0xffffff80, RZ, 0xc0, !PT ;  /* 0xffffff8012127812 */ /* 0x000fe200078ec0ff */
[----:B01----:R-:W-:Y:S01]  /*1b00*/  IMAD.MOV.U32 R0, RZ, RZ, -0x2 ;  /* 0xfffffffeff007424 */ /* 0x003fe200078e00ff */
[----:B------:R-:W-:Y:S01]  /*1b10*/  ULDC UR4, c[0x0][0x988] ;  /* 0x0002620000047ab9 */ /* 0x000fe20000000800 */
[----:B------:R-:W-:Y:S01]  /*1b20*/  P2R R12, PR, RZ, 0x1 ;  /* 0x00000001ff0c7803 */ /* 0x000fe20000000000 */
[----:B------:R-:W0:Y:S01]  /*1b30*/  S2UR UR5, SR_CgaCtaId ;  /* 0x00000000000579c3 */ /* 0x000e220000008800 */
[----:B------:R-:W-:Y:S01]  /*1b40*/  IADD3 R18, R17, -R18, RZ ;  /* 0x8000001211127210 */ /* 0x000fe20007ffe0ff */
[----:B------:R-:W-:Y:S01]  /*1b50*/  UIADD3 UR60, UR42, -0x2, URZ ;  /* 0xfffffffe2a3c7890 */ /* 0x000fe2000fffe03f */
[-C--:B------:R-:W-:Y:S01]  /*1b60*/  MOV R118, R119.reuse ;  /* 0x0000007700767202 */ /* 0x080fe20000000f00 */
[----:B------:R-:W-:Y:S01]  /*1b70*/  UMOV UR56, URZ ;  /* 0x0000003f00387c82 */ /* 0x000fe20008000000 */
[----:B------:R-:W-:Y:S01]  /*1b80*/  SHF.R.S32.HI R3, RZ, 0x1f, R18 ;  /* 0x0000001fff037819 */ /* 0x000fe20000011412 */
[----:B------:R-:W-:Y:S01]  /*1b90*/  UISETP.GE.AND UP0, UPT, UR60, UR39, UPT ;  /* 0x000000273c00728c */ /* 0x000fe2000bf06270 */
[--C-:B------:R-:W-:Y:S01]  /*1ba0*/  IMAD.MOV.U32 R117, RZ, RZ, R119.reuse ;  /* 0x000000ffff757224 */ /* 0x100fe200078e0077 */
[-C--:B------:R-:W-:Y:S01]  /*1bb0*/  MOV R114, R119.reuse ;  /* 0x0000007700727202 */ /* 0x080fe20000000f00 */
[--C-:B------:R-:W-:Y:S01]  /*1bc0*/  IMAD.MOV.U32 R116, RZ, RZ, R119.reuse ;  /* 0x000000ffff747224 */ /* 0x100fe200078e0077 */
[----:B------:R-:W-:Y:S01]  /*1bd0*/  LEA.HI R3, R3, R18, RZ, 0x2 ;  /* 0x0000001203037211 */ /* 0x000fe200078f10ff */
[--C-:B------:R-:W-:Y:S01]  /*1be0*/  IMAD.MOV.U32 R115, RZ, RZ, R119.reuse ;  /* 0x000000ffff737224 */ /* 0x100fe200078e0077 */
[-C--:B------:R-:W-:Y:S01]  /*1bf0*/  MOV R110, R119.reuse ;  /* 0x00000077006e7202 */ /* 0x080fe20000000f00 */
[--C-:B------:R-:W-:Y:S01]  /*1c00*/  IMAD.MOV.U32 R113, RZ, RZ, R119.reuse ;  /* 0x000000ffff717224 */ /* 0x100fe200078e0077 */
[----:B------:R-:W-:Y:S01]  /*1c10*/  LOP3.LUT R3, R3, 0x7ffffffc, RZ, 0xc0, !PT ;  /* 0x7ffffffc03037812 */ /* 0x000fe200078ec0ff */
[--C-:B------:R-:W-:Y:S01]  /*1c20*/  IMAD.MOV.U32 R112, RZ, RZ, R119.reuse ;  /* 0x000000ffff707224 */ /* 0x100fe200078e0077 */
[-C--:B------:R-:W-:Y:S01]  /*1c30*/  MOV R106, R119.reuse ;  /* 0x00000077006a7202 */ /* 0x080fe20000000f00 */
[----:B------:R-:W-:Y:S01]  /*1c40*/  IMAD.MOV.U32 R111, RZ, RZ, R119 ;  /* 0x000000ffff6f7224 */ /* 0x000fe200078e0077 */
[-C--:B------:R-:W-:Y:S01]  /*1c50*/  MOV R102, R119.reuse ;  /* 0x0000007700667202 */ /* 0x080fe20000000f00 */
[----:B------:R-:W-:Y:S01]  /*1c60*/  IMAD.IADD R3, R18, 0x1, -R3 ;  /* 0x0000000112037824 */ /* 0x000fe200078e0a03 */
[-C--:B------:R-:W-:Y:S01]  /*1c70*/  MOV R98, R119.reuse ;  /* 0x0000007700627202 */ /* 0x080fe20000000f00 */
[--C-:B------:R-:W-:Y:S01]  /*1c80*/  IMAD.MOV.U32 R109, RZ, RZ, R119.reuse ;  /* 0x000000ffff6d7224 */ /* 0x100fe200078e0077 */
[-C--:B------:R-:W-:Y:S01]  /*1c90*/  MOV R94, R119.reuse ;  /* 0x00000077005e7202 */ /* 0x080fe20000000f00 */
[----:B------:R-:W-:Y:S01]  /*1ca0*/  IMAD R3, R3, R0, 0x60 ;  /* 0x0000006003037424 */ /* 0x000fe200078e0200 */
[-C--:B------:R-:W-:Y:S01]  /*1cb0*/  MOV R90, R119.reuse ;  /* 0x00000077005a7202 */ /* 0x080fe20000000f00 */
[----:B------:R-:W-:Y:S01]  /*1cc0*/  IMAD.U32 R0, RZ, RZ, UR42 ;  /* 0x0000002aff007e24 */ /* 0x000fe2000f8e00ff */
[-C--:B------:R-:W-:Y:S01]  /*1cd0*/  MOV R86, R119.reuse ;  /* 0x0000007700567202 */ /* 0x080fe20000000f00 */
[--C-:B------:R-:W-:Y:S01]  /*1ce0*/  IMAD.MOV.U32 R108, RZ, RZ, R119.reuse ;  /* 0x000000ffff6c7224 */ /* 0x100fe200078e0077 */
[----:B------:R-:W-:Y:S01]  /*1cf0*/  IADD3 R3, R3, UR43, RZ ;  /* 0x0000002b03037c10 */ /* 0x000fe2000fffe0ff */
[--C-:B------:R-:W-:Y:S01]  /*1d00*/  IMAD.MOV.U32 R107, RZ, RZ, R119.reuse ;  /* 0x000000ffff6b7224 */ /* 0x100fe200078e0077 */
[-C--:B------:R-:W-:Y:S01]  /*1d10*/  MOV R82, R119.reuse ;  /* 0x0000007700527202 */ /* 0x080fe20000000f00 */
[----:B------:R-:W-:Y:S01]  /*1d20*/  IMAD.MOV.U32 R105, RZ, RZ, R119 ;  /* 0x000000ffff697224 */ /* 0x000fe200078e0077 */
[-C--:B------:R-:W-:Y:S01]  /*1d30*/  MOV R78, R119.reuse ;  /* 0x00000077004e7202 */ /* 0x080fe20000000f00 */
[----:B------:R-:W-:Y:S01]  /*1d40*/  IMAD R3, R0, -0x60, R3 ;  /* 0xffffffa000037824 */ /* 0x000fe200078e0203 */
[----:B------:R-:W-:Y:S01]  /*1d50*/  MOV R74, R119 ;  /* 0x00000077004a7202 */ /* 0x000fe20000000f00 */
[----:B------:R-:W-:-:S02]  /*1d60*/  IMAD.MOV.U32 R104, RZ, RZ, R119 ;  /* 0x000000ffff687224 */ /* 0x000fc400078e0077 */
[--C-:B------:R-:W-:Y:S01]  /*1d70*/  IMAD.MOV.U32 R103, RZ, RZ, R119.reuse ;  /* 0x000000ffff677224 */ /* 0x100fe200078e0077 */
[C---:B------:R-:W-:Y:S01]  /*1d80*/  ISETP.GT.AND P6, PT, R3.reuse, RZ, PT ;  /* 0x000000ff0300720c */ /* 0x040fe20003fc4270 */
[--C-:B------:R-:W-:Y:S01]  /*1d90*/  IMAD.MOV.U32 R101, RZ, RZ, R119.reuse ;  /* 0x000000ffff657224 */ /* 0x100fe200078e0077 */
[C---:B------:R-:W-:Y:S01]  /*1da0*/  ISETP.GT.AND P5, PT, R3.reuse, 0x1, PT ;  /* 0x000000010300780c */ /* 0x040fe20003fa4270 */
[--C-:B------:R-:W-:Y:S01]  /*1db0*/  IMAD.MOV.U32 R100, RZ, RZ, R119.reuse ;  /* 0x000000ffff647224 */ /* 0x100fe200078e0077 */
[----:B------:R-:W-:Y:S01]  /*1dc0*/  ISETP.GT.AND P4, PT, R3, 0x8, PT ;  /* 0x000000080300780c */ /* 0x000fe20003f84270 */
[--C-:B------:R-:W-:Y:S01]  /*1dd0*/  IMAD.MOV.U32 R96, RZ, RZ, R119.reuse ;  /* 0x000000ffff607224 */ /* 0x100fe200078e0077 */
[----:B------:R-:W-:Y:S01]  /*1de0*/  FSEL R9, R26, -INF , P6 ;  /* 0xff8000001a097808 */ /* 0x000fe20003000000 */
[--C-:B------:R-:W-:Y:S01]  /*1df0*/  IMAD.MOV.U32 R92, RZ, RZ, R119.reuse ;  /* 0x000000ffff5c7224 */ /* 0x100fe200078e0077 */
[----:B------:R-:W-:Y:S01]  /*1e00*/  FSEL R27, R27, -INF , P5 ;  /* 0xff8000001b1b7808 */ /* 0x000fe20002800000 */
[--C-:B------:R-:W-:Y:S01]  /*1e10*/  IMAD.MOV.U32 R88, RZ, RZ, R119.reuse ;  /* 0x000000ffff587224 */ /* 0x100fe200078e0077 */
[----:B------:R-:W-:Y:S01]  /*1e20*/  ISETP.GT.AND P3, PT, R3, 0x9, PT ;  /* 0x000000090300780c */ /* 0x000fe20003f64270 */
[--C-:B------:R-:W-:Y:S01]  /*1e30*/  IMAD.MOV.U32 R84, RZ, RZ, R119.reuse ;  /* 0x000000ffff547224 */ /* 0x100fe200078e0077 */
[----:B------:R-:W-:Y:S01]  /*1e40*/  FSEL R13, R30, -INF , P4 ;  /* 0xff8000001e0d7808 */ /* 0x000fe20002000000 */
[--C-:B------:R-:W-:Y:S01]  /*1e50*/  IMAD.MOV.U32 R80, RZ, RZ, R119.reuse ;  /* 0x000000ffff507224 */ /* 0x100fe200078e0077 */
[----:B------:R-:W-:Y:S01]  /*1e60*/  FMNMX.FTZ R0, R9, R27, !PT ;  /* 0x0000001b09007209 */ /* 0x000fe20007810000 */
[--C-:B------:R-:W-:Y:S01]  /*1e70*/  IMAD.MOV.U32 R76, RZ, RZ, R119.reuse ;  /* 0x000000ffff4c7224 */ /* 0x100fe200078e0077 */
[----:B------:R-:W-:Y:S01]  /*1e80*/  ISETP.GT.AND P2, PT, R3, 0x10, PT ;  /* 0x000000100300780c */ /* 0x000fe20003f44270 */
[----:B------:R-:W-:Y:S01]  /*1e90*/  IMAD.MOV.U32 R72, RZ, RZ, R119 ;  /* 0x000000ffff487224 */ /* 0x000fe200078e0077 */
[----:B------:R-:W-:-:S02]  /*1ea0*/  FSEL R31, R31, -INF , P3 ;  /* 0xff8000001f1f7808 */ /* 0x000fc40001800000 */
[----:B------:R-:W-:Y:S02]  /*1eb0*/  FMNMX.FTZ R0, R13, R0, !PT ;  /* 0x000000000d007209 */ /* 0x000fe40007810000 */
[----:B------:R-:W-:Y:S02]  /*1ec0*/  ISETP.GT.AND P1, PT, R3, 0x11, PT ;  /* 0x000000110300780c */ /* 0x000fe40003f24270 */
[----:B------:R-:W-:Y:S02]  /*1ed0*/  FSEL R19, R34, -INF , P2 ;  /* 0xff80000022137808 */ /* 0x000fe40001000000 */
[----:B------:R-:W-:Y:S02]  /*1ee0*/  FMNMX.FTZ R0, R31, R0, !PT ;  /* 0x000000001f007209 */ /* 0x000fe40007810000 */
[----:B------:R-:W-:Y:S02]  /*1ef0*/  FSEL R11, R24, -INF , P6 ;  /* 0xff800000180b7808 */ /* 0x000fe40003000000 */
[----:B------:R-:W-:-:S02]  /*1f00*/  ISETP.GT.AND P6, PT, R3, 0x18, PT ;  /* 0x000000180300780c */ /* 0x000fc40003fc4270 */
[----:B------:R-:W-:Y:S02]  /*1f10*/  FSEL R35, R35, -INF , P1 ;  /* 0xff80000023237808 */ /* 0x000fe40000800000 */
[----:B------:R-:W-:Y:S02]  /*1f20*/  FMNMX.FTZ R0, R19, R0, !PT ;  /* 0x0000000013007209 */ /* 0x000fe40007810000 */
[----:B------:R-:W-:Y:S02]  /*1f30*/  FSEL R25, R25, -INF , P5 ;  /* 0xff80000019197808 */ /* 0x000fe40002800000 */
[----:B------:R-:W-:Y:S02]  /*1f40*/  ISETP.GT.AND P5, PT, R3, 0x19, PT ;  /* 0x000000190300780c */ /* 0x000fe40003fa4270 */
[----:B------:R-:W-:Y:S02]  /*1f50*/  FSEL R23, R38, -INF , P6 ;  /* 0xff80000026177808 */ /* 0x000fe40003000000 */
[----:B------:R-:W-:-:S02]  /*1f60*/  FMNMX.FTZ R0, R35, R0, !PT ;  /* 0x0000000023007209 */ /* 0x000fc40007810000 */
[----:B------:R-:W-:Y:S02]  /*1f70*/  FSEL R15, R28, -INF , P4 ;  /* 0xff8000001c0f7808 */ /* 0x000fe40002000000 */
[----:B------:R-:W-:Y:S02]  /*1f80*/  ISETP.GT.AND P4, PT, R3, 0x20, PT ;  /* 0x000000200300780c */ /* 0x000fe40003f84270 */
[----:B------:R-:W-:Y:S02]  /*1f90*/  FSEL R39, R39, -INF , P5 ;  /* 0xff80000027277808 */ /* 0x000fe40002800000 */
[----:B------:R-:W-:Y:S02]  /*1fa0*/  FMNMX.FTZ R0, R23, R0, !PT ;  /* 0x0000000017007209 */ /* 0x000fe40007810000 */
[----:B------:R-:W-:Y:S02]  /*1fb0*/  FSEL R29, R29, -INF , P3 ;  /* 0xff8000001d1d7808 */ /* 0x000fe40001800000 */
[----:B------:R-:W-:-:S02]  /*1fc0*/  ISETP.GT.AND P3, PT, R3, 0x21, PT ;  /* 0x000000210300780c */ /* 0x000fc40003f64270 */
[----:B------:R-:W-:Y:S01]  /*1fd0*/  FSEL R73, R42, -INF , P4 ;  /* 0xff8000002a497808 */ /* 0x000fe20002000000 */
[----:B------:R-:W-:Y:S01]  /*1fe0*/  IMAD.MOV.U32 R42, RZ, RZ, R119 ;  /* 0x000000ffff2a7224 */ /* 0x000fe200078e0077 */
[----:B------:R-:W-:Y:S02]  /*1ff0*/  FMNMX.FTZ R0, R39, R0, !PT ;  /* 0x0000000027007209 */ /* 0x000fe40007810000 */
[----:B------:R-:W-:Y:S02]  /*2000*/  FSEL R17, R32, -INF , P2 ;  /* 0xff80000020117808 */ /* 0x000fe40001000000 */
[----:B------:R-:W-:Y:S02]  /*2010*/  ISETP.GT.AND P2, PT, R3, 0x28, PT ;  /* 0x000000280300780c */ /* 0x000fe40003f44270 */
[----:B------:R-:W-:Y:S02]  /*2020*/  FSEL R75, R43, -INF , P3 ;  /* 0xff8000002b4b7808 */ /* 0x000fe40001800000 */
[----:B------:R-:W-:-:S02]  /*2030*/  FMNMX.FTZ R0, R73, R0, !PT ;  /* 0x0000000049007209 */ /* 0x000fc40007810000 */
[----:B------:R-:W-:Y:S02]  /*2040*/  FSEL R33, R33, -INF , P1 ;  /* 0xff80000021217808 */ /* 0x000fe40000800000 */
[----:B------:R-:W-:Y:S02]  /*2050*/  ISETP.GT.AND P1, PT, R3, 0x29, PT ;  /* 0x000000290300780c */ /* 0x000fe40003f24270 */
[----:B------:R-:W-:Y:S01]  /*2060*/  FSEL R77, R46, -INF , P2 ;  /* 0xff8000002e4d7808 */ /* 0x000fe20001000000 */
[----:B------:R-:W-:Y:S01]  /*2070*/  IMAD.MOV.U32 R46, RZ, RZ, R119 ;  /* 0x000000ffff2e7224 */ /* 0x000fe200078e0077 */
        /* <DEDUP_REMOVED lines=9> */
[----:B------:R-:W-:Y:S01]  /*2110*/  FSEL R43, R40, -INF , P4 ;  /* 0xff800000282b7808 */ /* 0x000fe20002000000 */
[----:B------:R-:W-:Y:S01]  /*2120*/  IMAD.MOV.U32 R40, RZ, RZ, R119 ;  /* 0x000000ffff287224 */ /* 0x000fe200078e0077 */
        /* <DEDUP_REMOVED lines=15> */
[--C-:B------:R-:W-:Y:S01]  /*2220*/  IMAD.MOV.U32 R58, RZ, RZ, R119.reuse ;  /* 0x000000ffff3a7224 */ /* 0x100fe200078e0077 */
[----:B------:R-:W-:Y:S02]  /*2230*/  FMNMX.FTZ R0, R87, R0, !PT ;  /* 0x0000000057007209 */ /* 0x000fe40007810000 */
[----:B------:R-:W-:Y:S01]  /*2240*/  FSEL R51, R48, -INF , P6 ;  /* 0xff80000030337808 */ /* 0x000fe20003000000 */
[----:B------:R-:W-:Y:S01]  /*2250*/  IMAD.MOV.U32 R48, RZ, RZ, R119 ;  /* 0x000000ffff307224 */ /* 0x000fe200078e0077 */
        /* <DEDUP_REMOVED lines=27> */
[----:B------:R-:W-:-:S02]  /*2410*/  FMNMX.FTZ R0, R97, R0, !PT ;  /* 0x0000000061007209 */ /* 0x000fc40007810000 */
[----:B------:R-:W-:Y:S02]  /*2420*/  FSEL R61, R61, -INF , P5 ;  /* 0xff8000003d3d7808 */ /* 0x000fe40002800000 */
[----:B------:R-:W-:Y:S02]  /*2430*/  FMNMX.FTZ R3, R71, R0, !PT ;  /* 0x0000000047037209 */ /* 0x000fe40007810000 */
[----:B------:R-:W-:Y:S02]  /*2440*/  FSEL R65, R65, -INF , P3 ;  /* 0xff80000041417808 */ /* 0x000fe40001800000 */
[----:B------:R-:W-:Y:S01]  /*2450*/  FSEL R69, R69, -INF , P1 ;  /* 0xff80000045457808 */ /* 0x000fe20000800000 */
[----:B------:R-:W1:Y:S01]  /*2460*/  SHFL.BFLY PT, R0, R3, 0x2, 0x1f ;  /* 0x0c401f0003007f89 */ /* 0x000e6200000e0000 */
[-C--:B------:R-:W-:Y:S02]  /*2470*/  MOV R62, R119.reuse ;  /* 0x00000077003e7202 */ /* 0x080fe40000000f00 */
[----:B------:R-:W-:-:S02]  /*2480*/  MOV R56, R119 ;  /* 0x0000007700387202 */ /* 0x000fc40000000f00 */
[-C--:B------:R-:W-:Y:S02]  /*2490*/  MOV R50, R119.reuse ;  /* 0x0000007700327202 */ /* 0x080fe40000000f00 */
[-C--:B------:R-:W-:Y:S02]  /*24a0*/  MOV R44, R119.reuse ;  /* 0x00000077002c7202 */ /* 0x080fe40000000f00 */
[----:B------:R-:W-:Y:S02]  /*24b0*/  MOV R38, R119 ;  /* 0x0000007700267202 */ /* 0x000fe40000000f00 */
[----:B-1----:R-:W-:Y:S01]  /*24c0*/  FMNMX.FTZ R8, R3, R0, !PT ;  /* 0x0000000003087209 */ /* 0x002fe20007810000 */
[----:B------:R-:W-:Y:S01]  /*24d0*/  IMAD.U32 R0, RZ, RZ, UR4 ;  /* 0x00000004ff007e24 */ /* 0x000fe2000f8e00ff */
[----:B------:R-:W-:-:S03]  /*24e0*/  UIADD3 UR4, UR38, 0x30840, URZ ;  /* 0x0003084026047890 */ /* 0x000fc6000fffe03f */
[----:B------:R-:W1:Y:S01]  /*24f0*/  SHFL.BFLY PT, R99, R8, 0x1, 0x1f ;  /* 0x0c201f0008637f89 */ /* 0x000e6200000e0000 */
[----:B0-----:R-:W-:-:S09]  /*2500*/  UPRMT UR4, UR5, 0x654, UR4 ;  /* 0x0000065405047896 */ /* 0x001fd20008000004 */
[----:B------:R-:W-:Y:S01]  /*2510*/  SYNCS.ARRIVE.TRANS64.RED.A1T0 RZ, [UR4], RZ ;  /* 0x000000ffffff79a7 */ /* 0x000fe20008100404 */
[----:B-1----:R-:W-:Y:S01]  /*2520*/  FMNMX.FTZ R4, R8, R99, !PT ;  /* 0x0000006308047209 */ /* 0x002fe20007810000 */
[----:B------:R-:W-:-:S03]  /*2530*/  IMAD.MOV.U32 R99, RZ, RZ, R119 ;  /* 0x000000ffff637224 */ /* 0x000fc600078e0077 */
[C---:B------:R-:W-:Y:S01]  /*2540*/  FSETP.NEU.FTZ.AND P0, PT, R4.reuse, -INF , PT ;  /* 0xff8000000400780b */ /* 0x040fe20003f1d000 */
[----:B------:R-:W-:-:S05]  /*2550*/  FMUL.FTZ R2, R4, R0 ;  /* 0x0000000004027220 */ /* 0x000fca0000410000 */
[----:B------:R-:W-:Y:S02]  /*2560*/  FSEL R10, R2, RZ, P0 ;  /* 0x000000ff020a7208 */ /* 0x000fe40000000000 */
[----:B------:R-:W-:Y:S02]  /*2570*/  FMNMX.FTZ R2, R11, R25, !PT ;  /* 0x000000190b027209 */ /* 0x000fe40007810000 */
[----:B------:R-:W-:Y:S01]  /*2580*/  ISETP.NE.AND P0, PT, R12, RZ, PT ;  /* 0x000000ff0c00720c */ /* 0x000fe20003f05270 */
[--C-:B------:R-:W-:Y:S01]  /*2590*/  FFMA.FTZ R9, R9, R0, -R10.reuse ;  /* 0x0000000009097223 */ /* 0x100fe2000001080a */
[----:B------:R-:W-:Y:S01]  /*25a0*/  FMNMX.FTZ R2, R15, R2, !PT ;  /* 0x000000020f027209 */ /* 0x000fe20007810000 */
[-CC-:B------:R-:W-:Y:S01]  /*25b0*/  FFMA.FTZ R13, R13, R0.reuse, -R10.reuse ;  /* 0x000000000d0d7223 */ /* 0x180fe2000001080a */
[--C-:B------:R-:W-:Y:S01]  /*25c0*/  FFMA.FTZ R19, R19, R0, -R10.reuse ;  /* 0x0000000013137223 */ /* 0x100fe2000001080a */
[----:B------:R0:W-:Y:S01]  /*25d0*/  MUFU.EX2 R189, R9 ;  /* 0x0000000900bd7308 */ /* 0x0001e20000000800 */
[----:B------:R-:W-:Y:S01]  /*25e0*/  FMNMX.FTZ R2, R29, R2, !PT ;  /* 0x000000021d027209 */ /* 0x000fe20007810000 */
[-CC-:B------:R-:W-:Y:S01]  /*25f0*/  FFMA.FTZ R27, R27, R0.reuse, -R10.reuse ;  /* 0x000000001b1b7223 */ /* 0x180fe2000001080a */
[-CC-:B------:R-:W-:Y:S01]  /*2600*/  FFMA.FTZ R31, R31, R0.reuse, -R10.reuse ;  /* 0x000000001f1f7223 */ /* 0x180fe2000001080a */
[--C-:B------:R-:W-:Y:S01]  /*2610*/  FFMA.FTZ R35, R35, R0, -R10.reuse ;  /* 0x0000000023237223 */ /* 0x100fe2000001080a */
[----:B------:R-:W-:Y:S01]  /*2620*/  FMNMX.FTZ R2, R17, R2, !PT ;  /* 0x0000000211027209 */ /* 0x000fe20007810000 */
[-CC-:B------:R-:W-:Y:S01]  /*2630*/  FFMA.FTZ R23, R23, R0.reuse, -R10.reuse ;  /* 0x0000000017177223 */ /* 0x180fe2000001080a */
[--C-:B------:R-:W-:Y:S01]  /*2640*/  FFMA.FTZ R39, R39, R0, -R10.reuse ;  /* 0x0000000027277223 */ /* 0x100fe2000001080a */
[----:B------:R1:W-:Y:S01]  /*2650*/  MUFU.EX2 R191, R13 ;  /* 0x0000000d00bf7308 */ /* 0x0003e20000000800 */
[----:B------:R-:W-:Y:S01]  /*2660*/  FMNMX.FTZ R2, R33, R2, !PT ;  /* 0x0000000221027209 */ /* 0x000fe20007810000 */
[-CC-:B------:R-:W-:Y:S01]  /*2670*/  FFMA.FTZ R73, R73, R0.reuse, -R10.reuse ;  /* 0x0000000049497223 */ /* 0x180fe2000001080a */
[----:B0-----:R-:W-:Y:S01]  /*2680*/  FSEL R9, R60, -INF , P6 ;  /* 0xff8000003c097808 */ /* 0x001fe20003000000 */
[--C-:B------:R-:W-:Y:S01]  /*2690*/  FFMA.FTZ R75, R75, R0, -R10.reuse ;  /* 0x000000004b4b7223 */ /* 0x100fe2000001080a */
[----:B------:R-:W-:Y:S01]  /*26a0*/  FMNMX.FTZ R2, R21, R2, !PT ;  /* 0x0000000215027209 */ /* 0x000fe20007810000 */
[-CC-:B------:R-:W-:Y:S01]  /*26b0*/  FFMA.FTZ R77, R77, R0.reuse, -R10.reuse ;  /* 0x000000004d4d7223 */ /* 0x180fe2000001080a */
[--C-:B------:R-:W-:Y:S01]  /*26c0*/  FFMA.FTZ R79, R79, R0, -R10.reuse ;  /* 0x000000004f4f7223 */ /* 0x100fe2000001080a */
[----:B------:R0:W-:Y:S01]  /*26d0*/  MUFU.EX2 R185, R19 ;  /* 0x0000001300b97308 */ /* 0x0001e20000000800 */
[----:B------:R-:W-:Y:S01]  /*26e0*/  FMNMX.FTZ R2, R37, R2, !PT ;  /* 0x0000000225027209 */ /* 0x000fe20007810000 */
[-CC-:B------:R-:W-:Y:S01]  /*26f0*/  FFMA.FTZ R81, R81, R0.reuse, -R10.reuse ;  /* 0x0000000051517223 */ /* 0x180fe2000001080a */
[----:B-1----:R-:W-:Y:S01]  /*2700*/  FSEL R13, R64, -INF , P4 ;  /* 0xff800000400d7808 */ /* 0x002fe20002000000 */
[--C-:B------:R-:W-:Y:S01]  /*2710*/  FFMA.FTZ R83, R83, R0, -R10.reuse ;  /* 0x0000000053537223 */ /* 0x100fe2000001080a */
[----:B------:R-:W-:Y:S01]  /*2720*/  FMNMX.FTZ R2, R43, R2, !PT ;  /* 0x000000022b027209 */ /* 0x000fe20007810000 */
[-CC-:B------:R-:W-:Y:S01]  /*2730*/  FFMA.FTZ R85, R85, R0.reuse, -R10.reuse ;  /* 0x0000000055557223 */ /* 0x180fe2000001080a */
[--C-:B------:R-:W-:Y:S01]  /*2740*/  FFMA.FTZ R87, R87, R0, -R10.reuse ;  /* 0x0000000057577223 */ /* 0x100fe2000001080a */
[----:B------:R-:W1:Y:S01]  /*2750*/  MUFU.EX2 R12, R27 ;  /* 0x0000001b000c7308 */ /* 0x000e620000000800 */
        /* <DEDUP_REMOVED lines=13> */
[----:B------:R-:W-:Y:S01]  /*2830*/  FFMA.FTZ R10, R71, R0, -R10 ;  /* 0x00000000470a7223 */ /* 0x000fe2000001080a */
[----:B------:R-:W-:Y:S01]  /*2840*/  MOV R71, R119 ;  /* 0x0000007700477202 */ /* 0x000fe20000000f00 */
[----:B------:R2:W-:Y:S01]  /*2850*/  MUFU.EX2 R18, R35 ;  /* 0x0000002300127308 */ /* 0x0005e20000000800 */
[----:B------:R-:W-:Y:S01]  /*2860*/  FMNMX.FTZ R2, R49, R2, !PT ;  /* 0x0000000231027209 */ /* 0x000fe20007810000 */
[----:B-1----:R-:W-:Y:S01]  /*2870*/  FADD.FTZ R34, R189, R12 ;  /* 0x0000000cbd227221 */ /* 0x002fe20000010000 */
[----:B------:R-:W-:Y:S01]  /*2880*/  F2FP.BF16.F32.PACK_AB R189, R12, R189 ;  /* 0x000000bd0cbd723e */ /* 0x000fe200000010ff */
[--C-:B------:R-:W-:Y:S01]  /*2890*/  IMAD.MOV.U32 R64, RZ, RZ, R119.reuse ;  /* 0x000000ffff407224 */ /* 0x100fe200078e0077 */
[----:B------:R-:W-:Y:S01]  /*28a0*/  FMNMX.FTZ R2, R55, R2, !PT ;  /* 0x0000000237027209 */ /* 0x000fe20007810000 */
[--C-:B------:R-:W-:Y:S01]  /*28b0*/  IMAD.MOV.U32 R60, RZ, RZ, R119.reuse ;  /* 0x000000ffff3c7224 */ /* 0x100fe200078e0077 */
[-C--:B------:R-:W-:Y:S01]  /*28c0*/  MOV R68, R119.reuse ;  /* 0x0000007700447202 */ /* 0x080fe20000000f00 */
[----:B------:R-:W-:Y:S01]  /*28d0*/  MUFU.EX2 R23, R23 ;  /* 0x0000001700177308 */ /* 0x000fe20000000800 */
[----:B------:R-:W-:Y:S01]  /*28e0*/  FMNMX.FTZ R2, R53, R2, !PT ;  /* 0x0000000235027209 */ /* 0x000fe20007810000 */
[----:B0-----:R-:W-:Y:S01]  /*28f0*/  IMAD.MOV.U32 R31, RZ, RZ, R119 ;  /* 0x000000ffff1f7224 */ /* 0x001fe200078e0077 */
[----:B--2---:R-:W-:-:S02]  /*2900*/  MOV R35, R119 ;  /* 0x0000007700237202 */ /* 0x004fc40000000f00 */
[----:B------:R-:W-:-:S03]  /*2910*/  FMNMX.FTZ R2, R59, R2, !PT ;  /* 0x000000023b027209 */ /* 0x000fc60007810000 */
[----:B------:R0:W1:Y:S01]  /*2920*/  MUFU.EX2 R20, R39 ;  /* 0x0000002700147308 */ /* 0x0000620000000800 */
[----:B------:R-:W-:-:S04]  /*2930*/  FMNMX.FTZ R2, R57, R2, !PT ;  /* 0x0000000239027209 */ /* 0x000fc80007810000 */
[----:B------:R-:W-:-:S03]  /*2940*/  FMNMX.FTZ R2, R9, R2, !PT ;  /* 0x0000000209027209 */ /* 0x000fc60007810000 */
[----:B------:R-:W-:Y:S01]  /*2950*/  MUFU.EX2 R73, R73 ;  /* 0x0000004900497308 */ /* 0x000fe20000000800 */
[----:B------:R-:W-:Y:S01]  /*2960*/  FMNMX.FTZ R2, R61, R2, !PT ;  /* 0x000000023d027209 */ /* 0x000fe20007810000 */
[----:B0-----:R-:W-:-:S03]  /*2970*/  IMAD.MOV.U32 R39, RZ, RZ, R119 ;  /* 0x000000ffff277224 */ /* 0x001fc600078e0077 */
[----:B------:R-:W-:-:S03]  /*2980*/  FMNMX.FTZ R2, R13, R2, !PT ;  /* 0x000000020d027209 */ /* 0x000fc60007810000 */
[----:B------:R0:W2:Y:S01]  /*2990*/  MUFU.EX2 R22, R75 ;  /* 0x0000004b00167308 */ /* 0x0000a20000000800 */
[----:B------:R-:W-:Y:S02]  /*29a0*/  FMNMX.FTZ R2, R65, R2, !PT ;  /* 0x0000000241027209 */ /* 0x000fe40007810000 */
[----:B-1----:R-:W-:Y:S02]  /*29b0*/  F2FP.BF16.F32.PACK_AB R187, R20, R23 ;  /* 0x0000001714bb723e */ /* 0x002fe400000010ff */
[----:B------:R-:W-:-:S03]  /*29c0*/  FMNMX.FTZ R2, R19, R2, !PT ;  /* 0x0000000213027209 */ /* 0x000fc60007810000 */
[----:B------:R-:W-:Y:S01]  /*29d0*/  MUFU.EX2 R77, R77 ;  /* 0x0000004d004d7308 */ /* 0x000fe20000000800 */
[----:B------:R-:W-:Y:S01]  /*29e0*/  FMNMX.FTZ R2, R69, R2, !PT ;  /* 0x0000000245027209 */ /* 0x000fe20007810000 */
[----:B0-----:R-:W-:-:S04]  /*29f0*/  IMAD.MOV.U32 R75, RZ, RZ, R119 ;  /* 0x000000ffff4b7224 */ /* 0x001fc800078e0077 */
[----:B------:R-:W0:Y:S02]  /*2a00*/  SHFL.BFLY PT, R3, R2, 0x2, 0x1f ;  /* 0x0c401f0002037f89 */ /* 0x000e2400000e0000 */
[----:B------:R1:W3:Y:S01]  /*2a10*/  MUFU.EX2 R24, R79 ;  /* 0x0000004f00187308 */ /* 0x0002e20000000800 */
[----:B--2---:R-:W-:-:S07]  /*2a20*/  F2FP.BF16.F32.PACK_AB R181, R22, R73 ;  /* 0x0000004916b5723e */ /* 0x004fce00000010ff */
[----:B------:R-:W-:Y:S01]  /*2a30*/  MUFU.EX2 R81, R81 ;  /* 0x0000005100517308 */ /* 0x000fe20000000800 */
[----:B-1----:R-:W-:-:S07]  /*2a40*/  IMAD.MOV.U32 R79, RZ, RZ, R119 ;  /* 0x000000ffff4f7224 */ /* 0x002fce00078e0077 */
[----:B------:R1:W2:Y:S01]  /*2a50*/  MUFU.EX2 R26, R83 ;  /* 0x00000053001a7308 */ /* 0x0002a20000000800 */
[----:B---3--:R-:W-:Y:S02]  /*2a60*/  F2FP.BF16.F32.PACK_AB R183, R24, R77 ;  /* 0x0000004d18b7723e */ /* 0x008fe400000010ff */
[----:B0-----:R-:W-:-:S05]  /*2a70*/  FMNMX.FTZ R8, R2, R3, !PT ;  /* 0x0000000302087209 */ /* 0x001fca0007810000 */
[----:B------:R-:W-:Y:S01]  /*2a80*/  MUFU.EX2 R85, R85 ;  /* 0x0000005500557308 */ /* 0x000fe20000000800 */
[----:B-1----:R-:W-:Y:S01]  /*2a90*/  IMAD.MOV.U32 R83, RZ, RZ, R119 ;  /* 0x000000ffff537224 */ /* 0x002fe200078e0077 */
[----:B------:R-:W0:Y:S06]  /*2aa0*/  SHFL.BFLY PT, R3, R8, 0x1, 0x1f ;  /* 0x0c201f0008037f89 */ /* 0x000e2c00000e0000 */
[----:B------:R1:W3:Y:S01]  /*2ab0*/  MUFU.EX2 R28, R87 ;  /* 0x00000057001c7308 */ /* 0x0002e20000000800 */
[----:B--2---:R-:W-:-:S07]  /*2ac0*/  F2FP.BF16.F32.PACK_AB R177, R26, R81 ;  /* 0x000000511ab1723e */ /* 0x004fce00000010ff */
[----:B------:R-:W-:Y:S01]  /*2ad0*/  MUFU.EX2 R89, R89 ;  /* 0x0000005900597308 */ /* 0x000fe20000000800 */
[----:B-1----:R-:W-:-:S07]  /*2ae0*/  IMAD.MOV.U32 R87, RZ, RZ, R119 ;  /* 0x000000ffff577224 */ /* 0x002fce00078e0077 */
[----:B------:R1:W2:Y:S01]  /*2af0*/  MUFU.EX2 R30, R91 ;  /* 0x0000005b001e7308 */ /* 0x0002a20000000800 */
[----:B---3--:R-:W-:Y:S02]  /*2b00*/  F2FP.BF16.F32.PACK_AB R179, R28, R85 ;  /* 0x000000551cb3723e */ /* 0x008fe400000010ff */
[----:B0-----:R-:W-:-:S04]  /*2b10*/  FMNMX.FTZ R3, R8, R3, !PT ;  /* 0x0000000308037209 */ /* 0x001fc80007810000 */
[C---:B------:R-:W-:Y:S01]  /*2b20*/  FSETP.NEU.FTZ.AND P1, PT, R3.reuse, -INF , PT ;  /* 0xff8000000300780b */ /* 0x040fe20003f3d000 */
[----:B------:R-:W-:Y:S01]  /*2b30*/  FMUL.FTZ R2, R3, R0 ;  /* 0x0000000003027220 */ /* 0x000fe20000410000 */
[----:B------:R-:W-:Y:S01]  /*2b40*/  MUFU.EX2 R93, R93 ;  /* 0x0000005d005d7308 */ /* 0x000fe20000000800 */
[----:B-1----:R-:W-:-:S03]  /*2b50*/  IMAD.MOV.U32 R91, RZ, RZ, R119 ;  /* 0x000000ffff5b7224 */ /* 0x002fc600078e0077 */
[----:B------:R-:W-:Y:S02]  /*2b60*/  FSEL R2, R2, RZ, P1 ;  /* 0x000000ff02027208 */ /* 0x000fe40000800000 */
[----:B------:R-:W-:Y:S02]  /*2b70*/  PLOP3.LUT P1, PT, PT, PT, UP0, 0x80, 0x0 ;  /* 0x000000000000781c */ /* 0x000fe40003f2f008 */
[----:B------:R-:W-:Y:S01]  /*2b80*/  MUFU.EX2 R32, R63 ;  /* 0x0000003f00207308 */ /* 0x000fe20000000800 */
[-CC-:B------:R-:W-:Y:S01]  /*2b90*/  FFMA.FTZ R11, R11, R0.reuse, -R2.reuse ;  /* 0x000000000b0b7223 */ /* 0x180fe20000010802 */
[-CC-:B------:R-:W-:Y:S01]  /*2ba0*/  FFMA.FTZ R25, R25, R0.reuse, -R2.reuse ;  /* 0x0000000019197223 */ /* 0x180fe20000010802 */
[-CC-:B------:R-:W-:Y:S01]  /*2bb0*/  FFMA.FTZ R15, R15, R0.reuse, -R2.reuse ;  /* 0x000000000f0f7223 */ /* 0x180fe20000010802 */
[-CC-:B------:R-:W-:Y:S01]  /*2bc0*/  FFMA.FTZ R29, R29, R0.reuse, -R2.reuse ;  /* 0x000000001d1d7223 */ /* 0x180fe20000010802 */
[-CC-:B------:R-:W-:Y:S01]  /*2bd0*/  FFMA.FTZ R17, R17, R0.reuse, -R2.reuse ;  /* 0x0000000011117223 */ /* 0x180fe20000010802 */
[-CC-:B------:R-:W-:Y:S01]  /*2be0*/  FFMA.FTZ R33, R33, R0.reuse, -R2.reuse ;  /* 0x0000000021217223 */ /* 0x180fe20000010802 */
[-CC-:B------:R-:W-:Y:S01]  /*2bf0*/  FFMA.FTZ R21, R21, R0.reuse, -R2.reuse ;  /* 0x0000000015157223 */ /* 0x180fe20000010802 */
        /* <DEDUP_REMOVED lines=8> */
[----:B------:R0:W1:Y:S01]  /*2c80*/  MUFU.EX2 R188, R25 ;  /* 0x0000001900bc7308 */ /* 0x0000620000000800 */
[-CC-:B------:R-:W-:Y:S01]  /*2c90*/  FFMA.FTZ R55, R55, R0.reuse, -R2.reuse ;  /* 0x0000000037377223 */ /* 0x180fe20000010802 */
[-CC-:B------:R-:W-:Y:S01]  /*2ca0*/  FFMA.FTZ R53, R53, R0.reuse, -R2.reuse ;  /* 0x0000000035357223 */ /* 0x180fe20000010802 */
[-CC-:B------:R-:W-:Y:S01]  /*2cb0*/  FFMA.FTZ R59, R59, R0.reuse, -R2.reuse ;  /* 0x000000003b3b7223 */ /* 0x180fe20000010802 */
[-CC-:B------:R-:W-:Y:S01]  /*2cc0*/  FFMA.FTZ R57, R57, R0.reuse, -R2.reuse ;  /* 0x0000000039397223 */ /* 0x180fe20000010802 */
[-CC-:B------:R-:W-:Y:S01]  /*2cd0*/  FFMA.FTZ R9, R9, R0.reuse, -R2.reuse ;  /* 0x0000000009097223 */ /* 0x180fe20000010802 */
[-CC-:B------:R-:W-:Y:S01]  /*2ce0*/  FFMA.FTZ R61, R61, R0.reuse, -R2.reuse ;  /* 0x000000003d3d7223 */ /* 0x180fe20000010802 */
[-C--:B------:R-:W-:Y:S01]  /*2cf0*/  FFMA.FTZ R13, R13, R0.reuse, -R2 ;  /* 0x000000000d0d7223 */ /* 0x080fe20000010802 */
[----:B------:R-:W3:Y:S01]  /*2d00*/  MUFU.EX2 R15, R15 ;  /* 0x0000000f000f7308 */ /* 0x000ee20000000800 */
[----:B0-----:R-:W-:Y:S01]  /*2d10*/  FADD.FTZ R25, R191, R34 ;  /* 0x00000022bf197221 */ /* 0x001fe20000010000 */
[C---:B------:R-:W-:Y:S01]  /*2d20*/  F2FP.BF16.F32.PACK_AB R191, R14.reuse, R191 ;  /* 0x000000bf0ebf723e */ /* 0x040fe200000010ff */
[-CC-:B------:R-:W-:Y:S01]  /*2d30*/  FFMA.FTZ R65, R65, R0.reuse, -R2.reuse ;  /* 0x0000000041417223 */ /* 0x180fe20000010802 */
[-CC-:B------:R-:W-:Y:S01]  /*2d40*/  FFMA.FTZ R19, R19, R0.reuse, -R2.reuse ;  /* 0x0000000013137223 */ /* 0x180fe20000010802 */
[----:B------:R-:W-:Y:S01]  /*2d50*/  FADD.FTZ R34, R14, R25 ;  /* 0x000000190e227221 */ /* 0x000fe20000010000 */
[----:B------:R-:W-:Y:S01]  /*2d60*/  FFMA.FTZ R2, R69, R0, -R2 ;  /* 0x0000000045027223 */ /* 0x000fe20000010802 */
[----:B--2---:R-:W-:Y:S01]  /*2d70*/  F2FP.BF16.F32.PACK_AB R173, R30, R89 ;  /* 0x000000591ead723e */ /* 0x004fe200000010ff */
[----:B------:R0:W2:Y:S01]  /*2d80*/  MUFU.EX2 R190, R29 ;  /* 0x0000001d00be7308 */ /* 0x0000a20000000800 */
[----:B------:R-:W-:Y:S01]  /*2d90*/  FADD.FTZ R25, R185, R34 ;  /* 0x00000022b9197221 */ /* 0x000fe20000010000 */
[----:B-1----:R-:W-:Y:S01]  /*2da0*/  FADD.FTZ R34, R11, R188 ;  /* 0x000000bc0b227221 */ /* 0x002fe20000010000 */
[----:B------:R-:W-:Y:S01]  /*2db0*/  F2FP.BF16.F32.PACK_AB R188, R188, R11 ;  /* 0x0000000bbcbc723e */ /* 0x000fe200000010ff */
[----:B------:R-:W-:-:S02]  /*2dc0*/  IMAD.MOV.U32 R69, RZ, RZ, R119 ;  /* 0x000000ffff457224 */ /* 0x000fc400078e0077 */
[----:B------:R-:W-:Y:S01]  /*2dd0*/  FADD.FTZ R36, R18, R25 ;  /* 0x0000001912247221 */ /* 0x000fe20000010000 */
[----:B------:R-:W-:Y:S01]  /*2de0*/  F2FP.BF16.F32.PACK_AB R175, R32, R93 ;  /* 0x0000005d20af723e */ /* 0x000fe200000010ff */
[----:B------:R-:W-:Y:S01]  /*2df0*/  IMAD.MOV.U32 R63, RZ, RZ, R119 ;  /* 0x000000ffff3f7224 */ /* 0x000fe200078e0077 */
[----:B------:R-:W1:Y:S01]  /*2e00*/  MUFU.EX2 R17, R17 ;  /* 0x0000001100117308 */ /* 0x000e620000000800 */
[----:B------:R-:W-:Y:S01]  /*2e10*/  FADD.FTZ R27, R23, R36 ;  /* 0x00000024171b7221 */ /* 0x000fe20000010000 */
[----:B---3--:R-:W-:Y:S01]  /*2e20*/  FADD.FTZ R25, R15, R34 ;  /* 0x000000220f197221 */ /* 0x008fe20000010000 */
[----:B------:R-:W-:Y:S02]  /*2e30*/  F2FP.BF16.F32.PACK_AB R185, R18, R185 ;  /* 0x000000b912b9723e */ /* 0x000fe400000010ff */
[----:B------:R-:W-:Y:S01]  /*2e40*/  FADD.FTZ R36, R20, R27 ;  /* 0x0000001b14247221 */ /* 0x000fe20000010000 */
[----:B0-----:R-:W-:Y:S02]  /*2e50*/  MOV R29, R119 ;  /* 0x00000077001d7202 */ /* 0x001fe40000000f00 */
[----:B------:R0:W3:Y:S01]  /*2e60*/  MUFU.EX2 R184, R33 ;  /* 0x0000002100b87308 */ /* 0x0000e20000000800 */
[C---:B--2---:R-:W-:Y:S01]  /*2e70*/  FADD.FTZ R34, R190.reuse, R25 ;  /* 0x00000019be227221 */ /* 0x044fe20000010000 */
[----:B------:R-:W-:Y:S01]  /*2e80*/  FADD.FTZ R27, R73, R36 ;  /* 0x00000024491b7221 */ /* 0x000fe20000010000 */
[----:B------:R-:W-:Y:S01]  /*2e90*/  F2FP.BF16.F32.PACK_AB R190, R190, R15 ;  /* 0x0000000fbebe723e */ /* 0x000fe200000010ff */
[----:B------:R-:W-:-:S02]  /*2ea0*/  IMAD.MOV.U32 R73, RZ, RZ, R119 ;  /* 0x000000ffff497224 */ /* 0x000fc400078e0077 */
[----:B------:R-:W-:Y:S02]  /*2eb0*/  FADD.FTZ R36, R22, R27 ;  /* 0x0000001b16247221 */ /* 0x000fe40000010000 */
[----:B------:R-:W2:Y:S01]  /*2ec0*/  MUFU.EX2 R21, R21 ;  /* 0x0000001500157308 */ /* 0x000ea20000000800 */
[----:B-1----:R-:W-:Y:S01]  /*2ed0*/  FADD.FTZ R25, R17, R34 ;  /* 0x0000002211197221 */ /* 0x002fe20000010000 */
[----:B------:R-:W-:Y:S01]  /*2ee0*/  FADD.FTZ R27, R77, R36 ;  /* 0x000000244d1b7221 */ /* 0x000fe20000010000 */
[--C-:B------:R-:W-:Y:S02]  /*2ef0*/  IMAD.MOV.U32 R77, RZ, RZ, R119.reuse ;  /* 0x000000ffff4d7224 */ /* 0x100fe400078e0077 */
[----:B0-----:R-:W-:Y:S02]  /*2f00*/  IMAD.MOV.U32 R33, RZ, RZ, R119 ;  /* 0x000000ffff217224 */ /* 0x001fe400078e0077 */
[----:B------:R-:W-:Y:S01]  /*2f10*/  FADD.FTZ R36, R24, R27 ;  /* 0x0000001b18247221 */ /* 0x000fe20000010000 */
[----:B------:R-:W-:Y:S01]  /*2f20*/  IMAD.MOV.U32 R24, RZ, RZ, R119 ;  /* 0x000000ffff187224 */ /* 0x000fe200078e0077 */
[----:B------:R0:W1:Y:S01]  /*2f30*/  MUFU.EX2 R186, R37 ;  /* 0x0000002500ba7308 */ /* 0x0000620000000800 */
[C---:B---3--:R-:W-:Y:S01]  /*2f40*/  FADD.FTZ R34, R184.reuse, R25 ;  /* 0x00000019b8227221 */ /* 0x048fe20000010000 */
[----:B------:R-:W-:Y:S01]  /*2f50*/  FADD.FTZ R27, R81, R36 ;  /* 0x00000024511b7221 */ /* 0x000fe20000010000 */
[----:B------:R-:W-:Y:S01]  /*2f60*/  F2FP.BF16.F32.PACK_AB R184, R184, R17 ;  /* 0x00000011b8b8723e */ /* 0x000fe200000010ff */
[----:B------:R-:W-:-:S02]  /*2f70*/  IMAD.MOV.U32 R81, RZ, RZ, R119 ;  /* 0x000000ffff517224 */ /* 0x000fc400078e0077 */
[----:B------:R-:W-:Y:S01]  /*2f80*/  FADD.FTZ R36, R26, R27 ;  /* 0x0000001b1a247221 */ /* 0x000fe20000010000 */
[----:B------:R-:W-:Y:S01]  /*2f90*/  MOV R26, R119 ;  /* 0x00000077001a7202 */ /* 0x000fe20000000f00 */
[----:B------:R-:W3:Y:S01]  /*2fa0*/  MUFU.EX2 R43, R43 ;  /* 0x0000002b002b7308 */ /* 0x000ee20000000800 */
[----:B--2---:R-:W-:Y:S01]  /*2fb0*/  FADD.FTZ R25, R21, R34 ;  /* 0x0000002215197221 */ /* 0x004fe20000010000 */
[----:B------:R-:W-:Y:S01]  /*2fc0*/  FADD.FTZ R27, R85, R36 ;  /* 0x00000024551b7221 */ /* 0x000fe20000010000 */
[--C-:B------:R-:W-:Y:S02]  /*2fd0*/  IMAD.MOV.U32 R85, RZ, RZ, R119.reuse ;  /* 0x000000ffff557224 */ /* 0x100fe400078e0077 */
[----:B0-----:R-:W-:Y:S02]  /*2fe0*/  IMAD.MOV.U32 R37, RZ, RZ, R119 ;  /* 0x000000ffff257224 */ /* 0x001fe400078e0077 */
[----:B------:R-:W-:Y:S01]  /*2ff0*/  FADD.FTZ R36, R28, R27 ;  /* 0x0000001b1c247221 */ /* 0x000fe20000010000 */
[----:B------:R-:W-:Y:S01]  /*3000*/  IMAD.MOV.U32 R28, RZ, RZ, R119 ;  /* 0x000000ffff1c7224 */ /* 0x000fe200078e0077 */
[----:B------:R0:W2:Y:S01]  /*3010*/  MUFU.EX2 R180, R41 ;  /* 0x0000002900b47308 */ /* 0x0000a20000000800 */
[C---:B-1----:R-:W-:Y:S01]  /*3020*/  FADD.FTZ R34, R186.reuse, R25 ;  /* 0x00000019ba227221 */ /* 0x042fe20000010000 */
[----:B------:R-:W-:Y:S01]  /*3030*/  FADD.FTZ R27, R89, R36 ;  /* 0x00000024591b7221 */ /* 0x000fe20000010000 */
[----:B------:R-:W-:Y:S01]  /*3040*/  F2FP.BF16.F32.PACK_AB R186, R186, R21 ;  /* 0x00000015baba723e */ /* 0x000fe200000010ff */
[----:B------:R-:W-:-:S02]  /*3050*/  IMAD.MOV.U32 R89, RZ, RZ, R119 ;  /* 0x000000ffff597224 */ /* 0x000fc400078e0077 */
[----:B------:R-:W-:Y:S01]  /*3060*/  FADD.FTZ R14, R30, R27 ;  /* 0x0000001b1e0e7221 */ /* 0x000fe20000010000 */
[--C-:B------:R-:W-:Y:S01]  /*3070*/  IMAD.MOV.U32 R36, RZ, RZ, R119.reuse ;  /* 0x000000ffff247224 */ /* 0x100fe200078e0077 */
[----:B------:R-:W1:Y:S01]  /*3080*/  MUFU.EX2 R47, R47 ;  /* 0x0000002f002f7308 */ /* 0x000e620000000800 */
[----:B---3--:R-:W-:Y:S01]  /*3090*/  FADD.FTZ R25, R43, R34 ;  /* 0x000000222b197221 */ /* 0x008fe20000010000 */
[----:B0-----:R-:W-:Y:S01]  /*30a0*/  MOV R41, R119 ;  /* 0x0000007700297202 */ /* 0x001fe20000000f00 */
[--C-:B------:R-:W-:Y:S02]  /*30b0*/  IMAD.MOV.U32 R30, RZ, RZ, R119.reuse ;  /* 0x000000ffff1e7224 */ /* 0x100fe400078e0077 */
[----:B------:R-:W-:-:S03]  /*30c0*/  IMAD.MOV.U32 R27, RZ, RZ, R119 ;  /* 0x000000ffff1b7224 */ /* 0x000fc600078e0077 */
[----:B------:R0:W3:Y:S01]  /*30d0*/  MUFU.EX2 R182, R45 ;  /* 0x0000002d00b67308 */ /* 0x0000e20000000800 */
[C---:B--2---:R-:W-:Y:S01]  /*30e0*/  FADD.FTZ R34, R180.reuse, R25 ;  /* 0x00000019b4227221 */ /* 0x044fe20000010000 */
[----:B------:R-:W-:Y:S01]  /*30f0*/  F2FP.BF16.F32.PACK_AB R180, R180, R43 ;  /* 0x0000002bb4b4723e */ /* 0x000fe200000010ff */
[----:B------:R-:W-:-:S05]  /*3100*/  IMAD.MOV.U32 R43, RZ, RZ, R119 ;  /* 0x000000ffff2b7224 */ /* 0x000fca00078e0077 */
[----:B------:R-:W2:Y:S01]  /*3110*/  MUFU.EX2 R51, R51 ;  /* 0x0000003300337308 */ /* 0x000ea20000000800 */
[----:B-1----:R-:W-:Y:S01]  /*3120*/  FADD.FTZ R25, R47, R34 ;  /* 0x000000222f197221 */ /* 0x002fe20000010000 */
[----:B0-----:R-:W-:-:S06]  /*3130*/  IMAD.MOV.U32 R45, RZ, RZ, R119 ;  /* 0x000000ffff2d7224 */ /* 0x001fcc00078e0077 */
[----:B------:R0:W1:Y:S01]  /*3140*/  MUFU.EX2 R176, R49 ;  /* 0x0000003100b07308 */ /* 0x0000620000000800 */
[C---:B---3--:R-:W-:Y:S01]  /*3150*/  FADD.FTZ R34, R182.reuse, R25 ;  /* 0x00000019b6227221 */ /* 0x048fe20000010000 */
[----:B------:R-:W-:Y:S02]  /*3160*/  F2FP.BF16.F32.PACK_AB R182, R182, R47 ;  /* 0x0000002fb6b6723e */ /* 0x000fe400000010ff */
[----:B------:R-:W-:-:S04]  /*3170*/  MOV R47, R119 ;  /* 0x00000077002f7202 */ /* 0x000fc80000000f00 */
[----:B------:R-:W3:Y:S01]  /*3180*/  MUFU.EX2 R55, R55 ;  /* 0x0000003700377308 */ /* 0x000ee20000000800 */
[----:B--2---:R-:W-:Y:S01]  /*3190*/  FADD.FTZ R25, R51, R34 ;  /* 0x0000002233197221 */ /* 0x004fe20000010000 */
[--C-:B0-----:R-:W-:Y:S02]  /*31a0*/  IMAD.MOV.U32 R49, RZ, RZ, R119.reuse ;  /* 0x000000ffff317224 */ /* 0x101fe400078e0077 */
[----:B------:R-:W-:-:S04]  /*31b0*/  IMAD.MOV.U32 R34, RZ, RZ, R119 ;  /* 0x000000ffff227224 */ /* 0x000fc800078e0077 */
[----:B------:R0:W2:Y:S01]  /*31c0*/  MUFU.EX2 R178, R53 ;  /* 0x0000003500b27308 */ /* 0x0000a20000000800 */
[C---:B-1----:R-:W-:Y:S01]  /*31d0*/  FADD.FTZ R12, R176.reuse, R25 ;  /* 0x00000019b00c7221 */ /* 0x042fe20000010000 */
[----:B------:R-:W-:Y:S01]  /*31e0*/  FADD.FTZ R25, R93, R14 ;  /* 0x0000000e5d197221 */ /* 0x000fe20000010000 */
[----:B------:R-:W-:Y:S01]  /*31f0*/  F2FP.BF16.F32.PACK_AB R176, R176, R51 ;  /* 0x00000033b0b0723e */ /* 0x000fe200000010ff */
[----:B------:R-:W-:Y:S02]  /*3200*/  IMAD.MOV.U32 R93, RZ, RZ, R119 ;  /* 0x000000ffff5d7224 */ /* 0x000fe400078e0077 */
[----:B------:R-:W-:Y:S01]  /*3210*/  FADD.FTZ R14, R32, R25 ;  /* 0x00000019200e7221 */ /* 0x000fe20000010000 */
[----:B------:R-:W-:Y:S01]  /*3220*/  IMAD.MOV.U32 R51, RZ, RZ, R119 ;  /* 0x000000ffff337224 */ /* 0x000fe200078e0077 */
[----:B------:R-:W1:Y:S01]  /*3230*/  MUFU.EX2 R95, R95 ;  /* 0x0000005f005f7308 */ /* 0x000e620000000800 */
[----:B---3--:R-:W-:Y:S01]  /*3240*/  FADD.FTZ R23, R55, R12 ;  /* 0x0000000c37177221 */ /* 0x008fe20000010000 */
[----:B0-----:R-:W-:-:S02]  /*3250*/  MOV R53, R119 ;  /* 0x0000007700357202 */ /* 0x001fc40000000f00 */
[----:B------:R-:W-:-:S04]  /*3260*/  MOV R32, R119 ;  /* 0x0000007700207202 */ /* 0x000fc80000000f00 */
[----:B------:R-:W0:Y:S01]  /*3270*/  MUFU.EX2 R59, R59 ;  /* 0x0000003b003b7308 */ /* 0x000e220000000800 */
[C---:B--2---:R-:W-:Y:S01]  /*3280*/  FADD.FTZ R12, R178.reuse, R23 ;  /* 0x00000017b20c7221 */ /* 0x044fe20000010000 */
[----:B------:R-:W-:Y:S01]  /*3290*/  F2FP.BF16.F32.PACK_AB R178, R178, R55 ;  /* 0x00000037b2b2723e */ /* 0x000fe200000010ff */
[----:B------:R-:W-:-:S05]  /*32a0*/  IMAD.MOV.U32 R55, RZ, RZ, R119 ;  /* 0x000000ffff377224 */ /* 0x000fca00078e0077 */
[----:B------:R2:W3:Y:S01]  /*32b0*/  MUFU.EX2 R8, R67 ;  /* 0x0000004300087308 */ /* 0x0004e20000000800 */
[----:B-1----:R-:W-:-:S07]  /*32c0*/  FADD.FTZ R25, R95, R14 ;  /* 0x0000000e5f197221 */ /* 0x002fce0000010000 */
[----:B------:R1:W4:Y:S01]  /*32d0*/  MUFU.EX2 R172, R57 ;  /* 0x0000003900ac7308 */ /* 0x0003220000000800 */
[----:B0-----:R-:W-:Y:S01]  /*32e0*/  FADD.FTZ R23, R59, R12 ;  /* 0x0000000c3b177221 */ /* 0x001fe20000010000 */
[----:B--2---:R-:W-:-:S06]  /*32f0*/  IMAD.MOV.U32 R67, RZ, RZ, R119 ;  /* 0x000000ffff437224 */ /* 0x004fcc00078e0077 */
[----:B------:R-:W0:Y:S01]  /*3300*/  MUFU.EX2 R97, R97 ;  /* 0x0000006100617308 */ /* 0x000e220000000800 */
[C---:B---3--:R-:W-:Y:S01]  /*3310*/  FADD.FTZ R14, R8.reuse, R25 ;  /* 0x00000019080e7221 */ /* 0x048fe20000010000 */
[----:B------:R-:W-:Y:S01]  /*3320*/  F2FP.BF16.F32.PACK_AB R169, R8, R95 ;  /* 0x0000005f08a9723e */ /* 0x000fe200000010ff */
[--C-:B------:R-:W-:Y:S02]  /*3330*/  IMAD.MOV.U32 R95, RZ, RZ, R119.reuse ;  /* 0x000000ffff5f7224 */ /* 0x100fe400078e0077 */
[----:B-1----:R-:W-:-:S03]  /*3340*/  IMAD.MOV.U32 R57, RZ, RZ, R119 ;  /* 0x000000ffff397224 */ /* 0x002fc600078e0077 */
[----:B------:R-:W1:Y:S01]  /*3350*/  MUFU.EX2 R9, R9 ;  /* 0x0000000900097308 */ /* 0x000e620000000800 */
[C---:B----4-:R-:W-:Y:S01]  /*3360*/  FADD.FTZ R12, R172.reuse, R23 ;  /* 0x00000017ac0c7221 */ /* 0x050fe20000010000 */
[----:B------:R-:W-:Y:S02]  /*3370*/  F2FP.BF16.F32.PACK_AB R172, R172, R59 ;  /* 0x0000003bacac723e */ /* 0x000fe400000010ff */
[----:B------:R-:W-:-:S04]  /*3380*/  MOV R59, R119 ;  /* 0x00000077003b7202 */ /* 0x000fc80000000f00 */
[----:B------:R-:W2:Y:S01]  /*3390*/  MUFU.EX2 R10, R10 ;  /* 0x0000000a000a7308 */ /* 0x000ea20000000800 */
[----:B0-----:R-:W-:-:S07]  /*33a0*/  FADD.FTZ R25, R97, R14 ;  /* 0x0000000e61197221 */ /* 0x001fce0000010000 */
[----:B------:R0:W3:Y:S01]  /*33b0*/  MUFU.EX2 R174, R61 ;  /* 0x0000003d00ae7308 */ /* 0x0000e20000000800 */
[----:B-1----:R-:W-:-:S07]  /*33c0*/  FADD.FTZ R23, R9, R12 ;  /* 0x0000000c09177221 */ /* 0x002fce0000010000 */
[----:B------:R-:W1:Y:S01]  /*33d0*/  MUFU.EX2 R13, R13 ;  /* 0x0000000d000d7308 */ /* 0x000e620000000800 */
[C---:B--2---:R-:W-:Y:S01]  /*33e0*/  FADD.FTZ R8, R10.reuse, R25 ;  /* 0x000000190a087221 */ /* 0x044fe20000010000 */
[----:B------:R-:W-:Y:S01]  /*33f0*/  F2FP.BF16.F32.PACK_AB R171, R10, R97 ;  /* 0x000000610aab723e */ /* 0x000fe200000010ff */
[--C-:B------:R-:W-:Y:S02]  /*3400*/  IMAD.MOV.U32 R97, RZ, RZ, R119.reuse ;  /* 0x000000ffff617224 */ /* 0x100fe400078e0077 */
[--C-:B0-----:R-:W-:Y:S02]  /*3410*/  IMAD.MOV.U32 R61, RZ, RZ, R119.reuse ;  /* 0x000000ffff3d7224 */ /* 0x101fe400078e0077 */
[----:B------:R-:W-:Y:S01]  /*3420*/  IMAD.MOV.U32 R25, RZ, RZ, R119 ;  /* 0x000000ffff197224 */ /* 0x000fe200078e0077 */
[----:B------:R0:W2:Y:S01]  /*3430*/  MUFU.EX2 R168, R65 ;  /* 0x0000004100a87308 */ /* 0x0000a20000000800 */
[C---:B---3--:R-:W-:Y:S01]  /*3440*/  FADD.FTZ R10, R174.reuse, R23 ;  /* 0x00000017ae0a7221 */ /* 0x048fe20000010000 */
[----:B------:R-:W-:-:S06]  /*3450*/  F2FP.BF16.F32.PACK_AB R174, R174, R9 ;  /* 0x00000009aeae723e */ /* 0x000fcc00000010ff */
[----:B------:R-:W3:Y:S01]  /*3460*/  MUFU.EX2 R19, R19 ;  /* 0x0000001300137308 */ /* 0x000ee20000000800 */
[----:B-1----:R-:W-:Y:S01]  /*3470*/  FADD.FTZ R11, R13, R10 ;  /* 0x0000000a0d0b7221 */ /* 0x002fe20000010000 */
[----:B0-----:R-:W-:-:S06]  /*3480*/  MOV R65, R119 ;  /* 0x0000007700417202 */ /* 0x001fcc0000000f00 */
[----:B------:R-:W0:Y:S01]  /*3490*/  MUFU.EX2 R2, R2 ;  /* 0x0000000200027308 */ /* 0x000e220000000800 */
[C---:B--2---:R-:W-:Y:S01]  /*34a0*/  FADD.FTZ R10, R168.reuse, R11 ;  /* 0x0000000ba80a7221 */ /* 0x044fe20000010000 */
[----:B------:R-:W-:-:S03]  /*34b0*/  F2FP.BF16.F32.PACK_AB R168, R168, R13 ;  /* 0x0000000da8a8723e */ /* 0x000fc600000010ff */
[----:B---3--:R-:W-:Y:S01]  /*34c0*/  FADD.FTZ R11, R19, R10 ;  /* 0x0000000a130b7221 */ /* 0x008fe20000010000 */
[----:B------:R-:W-:-:S03]  /*34d0*/  IMAD.MOV.U32 R10, RZ, RZ, 0x3f800000 ;  /* 0x3f800000ff0a7424 */ /* 0x000fc600078e00ff */
[C---:B0-----:R-:W-:Y:S01]  /*34e0*/  FADD.FTZ R9, R2.reuse, R11 ;  /* 0x0000000b02097221 */ /* 0x041fe20000010000 */
[----:B------:R-:W-:Y:S01]  /*34f0*/  F2FP.BF16.F32.PACK_AB R170, R2, R19 ;  /* 0x0000001302aa723e */ /* 0x000fe200000010ff */
[----:B------:R-:W-:Y:S01]  /*3500*/  IMAD.MOV.U32 R2, RZ, RZ, 0x3f800000 ;  /* 0x3f800000ff027424 */ /* 0x000fe200078e00ff */
[----:B------:R-:W-:Y:S06]  /*3510*/  @!P1 BRA `(.L_x_18) ;  /* 0x0000002000409947 */ /* 0x000fec0003800000 */
[----:B------:R-:W-:Y:S01]  /*3520*/  MOV R13, R4 ;  /* 0x00000004000d7202 */ /* 0x000fe20000000f00 */
[----:B------:R-:W-:Y:S01]  /*3530*/  IMAD.MOV.U32 R11, RZ, RZ, R3 ;  /* 0x000000ffff0b7224 */ /* 0x000fe200078e0003 */
[----:B------:R-:W-:Y:S01]  /*3540*/  CS2R R118, SRZ ;  /* 0x0000000000767805 */ /* 0x000fe2000001ff00 */
[----:B------:R-:W-:Y:S01]  /*3550*/  IMAD.MOV.U32 R2, RZ, RZ, 0x3f800000 ;  /* 0x3f800000ff027424 */ /* 0x000fe200078e00ff */
        /* <DEDUP_REMOVED lines=46> */
[----:B------:R-:W-:Y:S01]  /*3840*/  CS2R R24, SRZ ;  /* 0x0000000000187805 */ /* 0x000fe2000001ff00 */
[----:B------:R-:W-:Y:S01]  /*3850*/  UMOV UR58, URZ ;  /* 0x0000003f003a7c82 */ /* 0x000fe20008000000 */
[----:B------:R-:W-:-:S05]  /*3860*/  UMOV UR59, URZ ;  /* 0x0000003f003b7c82 */ /* 0x000fca0008000000 */
.L_x_29:
[----:B------:R-:W-:-:S04]  /*3870*/  UISETP.NE.AND UP0, UPT, UR59, 0x1, UPT ;  /* 0x000000013b00788c */ /* 0x000fc8000bf05270 */
[----:B------:R-:W-:-:S04]  /*3880*/  USEL UR56, URZ, 0x1, UP0 ;  /* 0x000000013f387887 */ /* 0x000fc80008000000 */
[----:B------:R-:W-:Y:S01]  /*3890*/  ULOP3.LUT UR56, UR58, UR56, URZ, 0x3c, !UPT ;  /* 0x000000383a387292 */ /* 0x000fe2000f8e3c3f */
[----:B------:R-:W-:Y:S11]  /*38a0*/  @!P0 BRA `(.L_x_19) ;  /* 0x0000000000048947 */ /* 0x000ff60003800000 */
[----:B------:R-:W-:Y:S01]  /*38b0*/  BPT.TRAP 0x1 ;  /* 0x000000040000795c */ /* 0x000fe20000300000 */
.L_x_19:
[----:B------:R-:W-:Y:S01]  /*38c0*/  UIADD3 UR4, UR59, 0x1, URZ ;  /* 0x000000013b047890 */ /* 0x000fe2000fffe03f */
[----:B------:R-:W-:-:S03]  /*38d0*/  MOV R0, UR56 ;  /* 0x0000003800007c02 */ /* 0x000fc60008000f00 */
[----:B------:R-:W-:Y:S01]  /*38e0*/  UISETP.NE.AND UP0, UPT, UR4, 0x2, UPT ;  /* 0x000000020400788c */ /* 0x000fe2000bf05270 */
[----:B------:R-:W-:-:S03]  /*38f0*/  SHF.L.U32 R0, R0, 0x1f, RZ ;  /* 0x0000001f00007819 */ /* 0x000fc600000006ff */
[----:B------:R-:W-:-:S04]  /*3900*/  USEL UR4, UR4, URZ, UP0 ;  /* 0x0000003f04047287 */ /* 0x000fc80008000000 */
[----:B------:R-:W-:Y:S02]  /*3910*/  ULEA UR61, UR4, UR38, 0x3 ;  /* 0x00000026043d7291 */ /* 0x000fe4000f8e183f */
[----:B------:R-:W-:-:S07]  /*3920*/  IMAD.U32 R5, RZ, RZ, UR4 ;  /* 0x00000004ff057e24 */ /* 0x000fce000f8e00ff */
[----:B------:R0:W1:Y:S01]  /*3930*/  SYNCS.PHASECHK.TRANS64.TRYWAIT P1, [UR61+0x30830], R0 ;  /* 0x03083000ff0075a7 */ /* 0x000062000802017d */
[----:B------:R-:W-:Y:S05]  /*3940*/  @!P0 BRA `(.L_x_20) ;  /* 0x0000000000048947 */ /* 0x000fea0003800000 */
[----:B------:R-:W-:Y:S01]  /*3950*/  BPT.TRAP 0x1 ;  /* 0x000000040000795c */ /* 0x000fe20000300000 */
.L_x_20:
[----:B-1----:R-:W-:Y:S05]  /*3960*/  @P1 BRA `(.L_x_21) ;  /* 0x0000000000081947 */ /* 0x002fea0003800000 */
[----:B------:R-:W1:Y:S02]  /*3970*/  SYNCS.PHASECHK.TRANS64.TRYWAIT P1, [UR61+0x30830], R0 ;  /* 0x03083000ff0075a7 */ /* 0x000e64000802017d */
[----:B-1----:R-:W-:Y:S05]  /*3980*/  @!P1 BRA `(.L_x_22) ;  /* 0x0000008800489947 */ /* 0x002fea0003800000 */
.L_x_21:
[----:B------:R-:W-:Y:S01]  /*3990*/  R2UR UR6, R5 ;  /* 0x00000000050672ca */ /* 0x000fe200000e0000 */
[----:B------:R-:W-:Y:S01]  /*39a0*/  WARPGROUP.ARRIVE ;  /* 0x00000000000079c5 */ /* 0x000fe20000000000 */
[----:B------:R-:W-:Y:S01]  /*39b0*/  R2UR UR4, R6 ;  /* 0x00000000060472ca */ /* 0x000fe200000e0000 */
[----:B------:R-:W-:Y:S01]  /*39c0*/  UMOV UR7, 0x40000040 ;  /* 0x4000004000077882 */ /* 0x000fe20000000000 */
[----:B------:R-:W-:Y:S01]  /*39d0*/  R2UR UR5, R7 ;  /* 0x00000000070572ca */ /* 0x000fe200000e0000 */
[----:B------:R-:W-:Y:S01]  /*39e0*/  UMOV UR11, 0x40000040 ;  /* 0x40000040000b7882 */ /* 0x000fe20000000000 */
[----:B------:R-:W-:Y:S01]  /*39f0*/  UMOV UR15, 0x40000040 ;  /* 0x40000040000f7882 */ /* 0x000fe20000000000 */
[----:B------:R-:W-:Y:S01]  /*3a00*/  UMOV UR19, 0x40000040 ;  /* 0x4000004000137882 */ /* 0x000fe20000000000 */
[----:B------:R-:W-:Y:S01]  /*3a10*/  UMOV UR23, 0x40000040 ;  /* 0x4000004000177882 */ /* 0x000fe20000000000 */
[----:B------:R-:W-:Y:S01]  /*3a20*/  UMOV UR27, 0x40000040 ;  /* 0x40000040001b7882 */ /* 0x000fe20000000000 */
[----:B------:R-:W-:Y:S01]  /*3a30*/  UMOV UR31, 0x40000040 ;  /* 0x40000040001f7882 */ /* 0x000fe20000000000 */
[----:B------:R-:W-:Y:S01]  /*3a40*/  UMOV UR35, 0x40000040 ;  /* 0x4000004000237882 */ /* 0x000fe20000000000 */
[----:B------:R-:W-:Y:S01]  /*3a50*/  UMOV UR43, 0x40000040 ;  /* 0x40000040002b7882 */ /* 0x000fe20000000000 */
[----:B------:R-:W-:Y:S01]  /*3a60*/  UIMAD UR6, UR6, 0x900, UR57 ;  /* 0x00000900060678a4 */ /* 0x000fe2000f8e0239 */
[-C--:B------:R-:W-:Y:S01]  /*3a70*/  FMUL.FTZ R24, R24, R10.reuse ;  /* 0x0000000a18187220 */ /* 0x080fe20000410000 */
[----:B------:R-:W-:Y:S01]  /*3a80*/  UMOV UR47, 0x40000040 ;  /* 0x40000040002f7882 */ /* 0x000fe20000000000 */
[----:B------:R-:W-:Y:S01]  /*3a90*/  UMOV UR51, 0x40000040 ;  /* 0x4000004000337882 */ /* 0x000fe20000000000 */
[----:B------:R-:W-:Y:S01]  /*3aa0*/  UIADD3 UR10, UR6, 0x2, URZ ;  /* 0x00000002060a7890 */ /* 0x000fe2000fffe03f */
[-C--:B------:R-:W-:Y:S01]  /*3ab0*/  FMUL.FTZ R25, R25, R10.reuse ;  /* 0x0000000a19197220 */ /* 0x080fe20000410000 */
[----:B------:R-:W-:Y:S01]  /*3ac0*/  UIADD3 UR14, UR6, 0x4, URZ ;  /* 0x00000004060e7890 */ /* 0x000fe2000fffe03f */
[----:B------:R-:W-:Y:S01]  /*3ad0*/  FMUL.FTZ R28, R28, R10 ;  /* 0x0000000a1c1c7220 */ /* 0x000fe20000410000 */
[----:B------:R-:W-:-:S02]  /*3ae0*/  UIADD3 UR18, UR6, 0x6, URZ ;  /* 0x0000000606127890 */ /* 0x000fc4000fffe03f */
[----:B------:R-:W-:Y:S01]  /*3af0*/  HGMMA.64x96x16.F32.BF16 R120, gdesc[UR4], RZ, !UPT, gsb0 ;  /* 0x01600000047879f0 */ /* 0x000fe2000c0018ff */
[----:B------:R-:W-:Y:S01]  /*3b00*/  UIADD3 UR22, UR6, 0x300, URZ ;  /* 0x0000030006167890 */ /* 0x000fe2000fffe03f */
[-C--:B------:R-:W-:Y:S01]  /*3b10*/  FMUL.FTZ R29, R29, R10.reuse ;  /* 0x0000000a1d1d7220 */ /* 0x080fe20000410000 */
        /* <DEDUP_REMOVED lines=14> */
[----:B------:R-:W-:Y:S01]  /*3c00*/  UMOV UR55, 0x40000040 ;  /* 0x4000004000377882 */ /* 0x000fe20000000000 */
[-C--:B------:R-:W-:Y:S01]  /*3c10*/  FMUL.FTZ R45, R45, R10.reuse ;  /* 0x0000000a2d2d7220 */ /* 0x080fe20000410000 */
        /* <DEDUP_REMOVED lines=35> */
[----:B------:R-:W-:Y:S01]  /*3e50*/  FMUL.FTZ R117, R117, R10 ;  /* 0x0000000a75757220 */ /* 0x000fe20000410000 */
        /* <DEDUP_REMOVED lines=47> */
[----:B------:R-:W-:-:S02]  /*4150*/  WARPGROUP.DEPBAR.LE gsb0, 0x0 ;  /* 0x00008000000079c5 */ /* 0x000fc40000010000 */
[----:B------:R-:W-:Y:S01]  /*4160*/  WARPGROUP.ARRIVE ;  /* 0x00000000000079c5 */ /* 0x000fe20000000000 */
[----:B------:R-:W-:-:S05]  /*4170*/  FMUL.FTZ R119, R119, R2 ;  /* 0x0000000277777220 */ /* 0x000fca0000410000 */
        /* <DEDUP_REMOVED lines=32> */
[----:B------:R-:W-:Y:S05]  /*4380*/  @!P0 BRA `(.L_x_23) ;  /* 0x0000000000048947 */ /* 0x000fea0003800000 */
[----:B------:R-:W-:Y:S01]  /*4390*/  BPT.TRAP 0x1 ;  /* 0x000000040000795c */ /* 0x000fe20000300000 */
.L_x_23:
[----:B------:R-:W-:Y:S01]  /*43a0*/  ULEA UR4, UR59, UR38, 0x3 ;  /* 0x000000263b047291 */ /* 0x000fe2000f8e183f */
[----:B01----:R-:W-:-:S05]  /*43b0*/  IMAD.U32 R0, RZ, RZ, UR58 ;  /* 0x0000003aff007e24 */ /* 0x003fca000f8e00ff */
[----:B------:R-:W-:-:S04]  /*43c0*/  SHF.L.U32 R0, R0, 0x1f, RZ ;  /* 0x0000001f00007819 */ /* 0x000fc800000006ff */
[----:B------:R0:W1:Y:S01]  /*43d0*/  SYNCS.PHASECHK.TRANS64.TRYWAIT P1, [UR4+0x30850], R0 ;  /* 0x03085000ff0075a7 */ /* 0x0000620008020144 */
[----:B------:R-:W-:Y:S05]  /*43e0*/  @!P0 BRA `(.L_x_24) ;  /* 0x0000000000048947 */ /* 0x000fea0003800000 */
[----:B------:R-:W-:Y:S01]  /*43f0*/  BPT.TRAP 0x1 ;  /* 0x000000040000795c */ /* 0x000fe20000300000 */
.L_x_24:
[----:B-1----:R-:W-:Y:S05]  /*4400*/  @P1 BRA `(.L_x_25) ;  /* 0x0000000000081947 */ /* 0x002fea0003800000 */
[----:B------:R-:W1:Y:S02]  /*4410*/  SYNCS.PHASECHK.TRANS64.TRYWAIT P1, [UR4+0x30850], R0 ;  /* 0x03085000ff0075a7 */ /* 0x000e640008020144 */
[----:B-1----:R-:W-:Y:S05]  /*4420*/  @!P1 BRA `(.L_x_26) ;  /* 0x0000007c00b89947 */ /* 0x002fea0003800000 */
.L_x_25:
[----:B------:R-:W-:Y:S01]  /*4430*/  UIADD3 UR5, UR38, 0x400, URZ ;  /* 0x0000040026057890 */ /* 0x000fe2000fffe03f */
[----:B------:R-:W-:Y:S01]  /*4440*/  WARPGROUP.ARRIVE ;  /* 0x00000000000079c5 */ /* 0x000fe20000000000 */
[----:B------:R-:W-:Y:S01]  /*4450*/  UMOV UR7, 0x40000040 ;  /* 0x4000004000077882 */ /* 0x000fe20000000000 */
[----:B------:R-:W-:Y:S01]  /*4460*/  UMOV UR11, 0x40000040 ;  /* 0x40000040000b7882 */ /* 0x000fe20000000000 */
[----:B------:R-:W-:-:S04]  /*4470*/  USHF.R.U32.HI UR5, URZ, 0x4, UR5 ;  /* 0x000000043f057899 */ /* 0x000fc80008011605 */
[----:B------:R-:W-:-:S04]  /*4480*/  ULOP3.LUT UR5, UR5, 0x3fff, URZ, 0xc0, !UPT ;  /* 0x00003fff05057892 */ /* 0x000fc8000f8ec03f */
[----:B------:R-:W-:-:S04]  /*4490*/  ULOP3.LUT UR5, UR5, 0x3000000, URZ, 0xfc, !UPT ;  /* 0x0300000005057892 */ /* 0x000fc8000f8efc3f */
[----:B------:R-:W-:-:S04]  /*44a0*/  UIMAD UR6, UR59, 0x900, UR5 ;  /* 0x000009003b0678a4 */ /* 0x000fc8000f8e0205 */
[----:B------:R-:W-:-:S05]  /*44b0*/  UIADD3 UR10, UR6, 0x80, URZ ;  /* 0x00000080060a7890 */ /* 0x000fca000fffe03f */
[----:B------:R-:W-:Y:S01]  /*44c0*/  HGMMA.64x192x16.F32.BF16 R24, R188, gdesc[UR4].tnspB, R24, gsb0 ;  /* 0x42e00004bc187df0 */ /* 0x000fe20008001818 */
[----:B------:R-:W-:Y:S02]  /*44d0*/  UMOV UR7, 0x40000040 ;  /* 0x4000004000077882 */ /* 0x000fe40000000000 */
[----:B------:R-:W-:Y:S02]  /*44e0*/  WARPGROUP.DEPBAR.LE gsb0, 0x0 ;  /* 0x00008000000079c5 */ /* 0x000fe40000010000 */
[----:B------:R-:W-:-:S15]  /*44f0*/  WARPGROUP.ARRIVE ;  /* 0x00000000000079c5 */ /* 0x000fde0000000000 */
[----:B------:R-:W-:Y:S01]  /*4500*/  HGMMA.64x192x16.F32.BF16 R24, R184, gdesc[UR8].tnspB, R24, gsb0 ;  /* 0x42e00008b8187df0 */ /* 0x000fe20008001818 */
[----:B------:R-:W-:Y:S01]  /*4510*/  UIADD3 UR10, UR6, 0x100, URZ ;  /* 0x00000100060a7890 */ /* 0x000fe2000fffe03f */
[----:B------:R-:W-:Y:S01]  /*4520*/  UMOV UR11, 0x40000040 ;  /* 0x40000040000b7882 */ /* 0x000fe20000000000 */
        /* <DEDUP_REMOVED lines=10> */
[----:B------:R-:W-:Y:S01]  /*45d0*/  UIADD3 UR6, UR6, 0x280, URZ ;  /* 0x0000028006067890 */ /* 0x000fe2000fffe03f */
[----:B------:R-:W-:Y:S02]  /*45e0*/  WARPGROUP.DEPBAR.LE gsb0, 0x0 ;  /* 0x00008000000079c5 */ /* 0x000fe40000010000 */
[----:B------:R-:W-:-:S14]  /*45f0*/  WARPGROUP.ARRIVE ;  /* 0x00000000000079c5 */ /* 0x000fdc0000000000 */
[----:B------:R-:W-:Y:S03]  /*4600*/  HGMMA.64x192x16.F32.BF16 R24, R172, gdesc[UR8].tnspB, R24, gsb0 ;  /* 0x42e00008ac187df0 */ /* 0x000fe60008001818 */
[----:B------:R-:W-:Y:S02]  /*4610*/  WARPGROUP.DEPBAR.LE gsb0, 0x0 ;  /* 0x00008000000079c5 */ /* 0x000fe40000010000 */
[----:B------:R-:W-:-:S15]  /*4620*/  WARPGROUP.ARRIVE ;  /* 0x00000000000079c5 */ /* 0x000fde0000000000 */
[----:B------:R-:W-:Y:S03]  /*4630*/  HGMMA.64x192x16.F32.BF16 R24, R168, gdesc[UR4].tnspB, R24, gsb0 ;  /* 0x42e00004a8187df0 */ /* 0x000fe60008001818 */
[----:B------:R-:W-:Y:S02]  /*4640*/  WARPGROUP.DEPBAR.LE gsb0, 0x0 ;  /* 0x00008000000079c5 */ /* 0x000fe40000010000 */
[----:B------:R-:W-:Y:S05]  /*4650*/  @!P0 BRA `(.L_x_27) ;  /* 0x0000000000048947 */ /* 0x000fea0003800000 */
[----:B------:R-:W-:Y:S01]  /*4660*/  BPT.TRAP 0x1 ;  /* 0x000000040000795c */ /* 0x000fe20000300000 */
.L_x_27:
[----:B01----:R-:W-:Y:S01]  /*4670*/  FMNMX.FTZ R0, R120, R11, !PT ;  /* 0x0000000b78007209 */ /* 0x003fe20007810000 */
[----:B------:R-:W0:Y:S01]  /*4680*/  S2UR UR5, SR_CgaCtaId ;  /* 0x00000000000579c3 */ /* 0x000e220000008800 */
[----:B------:R-:W-:Y:S01]  /*4690*/  FMNMX.FTZ R2, R122, R13, !PT ;  /* 0x0000000d7a027209 */ /* 0x000fe20007810000 */
[----:B------:R-:W-:Y:S01]  /*46a0*/  UIADD3 UR61, UR61, 0x30840, URZ ;  /* 0x000308403d3d7890 */ /* 0x000fe2000fffe03f */
[----:B------:R-:W-:Y:S02]  /*46b0*/  FMNMX.FTZ R3, R121, R0, !PT ;  /* 0x0000000079037209 */ /* 0x000fe40007810000 */
[----:B------:R-:W-:Y:S02]  /*46c0*/  FMNMX.FTZ R15, R123, R2, !PT ;  /* 0x000000027b0f7209 */ /* 0x000fe40007810000 */
[----:B------:R-:W-:Y:S02]  /*46d0*/  FMNMX.FTZ R0, R124, R3, !PT ;  /* 0x000000037c007209 */ /* 0x000fe40007810000 */
[----:B------:R-:W-:-:S02]  /*46e0*/  FMNMX.FTZ R2, R126, R15, !PT ;  /* 0x0000000f7e027209 */ /* 0x000fc40007810000 */
[----:B------:R-:W-:Y:S02]  /*46f0*/  FMNMX.FTZ R3, R125, R0, !PT ;  /* 0x000000007d037209 */ /* 0x000fe40007810000 */
[----:B------:R-:W-:Y:S02]  /*4700*/  FMNMX.FTZ R15, R127, R2, !PT ;  /* 0x000000027f0f7209 */ /* 0x000fe40007810000 */
[----:B------:R-:W-:Y:S02]  /*4710*/  FMNMX.FTZ R0, R128, R3, !PT ;  /* 0x0000000380007209 */ /* 0x000fe40007810000 */
[----:B------:R-:W-:Y:S02]  /*4720*/  FMNMX.FTZ R2, R130, R15, !PT ;  /* 0x0000000f82027209 */ /* 0x000fe40007810000 */
[----:B------:R-:W-:Y:S02]  /*4730*/  FMNMX.FTZ R3, R129, R0, !PT ;  /* 0x0000000081037209 */ /* 0x000fe40007810000 */
[----:B------:R-:W-:-:S02]  /*4740*/  FMNMX.FTZ R15, R131, R2, !PT ;  /* 0x00000002830f7209 */ /* 0x000fc40007810000 */
[----:B------:R-:W-:Y:S01]  /*4750*/  FMNMX.FTZ R0, R132, R3, !PT ;  /* 0x0000000384007209 */ /* 0x000fe20007810000 */
[----:B0-----:R-:W-:Y:S01]  /*4760*/  UPRMT UR61, UR5, 0x654, UR61 ;  /* 0x00000654053d7896 */ /* 0x001fe2000800003d */
[----:B------:R-:W-:Y:S02]  /*4770*/  FMNMX.FTZ R2, R134, R15, !PT ;  /* 0x0000000f86027209 */ /* 0x000fe40007810000 */
[----:B------:R-:W-:Y:S02]  /*4780*/  FMNMX.FTZ R3, R133, R0, !PT ;  /* 0x0000000085037209 */ /* 0x000fe40007810000 */
[----:B------:R-:W-:Y:S02]  /*4790*/  FMNMX.FTZ R15, R135, R2, !PT ;  /* 0x00000002870f7209 */ /* 0x000fe40007810000 */
[----:B------:R-:W-:Y:S02]  /*47a0*/  FMNMX.FTZ R0, R136, R3, !PT ;  /* 0x0000000388007209 */ /* 0x000fe40007810000 */
[----:B------:R-:W-:Y:S01]  /*47b0*/  FMNMX.FTZ R2, R138, R15, !PT ;  /* 0x0000000f8a027209 */ /* 0x000fe20007810000 */
[----:B------:R-:W-:Y:S01]  /*47c0*/  SYNCS.ARRIVE.TRANS64.RED.A1T0 RZ, [UR61], RZ ;  /* 0x000000ffffff79a7 */ /* 0x000fe2000810043d */
[----:B------:R-:W-:-:S02]  /*47d0*/  FMNMX.FTZ R3, R137, R0, !PT ;  /* 0x0000000089037209 */ /* 0x000fc40007810000 */
[----:B------:R-:W-:Y:S02]  /*47e0*/  FMNMX.FTZ R15, R139, R2, !PT ;  /* 0x000000028b0f7209 */ /* 0x000fe40007810000 */
[----:B------:R-:W-:Y:S02]  /*47f0*/  FMNMX.FTZ R0, R140, R3, !PT ;  /* 0x000000038c007209 */ /* 0x000fe40007810000 */
        /* <DEDUP_REMOVED lines=26> */
[----:B------:R-:W-:Y:S01]  /*49a0*/  FMNMX.FTZ R2, R167, R2, !PT ;  /* 0x00000002a7027209 */ /* 0x000fe20007810000 */
[----:B------:R-:W0:Y:S02]  /*49b0*/  LDC R0, c[0x0][0x988] ;  /* 0x00026200ff007b82 */ /* 0x000e240000000800 */
[----:B------:R-:W1:Y:S04]  /*49c0*/  SHFL.BFLY PT, R3, R10, 0x2, 0x1f ;  /* 0x0c401f000a037f89 */ /* 0x000e6800000e0000 */
[----:B------:R-:W2:Y:S01]  /*49d0*/  SHFL.BFLY PT, R15, R2, 0x2, 0x1f ;  /* 0x0c401f00020f7f89 */ /* 0x000ea200000e0000 */
[----:B-1----:R-:W-:-:S02]  /*49e0*/  FMNMX.FTZ R12, R10, R3, !PT ;  /* 0x000000030a0c7209 */ /* 0x002fc40007810000 */
[----:B--2---:R-:W-:-:S03]  /*49f0*/  FMNMX.FTZ R15, R2, R15, !PT ;  /* 0x0000000f020f7209 */ /* 0x004fc60007810000 */
[----:B------:R-:W1:Y:S04]  /*4a00*/  SHFL.BFLY PT, R3, R12, 0x1, 0x1f ;  /* 0x0c201f000c037f89 */ /* 0x000e6800000e0000 */
[----:B------:R-:W2:Y:S01]  /*4a10*/  SHFL.BFLY PT, R4, R15, 0x1, 0x1f ;  /* 0x0c201f000f047f89 */ /* 0x000ea200000e0000 */
[----:B-1----:R-:W-:Y:S02]  /*4a20*/  FMNMX.FTZ R3, R12, R3, !PT ;  /* 0x000000030c037209 */ /* 0x002fe40007810000 */
[----:B--2---:R-:W-:-:S03]  /*4a30*/  FMNMX.FTZ R4, R15, R4, !PT ;  /* 0x000000040f047209 */ /* 0x004fc60007810000 */
[C---:B------:R-:W-:Y:S01]  /*4a40*/  FADD.FTZ R11, -R3.reuse, R11 ;  /* 0x0000000b030b7221 */ /* 0x040fe20000010100 */
[----:B0-----:R-:W-:-:S03]  /*4a50*/  FMUL.FTZ R169, R3, R0 ;  /* 0x0000000003a97220 */ /* 0x001fc60000410000 */
[-C--:B------:R-:W-:Y:S01]  /*4a60*/  FMUL.FTZ R14, R11, R0.reuse ;  /* 0x000000000b0e7220 */ /* 0x080fe20000410000 */
[C---:B------:R-:W-:Y:S01]  /*4a70*/  FADD.FTZ R11, -R4.reuse, R13 ;  /* 0x0000000d040b7221 */ /* 0x040fe20000010100 */
[-CC-:B------:R-:W-:Y:S01]  /*4a80*/  FFMA.FTZ R21, R141, R0.reuse, -R169.reuse ;  /* 0x000000008d157223 */ /* 0x180fe200000108a9 */
[-C--:B------:R-:W-:Y:S01]  /*4a90*/  FMUL.FTZ R141, R4, R0.reuse ;  /* 0x00000000048d7220 */ /* 0x080fe20000410000 */
[-CC-:B------:R-:W-:Y:S01]  /*4aa0*/  FFMA.FTZ R188, R121, R0.reuse, -R169.reuse ;  /* 0x0000000079bc7223 */ /* 0x180fe200000108a9 */
[-C--:B------:R-:W-:Y:S01]  /*4ab0*/  FMUL.FTZ R2, R11, R0.reuse ;  /* 0x000000000b027220 */ /* 0x080fe20000410000 */
[-C--:B------:R-:W-:Y:S01]  /*4ac0*/  FFMA.FTZ R11, R120, R0.reuse, -R169 ;  /* 0x00000000780b7223 */ /* 0x080fe200000108a9 */
[-CC-:B------:R-:W-:Y:S01]  /*4ad0*/  FFMA.FTZ R189, R122, R0.reuse, -R141.reuse ;  /* 0x000000007abd7223 */ /* 0x180fe2000001088d */
[-C--:B------:R-:W-:Y:S01]  /*4ae0*/  FFMA.FTZ R12, R123, R0.reuse, -R141 ;  /* 0x000000007b0c7223 */ /* 0x080fe2000001088d */
[----:B------:R0:W-:Y:S01]  /*4af0*/  MUFU.EX2 R10, R14 ;  /* 0x0000000e000a7308 */ /* 0x0001e20000000800 */
[-C--:B------:R-:W-:Y:S01]  /*4b00*/  FFMA.FTZ R190, R124, R0.reuse, -R169 ;  /* 0x000000007cbe7223 */ /* 0x080fe200000108a9 */
[-C--:B------:R-:W-:Y:S01]  /*4b10*/  FFMA.FTZ R191, R126, R0.reuse, -R141 ;  /* 0x000000007ebf7223 */ /* 0x080fe2000001088d */
[-CC-:B------:R-:W-:Y:S01]  /*4b20*/  FFMA.FTZ R13, R125, R0.reuse, -R169.reuse ;  /* 0x000000007d0d7223 */ /* 0x180fe200000108a9 */
[-C--:B------:R-:W-:Y:S01]  /*4b30*/  FFMA.FTZ R184, R128, R0.reuse, -R169 ;  /* 0x0000000080b87223 */ /* 0x080fe200000108a9 */
[-C--:B------:R-:W-:Y:S01]  /*4b40*/  FFMA.FTZ R185, R130, R0.reuse, -R141 ;  /* 0x0000000082b97223 */ /* 0x080fe2000001088d */
[-C--:B------:R-:W-:Y:S01]  /*4b50*/  FFMA.FTZ R15, R129, R0.reuse, -R169 ;  /* 0x00000000810f7223 */ /* 0x080fe200000108a9 */
[-CC-:B------:R-:W-:Y:S01]  /*4b60*/  FFMA.FTZ R18, R131, R0.reuse, -R141.reuse ;  /* 0x0000000083127223 */ /* 0x180fe2000001088d */
[----:B------:R-:W1:Y:S01]  /*4b70*/  MUFU.EX2 R11, R11 ;  /* 0x0000000b000b7308 */ /* 0x000e620000000800 */
[-C--:B0-----:R-:W-:Y:S01]  /*4b80*/  FFMA.FTZ R14, R127, R0.reuse, -R141 ;  /* 0x000000007f0e7223 */ /* 0x081fe2000001088d */
[-C--:B------:R-:W-:Y:S01]  /*4b90*/  FFMA.FTZ R186, R132, R0.reuse, -R169 ;  /* 0x0000000084ba7223 */ /* 0x080fe200000108a9 */
[-C--:B------:R-:W-:Y:S01]  /*4ba0*/  FFMA.FTZ R187, R134, R0.reuse, -R141 ;  /* 0x0000000086bb7223 */ /* 0x080fe2000001088d */
[-C--:B------:R-:W-:Y:S01]  /*4bb0*/  FFMA.FTZ R17, R133, R0.reuse, -R169 ;  /* 0x0000000085117223 */ /* 0x080fe200000108a9 */
[-C--:B------:R-:W-:Y:S01]  /*4bc0*/  FFMA.FTZ R20, R135, R0.reuse, -R141 ;  /* 0x0000000087147223 */ /* 0x080fe2000001088d */
[-C--:B------:R-:W-:Y:S01]  /*4bd0*/  FFMA.FTZ R180, R136, R0.reuse, -R169 ;  /* 0x0000000088b47223 */ /* 0x080fe200000108a9 */
[-C--:B------:R-:W-:Y:S01]  /*4be0*/  FFMA.FTZ R181, R138, R0.reuse, -R141 ;  /* 0x000000008ab57223 */ /* 0x080fe2000001088d */
[----:B------:R-:W-:Y:S01]  /*4bf0*/  MUFU.EX2 R2, R2 ;  /* 0x0000000200027308 */ /* 0x000fe20000000800 */
[-C--:B------:R-:W-:Y:S01]  /*4c00*/  FFMA.FTZ R19, R137, R0.reuse, -R169 ;  /* 0x0000000089137223 */ /* 0x080fe200000108a9 */
[-C--:B------:R-:W-:Y:S01]  /*4c10*/  FFMA.FTZ R22, R139, R0.reuse, -R141 ;  /* 0x000000008b167223 */ /* 0x080fe2000001088d */
[-C--:B------:R-:W-:Y:S01]  /*4c20*/  FFMA.FTZ R182, R140, R0.reuse, -R169 ;  /* 0x000000008cb67223 */ /* 0x080fe200000108a9 */
[-CC-:B------:R-:W-:Y:S01]  /*4c30*/  FFMA.FTZ R183, R142, R0.reuse, -R141.reuse ;  /* 0x000000008eb77223 */ /* 0x180fe2000001088d */
[-C--:B------:R-:W-:Y:S01]  /*4c40*/  FFMA.FTZ R120, R143, R0.reuse, -R141 ;  /* 0x000000008f787223 */ /* 0x080fe2000001088d */
[-C--:B------:R-:W-:Y:S01]  /*4c50*/  FFMA.FTZ R176, R144, R0.reuse, -R169 ;  /* 0x0000000090b07223 */ /* 0x080fe200000108a9 */
[-C--:B------:R-:W-:Y:S01]  /*4c60*/  FFMA.FTZ R177, R146, R0.reuse, -R141 ;  /* 0x0000000092b17223 */ /* 0x080fe2000001088d */
[----:B------:R-:W0:Y:S01]  /*4c70*/  MUFU.EX2 R189, R189 ;  /* 0x000000bd00bd7308 */ /* 0x000e220000000800 */
[----:B-1----:R-:W-:Y:S01]  /*4c80*/  FFMA.FTZ R9, R10, R9, R11 ;  /* 0x000000090a097223 */ /* 0x002fe2000001000b */
[-C--:B------:R-:W-:Y:S01]  /*4c90*/  FFMA.FTZ R23, R145, R0.reuse, -R169 ;  /* 0x0000000091177223 */ /* 0x080fe200000108a9 */
[-C--:B------:R-:W-:Y:S01]  /*4ca0*/  FFMA.FTZ R122, R147, R0.reuse, -R141 ;  /* 0x00000000937a7223 */ /* 0x080fe2000001088d */
[-C--:B------:R-:W-:Y:S01]  /*4cb0*/  FFMA.FTZ R178, R148, R0.reuse, -R169 ;  /* 0x0000000094b27223 */ /* 0x080fe200000108a9 */
[-C--:B------:R-:W-:Y:S01]  /*4cc0*/  FFMA.FTZ R179, R150, R0.reuse, -R141 ;  /* 0x0000000096b37223 */ /* 0x080fe2000001088d */
[-C--:B------:R-:W-:Y:S01]  /*4cd0*/  FFMA.FTZ R121, R149, R0.reuse, -R169 ;  /* 0x0000000095797223 */ /* 0x080fe200000108a9 */
[-C--:B------:R-:W-:Y:S01]  /*4ce0*/  FFMA.FTZ R124, R151, R0.reuse, -R141 ;  /* 0x00000000977c7223 */ /* 0x080fe2000001088d */
[----:B------:R-:W1:Y:S01]  /*4cf0*/  MUFU.EX2 R188, R188 ;  /* 0x000000bc00bc7308 */ /* 0x000e620000000800 */
[-C--:B------:R-:W-:Y:S01]  /*4d00*/  FFMA.FTZ R172, R152, R0.reuse, -R169 ;  /* 0x0000000098ac7223 */ /* 0x080fe200000108a9 */
[-C--:B------:R-:W-:Y:S01]  /*4d10*/  FFMA.FTZ R154, R154, R0.reuse, -R141 ;  /* 0x000000009a9a7223 */ /* 0x080fe2000001088d */
[-C--:B------:R-:W-:Y:S01]  /*4d20*/  FFMA.FTZ R125, R153, R0.reuse, -R169 ;  /* 0x00000000997d7223 */ /* 0x080fe200000108a9 */
[-C--:B------:R-:W-:Y:S01]  /*4d30*/  FFMA.FTZ R155, R155, R0.reuse, -R141 ;  /* 0x000000009b9b7223 */ /* 0x080fe2000001088d */
[-C--:B------:R-:W-:Y:S01]  /*4d40*/  FFMA.FTZ R174, R156, R0.reuse, -R169 ;  /* 0x000000009cae7223 */ /* 0x080fe200000108a9 */
[-C--:B------:R-:W-:Y:S01]  /*4d50*/  FFMA.FTZ R158, R158, R0.reuse, -R141 ;  /* 0x000000009e9e7223 */ /* 0x080fe2000001088d */
[----:B------:R-:W-:Y:S01]  /*4d60*/  FFMA.FTZ R129, R157, R0, -R169 ;  /* 0x000000009d817223 */ /* 0x000fe200000108a9 */
[----:B------:R-:W2:Y:S01]  /*4d70*/  MUFU.EX2 R12, R12 ;  /* 0x0000000c000c7308 */ /* 0x000ea20000000800 */
[----:B0-----:R-:W-:Y:S01]  /*4d80*/  FFMA.FTZ R123, R2, R8, R189 ;  /* 0x00000008027b7223 */ /* 0x001fe200000100bd */
[-C--:B------:R-:W-:Y:S01]  /*4d90*/  FFMA.FTZ R159, R159, R0.reuse, -R141 ;  /* 0x000000009f9f7223 */ /* 0x080fe2000001088d */
[-C--:B------:R-:W-:Y:S01]  /*4da0*/  FFMA.FTZ R168, R160, R0.reuse, -R169 ;  /* 0x00000000a0a87223 */ /* 0x080fe200000108a9 */
[-C--:B------:R-:W-:Y:S01]  /*4db0*/  FFMA.FTZ R162, R162, R0.reuse, -R141 ;  /* 0x00000000a2a27223 */ /* 0x080fe2000001088d */
[-C--:B------:R-:W-:Y:S01]  /*4dc0*/  FFMA.FTZ R133, R161, R0.reuse, -R169 ;  /* 0x00000000a1857223 */ /* 0x080fe200000108a9 */
[-C--:B------:R-:W-:Y:S01]  /*4dd0*/  FFMA.FTZ R163, R163, R0.reuse, -R141 ;  /* 0x00000000a3a37223 */ /* 0x080fe2000001088d */
[-C--:B------:R-:W-:Y:S01]  /*4de0*/  FFMA.FTZ R170, R164, R0.reuse, -R169 ;  /* 0x00000000a4aa7223 */ /* 0x080fe200000108a9 */
[----:B------:R-:W0:Y:S01]  /*4df0*/  MUFU.EX2 R190, R190 ;  /* 0x000000be00be7308 */ /* 0x000e220000000800 */
[----:B-1----:R-:W-:Y:S01]  /*4e00*/  FADD.FTZ R9, R188, R9 ;  /* 0x00000009bc097221 */ /* 0x002fe20000010000 */
[-C--:B------:R-:W-:Y:S01]  /*4e10*/  FFMA.FTZ R166, R166, R0.reuse, -R141 ;  /* 0x00000000a6a67223 */ /* 0x080fe2000001088d */
[-C--:B------:R-:W-:Y:S01]  /*4e20*/  FFMA.FTZ R137, R165, R0.reuse, -R169 ;  /* 0x00000000a5897223 */ /* 0x080fe200000108a9 */
[----:B------:R-:W-:-:S04]  /*4e30*/  FFMA.FTZ R141, R167, R0, -R141 ;  /* 0x00000000a78d7223 */ /* 0x000fc8000001088d */
[----:B------:R-:W1:Y:S01]  /*4e40*/  MUFU.EX2 R191, R191 ;  /* 0x000000bf00bf7308 */ /* 0x000e620000000800 */
[----:B--2---:R-:W-:-:S07]  /*4e50*/  FADD.FTZ R8, R12, R123 ;  /* 0x0000007b0c087221 */ /* 0x004fce0000010000 */
[----:B------:R-:W2:Y:S01]  /*4e60*/  MUFU.EX2 R13, R13 ;  /* 0x0000000d000d7308 */ /* 0x000ea20000000800 */
[----:B0-----:R-:W-:-:S07]  /*4e70*/  FADD.FTZ R126, R190, R9 ;  /* 0x00000009be7e7221 */ /* 0x001fce0000010000 */
[----:B------:R-:W0:Y:S01]  /*4e80*/  MUFU.EX2 R14, R14 ;  /* 0x0000000e000e7308 */ /* 0x000e220000000800 */
[----:B-1----:R-:W-:-:S07]  /*4e90*/  FADD.FTZ R9, R191, R8 ;  /* 0x00000008bf097221 */ /* 0x002fce0000010000 */
        /* <DEDUP_REMOVED lines=79> */
[----:B--2---:R-:W-:Y:S01]  /*5390*/  FADD.FTZ R123, R166, R9 ;  /* 0x00000009a67b7221 */ /* 0x004fe20000010000 */
[----:B0-----:R-:W-:-:S03]  /*53a0*/  FADD.FTZ R9, R137, R8 ;  /* 0x0000000889097221 */ /* 0x001fc60000010000 */
[----:B-1----:R-:W-:Y:S01]  /*53b0*/  FADD.FTZ R8, R141, R123 ;  /* 0x0000007b8d087221 */ /* 0x002fe20000010000 */
[----:B------:R-:W-:Y:S06]  /*53c0*/  @!P0 BRA `(.L_x_28) ;  /* 0x0000000000048947 */ /* 0x000fec0003800000 */
[----:B------:R-:W-:Y:S01]  /*53d0*/  BPT.TRAP 0x1 ;  /* 0x000000040000795c */ /* 0x000fe20000300000 */
.L_x_28:
[----:B------:R-:W0:Y:S01]  /*53e0*/  S2UR UR5, SR_CgaCtaId ;  /* 0x00000000000579c3 */ /* 0x000e220000008800 */
[----:B------:R-:W-:Y:S01]  /*53f0*/  UISETP.GT.AND UP0, UPT, UR60, UR39, UPT ;  /* 0x000000273c00728c */ /* 0x000fe2000bf04270 */
[----:B------:R-:W-:Y:S01]  /*5400*/  R2UR UR59, R5 ;  /* 0x00000000053b72ca */ /* 0x000fe200000e0000 */
[----:B------:R-:W-:Y:S01]  /*5410*/  UIADD3 UR4, UR4, 0x30860, URZ ;  /* 0x0003086004047890 */ /* 0x000fe2000fffe03f */
[----:B------:R-:W-:Y:S01]  /*5420*/  F2FP.BF16.F32.PACK_AB R188, R188, R11 ;  /* 0x0000000bbcbc723e */ /* 0x000fe200000010ff */
[----:B------:R-:W-:Y:S01]  /*5430*/  UIADD3 UR60, UR60, -0x1, URZ ;  /* 0xffffffff3c3c7890 */ /* 0x000fe2000fffe03f */
[----:B------:R-:W-:Y:S01]  /*5440*/  F2FP.BF16.F32.PACK_AB R190, R13, R190 ;  /* 0x000000be0dbe723e */ /* 0x000fe200000010ff */
[----:B------:R-:W-:Y:S01]  /*5450*/  UMOV UR58, UR56 ;  /* 0x00000038003a7c82 */ /* 0x000fe20008000000 */
[----:B------:R-:W-:Y:S01]  /*5460*/  PLOP3.LUT P1, PT, PT, PT, UP0, 0x80, 0x0 ;  /* 0x000000000000781c */ /* 0x000fe20003f2f008 */
[----:B------:R-:W-:Y:S01]  /*5470*/  IMAD.MOV.U32 R11, RZ, RZ, R3 ;  /* 0x000000ffff0b7224 */ /* 0x000fe200078e0003 */
[----:B------:R-:W-:-:S02]  /*5480*/  F2FP.BF16.F32.PACK_AB R189, R12, R189 ;  /* 0x000000bd0cbd723e */ /* 0x000fc400000010ff */
[----:B------:R-:W-:Y:S02]  /*5490*/  F2FP.BF16.F32.PACK_AB R191, R14, R191 ;  /* 0x000000bf0ebf723e */ /* 0x000fe400000010ff */
[----:B------:R-:W-:Y:S02]  /*54a0*/  F2FP.BF16.F32.PACK_AB R184, R15, R184 ;  /* 0x000000b80fb8723e */ /* 0x000fe400000010ff */
[----:B------:R-:W-:Y:S02]  /*54b0*/  F2FP.BF16.F32.PACK_AB R185, R18, R185 ;  /* 0x000000b912b9723e */ /* 0x000fe400000010ff */
[----:B------:R-:W-:Y:S02]  /*54c0*/  F2FP.BF16.F32.PACK_AB R186, R17, R186 ;  /* 0x000000ba11ba723e */ /* 0x000fe400000010ff */
[----:B------:R-:W-:Y:S02]  /*54d0*/  F2FP.BF16.F32.PACK_AB R187, R20, R187 ;  /* 0x000000bb14bb723e */ /* 0x000fe400000010ff */
[----:B------:R-:W-:Y:S01]  /*54e0*/  F2FP.BF16.F32.PACK_AB R180, R19, R180 ;  /* 0x000000b413b4723e */ /* 0x000fe200000010ff */
[----:B0-----:R-:W-:Y:S01]  /*54f0*/  UPRMT UR4, UR5, 0x654, UR4 ;  /* 0x0000065405047896 */ /* 0x001fe20008000004 */
[----:B------:R-:W-:-:S02]  /*5500*/  F2FP.BF16.F32.PACK_AB R181, R22, R181 ;  /* 0x000000b516b5723e */ /* 0x000fc400000010ff */
[----:B------:R-:W-:Y:S02]  /*5510*/  F2FP.BF16.F32.PACK_AB R182, R21, R182 ;  /* 0x000000b615b6723e */ /* 0x000fe400000010ff */
[----:B------:R-:W-:Y:S02]  /*5520*/  F2FP.BF16.F32.PACK_AB R183, R120, R183 ;  /* 0x000000b778b7723e */ /* 0x000fe400000010ff */
[----:B------:R-:W-:Y:S02]  /*5530*/  F2FP.BF16.F32.PACK_AB R176, R23, R176 ;  /* 0x000000b017b0723e */ /* 0x000fe400000010ff */
[----:B------:R-:W-:Y:S01]  /*5540*/  SYNCS.ARRIVE.TRANS64.RED.A1T0 RZ, [UR4], RZ ;  /* 0x000000ffffff79a7 */ /* 0x000fe20008100404 */
[----:B------:R-:W-:Y:S02]  /*5550*/  F2FP.BF16.F32.PACK_AB R177, R122, R177 ;  /* 0x000000b17ab1723e */ /* 0x000fe400000010ff */
[----:B------:R-:W-:Y:S02]  /*5560*/  F2FP.BF16.F32.PACK_AB R178, R121, R178 ;  /* 0x000000b279b2723e */ /* 0x000fe400000010ff */
[----:B------:R-:W-:-:S02]  /*5570*/  F2FP.BF16.F32.PACK_AB R179, R124, R179 ;  /* 0x000000b37cb3723e */ /* 0x000fc400000010ff */
[----:B------:R-:W-:Y:S02]  /*5580*/  F2FP.BF16.F32.PACK_AB R172, R125, R172 ;  /* 0x000000ac7dac723e */ /* 0x000fe400000010ff */
[----:B------:R-:W-:Y:S02]  /*5590*/  F2FP.BF16.F32.PACK_AB R173, R155, R154 ;  /* 0x0000009a9bad723e */ /* 0x000fe400000010ff */
[----:B------:R-:W-:Y:S02]  /*55a0*/  F2FP.BF16.F32.PACK_AB R174, R129, R174 ;  /* 0x000000ae81ae723e */ /* 0x000fe400000010ff */
[----:B------:R-:W-:Y:S02]  /*55b0*/  F2FP.BF16.F32.PACK_AB R175, R159, R158 ;  /* 0x0000009e9faf723e */ /* 0x000fe400000010ff */
[----:B------:R-:W-:Y:S02]  /*55c0*/  F2FP.BF16.F32.PACK_AB R168, R133, R168 ;  /* 0x000000a885a8723e */ /* 0x000fe400000010ff */
[----:B------:R-:W-:-:S02]  /*55d0*/  F2FP.BF16.F32.PACK_AB R169, R163, R162 ;  /* 0x000000a2a3a9723e */ /* 0x000fc400000010ff */
[----:B------:R-:W-:Y:S02]  /*55e0*/  F2FP.BF16.F32.PACK_AB R170, R137, R170 ;  /* 0x000000aa89aa723e */ /* 0x000fe400000010ff */
[----:B------:R-:W-:Y:S02]  /*55f0*/  F2FP.BF16.F32.PACK_AB R171, R141, R166 ;  /* 0x000000a68dab723e */ /* 0x000fe400000010ff */
[----:B------:R-:W-:Y:S01]  /*5600*/  MOV R13, R4 ;  /* 0x00000004000d7202 */ /* 0x000fe20000000f00 */
[----:B------:R-:W-:Y:S06]  /*5610*/  @P1 BRA `(.L_x_29) ;  /* 0xffffffe000941947 */ /* 0x000fec000383ffff */
.L_x_18:
[----:B------:R-:W-:Y:S06]  /*5620*/  BAR.ARV 0x8, 0x180 ;  /* 0x0206000000007b1d */ /* 0x000fec0000002000 */
        /* <DEDUP_REMOVED lines=96> */
[----:B------:R-:W-:Y:S06]  /*5c30*/  @!P0 BRA `(.L_x_30) ;  /* 0x0000000000048947 */ /* 0x000fec0003800000 */
[----:B------:R-:W-:Y:S01]  /*5c40*/  BPT.TRAP 0x1 ;  /* 0x000000040000795c */ /* 0x000fe20000300000 */
.L_x_30:
[----:B------:R-:W-:Y:S01]  /*5c50*/  R2UR UR5, R5 ;  /* 0x00000000050572ca */ /* 0x000fe200000e0000 */
[----:B------:R-:W-:-:S05]  /*5c60*/  IMAD.U32 R2, RZ, RZ, UR56 ;  /* 0x00000038ff027e24 */ /* 0x000fca000f8e00ff */
[----:B------:R-:W-:-:S07]  /*5c70*/  SHF.L.U32 R2, R2, 0x1f, RZ ;  /* 0x0000001f02027819 */ /* 0x000fce00000006ff */
[----:B------:R-:W-:-:S09]  /*5c80*/  ULEA UR5, UR5, UR38, 0x3 ;  /* 0x0000002605057291 */ /* 0x000fd2000f8e183f */
[----:B------:R0:W1:Y:S01]  /*5c90*/  SYNCS.PHASECHK.TRANS64.TRYWAIT P1, [UR5+0x30850], R2 ;  /* 0x03085002ff0075a7 */ /* 0x0000620008020145 */
[----:B------:R-:W-:Y:S05]  /*5ca0*/  @!P0 BRA `(.L_x_31) ;  /* 0x0000000000048947 */ /* 0x000fea0003800000 */
[----:B------:R-:W-:Y:S01]  /*5cb0*/  BPT.TRAP 0x1 ;  /* 0x000000040000795c */ /* 0x000fe20000300000 */
.L_x_31:
[----:B-1----:R-:W-:Y:S05]  /*5cc0*/  @P1 BRA `(.L_x_32) ;  /* 0x0000000000081947 */ /* 0x002fea0003800000 */
[----:B------:R-:W1:Y:S02]  /*5cd0*/  SYNCS.PHASECHK.TRANS64.TRYWAIT P1, [UR5+0x30850], R2 ;  /* 0x03085002ff0075a7 */ /* 0x000e640008020145 */
[----:B-1----:R-:W-:Y:S05]  /*5ce0*/  @!P1 BRA `(.L_x_33) ;  /* 0x0000006400a09947 */ /* 0x002fea0003800000 */
.L_x_32:
[----:B------:R-:W-:Y:S01]  /*5cf0*/  UIADD3 UR38, UR38, 0x400, URZ ;  /* 0x0000040026267890 */ /* 0x000fe2000fffe03f */
[----:B------:R-:W-:Y:S01]  /*5d00*/  R2UR UR6, R5 ;  /* 0x00000000050672ca */ /* 0x000fe200000e0000 */
[----:B------:R-:W-:Y:S01]  /*5d10*/  WARPGROUP.ARRIVE ;  /* 0x00000000000079c5 */ /* 0x000fe20000000000 */
[----:B------:R-:W-:Y:S01]  /*5d20*/  UMOV UR7, 0x40000040 ;  /* 0x4000004000077882 */ /* 0x000fe20000000000 */
[----:B------:R-:W-:Y:S01]  /*5d30*/  USHF.R.U32.HI UR38, URZ, 0x4, UR38 ;  /* 0x000000043f267899 */ /* 0x000fe20008011626 */
[----:B01----:R-:W0:Y:S03]  /*5d40*/  SHFL.BFLY PT, R2, R9, 0x2, 0x1f ;  /* 0x0c401f0009027f89 */ /* 0x003e2600000e0000 */
[----:B------:R-:W-:Y:S01]  /*5d50*/  ULOP3.LUT UR38, UR38, 0x3fff, URZ, 0xc0, !UPT ;  /* 0x00003fff26267892 */ /* 0x000fe2000f8ec03f */
[----:B------:R-:W1:Y:S03]  /*5d60*/  SHFL.BFLY PT, R5, R8, 0x2, 0x1f ;  /* 0x0c401f0008057f89 */ /* 0x000e6600000e0000 */
[----:B------:R-:W-:-:S04]  /*5d70*/  ULOP3.LUT UR4, UR38, 0x3000000, URZ, 0xfc, !UPT ;  /* 0x0300000026047892 */ /* 0x000fc8000f8efc3f */
[----:B------:R-:W-:-:S07]  /*5d80*/  UIMAD UR4, UR6, 0x900, UR4 ;  /* 0x00000900060478a4 */ /* 0x000fce000f8e0204 */
[----:B------:R-:W-:Y:S02]  /*5d90*/  UMOV UR6, UR4 ;  /* 0x0000000400067c82 */ /* 0x000fe40008000000 */
[----:B------:R-:W-:Y:S01]  /*5da0*/  HGMMA.64x192x16.F32.BF16 R24, R188, gdesc[UR4].tnspB, R24, gsb0 ;  /* 0x42e00004bc187df0 */ /* 0x000fe20008001818 */
[----:B------:R-:W-:Y:S01]  /*5db0*/  UIADD3 UR6, UR4, 0x80, URZ ;  /* 0x0000008004067890 */ /* 0x000fe2000fffe03f */
[----:B------:R-:W-:Y:S01]  /*5dc0*/  UMOV UR7, 0x40000040 ;  /* 0x4000004000077882 */ /* 0x000fe20000000000 */
[----:B0-----:R-:W-:Y:S01]  /*5dd0*/  FADD.FTZ R2, R2, R9 ;  /* 0x0000000902027221 */ /* 0x001fe20000010000 */
[----:B-1----:R-:W-:Y:S01]  /*5de0*/  FADD.FTZ R6, R5, R8 ;  /* 0x0000000805067221 */ /* 0x002fe20000010000 */
[----:B------:R-:W-:-:S03]  /*5df0*/  IMAD.MOV.U32 R8, RZ, RZ, RZ ;  /* 0x000000ffff087224 */ /* 0x000fc600078e00ff */
[----:B------:R-:W0:Y:S04]  /*5e00*/  SHFL.BFLY PT, R5, R2, 0x1, 0x1f ;  /* 0x0c201f0002057f89 */ /* 0x000e2800000e0000 */
[----:B------:R-:W1:Y:S01]  /*5e10*/  SHFL.BFLY PT, R7, R6, 0x1, 0x1f ;  /* 0x0c201f0006077f89 */ /* 0x000e6200000e0000 */
[----:B0-----:R-:W-:Y:S01]  /*5e20*/  FADD.FTZ R12, R2, R5 ;  /* 0x00000005020c7221 */ /* 0x001fe20000010000 */
[----:B------:R-:W-:Y:S01]  /*5e30*/  IMAD.MOV.U32 R5, RZ, RZ, -0x800000 ;  /* 0xff800000ff057424 */ /* 0x000fe200078e00ff */
[----:B------:R-:W-:Y:S01]  /*5e40*/  MOV R2, 0xff800000 ;  /* 0xff80000000027802 */ /* 0x000fe20000000f00 */
[----:B-1----:R-:W-:Y:S02]  /*5e50*/  FADD.FTZ R13, R6, R7 ;  /* 0x00000007060d7221 */ /* 0x002fe40000010000 */
[----:B------:R-:W-:-:S02]  /*5e60*/  FSETP.NE.FTZ.AND P1, PT, R12, RZ, PT ;  /* 0x000000ff0c00720b */ /* 0x000fc40003f35000 */
[----:B------:R-:W-:Y:S02]  /*5e70*/  MOV R7, RZ ;  /* 0x000000ff00077202 */ /* 0x000fe40000000f00 */
[----:B------:R-:W-:-:S09]  /*5e80*/  FSETP.NE.FTZ.AND P2, PT, R13, RZ, PT ;  /* 0x000000ff0d00720b */ /* 0x000fd20003f55000 */
[----:B------:R-:W0:Y:S01]  /*5e90*/  @P1 MUFU.LG2 R10, R12 ;  /* 0x0000000c000a1308 */ /* 0x000e220000000c00 */
[----:B------:R-:W-:-:S03]  /*5ea0*/  @P1 FMUL.FTZ R6, R0, 0.69314718246459960938 ;  /* 0x3f31721800061820 */ /* 0x000fc60000410000 */
[----:B------:R-:W-:-:S04]  /*5eb0*/  @P2 FMUL.FTZ R0, R0, 0.69314718246459960938 ;  /* 0x3f31721800002820 */ /* 0x000fc80000410000 */
[----:B------:R-:W1:Y:S08]  /*5ec0*/  @P2 MUFU.LG2 R11, R13 ;  /* 0x0000000d000b2308 */ /* 0x000e700000000c00 */
[----:B------:R2:W3:Y:S01]  /*5ed0*/  @P1 MUFU.RCP R7, R12 ;  /* 0x0000000c00071308 */ /* 0x0004e20000001000 */
[----:B0-----:R-:W-:-:S04]  /*5ee0*/  @P1 FMUL.FTZ R9, R10, 0.69314718246459960938 ;  /* 0x3f3172180a091820 */ /* 0x001fc80000410000 */
[----:B------:R-:W-:-:S03]  /*5ef0*/  @P1 FFMA.FTZ R5, R6, R3, R9 ;  /* 0x0000000306051223 */ /* 0x000fc60000010009 */
[----:B------:R2:W0:Y:S01]  /*5f00*/  @P2 MUFU.RCP R8, R13 ;  /* 0x0000000d00082308 */ /* 0x0004220000001000 */
[----:B-1----:R-:W-:-:S04]  /*5f10*/  @P2 FMUL.FTZ R11, R11, 0.69314718246459960938 ;  /* 0x3f3172180b0b2820 */ /* 0x002fc80000410000 */
[----:B------:R-:W-:Y:S01]  /*5f20*/  @P2 FFMA.FTZ R2, R0, R4, R11 ;  /* 0x0000000400022223 */ /* 0x000fe2000001000b */
[----:B------:R-:W-:Y:S02]  /*5f30*/  WARPGROUP.DEPBAR.LE gsb0, 0x0 ;  /* 0x00008000000079c5 */ /* 0x000fe40000010000 */
[----:B------:R-:W-:-:S06]  /*5f40*/  WARPGROUP.ARRIVE ;  /* 0x00000000000079c5 */ /* 0x000fcc0000000000 */
        /* <DEDUP_REMOVED lines=16> */
[----:B------:R-:W-:Y:S01]  /*6050*/  HGMMA.64x192x16.F32.BF16 R24, R172, gdesc[UR4].tnspB, R24, gsb0 ;  /* 0x42e00004ac187df0 */ /* 0x000fe20008001818 */
[----:B------:R-:W-:Y:S01]  /*6060*/  UMOV UR6, UR4 ;  /* 0x0000000400067c82 */ /* 0x000fe20008000000 */
[----:B------:R-:W-:Y:S01]  /*6070*/  UMOV UR7, 0x40000040 ;  /* 0x4000004000077882 */ /* 0x000fe20000000000 */
[----:B------:R-:W-:Y:S02]  /*6080*/  WARPGROUP.DEPBAR.LE gsb0, 0x0 ;  /* 0x00008000000079c5 */ /* 0x000fe40000010000 */
[----:B------:R-:W-:-:S15]  /*6090*/  WARPGROUP.ARRIVE ;  /* 0x00000000000079c5 */ /* 0x000fde0000000000 */
[----:B------:R-:W-:Y:S03]  /*60a0*/  HGMMA.64x192x16.F32.BF16 R24, R168, gdesc[UR4].tnspB, R24, gsb0 ;  /* 0x42e00004a8187df0 */ /* 0x000fe60008001818 */
[----:B------:R-:W-:Y:S02]  /*60b0*/  WARPGROUP.DEPBAR.LE gsb0, 0x0 ;  /* 0x00008000000079c5 */ /* 0x000fe40000010000 */
[----:B0-23--:R-:W-:Y:S05]  /*60c0*/  @!P0 BRA `(.L_x_34) ;  /* 0x0000000000048947 */ /* 0x00dfea0003800000 */
[----:B------:R-:W-:Y:S01]  /*60d0*/  BPT.TRAP 0x1 ;  /* 0x000000040000795c */ /* 0x000fe20000300000 */
.L_x_34:
[----:B------:R-:W0:Y:S01]  /*60e0*/  S2UR UR6, SR_CgaCtaId ;  /* 0x00000000000679c3 */ /* 0x000e220000008800 */
[----:B------:R-:W-:Y:S01]  /*60f0*/  UIADD3 UR4, UR5, 0x30860, URZ ;  /* 0x0003086005047890 */ /* 0x000fe2000fffe03f */
        /* <DEDUP_REMOVED lines=22> */
[----:B0-----:R-:W-:Y:S01]  /*6260*/  UPRMT UR4, UR6, 0x654, UR4 ;  /* 0x0000065406047896 */ /* 0x001fe20008000004 */
        /* <DEDUP_REMOVED lines=8> */
[----:B------:R-:W-:Y:S01]  /*62f0*/  SYNCS.ARRIVE.TRANS64.RED.A1T0 RZ, [UR4], RZ ;  /* 0x000000ffffff79a7 */ /* 0x000fe20008100404 */
        /* <DEDUP_REMOVED lines=18> */
[----:B------:R-:W-:Y:S01]  /*6420*/  PLOP3.LUT P0, PT, PT, PT, PT, 0x8, 0x0 ;  /* 0x000000000000781c */ /* 0x000fe20003f0e170 */
        /* <DEDUP_REMOVED lines=47> */
[----:B------:R-:W-:-:S07]  /*6720*/  FMUL.FTZ R119, R119, R8 ;  /* 0x0000000877777220 */ /* 0x000fce0000410000 */
.L_x_10:
[----:B------:R-:W-:Y:S05]  /*6730*/  @P0 BRA `(.L_x_35) ;  /* 0x0000001800d00947 */ /* 0x000fea0003800000 */
[----:B------:R-:W0:Y:S01]  /*6740*/  S2R R0, SR_TID.X ;  /* 0x0000000000007919 */ /* 0x000e220000002100 */
[----:B------:R-:W1:Y:S01]  /*6750*/  LDC R14, c[0x0][0xbe8] ;  /* 0x0002fa00ff0e7b82 */ /* 0x000e620000000800 */
[----:B------:R-:W-:Y:S01]  /*6760*/  R2UR UR13, R16 ;  /* 0x00000000100d72ca */ /* 0x000fe200000e0000 */
[----:B------:R-:W-:Y:S01]  /*6770*/  ULDC.64 UR8, c[0x0][0xbd0] ;  /* 0x0002f40000087ab9 */ /* 0x000fe20000000a00 */
[----:B------:R-:W2:Y:S01]  /*6780*/  S2R R15, SR_CTAID.X ;  /* 0x00000000000f7919 */ /* 0x000ea20000002500 */
[----:B------:R-:W-:Y:S04]  /*6790*/  BSSY B0, `(.L_x_36) ;  /* 0x000011a000007945 */ /* 0x000fe80003800000 */
[----:B------:R-:W3:Y:S06]  /*67a0*/  S2UR UR12, SR_CTAID.Z ;  /* 0x00000000000c79c3 */ /* 0x000eec0000002700 */
[----:B------:R-:W-:-:S02]  /*67b0*/  USHF.R.S32.HI UR7, URZ, 0x1f, UR13 ;  /* 0x0000001f3f077899 */ /* 0x000fc4000801140d */
[----:B------:R-:W4:Y:S01]  /*67c0*/  LDC.64 R12, c[0x0][0xbd8] ;  /* 0x0002f600ff0c7b82 */ /* 0x000f220000000a00 */
[----:B------:R-:W-:Y:S02]  /*67d0*/  UIMAD.WIDE.U32 UR4, UR13, UR8, URZ ;  /* 0x000000080d0472a5 */ /* 0x000fe4000f8e003f */
[----:B------:R-:W-:-:S04]  /*67e0*/  UIMAD UR6, UR7, UR8, URZ ;  /* 0x00000008070672a4 */ /* 0x000fc8000f8e023f */
[----:B------:R-:W-:Y:S01]  /*67f0*/  UIMAD UR6, UR13, UR9, UR6 ;  /* 0x000000090d0672a4 */ /* 0x000fe2000f8e0206 */
[----:B-1----:R-:W-:Y:S01]  /*6800*/  ISETP.NE.AND P0, PT, R14, 0x1, PT ;  /* 0x000000010e00780c */ /* 0x002fe20003f05270 */
[----:B------:R-:W1:Y:S01]  /*6810*/  S2UR UR11, SR_CTAID.Y ;  /* 0x00000000000b79c3 */ /* 0x000e620000002600 */
[----:B------:R-:W-:Y:S01]  /*6820*/  ULDC.64 UR8, c[0x0][0xb38] ;  /* 0x0002ce0000087ab9 */ /* 0x000fe20000000a00 */
[----:B------:R-:W-:Y:S02]  /*6830*/  UIADD3 UR6, UR5, UR6, URZ ;  /* 0x0000000605067290 */ /* 0x000fe4000fffe03f */
[----:B------:R-:W-:Y:S01]  /*6840*/  UIMAD UR7, UR7, UR8, URZ ;  /* 0x00000008070772a4 */ /* 0x000fe2000f8e023f */
[----:B0-----:R-:W-:Y:S01]  /*6850*/  VIADD R7, R0, 0xffffff80 ;  /* 0xffffff8000077836 */ /* 0x001fe20000000000 */
[----:B---3--:R-:W-:Y:S02]  /*6860*/  USHF.R.S32.HI UR10, URZ, 0x1f, UR12 ;  /* 0x0000001f3f0a7899 */ /* 0x008fe4000801140c */
[----:B------:R-:W1:Y:S02]  /*6870*/  LDC R21, c[0x0][0xc50] ;  /* 0x00031400ff157b82 */ /* 0x000e640000000800 */
[----:B------:R-:W-:-:S04]  /*6880*/  SHF.R.S32.HI R6, RZ, 0x1f, R7 ;  /* 0x0000001fff067819 */ /* 0x000fc80000011407 */
[CC--:B------:R-:W-:Y:S02]  /*6890*/  LEA.HI R0, R6.reuse, R7.reuse, RZ, 0x7 ;  /* 0x0000000706007211 */ /* 0x0c0fe400078f38ff */
[----:B------:R-:W0:Y:S01]  /*68a0*/  @P0 LDC R10, c[0x0][0xbec] ;  /* 0x0002fb00ff0a0b82 */ /* 0x000e220000000800 */
[----:B------:R-:W-:Y:S02]  /*68b0*/  LEA.HI R6, R6, R7, RZ, 0x2 ;  /* 0x0000000706067211 */ /* 0x000fe400078f10ff */
[----:B------:R-:W-:Y:S02]  /*68c0*/  LOP3.LUT R4, R0, 0xffffff80, RZ, 0xc0, !PT ;  /* 0xffffff8000047812 */ /* 0x000fe400078ec0ff */
[----:B------:R-:W-:Y:S02]  /*68d0*/  SHF.R.S32.HI R9, RZ, 0x7, R0 ;  /* 0x00000007ff097819 */ /* 0x000fe40000011400 */
[----:B------:R-:W-:Y:S01]  /*68e0*/  LOP3.LUT R6, R6, 0xfffffffc, RZ, 0xc0, !PT ;  /* 0xfffffffc06067812 */ /* 0x000fe200078ec0ff */
[C---:B------:R-:W-:Y:S01]  /*68f0*/  IMAD.IADD R20, R7.reuse, 0x1, -R4 ;  /* 0x0000000107147824 */ /* 0x040fe200078e0a04 */
[----:B------:R-:W-:Y:S01]  /*6900*/  LEA.HI R0, R0, R9, RZ, 0x1 ;  /* 0x0000000900007211 */ /* 0x000fe200078f08ff */
[----:B------:R-:W3:Y:S01]  /*6910*/  LDC.64 R18, c[0x0][0xb40] ;  /* 0x0002d000ff127b82 */ /* 0x000ee20000000a00 */
[----:B------:R-:W-:-:S02]  /*6920*/  IADD3 R6, R7, -R6, RZ ;  /* 0x8000000607067210 */ /* 0x000fc40007ffe0ff */
[----:B------:R-:W-:Y:S02]  /*6930*/  SHF.R.S32.HI R11, RZ, 0x1f, R20 ;  /* 0x0000001fff0b7819 */ /* 0x000fe40000011414 */
[----:B------:R-:W-:Y:S02]  /*6940*/  LOP3.LUT R0, R0, 0x3fffffe, RZ, 0xc0, !PT ;  /* 0x03fffffe00007812 */ /* 0x000fe400078ec0ff */
[----:B------:R-:W-:Y:S01]  /*6950*/  LEA.HI R22, R11, R20, RZ, 0x2 ;  /* 0x000000140b167211 */ /* 0x000fe200078f10ff */
[----:B------:R-:W5:Y:S01]  /*6960*/  @P0 LDC R120, c[0x0][0xbec] ;  /* 0x0002fb00ff780b82 */ /* 0x000f620000000800 */
[----:B------:R-:W-:Y:S01]  /*6970*/  LEA.HI R7, R6, R6, RZ, 0x1 ;  /* 0x0000000606077211 */ /* 0x000fe200078f08ff */
[----:B------:R-:W-:Y:S01]  /*6980*/  IMAD.IADD R0, R9, 0x1, -R0 ;  /* 0x0000000109007824 */ /* 0x000fe200078e0a00 */
[--C-:B------:R-:W-:Y:S02]  /*6990*/  SHF.R.S32.HI R3, RZ, 0x2, R22.reuse ;  /* 0x00000002ff037819 */ /* 0x100fe40000011416 */
[----:B------:R-:W-:-:S02]  /*69a0*/  SHF.R.S32.HI R4, RZ, 0x1f, R22 ;  /* 0x0000001fff047819 */ /* 0x000fc40000011416 */
[----:B------:R-:W-:Y:S01]  /*69b0*/  LOP3.LUT R7, R7, 0x1ffffffe, RZ, 0xc0, !PT ;  /* 0x1ffffffe07077812 */ /* 0x000fe200078ec0ff */
[----:B------:R-:W5:Y:S01]  /*69c0*/  @P0 LDC R17, c[0x0][0xbf0] ;  /* 0x0002fc00ff110b82 */ /* 0x000f620000000800 */
[----:B------:R-:W-:Y:S02]  /*69d0*/  LEA.HI R4, R4, R3, RZ, 0x3 ;  /* 0x0000000304047211 */ /* 0x000fe400078f18ff */
[----:B------:R-:W-:Y:S01]  /*69e0*/  IADD3 R9, R6, -R7, RZ ;  /* 0x8000000706097210 */ /* 0x000fe20007ffe0ff */
[----:B------:R-:W-:Y:S01]  /*69f0*/  IMAD.U32 R6, RZ, RZ, UR4 ;  /* 0x00000004ff067e24 */ /* 0x000fe2000f8e00ff */
[----:B------:R-:W-:Y:S02]  /*6a00*/  LOP3.LUT R4, R4, 0xfffffff8, RZ, 0xc0, !PT ;  /* 0xfffffff804047812 */ /* 0x000fe400078ec0ff */
[----:B------:R-:W-:Y:S01]  /*6a10*/  MOV R7, UR5 ;  /* 0x0000000500077c02 */ /* 0x000fe20008000f00 */
[----:B------:R-:W5:Y:S01]  /*6a20*/  @P0 LDC R23, c[0x0][0xbf0] ;  /* 0x0002fc00ff170b82 */ /* 0x000f620000000800 */
[----:B------:R-:W-:Y:S01]  /*6a30*/  IMAD.U32 R7, RZ, RZ, UR6 ;  /* 0x00000006ff077e24 */ /* 0x000fe2000f8e00ff */
[----:B------:R-:W-:Y:S01]  /*6a40*/  UIMAD.WIDE.U32 UR4, UR13, UR8, URZ ;  /* 0x000000080d0472a5 */ /* 0x000fe2000f8e003f */
[----:B------:R-:W-:Y:S01]  /*6a50*/  IMAD.IADD R4, R3, 0x1, -R4 ;  /* 0x0000000103047824 */ /* 0x000fe200078e0a04 */
[----:B------:R-:W-:Y:S01]  /*6a60*/  LEA.HI R3, R11, R20, RZ, 0x5 ;  /* 0x000000140b037211 */ /* 0x000fe200078f28ff */
[----:B------:R-:W-:Y:S01]  /*6a70*/  UIMAD UR6, UR13, UR9, UR7 ;  /* 0x000000090d0672a4 */ /* 0x000fe2000f8e0207 */
[----:B----4-:R-:W-:-:S02]  /*6a80*/  IMAD.WIDE.U32 R6, R12, UR12, R6 ;  /* 0x0000000c0c067c25 */ /* 0x010fc4000f8e0006 */
[----:B------:R-:W-:Y:S01]  /*6a90*/  SHF.R.S32.HI R3, RZ, 0x5, R3 ;  /* 0x00000005ff037819 */ /* 0x000fe20000011403 */
[----:B------:R-:W-:Y:S01]  /*6aa0*/  UIADD3 UR6, UR5, UR6, URZ ;  /* 0x0000000605067290 */ /* 0x000fe2000fffe03f */
[----:B------:R-:W-:Y:S01]  /*6ab0*/  IMAD.U32 R8, RZ, RZ, UR4 ;  /* 0x00000004ff087e24 */ /* 0x000fe2000f8e00ff */
[----:B------:R-:W-:Y:S02]  /*6ac0*/  ULDC.64 UR8, c[0x0][0xb28] ;  /* 0x0002ca0000087ab9 */ /* 0x000fe40000000a00 */
[----:B------:R-:W-:Y:S02]  /*6ad0*/  IMAD R3, R3, 0x10, R4 ;  /* 0x0000001003037824 */ /* 0x000fe400078e0204 */
[----:B------:R-:W-:Y:S02]  /*6ae0*/  IMAD R4, R12, UR10, RZ ;  /* 0x0000000a0c047c24 */ /* 0x000fe4000f8e02ff */
[----:B------:R-:W-:Y:S02]  /*6af0*/  IMAD R0, R0, 0x40, R3 ;  /* 0x0000004000007824 */ /* 0x000fe400078e0203 */
[----:B------:R-:W-:-:S02]  /*6b00*/  IMAD R12, RZ, RZ, -UR13 ;  /* 0x8000000dff0c7e24 */ /* 0x000fc4000f8e02ff */
[----:B------:R-:W-:Y:S01]  /*6b10*/  IMAD R13, R13, UR12, R4 ;  /* 0x0000000c0d0d7c24 */ /* 0x000fe2000f8e0204 */
[----:B------:R-:W-:Y:S01]  /*6b20*/  LEA R9, R9, R0, 0x3 ;  /* 0x0000000009097211 */ /* 0x000fe200078e18ff */
[----:B-1----:R-:W-:Y:S02]  /*6b30*/  IMAD R21, R21, R12, UR11 ;  /* 0x0000000b15157e24 */ /* 0x002fe4000f8e020c */
[----:B------:R-:W-:Y:S02]  /*6b40*/  IMAD.IADD R7, R7, 0x1, R13 ;  /* 0x0000000107077824 */ /* 0x000fe400078e020d */
[----:B--2---:R-:W-:Y:S01]  /*6b50*/  IMAD R3, R15, 0x80, R9 ;  /* 0x000000800f037824 */ /* 0x004fe200078e0209 */
[----:B------:R-:W-:Y:S01]  /*6b60*/  MOV R9, UR5 ;  /* 0x0000000500097c02 */ /* 0x000fe20008000f00 */
[----:B------:R-:W-:Y:S01]  /*6b70*/  IMAD.U32 R9, RZ, RZ, UR6 ;  /* 0x00000006ff097e24 */ /* 0x000fe2000f8e00ff */
[----:B------:R-:W-:Y:S01]  /*6b80*/  SHF.R.S32.HI R12, RZ, 0x1f, R21 ;  /* 0x0000001fff0c7819 */ /* 0x000fe20000011415 */
[C---:B0-----:R-:W-:Y:S01]  /*6b90*/  @P0 IMAD.HI.U32 R4, R3.reuse, R10, RZ ;  /* 0x0000000a03040227 */ /* 0x041fe200078e00ff */
[----:B------:R-:W-:Y:S01]  /*6ba0*/  MOV R11, R3 ;  /* 0x00000003000b7202 */ /* 0x000fe20000000f00 */
[----:B------:R-:W-:Y:S01]  /*6bb0*/  ULDC.64 UR4, c[0x0][0xbe0] ;  /* 0x0002f80000047ab9 */ /* 0x000fe20000000a00 */
[----:B------:R-:W-:Y:S01]  /*6bc0*/  ULDC.64 UR6, c[0x0][0xb48] ;  /* 0x0002d20000067ab9 */ /* 0x000fe20000000a00 */
[----:B---3--:R-:W-:Y:S01]  /*6bd0*/  IMAD R10, R18, UR10, RZ ;  /* 0x0000000a120a7c24 */ /* 0x008fe2000f8e02ff */
[----:B-----5:R-:W-:Y:S01]  /*6be0*/  @P0 SHF.R.U32.HI R11, RZ, R17, R4 ;  /* 0x00000011ff0b0219 */ /* 0x020fe20000011604 */
[----:B------:R-:W-:-:S04]  /*6bf0*/  @P0 IMAD.HI.U32 R120, R3, R120, RZ ;  /* 0x0000007803780227 */ /* 0x000fc800078e00ff */
[----:B------:R-:W-:Y:S02]  /*6c00*/  IMAD R17, R19, UR12, R10 ;  /* 0x0000000c13117c24 */ /* 0x000fe4000f8e020a */
[----:B------:R-:W-:-:S04]  /*6c10*/  IMAD.WIDE.U32 R8, R18, UR12, R8 ;  /* 0x0000000c12087c25 */ /* 0x000fc8000f8e0008 */
[----:B------:R-:W-:Y:S01]  /*6c20*/  IMAD.MOV.U32 R13, RZ, RZ, R3 ;  /* 0x000000ffff0d7224 */ /* 0x000fe200078e0003 */
[----:B------:R-:W-:Y:S01]  /*6c30*/  @P0 SHF.R.U32.HI R13, RZ, R23, R120 ;  /* 0x00000017ff0d0219 */ /* 0x000fe20000011678 */
[----:B------:R-:W-:Y:S01]  /*6c40*/  IMAD R4, R12, UR4, RZ ;  /* 0x000000040c047c24 */ /* 0x000fe2000f8e02ff */
[----:B------:R-:W-:Y:S01]  /*6c50*/  IADD3 R9, R9, R17, RZ ;  /* 0x0000001109097210 */ /* 0x000fe20007ffe0ff */
[----:B------:R-:W-:Y:S01]  /*6c60*/  IMAD.WIDE.U32 R6, R21, UR4, R6 ;  /* 0x0000000415067c25 */ /* 0x000fe2000f8e0006 */
[----:B------:R-:W-:-:S03]  /*6c70*/  SHF.R.S32.HI R17, RZ, 0x1f, R11 ;  /* 0x0000001fff117819 */ /* 0x000fc6000001140b */
[----:B------:R-:W-:Y:S01]  /*6c80*/  IMAD R12, R12, UR6, RZ ;  /* 0x000000060c0c7c24 */ /* 0x000fe2000f8e02ff */
[----:B------:R-:W-:Y:S01]  /*6c90*/  BAR.SYNC.DEFER_BLOCKING 0x1, 0x100 ;  /* 0x0044000000007b1d */ /* 0x000fe20000010000 */
[----:B------:R-:W-:Y:S01]  /*6ca0*/  IMAD R10, R21, UR5, R4 ;  /* 0x00000005150a7c24 */ /* 0x000fe2000f8e0204 */
[----:B------:R-:W-:Y:S01]  /*6cb0*/  IADD3 R6, P0, R11, R6, RZ ;  /* 0x000000060b067210 */ /* 0x000fe20007f1e0ff */
[----:B------:R-:W-:Y:S01]  /*6cc0*/  IMAD.MOV R11, RZ, RZ, -R11 ;  /* 0x000000ffff0b7224 */ /* 0x000fe200078e0a0b */
[----:B------:R-:W-:Y:S01]  /*6cd0*/  SHF.R.S32.HI R4, RZ, 0x1f, R13 ;  /* 0x0000001fff047819 */ /* 0x000fe2000001140d */
[C---:B------:R-:W-:Y:S01]  /*6ce0*/  IMAD R19, R21.reuse, UR7, R12 ;  /* 0x0000000715137c24 */ /* 0x040fe2000f8e020c */
[----:B------:R-:W-:Y:S01]  /*6cf0*/  ULDC.64 UR4, c[0x0][0xb30] ;  /* 0x0002cc0000047ab9 */ /* 0x000fe20000000a00 */
[----:B------:R-:W-:Y:S01]  /*6d00*/  IMAD.WIDE.U32 R8, R21, UR6, R8 ;  /* 0x0000000615087c25 */ /* 0x000fe2000f8e0008 */
[----:B------:R-:W-:Y:S01]  /*6d10*/  IADD3.X R7, R17, R7, R10, P0, !PT ;  /* 0x0000000711077210 */ /* 0x000fe200007fe40a */
[----:B------:R-:W-:-:S02]  /*6d20*/  ULDC.64 UR6, c[0x0][0xbc8] ;  /* 0x0002f20000067ab9 */ /* 0x000fc40000000a00 */
[----:B------:R-:W-:Y:S01]  /*6d30*/  IMAD.MOV R12, RZ, RZ, -R13 ;  /* 0x000000ffff0c7224 */ /* 0x000fe200078e0a0d */
[----:B------:R-:W-:Y:S01]  /*6d40*/  IADD3 R9, R9, R19, RZ ;  /* 0x0000001309097210 */ /* 0x000fe20007ffe0ff */
[----:B------:R-:W-:Y:S02]  /*6d50*/  IMAD R4, R4, UR4, RZ ;  /* 0x0000000404047c24 */ /* 0x000fe4000f8e02ff */
[C-C-:B------:R-:W-:Y:S02]  /*6d60*/  IMAD R11, R14.reuse, R11, R3.reuse ;  /* 0x0000000b0e0b7224 */ /* 0x140fe400078e0203 */
[----:B------:R-:W-:Y:S02]  /*6d70*/  IMAD R3, R14, R12, R3 ;  /* 0x0000000c0e037224 */ /* 0x000fe400078e0203 */
[C---:B------:R-:W-:Y:S01]  /*6d80*/  IMAD R17, R13.reuse, UR5, R4 ;  /* 0x000000050d117c24 */ /* 0x040fe2000f8e0204 */
[----:B------:R-:W-:Y:S01]  /*6d90*/  SHF.R.S32.HI R4, RZ, 0x1f, R11 ;  /* 0x0000001fff047819 */ /* 0x000fe2000001140b */
[----:B------:R-:W-:Y:S01]  /*6da0*/  IMAD.WIDE.U32 R8, R13, UR4, R8 ;  /* 0x000000040d087c25 */ /* 0x000fe2000f8e0008 */
[----:B------:R-:W-:Y:S01]  /*6db0*/  SHF.R.S32.HI R10, RZ, 0x1f, R3 ;  /* 0x0000001fff0a7819 */ /* 0x000fe20000011403 */
[----:B------:R-:W0:Y:S01]  /*6dc0*/  S2UR UR5, SR_CgaCtaId ;  /* 0x00000000000579c3 */ /* 0x000e220000008800 */
[----:B------:R-:W-:Y:S01]  /*6dd0*/  UMOV UR4, 0x400 ;  /* 0x0000040000047882 */ /* 0x000fe20000000000 */
[----:B------:R-:W-:-:S02]  /*6de0*/  IMAD R4, R4, UR6, RZ ;  /* 0x0000000604047c24 */ /* 0x000fc4000f8e02ff */
[----:B------:R-:W-:Y:S02]  /*6df0*/  IMAD.IADD R9, R9, 0x1, R17 ;  /* 0x0000000109097824 */ /* 0x000fe400078e0211 */
[----:B------:R-:W-:Y:S02]  /*6e00*/  IMAD R10, R10, UR8, RZ ;  /* 0x000000080a0a7c24 */ /* 0x000fe4000f8e02ff */
[C---:B------:R-:W-:Y:S02]  /*6e10*/  IMAD R13, R11.reuse, UR7, R4 ;  /* 0x000000070b0d7c24 */ /* 0x040fe4000f8e0204 */
[----:B------:R-:W-:Y:S01]  /*6e20*/  IMAD.WIDE.U32 R6, R11, UR6, R6 ;  /* 0x000000060b067c25 */ /* 0x000fe2000f8e0006 */
[----:B------:R-:W-:-:S03]  /*6e30*/  ULDC.64 UR6, c[0x0][0xba8] ;  /* 0x0002ea0000067ab9 */ /* 0x000fc60000000a00 */
[C---:B------:R-:W-:Y:S01]  /*6e40*/  IMAD R17, R3.reuse, UR9, R10 ;  /* 0x0000000903117c24 */ /* 0x040fe2000f8e020a */
[----:B------:R-:W-:Y:S01]  /*6e50*/  LEA R18, P0, R6, UR6, 0x2 ;  /* 0x0000000606127c11 */ /* 0x000fe2000f8010ff */
[----:B------:R-:W-:Y:S01]  /*6e60*/  IMAD.WIDE.U32 R8, R3, UR8, R8 ;  /* 0x0000000803087c25 */ /* 0x000fe2000f8e0008 */
[----:B------:R-:W-:Y:S01]  /*6e70*/  ULDC.64 UR8, c[0x0][0xb00] ;  /* 0x0002c00000087ab9 */ /* 0x000fe20000000a00 */
[----:B------:R-:W-:Y:S02]  /*6e80*/  ULDC UR6, c[0x0][0xa88] ;  /* 0x0002a20000067ab9 */ /* 0x000fe40000000800 */
[----:B------:R-:W-:Y:S01]  /*6e90*/  IMAD.IADD R11, R7, 0x1, R13 ;  /* 0x00000001070b7824 */ /* 0x000fe200078e020d */
[----:B------:R-:W-:Y:S01]  /*6ea0*/  IADD3 R7, R9, R17, RZ ;  /* 0x0000001109077210 */ /* 0x000fe20007ffe0ff */
[----:B------:R-:W-:Y:S01]  /*6eb0*/  SHFL.IDX PT, R10, R18, RZ, 0x1c1f ;  /* 0x001c1fff120a7589 */ /* 0x000fe200000e0000 */
[----:B------:R-:W-:Y:S01]  /*6ec0*/  IMAD R15, R15, 0x80, R0 ;  /* 0x000000800f0f7824 */ /* 0x000fe200078e0200 */
[----:B------:R-:W-:Y:S01]  /*6ed0*/  LEA R3, P1, R8, UR8, 0x2 ;  /* 0x0000000808037c11 */ /* 0x000fe2000f8210ff */
[----:B0-----:R-:W-:Y:S01]  /*6ee0*/  ULEA UR4, UR5, UR4, 0x18 ;  /* 0x0000000405047291 */ /* 0x001fe2000f8ec03f */
[----:B------:R-:W-:Y:S01]  /*6ef0*/  LEA.HI.X R17, R6, UR7, R11, 0x2, P0 ;  /* 0x0000000706117c11 */ /* 0x000fe200080f140b */
[----:B------:R-:W-:Y:S01]  /*6f00*/  SHFL.IDX PT, R12, R18, 0x1, 0x1c1f ;  /* 0x003c1f00120c7f89 */ /* 0x000fe200000e0000 */
[----:B------:R-:W-:Y:S01]  /*6f10*/  IMAD R4, R14, UR6, RZ ;  /* 0x000000060e047c24 */ /* 0x000fe2000f8e02ff */
[----:B------:R-:W-:Y:S01]  /*6f20*/  LOP3.LUT P0, RZ, R20, 0x3, RZ, 0xc0, !PT ;  /* 0x0000000314ff7812 */ /* 0x000fe2000780c0ff */
[C---:B------:R-:W-:Y:S01]  /*6f30*/  VIADD R9, R15.reuse, 0x8 ;  /* 0x000000080f097836 */ /* 0x040fe20000000000 */
[----:B------:R-:W0:Y:S01]  /*6f40*/  SHFL.IDX PT, R11, R17, RZ, 0x1c1f ;  /* 0x001c1fff110b7589 */ /* 0x000e2200000e0000 */
[----:B------:R-:W-:Y:S01]  /*6f50*/  LEA.HI.X R8, R8, UR9, R7, 0x2, P1 ;  /* 0x0000000908087c11 */ /* 0x000fe200088f1407 */
[----:B------:R-:W-:Y:S01]  /*6f60*/  UIADD3 UR4, UR4, 0x30820, URZ ;  /* 0x0003082004047890 */ /* 0x000fe2000fffe03f */
[-C--:B------:R-:W-:Y:S01]  /*6f70*/  ISETP.GE.OR P1, PT, R15, R4.reuse, P0 ;  /* 0x000000040f00720c */ /* 0x080fe20000726670 */
[----:B------:R1:W2:Y:S01]  /*6f80*/  SHFL.IDX PT, R13, R17, 0x1, 0x1c1f ;  /* 0x003c1f00110d7f89 */ /* 0x0002a200000e0000 */
[-C--:B------:R-:W-:Y:S01]  /*6f90*/  ISETP.GE.OR P0, PT, R9, R4.reuse, P0 ;  /* 0x000000040900720c */ /* 0x080fe20000706670 */
[----:B------:R-:W-:Y:S01]  /*6fa0*/  UPRMT UR4, URZ, 0x654, UR4 ;  /* 0x000006543f047896 */ /* 0x000fe20008000004 */
[----:B------:R-:W-:Y:S01]  /*6fb0*/  ISETP.GE.AND P2, PT, R15, R4, PT ;  /* 0x000000040f00720c */ /* 0x000fe20003f46270 */
[----:B------:R3:W4:Y:S01]  /*6fc0*/  SHFL.IDX PT, R6, R3, RZ, 0x1c1f ;  /* 0x001c1fff03067589 */ /* 0x00072200000e0000 */
[----:B-1----:R-:W-:-:S03]  /*6fd0*/  LOP3.LUT R17, R22, 0x7ffffffc, RZ, 0xc0, !PT ;  /* 0x7ffffffc16117812 */ /* 0x002fc600078ec0ff */
[----:B------:R3:W1:Y:S03]  /*6fe0*/  SHFL.IDX PT, R7, R8, RZ, 0x1c1f ;  /* 0x001c1fff08077589 */ /* 0x00066600000e0000 */
[----:B------:R-:W-:Y:S01]  /*6ff0*/  SYNCS.ARRIVE.TRANS64.RED.A1T0 RZ, [UR4], RZ ;  /* 0x000000ffffff79a7 */ /* 0x000fe20008100404 */
[----:B------:R-:W-:-:S05]  /*7000*/  IADD3 R0, R20, -R17, RZ ;  /* 0x8000001114007210 */ /* 0x000fca0007ffe0ff */
[----:B------:R-:W-:Y:S01]  /*7010*/  IMAD.SHL.U32 R0, R0, 0x2, RZ ;  /* 0x0000000200007824 */ /* 0x000fe200078e00ff */
[----:B0-----:R3:W-:Y:S04]  /*7020*/  @!P1 ST.E desc[UR36][R10.64], R5 ;  /* 0x000000050a009985 */ /* 0x0017e8000c101924 */
[----:B--2---:R3:W-:Y:S01]  /*7030*/  @!P0 ST.E desc[UR36][R12.64], R2 ;  /* 0x000000020c008985 */ /* 0x0047e2000c101924 */
[----:B------:R-:W-:Y:S05]  /*7040*/  @P2 BRA `(.L_x_37) ;  /* 0x0000000800382947 */ /* 0x000fea0003800000 */
[C---:B---3--:R-:W-:Y:S01]  /*7050*/  VIADD R2, R0.reuse, 0x8 ;  /* 0x0000000800027836 */ /* 0x048fe20000000000 */
[C---:B------:R-:W-:Y:S01]  /*7060*/  IADD3 R5, R0.reuse, 0x10, RZ ;  /* 0x0000001000057810 */ /* 0x040fe20007ffe0ff */
[----:B------:R-:W-:Y:S01]  /*7070*/  ULDC UR4, c[0x0][0xac8] ;  /* 0x0002b20000047ab9 */ /* 0x000fe20000000800 */
[C---:B------:R-:W-:Y:S01]  /*7080*/  VIADD R17, R0.reuse, 0x18 ;  /* 0x0000001800117836 */ /* 0x040fe20000000000 */
[C---:B------:R-:W-:Y:S01]  /*7090*/  ISETP.GE.AND P0, PT, R0.reuse, UR4, PT ;  /* 0x0000000400007c0c */ /* 0x040fe2000bf06270 */
[C---:B------:R-:W-:Y:S01]  /*70a0*/  VIADD R18, R0.reuse, 0x20 ;  /* 0x0000002000127836 */ /* 0x040fe20000000000 */
[----:B------:R-:W-:Y:S01]  /*70b0*/  ISETP.GE.AND P2, PT, R5, UR4, PT ;  /* 0x0000000405007c0c */ /* 0x000fe2000bf46270 */
[----:B------:R-:W-:Y:S01]  /*70c0*/  VIADD R19, R0, 0x38 ;  /* 0x0000003800137836 */ /* 0x000fe20000000000 */
[----:B------:R-:W-:Y:S01]  /*70d0*/  ISETP.GE.AND P1, PT, R2, UR4, PT ;  /* 0x0000000402007c0c */ /* 0x000fe2000bf26270 */
[C---:B------:R-:W-:Y:S01]  /*70e0*/  VIADD R21, R0.reuse, 0x48 ;  /* 0x0000004800157836 */ /* 0x040fe20000000000 */
[----:B------:R-:W-:Y:S01]  /*70f0*/  ISETP.GE.AND P5, PT, R17, UR4, PT ;  /* 0x0000000411007c0c */ /* 0x000fe2000bfa6270 */
[----:B------:R-:W-:Y:S01]  /*7100*/  VIADD R22, R0, 0x50 ;  /* 0x0000005000167836 */ /* 0x000fe20000000000 */
[----:B------:R-:W-:-:S02]  /*7110*/  ISETP.GE.AND P6, PT, R18, UR4, PT ;  /* 0x0000000412007c0c */ /* 0x000fc4000bfc6270 */
[C---:B------:R-:W-:Y:S02]  /*7120*/  IADD3 R20, R0.reuse, 0x40, RZ ;  /* 0x0000004000147810 */ /* 0x040fe40007ffe0ff */
[----:B------:R-:W-:Y:S01]  /*7130*/  ISETP.GE.AND P3, PT, R19, UR4, PT ;  /* 0x0000000413007c0c */ /* 0x000fe2000bf66270 */
[C---:B-1--4-:R-:W-:Y:S01]  /*7140*/  @!P0 IMAD.WIDE R10, R0.reuse, 0x4, R6 ;  /* 0x00000004000a8825 */ /* 0x052fe200078e0206 */
[----:B------:R-:W-:Y:S02]  /*7150*/  IADD3 R23, R0, 0x58, RZ ;  /* 0x0000005800177810 */ /* 0x000fe40007ffe0ff */
[----:B------:R-:W-:Y:S02]  /*7160*/  @!P2 LEA.HI R5, R5, R5, RZ, 0x1 ;  /* 0x000000050505a211 */ /* 0x000fe400078f08ff */
[----:B------:R-:W-:Y:S01]  /*7170*/  @!P1 LEA.HI R2, R2, R2, RZ, 0x1 ;  /* 0x0000000202029211 */ /* 0x000fe200078f08ff */
[----:B------:R0:W-:Y:S01]  /*7180*/  @!P0 ST.E.64 desc[UR36][R10.64], R24 ;  /* 0x000000180a008985 */ /* 0x0001e2000c101b24 */
[----:B------:R-:W-:-:S02]  /*7190*/  @!P2 LOP3.LUT R5, R5, 0xfffffffe, RZ, 0xc0, !PT ;  /* 0xfffffffe0505a812 */ /* 0x000fc400078ec0ff */
[----:B------:R-:W-:Y:S02]  /*71a0*/  @!P1 LOP3.LUT R13, R2, 0xfffffffe, RZ, 0xc0, !PT ;  /* 0xfffffffe020d9812 */ /* 0x000fe400078ec0ff */
[----:B------:R-:W-:Y:S01]  /*71b0*/  IADD3 R2, R0, 0x28, RZ ;  /* 0x0000002800027810 */ /* 0x000fe20007ffe0ff */
[--C-:B------:R-:W-:Y:S01]  /*71c0*/  @!P2 IMAD.WIDE R14, R5, 0x4, R6.reuse ;  /* 0x00000004050ea825 */ /* 0x100fe200078e0206 */
[----:B------:R-:W-:Y:S02]  /*71d0*/  @!P5 LEA.HI R17, R17, R17, RZ, 0x1 ;  /* 0x000000111111d211 */ /* 0x000fe400078f08ff */
[----:B------:R-:W-:Y:S01]  /*71e0*/  ISETP.GE.AND P0, PT, R2, UR4, PT ;  /* 0x0000000402007c0c */ /* 0x000fe2000bf06270 */
[--C-:B------:R-:W-:Y:S01]  /*71f0*/  @!P1 IMAD.WIDE R12, R13, 0x4, R6.reuse ;  /* 0x000000040d0c9825 */ /* 0x100fe200078e0206 */
[----:B------:R-:W-:Y:S02]  /*7200*/  @!P6 LEA.HI R18, R18, R18, RZ, 0x1 ;  /* 0x000000121212e211 */ /* 0x000fe400078f08ff */
[----:B------:R-:W-:Y:S01]  /*7210*/  @!P3 LEA.HI R19, R19, R19, RZ, 0x1 ;  /* 0x000000131313b211 */ /* 0x000fe200078f08ff */
[C---:B------:R-:W-:Y:S01]  /*7220*/  VIADD R5, R0.reuse, 0x30 ;  /* 0x0000003000057836 */ /* 0x040fe20000000000 */
[----:B------:R1:W-:Y:S01]  /*7230*/  @!P1 ST.E.64 desc[UR36][R12.64], R28 ;  /* 0x0000001c0c009985 */ /* 0x0003e2000c101b24 */
[----:B------:R-:W-:Y:S01]  /*7240*/  ISETP.GE.AND P1, PT, R21, UR4, PT ;  /* 0x0000000415007c0c */ /* 0x000fe2000bf26270 */
[C---:B0-----:R-:W-:Y:S01]  /*7250*/  VIADD R24, R0.reuse, 0x78 ;  /* 0x0000007800187836 */ /* 0x041fe20000000000 */
[----:B------:R-:W-:Y:S01]  /*7260*/  @!P5 LOP3.LUT R11, R17, 0xfffffffe, RZ, 0xc0, !PT ;  /* 0xfffffffe110bd812 */ /* 0x000fe200078ec0ff */
[----:B------:R0:W-:Y:S01]  /*7270*/  @!P2 ST.E.64 desc[UR36][R14.64], R32 ;  /* 0x000000200e00a985 */ /* 0x0001e2000c101b24 */
[----:B------:R-:W-:Y:S01]  /*7280*/  ISETP.GE.AND P4, PT, R5, UR4, PT ;  /* 0x0000000405007c0c */ /* 0x000fe2000bf86270 */
[----:B------:R-:W-:Y:S01]  /*7290*/  VIADD R25, R0, 0x80 ;  /* 0x0000008000197836 */ /* 0x000fe20000000000 */
[----:B------:R-:W-:Y:S01]  /*72a0*/  ISETP.GE.AND P2, PT, R20, UR4, PT ;  /* 0x0000000414007c0c */ /* 0x000fe2000bf46270 */
[----:B------:R-:W-:Y:S01]  /*72b0*/  @!P5 IMAD.WIDE R10, R11, 0x4, R6 ;  /* 0x000000040b0ad825 */ /* 0x000fe200078e0206 */
[----:B------:R-:W-:-:S02]  /*72c0*/  @!P0 LEA.HI R2, R2, R2, RZ, 0x1 ;  /* 0x0000000202028211 */ /* 0x000fc400078f08ff */
[----:B------:R-:W-:Y:S02]  /*72d0*/  @!P3 LOP3.LUT R19, R19, 0xfffffffe, RZ, 0xc0, !PT ;  /* 0xfffffffe1313b812 */ /* 0x000fe400078ec0ff */
[----:B------:R2:W-:Y:S01]  /*72e0*/  @!P5 ST.E.64 desc[UR36][R10.64], R36 ;  /* 0x000000240a00d985 */ /* 0x0005e2000c101b24 */
[----:B-1----:R-:W-:Y:S02]  /*72f0*/  @!P6 LOP3.LUT R13, R18, 0xfffffffe, RZ, 0xc0, !PT ;  /* 0xfffffffe120de812 */ /* 0x002fe400078ec0ff */
[----:B------:R-:W-:Y:S02]  /*7300*/  @!P1 LEA.HI R21, R21, R21, RZ, 0x1 ;  /* 0x0000001515159211 */ /* 0x000fe400078f08ff */
[----:B0-----:R-:W-:Y:S01]  /*7310*/  @!P4 LEA.HI R14, R5, R5, RZ, 0x1 ;  /* 0x00000005050ec211 */ /* 0x001fe200078f08ff */
[--C-:B------:R-:W-:Y:S01]  /*7320*/  @!P6 IMAD.WIDE R12, R13, 0x4, R6.reuse ;  /* 0x000000040d0ce825 */ /* 0x100fe200078e0206 */
[----:B------:R-:W-:Y:S02]  /*7330*/  @!P2 LEA.HI R20, R20, R20, RZ, 0x1 ;  /* 0x000000141414a211 */ /* 0x000fe400078f08ff */
[----:B------:R-:W-:Y:S01]  /*7340*/  @!P0 LOP3.LUT R5, R2, 0xfffffffe, RZ, 0xc0, !PT ;  /* 0xfffffffe02058812 */ /* 0x000fe200078ec0ff */
[----:B------:R-:W-:Y:S01]  /*7350*/  VIADD R2, R0, 0x60 ;  /* 0x0000006000027836 */ /* 0x000fe20000000000 */
[----:B------:R-:W-:Y:S01]  /*7360*/  @!P4 LOP3.LUT R15, R14, 0xfffffffe, RZ, 0xc0, !PT ;  /* 0xfffffffe0e0fc812 */ /* 0x000fe200078ec0ff */
[----:B------:R0:W-:Y:S01]  /*7370*/  @!P6 ST.E.64 desc[UR36][R12.64], R40 ;  /* 0x000000280c00e985 */ /* 0x0001e2000c101b24 */
[----:B------:R-:W-:Y:S01]  /*7380*/  @!P2 LOP3.LUT R17, R20, 0xfffffffe, RZ, 0xc0, !PT ;  /* 0xfffffffe1411a812 */ /* 0x000fe200078ec0ff */
[----:B--2---:R-:W-:Y:S01]  /*7390*/  @!P0 IMAD.WIDE R10, R5, 0x4, R6 ;  /* 0x00000004050a8825 */ /* 0x004fe200078e0206 */
[----:B------:R-:W-:-:S02]  /*73a0*/  @!P1 LOP3.LUT R21, R21, 0xfffffffe, RZ, 0xc0, !PT ;  /* 0xfffffffe15159812 */ /* 0x000fc400078ec0ff */
[----:B------:R-:W-:Y:S01]  /*73b0*/  ISETP.GE.AND P5, PT, R22, UR4, PT ;  /* 0x0000000416007c0c */ /* 0x000fe2000bfa6270 */
[----:B------:R-:W-:Y:S01]  /*73c0*/  VIADD R5, R0, 0x68 ;  /* 0x0000006800057836 */ /* 0x000fe20000000000 */
[----:B------:R1:W-:Y:S01]  /*73d0*/  @!P0 ST.E.64 desc[UR36][R10.64], R44 ;  /* 0x0000002c0a008985 */ /* 0x0003e2000c101b24 */
[--C-:B------:R-:W-:Y:S01]  /*73e0*/  @!P1 IMAD.WIDE R20, R21, 0x4, R6.reuse ;  /* 0x0000000415149825 */ /* 0x100fe200078e0206 */
[----:B------:R-:W-:Y:S02]  /*73f0*/  ISETP.GE.AND P6, PT, R23, UR4, PT ;  /* 0x0000000417007c0c */ /* 0x000fe4000bfc6270 */
[----:B------:R-:W-:Y:S01]  /*7400*/  ISETP.GE.AND P0, PT, R2, UR4, PT ;  /* 0x0000000402007c0c */ /* 0x000fe2000bf06270 */
[----:B0-----:R-:W-:-:S04]  /*7410*/  @!P4 IMAD.WIDE R12, R15, 0x4, R6 ;  /* 0x000000040f0cc825 */ /* 0x001fc800078e0206 */
[--C-:B------:R-:W-:Y:S01]  /*7420*/  @!P3 IMAD.WIDE R14, R19, 0x4, R6.reuse ;  /* 0x00000004130eb825 */ /* 0x100fe200078e0206 */
[----:B------:R0:W-:Y:S01]  /*7430*/  @!P4 ST.E.64 desc[UR36][R12.64], R48 ;  /* 0x000000300c00c985 */ /* 0x0001e2000c101b24 */
[----:B------:R-:W-:Y:S02]  /*7440*/  ISETP.GE.AND P4, PT, R25, UR4, PT ;  /* 0x0000000419007c0c */ /* 0x000fe4000bf86270 */
[----:B------:R-:W-:Y:S01]  /*7450*/  @!P2 IMAD.WIDE R18, R17, 0x4, R6 ;  /* 0x000000041112a825 */ /* 0x000fe200078e0206 */
[----:B------:R2:W-:Y:S01]  /*7460*/  @!P3 ST.E.64 desc[UR36][R14.64], R52 ;  /* 0x000000340e00b985 */ /* 0x0005e2000c101b24 */
[----:B------:R-:W-:Y:S02]  /*7470*/  IADD3 R17, R0, 0x70, RZ ;  /* 0x0000007000117810 */ /* 0x000fe40007ffe0ff */
[----:B------:R-:W-:Y:S01]  /*7480*/  ISETP.GE.AND P3, PT, R24, UR4, PT ;  /* 0x0000000418007c0c */ /* 0x000fe2000bf66270 */
[----:B------:R3:W-:Y:S01]  /*7490*/  @!P2 ST.E.64 desc[UR36][R18.64], R56 ;  /* 0x000000381200a985 */ /* 0x0007e2000c101b24 */
[----:B------:R-:W-:-:S02]  /*74a0*/  ISETP.GE.AND P2, PT, R17, UR4, PT ;  /* 0x0000000411007c0c */ /* 0x000fc4000bf46270 */
[----:B------:R-:W-:Y:S01]  /*74b0*/  @!P5 LEA.HI R22, R22, R22, RZ, 0x1 ;  /* 0x000000161616d211 */ /* 0x000fe200078f08ff */
[----:B------:R4:W-:Y:S01]  /*74c0*/  @!P1 ST.E.64 desc[UR36][R20.64], R60 ;  /* 0x0000003c14009985 */ /* 0x0009e2000c101b24 */
[----:B------:R-:W-:Y:S02]  /*74d0*/  ISETP.GE.AND P1, PT, R5, UR4, PT ;  /* 0x0000000405007c0c */ /* 0x000fe4000bf26270 */
[----:B------:R-:W-:Y:S02]  /*74e0*/  @!P6 LEA.HI R23, R23, R23, RZ, 0x1 ;  /* 0x000000171717e211 */ /* 0x000fe400078f08ff */
[----:B-1----:R-:W-:Y:S02]  /*74f0*/  @!P5 LOP3.LUT R11, R22, 0xfffffffe, RZ, 0xc0, !PT ;  /* 0xfffffffe160bd812 */ /* 0x002fe400078ec0ff */
[----:B------:R-:W-:Y:S02]  /*7500*/  @!P0 LEA.HI R2, R2, R2, RZ, 0x1 ;  /* 0x0000000202028211 */ /* 0x000fe400078f08ff */
[----:B0-----:R-:W-:Y:S01]  /*7510*/  @!P6 LOP3.LUT R13, R23, 0xfffffffe, RZ, 0xc0, !PT ;  /* 0xfffffffe170de812 */ /* 0x001fe200078ec0ff */
[----:B------:R-:W-:Y:S01]  /*7520*/  @!P5 IMAD.WIDE R10, R11, 0x4, R6 ;  /* 0x000000040b0ad825 */ /* 0x000fe200078e0206 */
[----:B------:R-:W-:-:S02]  /*7530*/  @!P2 LEA.HI R17, R17, R17, RZ, 0x1 ;  /* 0x000000111111a211 */ /* 0x000fc400078f08ff */
[----:B--2---:R-:W-:Y:S01]  /*7540*/  @!P0 LOP3.LUT R15, R2, 0xfffffffe, RZ, 0xc0, !PT ;  /* 0xfffffffe020f8812 */ /* 0x004fe200078ec0ff */
[--C-:B------:R-:W-:Y:S01]  /*7550*/  @!P6 IMAD.WIDE R12, R13, 0x4, R6.reuse ;  /* 0x000000040d0ce825 */ /* 0x100fe200078e0206 */
[----:B------:R-:W-:Y:S01]  /*7560*/  @!P1 LEA.HI R5, R5, R5, RZ, 0x1 ;  /* 0x0000000505059211 */ /* 0x000fe200078f08ff */
[----:B------:R0:W-:Y:S01]  /*7570*/  @!P5 ST.E.64 desc[UR36][R10.64], R64 ;  /* 0x000000400a00d985 */ /* 0x0001e2000c101b24 */
[----:B------:R-:W-:Y:S01]  /*7580*/  @!P3 LEA.HI R24, R24, R24, RZ, 0x1 ;  /* 0x000000181818b211 */ /* 0x000fe200078f08ff */
[----:B------:R-:W-:Y:S01]  /*7590*/  @!P0 IMAD.WIDE R14, R15, 0x4, R6 ;  /* 0x000000040f0e8825 */ /* 0x000fe200078e0206 */
[----:B------:R-:W-:Y:S01]  /*75a0*/  @!P1 LOP3.LUT R5, R5, 0xfffffffe, RZ, 0xc0, !PT ;  /* 0xfffffffe05059812 */ /* 0x000fe200078ec0ff */
[----:B------:R1:W-:Y:S01]  /*75b0*/  @!P6 ST.E.64 desc[UR36][R12.64], R68 ;  /* 0x000000440c00e985 */ /* 0x0003e2000c101b24 */
[----:B------:R-:W-:Y:S02]  /*75c0*/  @!P4 LEA.HI R25, R25, R25, RZ, 0x1 ;  /* 0x000000191919c211 */ /* 0x000fe400078f08ff */
[----:B------:R-:W-:Y:S01]  /*75d0*/  @!P2 LOP3.LUT R17, R17, 0xfffffffe, RZ, 0xc0, !PT ;  /* 0xfffffffe1111a812 */ /* 0x000fe200078ec0ff */
[----:B------:R-:W-:Y:S01]  /*75e0*/  @!P0 ST.E.64 desc[UR36][R14.64], R72 ;  /* 0x000000480e008985 */ /* 0x000fe2000c101b24 */
[----:B---3--:R-:W-:-:S02]  /*75f0*/  @!P3 LOP3.LUT R19, R24, 0xfffffffe, RZ, 0xc0, !PT ;  /* 0xfffffffe1813b812 */ /* 0x008fc400078ec0ff */
[----:B----4-:R-:W-:Y:S02]  /*7600*/  @!P4 LOP3.LUT R21, R25, 0xfffffffe, RZ, 0xc0, !PT ;  /* 0xfffffffe1915c812 */ /* 0x010fe400078ec0ff */
[C---:B------:R-:W-:Y:S01]  /*7610*/  IADD3 R2, R0.reuse, 0x88, RZ ;  /* 0x0000008800027810 */ /* 0x040fe20007ffe0ff */
[--C-:B0-----:R-:W-:Y:S01]  /*7620*/  @!P1 IMAD.WIDE R10, R5, 0x4, R6.reuse ;  /* 0x00000004050a9825 */ /* 0x101fe200078e0206 */
[----:B------:R-:W-:Y:S02]  /*7630*/  IADD3 R22, R0, 0xa0, RZ ;  /* 0x000000a000167810 */ /* 0x000fe40007ffe0ff */
[----:B------:R-:W-:Y:S01]  /*7640*/  ISETP.GE.AND P0, PT, R2, UR4, PT ;  /* 0x0000000402007c0c */ /* 0x000fe2000bf06270 */
[--C-:B-1----:R-:W-:Y:S01]  /*7650*/  @!P2 IMAD.WIDE R12, R17, 0x4, R6.reuse ;  /* 0x00000004110ca825 */ /* 0x102fe200078e0206 */
[----:B------:R0:W-:Y:S03]  /*7660*/  @!P1 ST.E.64 desc[UR36][R10.64], R76 ;  /* 0x0000004c0a009985 */ /* 0x0001e6000c101b24 */
[----:B------:R-:W-:Y:S01]  /*7670*/  VIADD R5, R0, 0x90 ;  /* 0x0000009000057836 */ /* 0x000fe20000000000 */
[----:B------:R1:W-:Y:S01]  /*7680*/  @!P2 ST.E.64 desc[UR36][R12.64], R80 ;  /* 0x000000500c00a985 */ /* 0x0003e2000c101b24 */
[----:B------:R-:W-:-:S03]  /*7690*/  @!P3 IMAD.WIDE R18, R19, 0x4, R6 ;  /* 0x000000041312b825 */ /* 0x000fc600078e0206 */
[----:B------:R-:W-:Y:S01]  /*76a0*/  ISETP.GE.AND P1, PT, R5, UR4, PT ;  /* 0x0000000405007c0c */ /* 0x000fe2000bf26270 */
[----:B------:R-:W-:Y:S01]  /*76b0*/  VIADD R17, R0, 0x98 ;  /* 0x0000009800117836 */ /* 0x000fe20000000000 */
[----:B------:R2:W-:Y:S01]  /*76c0*/  @!P3 ST.E.64 desc[UR36][R18.64], R84 ;  /* 0x000000541200b985 */ /* 0x0005e2000c101b24 */
[----:B------:R-:W-:Y:S01]  /*76d0*/  @!P4 IMAD.WIDE R20, R21, 0x4, R6 ;  /* 0x000000041514c825 */ /* 0x000fe200078e0206 */
[----:B------:R-:W-:Y:S02]  /*76e0*/  ISETP.GE.AND P3, PT, R22, UR4, PT ;  /* 0x0000000416007c0c */ /* 0x000fe4000bf66270 */
[C---:B0-----:R-:W-:Y:S01]  /*76f0*/  IADD3 R11, R0.reuse, 0xb8, RZ ;  /* 0x000000b8000b7810 */ /* 0x041fe20007ffe0ff */
[C---:B------:R-:W-:Y:S01]  /*7700*/  VIADD R14, R0.reuse, 0xa8 ;  /* 0x000000a8000e7836 */ /* 0x040fe20000000000 */
[----:B------:R-:W-:Y:S01]  /*7710*/  ISETP.GE.AND P2, PT, R17, UR4, PT ;  /* 0x0000000411007c0c */ /* 0x000fe2000bf46270 */
[----:B------:R-:W-:Y:S01]  /*7720*/  VIADD R15, R0, 0xb0 ;  /* 0x000000b0000f7836 */ /* 0x000fe20000000000 */
[----:B------:R0:W-:Y:S01]  /*7730*/  @!P4 ST.E.64 desc[UR36][R20.64], R88 ;  /* 0x000000581400c985 */ /* 0x0001e2000c101b24 */
[----:B------:R-:W-:-:S02]  /*7740*/  ISETP.GE.AND P6, PT, R11, UR4, PT ;  /* 0x000000040b007c0c */ /* 0x000fc4000bfc6270 */
[----:B------:R-:W-:Y:S02]  /*7750*/  ISETP.GE.AND P4, PT, R14, UR4, PT ;  /* 0x000000040e007c0c */ /* 0x000fe4000bf86270 */
[----:B------:R-:W-:Y:S02]  /*7760*/  ISETP.GE.AND P5, PT, R15, UR4, PT ;  /* 0x000000040f007c0c */ /* 0x000fe4000bfa6270 */
[----:B------:R-:W-:Y:S02]  /*7770*/  @!P0 LEA.HI R2, R2, R2, RZ, 0x1 ;  /* 0x0000000202028211 */ /* 0x000fe400078f08ff */
[----:B------:R-:W-:Y:S02]  /*7780*/  @!P1 LEA.HI R5, R5, R5, RZ, 0x1 ;  /* 0x0000000505059211 */ /* 0x000fe400078f08ff */
[----:B------:R-:W-:Y:S02]  /*7790*/  @!P2 LEA.HI R17, R17, R17, RZ, 0x1 ;  /* 0x000000111111a211 */ /* 0x000fe400078f08ff */
[----:B------:R-:W-:-:S02]  /*77a0*/  @!P3 LEA.HI R22, R22, R22, RZ, 0x1 ;  /* 0x000000161616b211 */ /* 0x000fc400078f08ff */
[----:B-1----:R-:W-:Y:S02]  /*77b0*/  @!P6 LEA.HI R12, R11, R11, RZ, 0x1 ;  /* 0x0000000b0b0ce211 */ /* 0x002fe400078f08ff */
[----:B------:R-:W-:Y:S02]  /*77c0*/  @!P4 LEA.HI R14, R14, R14, RZ, 0x1 ;  /* 0x0000000e0e0ec211 */ /* 0x000fe400078f08ff */
[----:B------:R-:W-:Y:S02]  /*77d0*/  @!P5 LEA.HI R10, R15, R15, RZ, 0x1 ;  /* 0x0000000f0f0ad211 */ /* 0x000fe400078f08ff */
[----:B------:R-:W-:Y:S02]  /*77e0*/  @!P0 LOP3.LUT R11, R2, 0xfffffffe, RZ, 0xc0, !PT ;  /* 0xfffffffe020b8812 */ /* 0x000fe400078ec0ff */
[----:B------:R-:W-:Y:S02]  /*77f0*/  @!P1 LOP3.LUT R5, R5, 0xfffffffe, RZ, 0xc0, !PT ;  /* 0xfffffffe05059812 */ /* 0x000fe400078ec0ff */
[----:B------:R-:W-:-:S02]  /*7800*/  @!P2 LOP3.LUT R15, R17, 0xfffffffe, RZ, 0xc0, !PT ;  /* 0xfffffffe110fa812 */ /* 0x000fc400078ec0ff */
[----:B--2---:R-:W-:Y:S02]  /*7810*/  @!P3 LOP3.LUT R19, R22, 0xfffffffe, RZ, 0xc0, !PT ;  /* 0xfffffffe1613b812 */ /* 0x004fe400078ec0ff */
[----:B0-----:R-:W-:Y:S01]  /*7820*/  @!P4 LOP3.LUT R21, R14, 0xfffffffe, RZ, 0xc0, !PT ;  /* 0xfffffffe0e15c812 */ /* 0x001fe200078ec0ff */
[--C-:B------:R-:W-:Y:S01]  /*7830*/  @!P2 IMAD.WIDE R14, R15, 0x4, R6.reuse ;  /* 0x000000040f0ea825 */ /* 0x100fe200078e0206 */
[----:B------:R-:W-:Y:S02]  /*7840*/  @!P5 LOP3.LUT R23, R10, 0xfffffffe, RZ, 0xc0, !PT ;  /* 0xfffffffe0a17d812 */ /* 0x000fe400078ec0ff */
[----:B------:R-:W-:Y:S01]  /*7850*/  @!P6 LOP3.LUT R17, R12, 0xfffffffe, RZ, 0xc0, !PT ;  /* 0xfffffffe0c11e812 */ /* 0x000fe200078ec0ff */
[----:B------:R-:W-:-:S04]  /*7860*/  @!P0 IMAD.WIDE R10, R11, 0x4, R6 ;  /* 0x000000040b0a8825 */ /* 0x000fc800078e0206 */
[--C-:B------:R-:W-:Y:S01]  /*7870*/  @!P1 IMAD.WIDE R12, R5, 0x4, R6.reuse ;  /* 0x00000004050c9825 */ /* 0x100fe200078e0206 */
[----:B------:R0:W-:Y:S03]  /*7880*/  @!P0 ST.E.64 desc[UR36][R10.64], R92 ;  /* 0x0000005c0a008985 */ /* 0x0001e6000c101b24 */
[--C-:B------:R-:W-:Y:S01]  /*7890*/  @!P3 IMAD.WIDE R18, R19, 0x4, R6.reuse ;  /* 0x000000041312b825 */ /* 0x100fe200078e0206 */
[----:B------:R0:W-:Y:S03]  /*78a0*/  @!P1 ST.E.64 desc[UR36][R12.64], R96 ;  /* 0x000000600c009985 */ /* 0x0001e6000c101b24 */
[--C-:B------:R-:W-:Y:S01]  /*78b0*/  @!P4 IMAD.WIDE R20, R21, 0x4, R6.reuse ;  /* 0x000000041514c825 */ /* 0x100fe200078e0206 */
[----:B------:R0:W-:Y:S03]  /*78c0*/  @!P2 ST.E.64 desc[UR36][R14.64], R100 ;  /* 0x000000640e00a985 */ /* 0x0001e6000c101b24 */
[--C-:B------:R-:W-:Y:S01]  /*78d0*/  @!P5 IMAD.WIDE R22, R23, 0x4, R6.reuse ;  /* 0x000000041716d825 */ /* 0x100fe200078e0206 */
[----:B------:R0:W-:Y:S03]  /*78e0*/  @!P3 ST.E.64 desc[UR36][R18.64], R104 ;  /* 0x000000681200b985 */ /* 0x0001e6000c101b24 */
[----:B------:R-:W-:Y:S01]  /*78f0*/  @!P6 IMAD.WIDE R6, R17, 0x4, R6 ;  /* 0x000000041106e825 */ /* 0x000fe200078e0206 */
[----:B------:R0:W-:Y:S04]  /*7900*/  @!P4 ST.E.64 desc[UR36][R20.64], R108 ;  /* 0x0000006c1400c985 */ /* 0x0001e8000c101b24 */
[----:B------:R0:W-:Y:S04]  /*7910*/  @!P5 ST.E.64 desc[UR36][R22.64], R112 ;  /* 0x000000701600d985 */ /* 0x0001e8000c101b24 */
[----:B------:R0:W-:Y:S02]  /*7920*/  @!P6 ST.E.64 desc[UR36][R6.64], R116 ;  /* 0x000000740600e985 */ /* 0x0001e4000c101b24 */
.L_x_37:
[----:B------:R-:W-:Y:S05]  /*7930*/  BSYNC B0 ;  /* 0x0000000000007941 */ /* 0x000fea0003800000 */
.L_x_36:
[----:B------:R-:W-:Y:S01]  /*7940*/  ISETP.GE.AND P0, PT, R9, R4, PT ;  /* 0x000000040900720c */ /* 0x000fe20003f06270 */
[----:B01----:R0:W1:Y:S04]  /*7950*/  SHFL.IDX PT, R7, R8, 0x1, 0x1c1f ;  /* 0x003c1f0008077f89 */ /* 0x00306800000e0000 */
[----:B----4-:R0:W4:Y:S08]  /*7960*/  SHFL.IDX PT, R6, R3, 0x1, 0x1c1f ;  /* 0x003c1f0003067f89 */ /* 0x01013000000e0000 */
[----:B0-----:R-:W-:Y:S05]  /*7970*/  @P0 BRA `(.L_x_8) ;  /* 0x0000004800140947 */ /* 0x001fea0003800000 */
[C---:B---3--:R-:W-:Y:S01]  /*7980*/  VIADD R2, R0.reuse, 0x8 ;  /* 0x0000000800027836 */ /* 0x048fe20000000000 */
[----:B------:R-:W-:Y:S01]  /*7990*/  ULDC UR4, c[0x0][0xac8] ;  /* 0x0002b20000047ab9 */ /* 0x000fe20000000800 */
[C---:B------:R-:W-:Y:S01]  /*79a0*/  VIADD R8, R0.reuse, 0x10 ;  /* 0x0000001000087836 */ /* 0x040fe20000000000 */
[C---:B------:R-:W-:Y:S01]  /*79b0*/  ISETP.GE.AND P2, PT, R0.reuse, UR4, PT ;  /* 0x0000000400007c0c */ /* 0x040fe2000bf46270 */
[----:B------:R-:W-:Y:S01]  /*79c0*/  VIADD R10, R0, 0x20 ;  /* 0x00000020000a7836 */ /* 0x000fe20000000000 */
[----:B------:R-:W-:Y:S01]  /*79d0*/  ISETP.GE.AND P3, PT, R2, UR4, PT ;  /* 0x0000000402007c0c */ /* 0x000fe2000bf66270 */
[C---:B------:R-:W-:Y:S01]  /*79e0*/  VIADD R11, R0.reuse, 0x28 ;  /* 0x00000028000b7836 */ /* 0x040fe20000000000 */
[C---:B------:R-:W-:Y:S01]  /*79f0*/  IADD3 R9, R0.reuse, 0x18, RZ ;  /* 0x0000001800097810 */ /* 0x040fe20007ffe0ff */
[----:B------:R-:W-:Y:S01]  /*7a00*/  VIADD R13, R0, 0x38 ;  /* 0x00000038000d7836 */ /* 0x000fe20000000000 */
[----:B------:R-:W-:Y:S01]  /*7a10*/  ISETP.GE.AND P0, PT, R8, UR4, PT ;  /* 0x0000000408007c0c */ /* 0x000fe2000bf06270 */
[C---:B------:R-:W-:Y:S01]  /*7a20*/  VIADD R14, R0.reuse, 0x40 ;  /* 0x00000040000e7836 */ /* 0x040fe20000000000 */
[----:B------:R-:W-:Y:S01]  /*7a30*/  ISETP.GE.AND P1, PT, R9, UR4, PT ;  /* 0x0000000409007c0c */ /* 0x000fe2000bf26270 */
[C---:B------:R-:W-:Y:S01]  /*7a40*/  VIADD R19, R0.reuse, 0x50 ;  /* 0x0000005000137836 */ /* 0x040fe20000000000 */
[C---:B------:R-:W-:Y:S01]  /*7a50*/  IADD3 R12, R0.reuse, 0x30, RZ ;  /* 0x00000030000c7810 */ /* 0x040fe20007ffe0ff */
[----:B------:R-:W-:Y:S01]  /*7a60*/  VIADD R20, R0, 0x70 ;  /* 0x0000007000147836 */ /* 0x000fe20000000000 */
[----:B------:R-:W-:-:S02]  /*7a70*/  ISETP.GE.AND P5, PT, R13, UR4, PT ;  /* 0x000000040d007c0c */ /* 0x000fc4000bfa6270 */
[----:B------:R-:W-:Y:S02]  /*7a80*/  ISETP.GE.AND P4, PT, R12, UR4, PT ;  /* 0x000000040c007c0c */ /* 0x000fe4000bf86270 */
[----:B------:R-:W-:Y:S02]  /*7a90*/  @!P3 LEA.HI R2, R2, R2, RZ, 0x1 ;  /* 0x000000020202b211 */ /* 0x000fe400078f08ff */
[----:B------:R-:W-:Y:S02]  /*7aa0*/  ISETP.GE.AND P6, PT, R14, UR4, PT ;  /* 0x000000040e007c0c */ /* 0x000fe4000bfc6270 */
[----:B------:R-:W-:Y:S01]  /*7ab0*/  @!P3 LOP3.LUT R5, R2, 0xfffffffe, RZ, 0xc0, !PT ;  /* 0xfffffffe0205b812 */ /* 0x000fe200078ec0ff */
[--C-:B-1--4-:R-:W-:Y:S01]  /*7ac0*/  @!P2 IMAD.WIDE R2, R0, 0x4, R6.reuse ;  /* 0x000000040002a825 */ /* 0x112fe200078e0206 */
[----:B------:R-:W-:Y:S02]  /*7ad0*/  @!P0 LEA.HI R8, R8, R8, RZ, 0x1 ;  /* 0x0000000808088211 */ /* 0x000fe400078f08ff */
[----:B------:R-:W-:Y:S01]  /*7ae0*/  @!P1 LEA.HI R9, R9, R9, RZ, 0x1 ;  /* 0x0000000909099211 */ /* 0x000fe200078f08ff */
[----:B------:R-:W-:Y:S01]  /*7af0*/  @!P3 IMAD.WIDE R4, R5, 0x4, R6 ;  /* 0x000000040504b825 */ /* 0x000fe200078e0206 */
[----:B------:R0:W-:Y:S01]  /*7b00*/  @!P2 ST.E.64 desc[UR36][R2.64], R26 ;  /* 0x0000001a0200a985 */ /* 0x0001e2000c101b24 */
[----:B------:R-:W-:-:S02]  /*7b10*/  ISETP.GE.AND P2, PT, R10, UR4, PT ;  /* 0x000000040a007c0c */ /* 0x000fc4000bf46270 */
[----:B------:R-:W-:Y:S01]  /*7b20*/  @!P4 LEA.HI R12, R12, R12, RZ, 0x1 ;  /* 0x0000000c0c0cc211 */ /* 0x000fe200078f08ff */
[----:B------:R1:W-:Y:S01]  /*7b30*/  @!P3 ST.E.64 desc[UR36][R4.64], R30 ;  /* 0x0000001e0400b985 */ /* 0x0003e2000c101b24 */
[----:B------:R-:W-:Y:S02]  /*7b40*/  ISETP.GE.AND P3, PT, R11, UR4, PT ;  /* 0x000000040b007c0c */ /* 0x000fe4000bf66270 */
[----:B------:R-:W-:Y:S02]  /*7b50*/  @!P6 LEA.HI R14, R14, R14, RZ, 0x1 ;  /* 0x0000000e0e0ee211 */ /* 0x000fe400078f08ff */
[----:B------:R-:W-:Y:S02]  /*7b60*/  IADD3 R18, R0, 0x48, RZ ;  /* 0x0000004800127810 */ /* 0x000fe40007ffe0ff */
[----:B------:R-:W-:Y:S01]  /*7b70*/  @!P6 LOP3.LUT R17, R14, 0xfffffffe, RZ, 0xc0, !PT ;  /* 0xfffffffe0e11e812 */ /* 0x000fe200078ec0ff */
[C---:B------:R-:W-:Y:S01]  /*7b80*/  VIADD R14, R0.reuse, 0x58 ;  /* 0x00000058000e7836 */ /* 0x040fe20000000000 */
[----:B------:R-:W-:-:S02]  /*7b90*/  IADD3 R21, R0, 0x78, RZ ;  /* 0x0000007800157810 */ /* 0x000fc40007ffe0ff */
[----:B0-----:R-:W-:Y:S02]  /*7ba0*/  @!P0 LOP3.LUT R3, R8, 0xfffffffe, RZ, 0xc0, !PT ;  /* 0xfffffffe08038812 */ /* 0x001fe400078ec0ff */
[----:B------:R-:W-:Y:S02]  /*7bb0*/  @!P2 LEA.HI R10, R10, R10, RZ, 0x1 ;  /* 0x0000000a0a0aa211 */ /* 0x000fe400078f08ff */
[----:B-1----:R-:W-:Y:S01]  /*7bc0*/  @!P1 LOP3.LUT R5, R9, 0xfffffffe, RZ, 0xc0, !PT ;  /* 0xfffffffe09059812 */ /* 0x002fe200078ec0ff */
[--C-:B------:R-:W-:Y:S01]  /*7bd0*/  @!P0 IMAD.WIDE R2, R3, 0x4, R6.reuse ;  /* 0x0000000403028825 */ /* 0x100fe200078e0206 */
[----:B------:R-:W-:Y:S02]  /*7be0*/  @!P3 LEA.HI R11, R11, R11, RZ, 0x1 ;  /* 0x0000000b0b0bb211 */ /* 0x000fe400078f08ff */
[----:B------:R-:W-:Y:S01]  /*7bf0*/  @!P5 LEA.HI R8, R13, R13, RZ, 0x1 ;  /* 0x0000000d0d08d211 */ /* 0x000fe200078f08ff */
[----:B------:R-:W-:Y:S01]  /*7c00*/  @!P1 IMAD.WIDE R4, R5, 0x4, R6 ;  /* 0x0000000405049825 */ /* 0x000fe200078e0206 */
[----:B------:R-:W-:Y:S01]  /*7c10*/  @!P2 LOP3.LUT R9, R10, 0xfffffffe, RZ, 0xc0, !PT ;  /* 0xfffffffe0a09a812 */ /* 0x000fe200078ec0ff */
[----:B------:R0:W-:Y:S01]  /*7c20*/  @!P0 ST.E.64 desc[UR36][R2.64], R34 ;  /* 0x0000002202008985 */ /* 0x0001e2000c101b24 */
[----:B------:R-:W-:-:S02]  /*7c30*/  @!P3 LOP3.LUT R11, R11, 0xfffffffe, RZ, 0xc0, !PT ;  /* 0xfffffffe0b0bb812 */ /* 0x000fc400078ec0ff */
[----:B------:R-:W-:Y:S01]  /*7c40*/  @!P4 LOP3.LUT R13, R12, 0xfffffffe, RZ, 0xc0, !PT ;  /* 0xfffffffe0c0dc812 */ /* 0x000fe200078ec0ff */
[----:B------:R1:W-:Y:S01]  /*7c50*/  @!P1 ST.E.64 desc[UR36][R4.64], R38 ;  /* 0x0000002604009985 */ /* 0x0003e2000c101b24 */
[----:B------:R-:W-:Y:S02]  /*7c60*/  @!P5 LOP3.LUT R15, R8, 0xfffffffe, RZ, 0xc0, !PT ;  /* 0xfffffffe080fd812 */ /* 0x000fe400078ec0ff */
[----:B------:R-:W-:Y:S02]  /*7c70*/  ISETP.GE.AND P1, PT, R18, UR4, PT ;  /* 0x0000000412007c0c */ /* 0x000fe4000bf26270 */
[----:B------:R-:W-:Y:S01]  /*7c80*/  ISETP.GE.AND P0, PT, R19, UR4, PT ;  /* 0x0000000413007c0c */ /* 0x000fe2000bf06270 */
[----:B0-----:R-:W-:-:S04]  /*7c90*/  @!P2 IMAD.WIDE R2, R9, 0x4, R6 ;  /* 0x000000040902a825 */ /* 0x001fc800078e0206 */
[--C-:B-1----:R-:W-:Y:S01]  /*7ca0*/  @!P3 IMAD.WIDE R4, R11, 0x4, R6.reuse ;  /* 0x000000040b04b825 */ /* 0x102fe200078e0206 */
[----:B------:R0:W-:Y:S01]  /*7cb0*/  @!P2 ST.E.64 desc[UR36][R2.64], R42 ;  /* 0x0000002a0200a985 */ /* 0x0001e2000c101b24 */
[----:B------:R-:W-:Y:S02]  /*7cc0*/  ISETP.GE.AND P2, PT, R14, UR4, PT ;  /* 0x000000040e007c0c */ /* 0x000fe4000bf46270 */
[--C-:B------:R-:W-:Y:S01]  /*7cd0*/  @!P4 IMAD.WIDE R8, R13, 0x4, R6.reuse ;  /* 0x000000040d08c825 */ /* 0x100fe200078e0206 */
[----:B------:R1:W-:Y:S01]  /*7ce0*/  @!P3 ST.E.64 desc[UR36][R4.64], R46 ;  /* 0x0000002e0400b985 */ /* 0x0003e2000c101b24 */
[----:B------:R-:W-:Y:S02]  /*7cf0*/  ISETP.GE.AND P3, PT, R21, UR4, PT ;  /* 0x0000000415007c0c */ /* 0x000fe4000bf66270 */
[--C-:B------:R-:W-:Y:S01]  /*7d00*/  @!P5 IMAD.WIDE R10, R15, 0x4, R6.reuse ;  /* 0x000000040f0ad825 */ /* 0x100fe200078e0206 */
[----:B------:R-:W-:Y:S01]  /*7d10*/  IADD3 R15, R0, 0x60, RZ ;  /* 0x00000060000f7810 */ /* 0x000fe20007ffe0ff */
[----:B------:R2:W-:Y:S01]  /*7d20*/  @!P4 ST.E.64 desc[UR36][R8.64], R50 ;  /* 0x000000320800c985 */ /* 0x0005e2000c101b24 */
[----:B------:R-:W-:Y:S01]  /*7d30*/  ISETP.GE.AND P4, PT, R20, UR4, PT ;  /* 0x0000000414007c0c */ /* 0x000fe2000bf86270 */
[--C-:B------:R-:W-:Y:S01]  /*7d40*/  @!P6 IMAD.WIDE R12, R17, 0x4, R6.reuse ;  /* 0x00000004110ce825 */ /* 0x100fe200078e0206 */
[----:B------:R-:W-:Y:S01]  /*7d50*/  @!P1 LEA.HI R18, R18, R18, RZ, 0x1 ;  /* 0x0000001212129211 */ /* 0x000fe200078f08ff */
[----:B------:R3:W-:Y:S01]  /*7d60*/  @!P5 ST.E.64 desc[UR36][R10.64], R54 ;  /* 0x000000360a00d985 */ /* 0x0007e2000c101b24 */
[----:B------:R-:W-:Y:S01]  /*7d70*/  @!P0 LEA.HI R19, R19, R19, RZ, 0x1 ;  /* 0x0000001313138211 */ /* 0x000fe200078f08ff */
[----:B------:R-:W-:Y:S01]  /*7d80*/  VIADD R17, R0, 0x68 ;  /* 0x0000006800117836 */ /* 0x000fe20000000000 */
[----:B0-----:R-:W-:Y:S01]  /*7d90*/  @!P1 LOP3.LUT R3, R18, 0xfffffffe, RZ, 0xc0, !PT ;  /* 0xfffffffe12039812 */ /* 0x001fe200078ec0ff */
[----:B------:R0:W-:Y:S01]  /*7da0*/  @!P6 ST.E.64 desc[UR36][R12.64], R58 ;  /* 0x0000003a0c00e985 */ /* 0x0001e2000c101b24 */
[----:B------:R-:W-:Y:S01]  /*7db0*/  ISETP.GE.AND P6, PT, R15, UR4, PT ;  /* 0x000000040f007c0c */ /* 0x000fe2000bfc6270 */
[----:B------:R-:W-:Y:S01]  /*7dc0*/  VIADD R18, R0, 0x80 ;  /* 0x0000008000127836 */ /* 0x000fe20000000000 */
[----:B------:R-:W-:Y:S01]  /*7dd0*/  ISETP.GE.AND P5, PT, R17, UR4, PT ;  /* 0x0000000411007c0c */ /* 0x000fe2000bfa6270 */
[----:B------:R-:W-:Y:S01]  /*7de0*/  @!P1 IMAD.WIDE R2, R3, 0x4, R6 ;  /* 0x0000000403029825 */ /* 0x000fe200078e0206 */
[----:B-1----:R-:W-:-:S02]  /*7df0*/  @!P0 LOP3.LUT R5, R19, 0xfffffffe, RZ, 0xc0, !PT ;  /* 0xfffffffe13058812 */ /* 0x002fc400078ec0ff */
[----:B------:R-:W-:Y:S01]  /*7e00*/  @!P2 LEA.HI R14, R14, R14, RZ, 0x1 ;  /* 0x0000000e0e0ea211 */ /* 0x000fe200078f08ff */
[----:B------:R-:W-:Y:S01]  /*7e10*/  VIADD R19, R0, 0x88 ;  /* 0x0000008800137836 */ /* 0x000fe20000000000 */
[----:B------:R-:W-:Y:S01]  /*7e20*/  @!P4 LEA.HI R20, R20, R20, RZ, 0x1 ;  /* 0x000000141414c211 */ /* 0x000fe200078f08ff */
[----:B------:R-:W-:Y:S01]  /*7e30*/  @!P0 IMAD.WIDE R4, R5, 0x4, R6 ;  /* 0x0000000405048825 */ /* 0x000fe200078e0206 */
[----:B------:R-:W-:Y:S01]  /*7e40*/  @!P3 LEA.HI R21, R21, R21, RZ, 0x1 ;  /* 0x000000151515b211 */ /* 0x000fe200078f08ff */
[----:B------:R1:W-:Y:S01]  /*7e50*/  @!P1 ST.E.64 desc[UR36][R2.64], R62 ;  /* 0x0000003e02009985 */ /* 0x0003e2000c101b24 */
[----:B--2---:R-:W-:Y:S02]  /*7e60*/  @!P2 LOP3.LUT R9, R14, 0xfffffffe, RZ, 0xc0, !PT ;  /* 0xfffffffe0e09a812 */ /* 0x004fe400078ec0ff */
[----:B------:R-:W-:Y:S01]  /*7e70*/  @!P6 LEA.HI R15, R15, R15, RZ, 0x1 ;  /* 0x0000000f0f0fe211 */ /* 0x000fe200078f08ff */
[----:B------:R2:W-:Y:S01]  /*7e80*/  @!P0 ST.E.64 desc[UR36][R4.64], R66 ;  /* 0x0000004204008985 */ /* 0x0005e2000c101b24 */
[----:B------:R-:W-:-:S02]  /*7e90*/  @!P5 LEA.HI R17, R17, R17, RZ, 0x1 ;  /* 0x000000111111d211 */ /* 0x000fc400078f08ff */
[----:B------:R-:W-:Y:S02]  /*7ea0*/  @!P6 LOP3.LUT R15, R15, 0xfffffffe, RZ, 0xc0, !PT ;  /* 0xfffffffe0f0fe812 */ /* 0x000fe400078ec0ff */
[----:B------:R-:W-:Y:S02]  /*7eb0*/  @!P5 LOP3.LUT R17, R17, 0xfffffffe, RZ, 0xc0, !PT ;  /* 0xfffffffe1111d812 */ /* 0x000fe400078ec0ff */
[----:B---3--:R-:W-:Y:S02]  /*7ec0*/  @!P4 LOP3.LUT R11, R20, 0xfffffffe, RZ, 0xc0, !PT ;  /* 0xfffffffe140bc812 */ /* 0x008fe400078ec0ff */
[----:B0-----:R-:W-:Y:S01]  /*7ed0*/  @!P3 LOP3.LUT R13, R21, 0xfffffffe, RZ, 0xc0, !PT ;  /* 0xfffffffe150db812 */ /* 0x001fe200078ec0ff */
[--C-:B-1----:R-:W-:Y:S01]  /*7ee0*/  @!P2 IMAD.WIDE R2, R9, 0x4, R6.reuse ;  /* 0x000000040902a825 */ /* 0x102fe200078e0206 */
[----:B------:R-:W-:Y:S02]  /*7ef0*/  ISETP.GE.AND P0, PT, R18, UR4, PT ;  /* 0x0000000412007c0c */ /* 0x000fe4000bf06270 */
[----:B------:R-:W-:Y:S01]  /*7f00*/  ISETP.GE.AND P1, PT, R19, UR4, PT ;  /* 0x0000000413007c0c */ /* 0x000fe2000bf26270 */
[----:B--2---:R-:W-:Y:S01]  /*7f10*/  @!P6 IMAD.WIDE R4, R15, 0x4, R6 ;  /* 0x000000040f04e825 */ /* 0x004fe200078e0206 */
[----:B------:R0:W-:Y:S01]  /*7f20*/  @!P2 ST.E.64 desc[UR36][R2.64], R70 ;  /* 0x000000460200a985 */ /* 0x0001e2000c101b24 */
[----:B------:R-:W-:-:S02]  /*7f30*/  IADD3 R14, R0, 0x90, RZ ;  /* 0x00000090000e7810 */ /* 0x000fc40007ffe0ff */
[--C-:B------:R-:W-:Y:S01]  /*7f40*/  @!P5 IMAD.WIDE R8, R17, 0x4, R6.reuse ;  /* 0x000000041108d825 */ /* 0x100fe200078e0206 */
[----:B------:R1:W-:Y:S01]  /*7f50*/  @!P6 ST.E.64 desc[UR36][R4.64], R74 ;  /* 0x0000004a0400e985 */ /* 0x0003e2000c101b24 */
[----:B------:R-:W-:Y:S02]  /*7f60*/  IADD3 R20, R0, 0xa8, RZ ;  /* 0x000000a800147810 */ /* 0x000fe40007ffe0ff */
[--C-:B------:R-:W-:Y:S01]  /*7f70*/  @!P4 IMAD.WIDE R10, R11, 0x4, R6.reuse ;  /* 0x000000040b0ac825 */ /* 0x100fe200078e0206 */
[----:B------:R2:W-:Y:S01]  /*7f80*/  @!P5 ST.E.64 desc[UR36][R8.64], R78 ;  /* 0x0000004e0800d985 */ /* 0x0005e2000c101b24 */
[----:B------:R-:W-:Y:S02]  /*7f90*/  ISETP.GE.AND P2, PT, R14, UR4, PT ;  /* 0x000000040e007c0c */ /* 0x000fe4000bf46270 */
[----:B------:R-:W-:Y:S01]  /*7fa0*/  @!P3 IMAD.WIDE R12, R13, 0x4, R6 ;  /* 0x000000040d0cb825 */ /* 0x000fe200078e0206 */
[----:B------:R3:W-:Y:S01]  /*7fb0*/  @!P4 ST.E.64 desc[UR36][R10.64], R82 ;  /* 0x000000520a00c985 */ /* 0x0007e2000c101b24 */
[----:B------:R-:W-:-:S02]  /*7fc0*/  ISETP.GE.AND P5, PT, R20, UR4, PT ;  /* 0x0000000414007c0c */ /* 0x000fc4000bfa6270 */
[C---:B------:R-:W-:Y:S01]  /*7fd0*/  VIADD R15, R0.reuse, 0x98 ;  /* 0x00000098000f7836 */ /* 0x040fe20000000000 */
[----:B------:R4:W-:Y:S01]  /*7fe0*/  @!P3 ST.E.64 desc[UR36][R12.64], R86 ;  /* 0x000000560c00b985 */ /* 0x0009e2000c101b24 */
[----:B------:R-:W-:Y:S01]  /*7ff0*/  VIADD R17, R0, 0xa0 ;  /* 0x000000a000117836 */ /* 0x000fe20000000000 */
[----:B------:R-:W-:Y:S01]  /*8000*/  @!P0 LEA.HI R18, R18, R18, RZ, 0x1 ;  /* 0x0000001212128211 */ /* 0x000fe200078f08ff */
[C---:B------:R-:W-:Y:S01]  /*8010*/  VIADD R21, R0.reuse, 0xb0 ;  /* 0x000000b000157836 */ /* 0x040fe20000000000 */
[----:B------:R-:W-:Y:S01]  /*8020*/  ISETP.GE.AND P3, PT, R15, UR4, PT ;  /* 0x000000040f007c0c */ /* 0x000fe2000bf66270 */
[----:B------:R-:W-:Y:S01]  /*8030*/  VIADD R0, R0, 0xb8 ;  /* 0x000000b800007836 */ /* 0x000fe20000000000 */
[----:B------:R-:W-:Y:S02]  /*8040*/  ISETP.GE.AND P4, PT, R17, UR4, PT ;  /* 0x0000000411007c0c */ /* 0x000fe4000bf86270 */
[----:B------:R-:W-:Y:S02]  /*8050*/  ISETP.GE.AND P6, PT, R21, UR4, PT ;  /* 0x0000000415007c0c */ /* 0x000fe4000bfc6270 */
[----:B------:R-:W-:-:S02]  /*8060*/  @!P1 LEA.HI R19, R19, R19, RZ, 0x1 ;  /* 0x0000001313139211 */ /* 0x000fc400078f08ff */
[----:B0-----:R-:W-:Y:S02]  /*8070*/  @!P0 LOP3.LUT R3, R18, 0xfffffffe, RZ, 0xc0, !PT ;  /* 0xfffffffe12038812 */ /* 0x001fe400078ec0ff */
[----:B-1----:R-:W-:Y:S02]  /*8080*/  @!P1 LOP3.LUT R5, R19, 0xfffffffe, RZ, 0xc0, !PT ;  /* 0xfffffffe13059812 */ /* 0x002fe400078ec0ff */
[----:B------:R-:W-:Y:S01]  /*8090*/  @!P2 LEA.HI R14, R14, R14, RZ, 0x1 ;  /* 0x0000000e0e0ea211 */ /* 0x000fe200078f08ff */
[--C-:B------:R-:W-:Y:S01]  /*80a0*/  @!P0 IMAD.WIDE R2, R3, 0x4, R6.reuse ;  /* 0x0000000403028825 */ /* 0x100fe200078e0206 */
[----:B------:R-:W-:Y:S02]  /*80b0*/  @!P3 LEA.HI R15, R15, R15, RZ, 0x1 ;  /* 0x0000000f0f0fb211 */ /* 0x000fe400078f08ff */
[----:B------:R-:W-:Y:S01]  /*80c0*/  @!P4 LEA.HI R17, R17, R17, RZ, 0x1 ;  /* 0x000000111111c211 */ /* 0x000fe200078f08ff */
[----:B------:R-:W-:Y:S01]  /*80d0*/  @!P1 IMAD.WIDE R4, R5, 0x4, R6 ;  /* 0x0000000405049825 */ /* 0x000fe200078e0206 */
[----:B------:R-:W-:Y:S01]  /*80e0*/  @!P5 LEA.HI R20, R20, R20, RZ, 0x1 ;  /* 0x000000141414d211 */ /* 0x000fe200078f08ff */
[----:B------:R0:W-:Y:S01]  /*80f0*/  @!P0 ST.E.64 desc[UR36][R2.64], R90 ;  /* 0x0000005a02008985 */ /* 0x0001e2000c101b24 */
[----:B------:R-:W-:-:S02]  /*8100*/  @!P6 LEA.HI R21, R21, R21, RZ, 0x1 ;  /* 0x000000151515e211 */ /* 0x000fc400078f08ff */
[----:B--2---:R-:W-:Y:S01]  /*8110*/  @!P2 LOP3.LUT R9, R14, 0xfffffffe, RZ, 0xc0, !PT ;  /* 0xfffffffe0e09a812 */ /* 0x004fe200078ec0ff */
[----:B------:R1:W-:Y:S01]  /*8120*/  @!P1 ST.E.64 desc[UR36][R4.64], R94 ;  /* 0x0000005e04009985 */ /* 0x0003e2000c101b24 */
[----:B------:R-:W-:Y:S02]  /*8130*/  @!P3 LOP3.LUT R15, R15, 0xfffffffe, RZ, 0xc0, !PT ;  /* 0xfffffffe0f0fb812 */ /* 0x000fe400078ec0ff */
[----:B------:R-:W-:Y:S02]  /*8140*/  @!P4 LOP3.LUT R17, R17, 0xfffffffe, RZ, 0xc0, !PT ;  /* 0xfffffffe1111c812 */ /* 0x000fe400078ec0ff */
[----:B---3--:R-:W-:Y:S02]  /*8150*/  @!P5 LOP3.LUT R11, R20, 0xfffffffe, RZ, 0xc0, !PT ;  /* 0xfffffffe140bd812 */ /* 0x008fe400078ec0ff */
[----:B----4-:R-:W-:Y:S02]  /*8160*/  @!P6 LOP3.LUT R13, R21, 0xfffffffe, RZ, 0xc0, !PT ;  /* 0xfffffffe150de812 */ /* 0x010fe400078ec0ff */
[----:B------:R-:W-:Y:S01]  /*8170*/  ISETP.GE.AND P0, PT, R0, UR4, PT ;  /* 0x0000000400007c0c */ /* 0x000fe2000bf06270 */
[----:B0-----:R-:W-:-:S04]  /*8180*/  @!P2 IMAD.WIDE R2, R9, 0x4, R6 ;  /* 0x000000040902a825 */ /* 0x001fc800078e0206 */
[--C-:B-1----:R-:W-:Y:S01]  /*8190*/  @!P3 IMAD.WIDE R4, R15, 0x4, R6.reuse ;  /* 0x000000040f04b825 */ /* 0x102fe200078e0206 */
[----:B------:R0:W-:Y:S03]  /*81a0*/  @!P2 ST.E.64 desc[UR36][R2.64], R98 ;  /* 0x000000620200a985 */ /* 0x0001e6000c101b24 */
[--C-:B------:R-:W-:Y:S01]  /*81b0*/  @!P4 IMAD.WIDE R8, R17, 0x4, R6.reuse ;  /* 0x000000041108c825 */ /* 0x100fe200078e0206 */
[----:B------:R0:W-:Y:S03]  /*81c0*/  @!P3 ST.E.64 desc[UR36][R4.64], R102 ;  /* 0x000000660400b985 */ /* 0x0001e6000c101b24 */
[--C-:B------:R-:W-:Y:S01]  /*81d0*/  @!P5 IMAD.WIDE R10, R11, 0x4, R6.reuse ;  /* 0x000000040b0ad825 */ /* 0x100fe200078e0206 */
[----:B------:R0:W-:Y:S03]  /*81e0*/  @!P4 ST.E.64 desc[UR36][R8.64], R106 ;  /* 0x0000006a0800c985 */ /* 0x0001e6000c101b24 */
[----:B------:R-:W-:Y:S01]  /*81f0*/  @!P6 IMAD.WIDE R12, R13, 0x4, R6 ;  /* 0x000000040d0ce825 */ /* 0x000fe200078e0206 */
[----:B------:R0:W-:Y:S04]  /*8200*/  @!P5 ST.E.64 desc[UR36][R10.64], R110 ;  /* 0x0000006e0a00d985 */ /* 0x0001e8000c101b24 */
[----:B------:R0:W-:Y:S01]  /*8210*/  @!P6 ST.E.64 desc[UR36][R12.64], R114 ;  /* 0x000000720c00e985 */ /* 0x0001e2000c101b24 */
[----:B------:R-:W-:Y:S05]  /*8220*/  @P0 BRA `(.L_x_8) ;  /* 0x0000003c00e80947 */ /* 0x000fea0003800000 */
[----:B------:R-:W-:-:S04]  /*8230*/  LEA.HI R0, R0, R0, RZ, 0x1 ;  /* 0x0000000000007211 */ /* 0x000fc800078f08ff */
[----:B0-----:R-:W-:-:S05]  /*8240*/  LOP3.LUT R3, R0, 0xfffffffe, RZ, 0xc0, !PT ;  /* 0xfffffffe00037812 */ /* 0x001fca00078ec0ff */
[----:B------:R-:W-:-:S05]  /*8250*/  IMAD.WIDE R6, R3, 0x4, R6 ;  /* 0x0000000403067825 */ /* 0x000fca00078e0206 */
[----:B------:R0:W-:Y:S01]  /*8260*/  ST.E.64 desc[UR36][R6.64], R118 ;  /* 0x0000007606007985 */ /* 0x0001e2000c101b24 */
[----:B------:R-:W-:Y:S05]  /*8270*/  BRA `(.L_x_8) ;  /* 0x0000003c00d47947 */ /* 0x000fea0003800000 */
.L_x_35:
[----:B------:R-:W0:Y:S02]  /*8280*/  S2R R0, SR_TID.X ;  /* 0x0000000000007919 */ /* 0x000e240000002100 */
[----:B0-----:R-:W-:-:S04]  /*8290*/  IADD3 R2, R0, -0x80, RZ ;  /* 0xffffff8000027810 */ /* 0x001fc80007ffe0ff */
[----:B------:R-:W-:-:S13]  /*82a0*/  ISETP.GT.AND P0, PT, R2, 0x7f, PT ;  /* 0x0000007f0200780c */ /* 0x000fda0003f04270 */
[----:B------:R-:W-:Y:S05]  /*82b0*/  @P0 BRA `(.L_x_8) ;  /* 0x0000003c00c40947 */ /* 0x000fea0003800000 */
[----:B------:R-:W0:Y:S01]  /*82c0*/  S2R R3, SR_CTAID.X ;  /* 0x0000000000037919 */ /* 0x000e220000002500 */
[----:B------:R-:W1:Y:S01]  /*82d0*/  LDC R6, c[0x0][0xbe8] ;  /* 0x0002fa00ff067b82 */ /* 0x000e620000000800 */
[----:B------:R-:W-:Y:S01]  /*82e0*/  ULDC UR4, c[0x0][0xa88] ;  /* 0x0002a20000047ab9 */ /* 0x000fe20000000800 */
[----:B0-----:R-:W-:Y:S02]  /*82f0*/  IMAD R0, R3, 0x80, R0 ;  /* 0x0000008003007824 */ /* 0x001fe400078e0200 */
[----:B-1----:R-:W-:Y:S02]  /*8300*/  IMAD R3, R6, UR4, RZ ;  /* 0x0000000406037c24 */ /* 0x002fe4000f8e02ff */
[----:B------:R-:W-:-:S05]  /*8310*/  VIADD R0, R0, 0xffffff80 ;  /* 0xffffff8000007836 */ /* 0x000fca0000000000 */
[----:B------:R-:W-:-:S13]  /*8320*/  ISETP.GE.AND P0, PT, R0, R3, PT ;  /* 0x000000030000720c */ /* 0x000fda0003f06270 */
[----:B------:R-:W-:Y:S05]  /*8330*/  @P0 BRA `(.L_x_8) ;  /* 0x0000003c00a40947 */ /* 0x000fea0003800000 */
[----:B------:R-:W-:Y:S01]  /*8340*/  ISETP.NE.AND P0, PT, R6, 0x1, PT ;  /* 0x000000010600780c */ /* 0x000fe20003f05270 */
[----:B------:R-:W0:Y:S01]  /*8350*/  S2UR UR7, SR_CTAID.Z ;  /* 0x00000000000779c3 */ /* 0x000e220000002700 */
[----:B------:R-:W-:Y:S01]  /*8360*/  R2UR UR11, R16 ;  /* 0x00000000100b72ca */ /* 0x000fe200000e0000 */
[----:B------:R-:W-:Y:S01]  /*8370*/  ULDC.64 UR8, c[0x0][0xbd0] ;  /* 0x0002f40000087ab9 */ /* 0x000fe20000000a00 */
[----:B------:R-:W-:-:S05]  /*8380*/  MOV R5, R0 ;  /* 0x0000000000057202 */ /* 0x000fca0000000f00 */
[----:B------:R-:W1:Y:S06]  /*8390*/  LDC.64 R10, c[0x0][0xbd8] ;  /* 0x0002f600ff0a7b82 */ /* 0x000e6c0000000a00 */
[----:B------:R-:W-:Y:S02]  /*83a0*/  USHF.R.S32.HI UR6, URZ, 0x1f, UR11 ;  /* 0x0000001f3f067899 */ /* 0x000fe4000801140b */
[----:B------:R-:W2:Y:S01]  /*83b0*/  @P0 LDC R7, c[0x0][0xbec] ;  /* 0x0002fb00ff070b82 */ /* 0x000ea20000000800 */
[----:B------:R-:W-:Y:S02]  /*83c0*/  UIMAD.WIDE.U32 UR4, UR11, UR8, URZ ;  /* 0x000000080b0472a5 */ /* 0x000fe4000f8e003f */
[----:B------:R-:W-:-:S04]  /*83d0*/  UIMAD UR6, UR6, UR8, URZ ;  /* 0x00000008060672a4 */ /* 0x000fc8000f8e023f */
[----:B------:R-:W-:Y:S01]  /*83e0*/  UIMAD UR6, UR11, UR9, UR6 ;  /* 0x000000090b0672a4 */ /* 0x000fe2000f8e0206 */
[----:B------:R-:W3:Y:S01]  /*83f0*/  @P0 LDC R9, c[0x0][0xbf0] ;  /* 0x0002fc00ff090b82 */ /* 0x000ee20000000800 */
[----:B0-----:R-:W-:Y:S01]  /*8400*/  USHF.R.S32.HI UR8, URZ, 0x1f, UR7 ;  /* 0x0000001f3f087899 */ /* 0x001fe20008011407 */
[----:B------:R-:W-:Y:S01]  /*8410*/  IMAD.U32 R3, RZ, RZ, UR5 ;  /* 0x00000005ff037e24 */ /* 0x000fe2000f8e00ff */
[----:B------:R-:W-:Y:S01]  /*8420*/  UIADD3 UR6, UR5, UR6, URZ ;  /* 0x0000000605067290 */ /* 0x000fe2000fffe03f */
[----:B------:R-:W-:Y:S02]  /*8430*/  IMAD.U32 R2, RZ, RZ, UR4 ;  /* 0x00000004ff027e24 */ /* 0x000fe4000f8e00ff */
[----:B------:R-:W-:Y:S02]  /*8440*/  ULDC.64 UR4, c[0x0][0xbe0] ;  /* 0x0002f80000047ab9 */ /* 0x000fe40000000a00 */
[----:B------:R-:W0:Y:S01]  /*8450*/  S2UR UR10, SR_CTAID.Y ;  /* 0x00000000000a79c3 */ /* 0x000e220000002600 */
[----:B------:R-:W-:Y:S01]  /*8460*/  MOV R3, UR6 ;  /* 0x0000000600037c02 */ /* 0x000fe20008000f00 */
[----:B-1----:R-:W-:-:S04]  /*8470*/  IMAD R12, R10, UR8, RZ ;  /* 0x000000080a0c7c24 */ /* 0x002fc8000f8e02ff */
[----:B------:R-:W-:Y:S02]  /*8480*/  IMAD R11, R11, UR7, R12 ;  /* 0x000000070b0b7c24 */ /* 0x000fe4000f8e020c */
[----:B------:R-:W0:Y:S01]  /*8490*/  LDC R8, c[0x0][0xc50] ;  /* 0x00031400ff087b82 */ /* 0x000e220000000800 */
[----:B--2---:R-:W-:-:S04]  /*84a0*/  @P0 IMAD.HI.U32 R4, R0, R7, RZ ;  /* 0x0000000700040227 */ /* 0x004fc800078e00ff */
[----:B------:R-:W-:Y:S02]  /*84b0*/  IMAD R7, RZ, RZ, -UR11 ;  /* 0x8000000bff077e24 */ /* 0x000fe4000f8e02ff */
[----:B------:R-:W-:Y:S01]  /*84c0*/  IMAD.WIDE.U32 R2, R10, UR7, R2 ;  /* 0x000000070a027c25 */ /* 0x000fe2000f8e0002 */
[----:B---3--:R-:W-:-:S04]  /*84d0*/  @P0 SHF.R.U32.HI R5, RZ, R9, R4 ;  /* 0x00000009ff050219 */ /* 0x008fc80000011604 */
[----:B------:R-:W-:Y:S01]  /*84e0*/  IADD3 R3, R11, R3, RZ ;  /* 0x000000030b037210 */ /* 0x000fe20007ffe0ff */
[----:B0-----:R-:W-:Y:S02]  /*84f0*/  IMAD R9, R8, R7, UR10 ;  /* 0x0000000a08097e24 */ /* 0x001fe4000f8e0207 */
[----:B------:R-:W-:Y:S02]  /*8500*/  IMAD.MOV R7, RZ, RZ, -R5 ;  /* 0x000000ffff077224 */ /* 0x000fe400078e0a05 */
[----:B------:R-:W-:Y:S01]  /*8510*/  IMAD.WIDE.U32 R2, R9, UR4, R2 ;  /* 0x0000000409027c25 */ /* 0x000fe2000f8e0002 */
[----:B------:R-:W-:-:S03]  /*8520*/  SHF.R.S32.HI R4, RZ, 0x1f, R9 ;  /* 0x0000001fff047819 */ /* 0x000fc60000011409 */
[----:B------:R-:W-:Y:S01]  /*8530*/  IMAD R7, R6, R7, R0 ;  /* 0x0000000706077224 */ /* 0x000fe200078e0200 */
[----:B------:R-:W-:Y:S01]  /*8540*/  IADD3 R2, P0, R5, R2, RZ ;  /* 0x0000000205027210 */ /* 0x000fe20007f1e0ff */
[----:B------:R-:W-:-:S03]  /*8550*/  IMAD R4, R4, UR4, RZ ;  /* 0x0000000404047c24 */ /* 0x000fc6000f8e02ff */
[----:B------:R-:W-:Y:S01]  /*8560*/  SHF.R.S32.HI R0, RZ, 0x1f, R7 ;  /* 0x0000001fff007819 */ /* 0x000fe20000011407 */
[----:B------:R-:W-:Y:S01]  /*8570*/  IMAD R4, R9, UR5, R4 ;  /* 0x0000000509047c24 */ /* 0x000fe2000f8e0204 */
[----:B------:R-:W-:Y:S01]  /*8580*/  SHF.R.S32.HI R9, RZ, 0x1f, R5 ;  /* 0x0000001fff097819 */ /* 0x000fe20000011405 */
[----:B------:R-:W-:Y:S02]  /*8590*/  ULDC.64 UR4, c[0x0][0xbc8] ;  /* 0x0002f20000047ab9 */ /* 0x000fe40000000a00 */
[----:B------:R-:W-:Y:S01]  /*85a0*/  IMAD R0, R0, UR4, RZ ;  /* 0x0000000400007c24 */ /* 0x000fe2000f8e02ff */
[----:B------:R-:W-:-:S03]  /*85b0*/  IADD3.X R3, R9, R3, R4, P0, !PT ;  /* 0x0000000309037210 */ /* 0x000fc600007fe404 */
[C---:B------:R-:W-:Y:S02]  /*85c0*/  IMAD R5, R7.reuse, UR5, R0 ;  /* 0x0000000507057c24 */ /* 0x040fe4000f8e0200 */
[----:B------:R-:W-:Y:S01]  /*85d0*/  IMAD.WIDE.U32 R2, R7, UR4, R2 ;  /* 0x0000000407027c25 */ /* 0x000fe2000f8e0002 */
[----:B------:R-:W-:-:S03]  /*85e0*/  ULDC.64 UR4, c[0x0][0xba8] ;  /* 0x0002ea0000047ab9 */ /* 0x000fc60000000a00 */
[----:B------:R-:W-:Y:S01]  /*85f0*/  IMAD.IADD R3, R3, 0x1, R5 ;  /* 0x0000000103037824 */ /* 0x000fe200078e0205 */
[----:B------:R-:W-:-:S04]  /*8600*/  LEA R4, P0, R2, UR4, 0x2 ;  /* 0x0000000402047c11 */ /* 0x000fc8000f8010ff */
[----:B------:R-:W-:Y:S01]  /*8610*/  LEA.HI.X R5, R2, UR5, R3, 0x2, P0 ;  /* 0x0000000502057c11 */ /* 0x000fe200080f1403 */
[----:B------:R-:W-:-:S05]  /*8620*/  IMAD.MOV.U32 R3, RZ, RZ, -0x800000 ;  /* 0xff800000ff037424 */ /* 0x000fca00078e00ff */
[----:B------:R0:W-:Y:S01]  /*8630*/  STG.E desc[UR36][R4.64], R3 ;  /* 0x0000000304007986 */ /* 0x0001e2000c101924 */
[----:B------:R-:W-:Y:S05]  /*8640*/  BRA `(.L_x_8) ;  /* 0x0000003800e07947 */ /* 0x000fea0003800000 */
.L_x_6:
[----:B------:R-:W-:-:S08]  /*8650*/  NOP ;  /* 0x0000000000007918 */ /* 0x000fd00000000000 */
[----:B0-----:R-:W0:-:S00]  /*8660*/  USETMAXREG.DEALLOC.CTAPOOL 0x28 ;  /* 0x00000028000079c8 */ /* 0x001e0000080e0500 */
[----:B0-----:R-:W-:Y:S01]  /*8670*/  LOP3.LUT R18, R0, 0x3, RZ, 0xc0, !PT ;  /* 0x0000000300127812 */ /* 0x001fe200078ec0ff */
[----:B------:R-:W0:Y:S05]  /*8680*/  S2R R26, SR_CTAID.Z ;  /* 0x00000000001a7919 */ /* 0x000e2a0000002700 */
[----:B------:R-:W1:Y:S01]  /*8690*/  S2UR UR6, SR_CTAID.Y ;  /* 0x00000000000679c3 */ /* 0x000e620000002600 */
[----:B------:R-:W2:Y:S02]  /*86a0*/  SHFL.IDX PT, R0, R18, RZ, 0x1f ;  /* 0x00001fff12007589 */ /* 0x000ea400000e0000 */
[----:B--2---:R-:W-:-:S13]  /*86b0*/  ISETP.NE.AND P0, PT, R0, RZ, PT ;  /* 0x000000ff0000720c */ /* 0x004fda0003f05270 */
[----:B01----:R-:W-:Y:S05]  /*86c0*/  @!P0 BRA `(.L_x_38) ;  /* 0x0000000000288947 */ /* 0x003fea0003800000 */
[----:B------:R-:W-:Y:S01]  /*86d0*/  ULDC UR7, c[0x0][0xc50] ;  /* 0x0003140000077ab9 */ /* 0x000fe20000000800 */
[----:B------:R-:W-:Y:S01]  /*86e0*/  UMOV UR41, UR6 ;  /* 0x0000000600297c82 */ /* 0x000fe20008000000 */
[----:B------:R-:W-:-:S06]  /*86f0*/  UISETP.NE.AND UP0, UPT, UR7, 0x1, UPT ;  /* 0x000000010700788c */ /* 0x000fcc000bf05270 */
[----:B------:R-:W-:-:S13]  /*8700*/  PLOP3.LUT P0, PT, PT, PT, UP0, 0x80, 0x0 ;  /* 0x000000000000781c */ /* 0x000fda0003f0f008 */
[----:B------:R-:W-:Y:S05]  /*8710*/  @!P0 BRA `(.L_x_39) ;  /* 0x0000000000308947 */ /* 0x000fea0003800000 */
[----:B------:R-:W-:Y:S01]  /*8720*/  ULDC UR4, c[0x0][0xc54] ;  /* 0x0003150000047ab9 */ /* 0x000fe20000000800 */
[----:B------:R-:W-:Y:S01]  /*8730*/  ULDC UR41, c[0x0][0xc58] ;  /* 0x0003160000297ab9 */ /* 0x000fe20000000800 */
[----:B------:R-:W-:-:S04]  /*8740*/  UIMAD.WIDE.U32 UR4, UR6, UR4, URZ ;  /* 0x00000004060472a5 */ /* 0x000fc8000f8e003f */
[----:B------:R-:W-:Y:S01]  /*8750*/  USHF.R.U32.HI UR41, URZ, UR41, UR5 ;  /* 0x000000293f297299 */ /* 0x000fe20008011605 */
[----:B------:R-:W-:Y:S11]  /*8760*/  BRA `(.L_x_39) ;  /* 0x00000000001c7947 */ /* 0x000ff60003800000 */
.L_x_38:
[----:B------:R-:W-:Y:S01]  /*8770*/  ULDC UR7, c[0x0][0xc50] ;  /* 0x0003140000077ab9 */ /* 0x000fe20000000800 */
[----:B------:R-:W-:Y:S01]  /*8780*/  UMOV UR41, UR6 ;  /* 0x0000000600297c82 */ /* 0x000fe20008000000 */
[----:B------:R-:W-:-:S11]  /*8790*/  UISETP.NE.AND UP0, UPT, UR7, 0x1, UPT ;  /* 0x000000010700788c */ /* 0x000fd6000bf05270 */
[----:B------:R-:W-:Y:S01]  /*87a0*/  @UP0 ULDC UR4, c[0x0][0xc54] ;  /* 0x0003150000040ab9 */ /* 0x000fe20000000800 */
[----:B------:R-:W-:Y:S01]  /*87b0*/  @UP0 ULDC UR8, c[0x0][0xc58] ;  /* 0x0003160000080ab9 */ /* 0x000fe20000000800 */
[----:B------:R-:W-:-:S04]  /*87c0*/  UIMAD.WIDE.U32 UR4, UR6, UR4, URZ ;  /* 0x00000004060472a5 */ /* 0x000fc8000f8e003f */
[----:B------:R-:W-:-:S12]  /*87d0*/  @UP0 USHF.R.U32.HI UR41, URZ, UR8, UR5 ;  /* 0x000000083f290299 */ /* 0x000fd80008011605 */
.L_x_39:
[----:B------:R-:W-:Y:S01]  /*87e0*/  ISETP.GE.AND P0, PT, R26, RZ, PT ;  /* 0x000000ff1a00720c */ /* 0x000fe20003f06270 */
[----:B------:R-:W-:Y:S01]  /*87f0*/  UIADD3 UR4, -UR41, URZ, URZ ;  /* 0x0000003f29047290 */ /* 0x000fe2000fffe13f */
[----:B------:R-:W-:Y:S01]  /*8800*/  MOV R28, 0x1 ;  /* 0x00000001001c7802 */ /* 0x000fe20000000f00 */
[----:B------:R-:W-:Y:S02]  /*8810*/  IMAD.MOV.U32 R0, RZ, RZ, RZ ;  /* 0x000000ffff007224 */ /* 0x000fe400078e00ff */
[----:B------:R-:W-:Y:S01]  /*8820*/  UIMAD UR6, UR7, UR4, UR6 ;  /* 0x00000004070672a4 */ /* 0x000fe2000f8e0206 */
[----:B------:R-:W-:-:S07]  /*8830*/  IMAD.MOV.U32 R6, RZ, RZ, 0x1 ;  /* 0x00000001ff067424 */ /* 0x000fce00078e00ff */
[----:B------:R-:W-:Y:S05]  /*8840*/  @!P0 BRA `(.L_x_40) ;  /* 0x0000003400988947 */ /* 0x000fea0003800000 */
[----:B------:R-:W0:Y:S01]  /*8850*/  LDC.64 R2, c[0x0][0xa28] ;  /* 0x00028a00ff027b82 */ /* 0x000e220000000a00 */
[----:B------:R-:W-:Y:S01]  /*8860*/  ULDC.64 UR4, c[0x0][0x418] ;  /* 0x0001060000047ab9 */ /* 0x000fe20000000a00 */
[----:B------:R-:W-:Y:S01]  /*8870*/  ULDC UR42, c[0x0][0x2f0] ;  /* 0x0000bc00002a7ab9 */ /* 0x000fe20000000800 */
[----:B------:R-:W-:Y:S02]  /*8880*/  MOV R19, RZ ;  /* 0x000000ff00137202 */ /* 0x000fe40000000f00 */
[----:B0-----:R-:W-:-:S04]  /*8890*/  ISETP.NE.U32.AND P0, PT, R2, RZ, PT ;  /* 0x000000ff0200720c */ /* 0x001fc80003f05070 */
[----:B------:R-:W-:Y:S01]  /*88a0*/  ISETP.NE.AND.EX P0, PT, R3, RZ, PT, P0 ;  /* 0x000000ff0300720c */ /* 0x000fe20003f05300 */
[----:B------:R-:W-:-:S03]  /*88b0*/  UISETP.NE.U32.AND UP0, UPT, UR4, URZ, UPT ;  /* 0x0000003f0400728c */ /* 0x000fc6000bf05070 */
[----:B------:R-:W-:-:S09]  /*88c0*/  ULDC UR4, c[0x0][0x424] ;  /* 0x0001090000047ab9 */ /* 0x000fd20000000800 */
[----:B------:R-:W0:Y:S01]  /*88d0*/  @P0 LDC.64 R2, c[0x0][0xa28] ;  /* 0x00028a00ff020b82 */ /* 0x000e220000000a00 */
[----:B------:R-:W-:-:S04]  /*88e0*/  UISETP.NE.AND.EX UP0, UPT, UR5, URZ, UPT, UP0 ;  /* 0x0000003f0500728c */ /* 0x000fc8000bf05300 */
[----:B------:R-:W-:-:S04]  /*88f0*/  USEL UR4, UR4, 0x1, UP0 ;  /* 0x0000000104047887 */ /* 0x000fc80008000000 */
[----:B------:R-:W-:Y:S01]  /*8900*/  UIMAD UR42, UR4, UR42, URZ ;  /* 0x0000002a042a72a4 */ /* 0x000fe2000f8e023f */
[----:B------:R-:W1:Y:S03]  /*8910*/  S2R R22, SR_CTAID.X ;  /* 0x0000000000167919 */ /* 0x000e660000002500 */
[----:B------:R-:W-:Y:S02]  /*8920*/  UISETP.GE.AND UP0, UPT, UR42, 0x1, UPT ;  /* 0x000000012a00788c */ /* 0x000fe4000bf06270 */
[----:B------:R-:W-:Y:S01]  /*8930*/  UIADD3 UR4, UR42, 0x5f, URZ ;  /* 0x0000005f2a047890 */ /* 0x000fe2000fffe03f */
[----:B0-----:R-:W-:-:S05]  /*8940*/  @P0 IMAD.WIDE R2, R26, 0x4, R2 ;  /* 0x000000041a020825 */ /* 0x001fca00078e0202 */
[----:B------:R0:W5:Y:S01]  /*8950*/  @P0 LDG.E R19, desc[UR36][R2.64] ;  /* 0x0000002402130981 */ /* 0x000162000c1e1900 */
[----:B------:R-:W-:Y:S01]  /*8960*/  PLOP3.LUT P0, PT, PT, PT, UP0, 0x80, 0x0 ;  /* 0x000000000000781c */ /* 0x000fe20003f0f008 */
[----:B------:R-:W-:Y:S02]  /*8970*/  UIMAD.WIDE UR4, UR4, 0x2aaaaaab, URZ ;  /* 0x2aaaaaab040478a5 */ /* 0x000fe4000f8e023f */
[----:B------:R-:W-:Y:S02]  /*8980*/  ULOP3.LUT UR46, UR6, 0xffff, URZ, 0xc0, !UPT ;  /* 0x0000ffff062e7892 */ /* 0x000fe4000f8ec03f */
[----:B------:R-:W-:Y:S01]  /*8990*/  USHF.R.U32.HI UR43, URZ, 0x1f, UR5 ;  /* 0x0000001f3f2b7899 */ /* 0x000fe20008011605 */
[----:B------:R-:W-:-:S03]  /*89a0*/  UMOV UR40, URZ ;  /* 0x0000003f00287c82 */ /* 0x000fc60008000000 */
[----:B------:R-:W-:-:S04]  /*89b0*/  ULEA.HI.SX32 UR43, UR5, UR43, 0x1c ;  /* 0x0000002b052b7291 */ /* 0x000fc8000f8fe23f */
[----:B01----:R-:W-:Y:S08]  /*89c0*/  @!P0 BRA `(.L_x_41) ;  /* 0x0000000000848947 */ /* 0x003ff00003800000 */
[----:B------:R-:W-:Y:S01]  /*89d0*/  USHF.R.U32.HI UR6, URZ, 0x10, UR6 ;  /* 0x000000103f067899 */ /* 0x000fe20008011606 */
[----:B------:R-:W-:-:S03]  /*89e0*/  UMOV UR4, URZ ;  /* 0x0000003f00047c82 */ /* 0x000fc60008000000 */
[----:B------:R-:W-:-:S11]  /*89f0*/  UISETP.NE.AND UP0, UPT, UR6, URZ, UPT ;  /* 0x0000003f0600728c */ /* 0x000fd6000bf05270 */
[----:B------:R-:W-:Y:S02]  /*8a00*/  @!UP0 ULDC UR6, c[0x0][0x9f0] ;  /* 0x00027c0000068ab9 */ /* 0x000fe40000000800 */
[----:B------:R-:W-:Y:S01]  /*8a10*/  IABS R0, UR6 ;  /* 0x0000000600007c13 */ /* 0x000fe20008000000 */
[----:B------:R-:W-:Y:S02]  /*8a20*/  UIADD3 UR7, UR43, -0x1, UR6 ;  /* 0xffffffff2b077890 */ /* 0x000fe4000fffe006 */
[----:B------:R-:W-:Y:S02]  /*8a30*/  IABS R4, UR6 ;  /* 0x0000000600047c13 */ /* 0x000fe40008000000 */
[----:B------:R-:W-:Y:S02]  /*8a40*/  R2UR UR10, R0 ;  /* 0x00000000000a72ca */ /* 0x000fe400000e0000 */
[----:B------:R-:W-:Y:S01]  /*8a50*/  IABS R3, UR7 ;  /* 0x0000000700037c13 */ /* 0x000fe20008000000 */
[----:B------:R-:W-:-:S03]  /*8a60*/  ULOP3.LUT UR7, UR7, UR6, URZ, 0x3c, !UPT ;  /* 0x0000000607077292 */ /* 0x000fc6000f8e3c3f */
[----:B------:R-:W-:-:S07]  /*8a70*/  R2UR UR9, R3 ;  /* 0x00000000030972ca */ /* 0x000fce00000e0000 */
[----:B------:R-:W0:Y:S08]  /*8a80*/  I2F.RP R0, UR10 ;  /* 0x0000000a00007d06 */ /* 0x000e300008209400 */
[----:B0-----:R-:W0:Y:S02]  /*8a90*/  MUFU.RCP R0, R0 ;  /* 0x0000000000007308 */ /* 0x001e240000001000 */
[----:B0-----:R-:W-:-:S02]  /*8aa0*/  VIADD R2, R0, 0xffffffe ;  /* 0x0ffffffe00027836 */ /* 0x001fc40000000000 */
[----:B------:R-:W-:-:S04]  /*8ab0*/  IMAD.MOV R0, RZ, RZ, -R4 ;  /* 0x000000ffff007224 */ /* 0x000fc800078e0a04 */
        /* <DEDUP_REMOVED lines=14> */
[----:B------:R-:W-:Y:S02]  /*8ba0*/  UISETP.NE.AND UP1, UPT, UR6, URZ, UPT ;  /* 0x0000003f0600728c */ /* 0x000fe4000bf25270 */
[----:B------:R-:W-:-:S09]  /*8bb0*/  @!UP0 UIADD3 UR5, -UR5, URZ, URZ ;  /* 0x0000003f05058290 */ /* 0x000fd2000fffe13f */
[----:B------:R-:W-:-:S07]  /*8bc0*/  @!UP1 ULOP3.LUT UR5, URZ, UR6, URZ, 0x33, !UPT ;  /* 0x000000063f059292 */ /* 0x000fce000f8e333f */
[----:B------:R-:W-:-:S05]  /*8bd0*/  UMOV UR40, UR5 ;  /* 0x0000000500287c82 */ /* 0x000fca0008000000 */
.L_x_41:
[----:B------:R-:W-:Y:S02]  /*8be0*/  UIMAD UR47, UR46, UR40, URZ ;  /* 0x000000282e2f72a4 */ /* 0x000fe4000f8e023f */
[----:B------:R-:W-:Y:S02]  /*8bf0*/  MOV R3, UR40 ;  /* 0x0000002800037c02 */ /* 0x000fe40008000f00 */
[----:B------:R-:W-:Y:S02]  /*8c00*/  MOV R6, 0x1 ;  /* 0x0000000100067802 */ /* 0x000fe40000000f00 */
[----:B------:R-:W-:-:S05]  /*8c10*/  IMAD.U32 R0, RZ, RZ, UR47 ;  /* 0x0000002fff007e24 */ /* 0x000fca000f8e00ff */
[----:B------:R-:W-:-:S04]  /*8c20*/  VIADDMNMX R0, R0, R3, UR43, PT ;  /* 0x0000002b00007e46 */ /* 0x000fc8000b800103 */
[----:B------:R-:W-:Y:S01]  /*8c30*/  R2UR UR48, R0 ;  /* 0x00000000003072ca */ /* 0x000fe200000e0000 */
[----:B------:R-:W-:-:S12]  /*8c40*/  IMAD.MOV.U32 R0, RZ, RZ, RZ ;  /* 0x000000ffff007224 */ /* 0x000fd800078e00ff */
[----:B------:R-:W-:-:S06]  /*8c50*/  UISETP.GT.AND UP0, UPT, UR48, UR47, UPT ;  /* 0x0000002f3000728c */ /* 0x000fcc000bf04270 */
[----:B------:R-:W-:-:S13]  /*8c60*/  PLOP3.LUT P0, PT, PT, PT, UP0, 0x80, 0x0 ;  /* 0x000000000000781c */ /* 0x000fda0003f0f008 */
[----:B------:R-:W-:Y:S05]  /*8c70*/  @!P0 BRA `(.L_x_40) ;  /* 0x00000030008c8947 */ /* 0x000fea0003800000 */
[----:B------:R-:W0:Y:S01]  /*8c80*/  S2UR UR4, SR_CgaCtaId ;  /* 0x00000000000479c3 */ /* 0x000e220000008800 */
[----:B------:R-:W-:Y:S02]  /*8c90*/  UMOV UR44, 0x400 ;  /* 0x00000400002c7882 */ /* 0x000fe40000000000 */
[----:B0-----:R-:W-:-:S04]  /*8ca0*/  ULEA UR44, UR4, UR44, 0x18 ;  /* 0x0000002c042c7291 */ /* 0x001fc8000f8ec03f */
[----:B------:R-:W-:-:S04]  /*8cb0*/  UIADD3 UR4, UR44, 0x1e400, URZ ;  /* 0x0001e4002c047890 */ /* 0x000fc8000fffe03f */
[----:B------:R-:W-:-:S06]  /*8cc0*/  ULOP3.LUT UP0, URZ, UR4, 0x3ff, URZ, 0xc0, !UPT ;  /* 0x000003ff043f7892 */ /* 0x000fcc000f80c03f */
[----:B------:R-:W-:-:S13]  /*8cd0*/  PLOP3.LUT P0, PT, PT, PT, UP0, 0x80, 0x0 ;  /* 0x000000000000781c */ /* 0x000fda0003f0f008 */
[----:B------:R-:W-:Y:S05]  /*8ce0*/  @!P0 BRA `(.L_x_42) ;  /* 0x0000000000408947 */ /* 0x000fea0003800000 */
[----:B------:R-:W-:Y:S01]  /*8cf0*/  MOV R2, 0x0 ;  /* 0x0000000000027802 */ /* 0x000fe20000000f00 */
[----:B------:R-:W-:Y:S01]  /*8d00*/  ULDC.64 UR4, c[0x4][0x88] ;  /* 0x0100220000047ab9 */ /* 0x000fe20000000a00 */
[----:B------:R-:W-:Y:S01]  /*8d10*/  ULDC.64 UR6, c[0x4][0x90] ;  /* 0x0100240000067ab9 */ /* 0x000fe20000000a00 */
[----:B------:R-:W-:Y:S01]  /*8d20*/  IMAD.U32 R4, RZ, RZ, UR4 ;  /* 0x00000004ff047e24 */ /* 0x000fe2000f8e00ff */
[----:B------:R-:W-:Y:S01]  /*8d30*/  MOV R6, UR6 ;  /* 0x0000000600067c02 */ /* 0x000fe20008000f00 */
[----:B------:R-:W-:Y:S01]  /*8d40*/  IMAD.U32 R5, RZ, RZ, UR5 ;  /* 0x00000005ff057e24 */ /* 0x000fe2000f8e00ff */
[----:B------:R-:W0:Y:S01]  /*8d50*/  LDC.64 R2, c[0x4][R2] ;  /* 0x0100000002027b82 */ /* 0x000e220000000a00 */
[----:B------:R-:W-:Y:S01]  /*8d60*/  ULDC.64 UR4, c[0x4][0x8] ;  /* 0x0100020000047ab9 */ /* 0x000fe20000000a00 */
[----:B------:R-:W-:Y:S01]  /*8d70*/  IMAD.U32 R7, RZ, RZ, UR7 ;  /* 0x00000007ff077e24 */ /* 0x000fe2000f8e00ff */
[----:B------:R-:W-:Y:S01]  /*8d80*/  MOV R11, UR5 ;  /* 0x00000005000b7c02 */ /* 0x000fe20008000f00 */
[----:B------:R-:W-:Y:S01]  /*8d90*/  IMAD.U32 R10, RZ, RZ, UR4 ;  /* 0x00000004ff0a7e24 */ /* 0x000fe2000f8e00ff */
[----:B------:R-:W-:Y:S01]  /*8da0*/  MOV R13, RZ ;  /* 0x000000ff000d7202 */ /* 0x000fe20000000f00 */
[----:B------:R-:W-:-:S02]  /*8db0*/  IMAD.MOV.U32 R8, RZ, RZ, 0x70 ;  /* 0x00000070ff087424 */ /* 0x000fc400078e00ff */
[----:B------:R-:W-:-:S07]  /*8dc0*/  IMAD.MOV.U32 R12, RZ, RZ, 0x1 ;  /* 0x00000001ff0c7424 */ /* 0x000fce00078e00ff */
[----:B------:R-:W-:-:S07]  /*8dd0*/  LEPC R20, `(.L_x_42) ;  /* 0x000000001014794e */ /* 0x000fce0000000000 */
[----:B0----5:R-:W-:Y:S05]  /*8de0*/  CALL.ABS.NOINC R2 ;  /* 0x0000000002007343 */ /* 0x021fea0003c00000 */
.L_x_42:
        /* <DEDUP_REMOVED lines=8> */
[----:B------:R0:W1:Y:S01]  /*8e70*/  LDC.64 R2, c[0x4][R16] ;  /* 0x0100000010027b82 */ /* 0x0000620000000a00 */
[----:B------:R-:W-:Y:S01]  /*8e80*/  IMAD.U32 R5, RZ, RZ, UR5 ;  /* 0x00000005ff057e24 */ /* 0x000fe2000f8e00ff */
[----:B------:R-:W-:Y:S01]  /*8e90*/  ULDC.64 UR4, c[0x4][0x10] ;  /* 0x0100040000047ab9 */ /* 0x000fe20000000a00 */
[----:B------:R-:W-:Y:S01]  /*8ea0*/  MOV R6, UR6 ;  /* 0x0000000600067c02 */ /* 0x000fe20008000f00 */
[----:B------:R-:W-:Y:S01]  /*8eb0*/  IMAD.U32 R7, RZ, RZ, UR7 ;  /* 0x00000007ff077e24 */ /* 0x000fe2000f8e00ff */
[----:B------:R-:W-:Y:S01]  /*8ec0*/  MOV R11, UR5 ;  /* 0x00000005000b7c02 */ /* 0x000fe20008000f00 */
[----:B------:R-:W-:Y:S01]  /*8ed0*/  IMAD.U32 R10, RZ, RZ, UR4 ;  /* 0x00000004ff0a7e24 */ /* 0x000fe2000f8e00ff */
[----:B------:R-:W-:Y:S01]  /*8ee0*/  MOV R13, RZ ;  /* 0x000000ff000d7202 */ /* 0x000fe20000000f00 */
[----:B------:R-:W-:-:S02]  /*8ef0*/  IMAD.MOV.U32 R8, RZ, RZ, 0x70 ;  /* 0x00000070ff087424 */ /* 0x000fc400078e00ff */
[----:B0-----:R-:W-:-:S07]  /*8f00*/  IMAD.MOV.U32 R12, RZ, RZ, 0x1 ;  /* 0x00000001ff0c7424 */ /* 0x001fce00078e00ff */
[----:B------:R-:W-:-:S07]  /*8f10*/  LEPC R20, `(.L_x_44) ;  /* 0x000000001014794e */ /* 0x000fce0000000000 */
[----:B-1---5:R-:W-:Y:S05]  /*8f20*/  CALL.ABS.NOINC R2 ;  /* 0x0000000002007343 */ /* 0x022fea0003c00000 */
.L_x_44:
[----:B------:R0:W1:Y:S01]  /*8f30*/  LDC.64 R2, c[0x4][R16] ;  /* 0x0100000010027b82 */ /* 0x0000620000000a00 */
[----:B------:R-:W-:Y:S01]  /*8f40*/  ULDC.64 UR4, c[0x4][0x88] ;  /* 0x0100220000047ab9 */ /* 0x000fe20000000a00 */
[----:B------:R-:W-:Y:S01]  /*8f50*/  ULDC.64 UR6, c[0x4][0x90] ;  /* 0x0100240000067ab9 */ /* 0x000fe20000000a00 */
[----:B------:R-:W-:Y:S01]  /*8f60*/  IMAD.U32 R4, RZ, RZ, UR4 ;  /* 0x00000004ff047e24 */ /* 0x000fe2000f8e00ff */
[----:B------:R-:W-:Y:S01]  /*8f70*/  MOV R6, UR6 ;  /* 0x0000000600067c02 */ /* 0x000fe20008000f00 */
[----:B------:R-:W-:Y:S01]  /*8f80*/  IMAD.U32 R5, RZ, RZ, UR5 ;  /* 0x00000005ff057e24 */ /* 0x000fe2000f8e00ff */
[----:B------:R-:W-:Y:S01]  /*8f90*/  ULDC.64 UR4, c[0x4][0x18] ;  /* 0x0100060000047ab9 */ /* 0x000fe20000000a00 */
[----:B------:R-:W-:Y:S01]  /*8fa0*/  IMAD.U32 R7, RZ, RZ, UR7 ;  /* 0x00000007ff077e24 */ /* 0x000fe2000f8e00ff */
[----:B------:R-:W-:Y:S01]  /*8fb0*/  MOV R11, UR5 ;  /* 0x00000005000b7c02 */ /* 0x000fe20008000f00 */
[----:B------:R-:W-:Y:S01]  /*8fc0*/  IMAD.U32 R10, RZ, RZ, UR4 ;  /* 0x00000004ff0a7e24 */ /* 0x000fe2000f8e00ff */
[----:B------:R-:W-:Y:S01]  /*8fd0*/  MOV R13, RZ ;  /* 0x000000ff000d7202 */ /* 0x000fe20000000f00 */
[----:B------:R-:W-:-:S02]  /*8fe0*/  IMAD.MOV.U32 R8, RZ, RZ, 0x70 ;  /* 0x00000070ff087424 */ /* 0x000fc400078e00ff */
[----:B0-----:R-:W-:-:S07]  /*8ff0*/  IMAD.MOV.U32 R12, RZ, RZ, 0x1 ;  /* 0x00000001ff0c7424 */ /* 0x001fce00078e00ff */
[----:B------:R-:W-:-:S07]  /*9000*/  LEPC R20, `(.L_x_43) ;  /* 0x000000001014794e */ /* 0x000fce0000000000 */
[----:B-1----:R-:W-:Y:S05]  /*9010*/  CALL.ABS.NOINC R2 ;  /* 0x0000000002007343 */ /* 0x002fea0003c00000 */
.L_x_43:
[----:B------:R-:W0:Y:S01]  /*9020*/  LDC.64 R2, c[0x0][0x9f8] ;  /* 0x00027e00ff027b82 */ /* 0x000e220000000a00 */
[----:B------:R-:W-:Y:S01]  /*9030*/  IMAD.SHL.U32 R6, R25, 0x8, RZ ;  /* 0x0000000819067824 */ /* 0x000fe200078e00ff */
[----:B------:R-:W-:Y:S01]  /*9040*/  ULDC UR4, c[0x0][0x2f4] ;  /* 0x0000bd0000047ab9 */ /* 0x000fe20000000800 */
[----:B------:R-:W-:-:S05]  /*9050*/  IMAD.MOV.U32 R36, RZ, RZ, R26 ;  /* 0x000000ffff247224 */ /* 0x000fca00078e001a */
[----:B------:R-:W1:Y:S01]  /*9060*/  LDC R17, c[0x0][0x430] ;  /* 0x00010c00ff117b82 */ /* 0x000e620000000800 */
[----:B0-----:R-:W-:-:S04]  /*9070*/  ISETP.NE.U32.AND P0, PT, R2, RZ, PT ;  /* 0x000000ff0200720c */ /* 0x001fc80003f05070 */
[----:B------:R-:W-:Y:S02]  /*9080*/  ISETP.NE.AND.EX P0, PT, R3, RZ, PT, P0 ;  /* 0x000000ff0300720c */ /* 0x000fe40003f05300 */
[----:B------:R-:W-:-:S11]  /*9090*/  LOP3.LUT R23, R6, 0x38, RZ, 0xc0, !PT ;  /* 0x0000003806177812 */ /* 0x000fd600078ec0ff */
[----:B------:R-:W0:Y:S01]  /*90a0*/  @P0 LDC.64 R2, c[0x0][0x9f8] ;  /* 0x00027e00ff020b82 */ /* 0x000e220000000a00 */
[C---:B------:R-:W-:Y:S02]  /*90b0*/  ISETP.GE.AND P2, PT, R23.reuse, UR4, PT ;  /* 0x0000000417007c0c */ /* 0x040fe4000bf46270 */
[C---:B------:R-:W-:Y:S02]  /*90c0*/  LOP3.LUT R34, R23.reuse, 0x40, RZ, 0xfc, !PT ;  /* 0x0000004017227812 */ /* 0x040fe400078efcff */
[----:B------:R-:W-:Y:S02]  /*90d0*/  LOP3.LUT R16, R16, 0xfffffffb, RZ, 0xc0, !PT ;  /* 0xfffffffb10107812 */ /* 0x000fe400078ec0ff */
[----:B------:R-:W-:Y:S02]  /*90e0*/  LOP3.LUT R33, R23, 0x80, RZ, 0xfc, !PT ;  /* 0x0000008017217812 */ /* 0x000fe400078efcff */
[----:B------:R-:W-:-:S05]  /*90f0*/  ISETP.GE.AND P1, PT, R34, UR4, PT ;  /* 0x0000000422007c0c */ /* 0x000fca000bf26270 */
[----:B------:R-:W-:Y:S01]  /*9100*/  @P2 LOP3.LUT R16, R16, 0x4, RZ, 0xfc, !PT ;  /* 0x0000000410102812 */ /* 0x000fe200078efcff */
[----:B0-----:R-:W-:-:S03]  /*9110*/  @P0 IMAD.WIDE R2, R26, 0x4, R2 ;  /* 0x000000041a020825 */ /* 0x001fc600078e0202 */
[----:B------:R-:W-:Y:S02]  /*9120*/  LOP3.LUT R16, R16, 0xfffffffe, RZ, 0xc0, !PT ;  /* 0xfffffffe10107812 */ /* 0x000fe400078ec0ff */
[----:B------:R0:W5:Y:S01]  /*9130*/  @P0 LDG.E R36, desc[UR36][R2.64] ;  /* 0x0000002402240981 */ /* 0x000162000c1e1900 */
[----:B------:R-:W-:Y:S01]  /*9140*/  ISETP.GE.AND P0, PT, R33, UR4, PT ;  /* 0x0000000421007c0c */ /* 0x000fe2000bf06270 */
[----:B------:R-:W-:Y:S01]  /*9150*/  UMOV UR5, 0xffffffff ;  /* 0xffffffff00057882 */ /* 0x000fe20000000000 */
[----:B------:R-:W-:Y:S02]  /*9160*/  LOP3.LUT R16, R16, 0xfffffffd, RZ, 0xc0, !PT ;  /* 0xfffffffd10107812 */ /* 0x000fe400078ec0ff */
[C---:B------:R-:W-:Y:S02]  /*9170*/  SHF.L.U32 R24, R25.reuse, 0x4, RZ ;  /* 0x0000000419187819 */ /* 0x040fe400000006ff */
[----:B------:R-:W-:Y:S02]  /*9180*/  @P1 LOP3.LUT R16, R16, 0x2, RZ, 0xfc, !PT ;  /* 0x0000000210101812 */ /* 0x000fe400078efcff */
[----:B------:R-:W-:-:S02]  /*9190*/  LOP3.LUT R10, R25, 0x7f, RZ, 0xc0, !PT ;  /* 0x0000007f190a7812 */ /* 0x000fc400078ec0ff */
[----:B------:R-:W-:-:S03]  /*91a0*/  LOP3.LUT R24, R24, 0x70, RZ, 0xc0, !PT ;  /* 0x0000007018187812 */ /* 0x000fc600078ec0ff */
[----:B------:R-:W-:Y:S01]  /*91b0*/  @P0 LOP3.LUT R16, R16, 0x1, RZ, 0xfc, !PT ;  /* 0x0000000110100812 */ /* 0x000fe200078efcff */
[----:B01----:R-:W-:Y:S06]  /*91c0*/  BRA.DIV UR5, `(.L_x_45) ;  /* 0x0000003205807947 */ /* 0x003fec000b800000 */
.L_x_87:
[----:B------:R-:W2:Y:S01]  /*91d0*/  LDL R0, [R1+0x4] ;  /* 0x0000040001007983 */ /* 0x000ea20000100800 */
[----:B------:R-:W-:Y:S01]  /*91e0*/  UIADD3 UR4, UR48, -0x1, URZ ;  /* 0xffffffff30047890 */ /* 0x000fe2000fffe03f */
[----:B------:R-:W-:Y:S02]  /*91f0*/  ISETP.NE.AND P1, PT, R17, 0x1, PT ;  /* 0x000000011100780c */ /* 0x000fe40003f25270 */
[----:B-----5:R-:W-:Y:S02]  /*9200*/  SHF.R.S32.HI R12, RZ, 0x1f, R36 ;  /* 0x0000001fff0c7819 */ /* 0x020fe40000011424 */
[----:B------:R-:W-:Y:S01]  /*9210*/  LOP3.LUT R16, R16, 0xffffffdf, RZ, 0xc0, !PT ;  /* 0xffffffdf10107812 */ /* 0x000fe200078ec0ff */
[----:B------:R-:W-:Y:S02]  /*9220*/  IMAD.U32 R2, RZ, RZ, UR4 ;  /* 0x00000004ff027e24 */ /* 0x000fe4000f8e00ff */
[----:B------:R0:W-:Y:S06]  /*9230*/  STL [R1], R12 ;  /* 0x0000000c01007387 */ /* 0x0001ec0000100800 */
[----:B------:R-:W1:Y:S01]  /*9240*/  @P1 LDC R3, c[0x0][0x438] ;  /* 0x00010e00ff031b82 */ /* 0x000e620000000800 */
[----:B------:R-:W-:-:S04]  /*9250*/  @P1 LOP3.LUT R16, R16, 0x20, RZ, 0xfc, !PT ;  /* 0x0000002010101812 */ /* 0x000fc800078efcff */
[----:B------:R-:W-:-:S04]  /*9260*/  LOP3.LUT R16, R16, 0xffffffef, RZ, 0xc0, !PT ;  /* 0xffffffef10107812 */ /* 0x000fc800078ec0ff */
[----:B------:R-:W-:Y:S01]  /*9270*/  LOP3.LUT R16, R16, 0xfffffff7, RZ, 0xc0, !PT ;  /* 0xfffffff710107812 */ /* 0x000fe200078ec0ff */
[----:B------:R-:W-:Y:S01]  /*9280*/  IMAD.U32 R32, RZ, RZ, UR4 ;  /* 0x00000004ff207e24 */ /* 0x000fe2000f8e00ff */
[----:B------:R-:W-:-:S04]  /*9290*/  MOV R35, UR41 ;  /* 0x0000002900237c02 */ /* 0x000fc80008000f00 */
[----:B------:R-:W-:Y:S02]  /*92a0*/  SHF.R.S32.HI R35, RZ, 0x1f, R35 ;  /* 0x0000001fff237819 */ /* 0x000fe40000011423 */
[----:B--2---:R-:W-:Y:S02]  /*92b0*/  R2UR UR5, R0 ;  /* 0x00000000000572ca */ /* 0x004fe400000e0000 */
[----:B------:R-:W-:-:S04]  /*92c0*/  SHF.R.U32.HI R0, RZ, 0x3, R10 ;  /* 0x00000003ff007819 */ /* 0x000fc8000001160a */
[----:B------:R-:W-:Y:S02]  /*92d0*/  LOP3.LUT R37, R24, R0, RZ, 0xfc, !PT ;  /* 0x0000000018257212 */ /* 0x000fe400078efcff */
[----:B------:R-:W2:Y:S03]  /*92e0*/  @P1 LDC R0, c[0x0][0x434] ;  /* 0x00010d00ff001b82 */ /* 0x000ea60000000800 */
[----:B------:R-:W-:-:S04]  /*92f0*/  IMAD R2, R2, 0x60, R37 ;  /* 0x0000006002027824 */ /* 0x000fc800078e0225 */
[C---:B------:R-:W-:Y:S01]  /*9300*/  IMAD.IADD R7, R2.reuse, 0x1, R19 ;  /* 0x0000000102077824 */ /* 0x040fe200078e0213 */
[----:B------:R-:W-:-:S04]  /*9310*/  ISETP.GE.AND P0, PT, R2, UR42, PT ;  /* 0x0000002a02007c0c */ /* 0x000fc8000bf06270 */
[----:B------:R-:W-:Y:S02]  /*9320*/  ISETP.GT.U32.OR P0, PT, R37, 0x5f, P0 ;  /* 0x0000005f2500780c */ /* 0x000fe40000704470 */
[----:B------:R-:W-:Y:S01]  /*9330*/  MOV R11, R7 ;  /* 0x00000007000b7202 */ /* 0x000fe20000000f00 */
[----:B--2---:R-:W-:-:S10]  /*9340*/  @P1 IMAD.HI.U32 R0, R7, R0, RZ ;  /* 0x0000000007001227 */ /* 0x004fd400078e00ff */
[----:B------:R-:W2:Y:S01]  /*9350*/  @!P0 LDC.64 R8, c[0x0][0x428] ;  /* 0x00010a00ff088b82 */ /* 0x000ea20000000a00 */
[----:B-1----:R-:W-:-:S07]  /*9360*/  @P1 SHF.R.U32.HI R11, RZ, R3, R0 ;  /* 0x00000003ff0b1219 */ /* 0x002fce0000011600 */
[----:B------:R-:W1:Y:S01]  /*9370*/  @!P0 LDC.64 R4, c[0x0][0x418] ;  /* 0x00010600ff048b82 */ /* 0x000e620000000a00 */
[--C-:B------:R-:W-:Y:S01]  /*9380*/  @!P0 SHF.R.S32.HI R3, RZ, 0x1f, R11.reuse ;  /* 0x0000001fff038819 */ /* 0x100fe2000001140b */
[----:B------:R-:W-:Y:S01]  /*9390*/  @!P0 IMAD.MOV.U32 R2, RZ, RZ, R11 ;  /* 0x000000ffff028224 */ /* 0x000fe200078e000b */
[----:B------:R-:W-:Y:S01]  /*93a0*/  ULOP3.LUT UR5, UR5, 0x2, URZ, 0xfc, !UPT ;  /* 0x0000000205057892 */ /* 0x000fe2000f8efc3f */
[-C--:B--2---:R-:W-:Y:S02]  /*93b0*/  @!P0 IMAD R0, R12, R8.reuse, RZ ;  /* 0x000000080c008224 */ /* 0x084fe400078e02ff */
[----:B------:R-:W-:-:S04]  /*93c0*/  @!P0 IMAD.WIDE.U32 R2, R36, R8, R2 ;  /* 0x0000000824028225 */ /* 0x000fc800078e0002 */
[----:B------:R-:W-:Y:S01]  /*93d0*/  @!P0 IMAD R9, R36, R9, R0 ;  /* 0x0000000924098224 */ /* 0x000fe200078e0200 */
[----:B-1----:R-:W-:-:S03]  /*93e0*/  @!P0 LEA R4, P1, R2, R4, 0x2 ;  /* 0x0000000402048211 */ /* 0x002fc600078210ff */
[----:B------:R-:W-:-:S05]  /*93f0*/  @!P0 IMAD.IADD R0, R3, 0x1, R9 ;  /* 0x0000000103008824 */ /* 0x000fca00078e0209 */
[----:B------:R-:W-:Y:S02]  /*9400*/  @!P0 LEA.HI.X R5, R2, R5, R0, 0x2, P1 ;  /* 0x0000000502058211 */ /* 0x000fe400008f1400 */
[----:B------:R-:W-:Y:S01]  /*9410*/  MOV R0, RZ ;  /* 0x000000ff00007202 */ /* 0x000fe20000000f00 */
[----:B------:R-:W-:-:S05]  /*9420*/  IMAD.U32 R2, RZ, RZ, UR5 ;  /* 0x00000005ff027e24 */ /* 0x000fca000f8e00ff */
[----:B------:R0:W5:Y:S01]  /*9430*/  @!P0 LDG.E R0, desc[UR36][R4.64] ;  /* 0x0000002404008981 */ /* 0x000162000c1e1900 */
[----:B------:R-:W-:Y:S02]  /*9440*/  ISETP.GT.U32.AND P0, PT, R37, 0x5f, PT ;  /* 0x0000005f2500780c */ /* 0x000fe40003f04070 */
[----:B------:R-:W-:Y:S01]  /*9450*/  ISETP.NE.AND P2, PT, R2, 0x3, PT ;  /* 0x000000030200780c */ /* 0x000fe20003f45270 */
[----:B------:R-:W-:-:S04]  /*9460*/  IMAD.MOV R2, RZ, RZ, -R11 ;  /* 0x000000ffff027224 */ /* 0x000fc800078e0a0b */
[----:B------:R-:W-:-:S06]  /*9470*/  IMAD R7, R17, R2, R7 ;  /* 0x0000000211077224 */ /* 0x000fcc00078e0207 */
[----:B------:R-:W-:-:S04]  /*9480*/  @P0 LOP3.LUT R16, R16, 0x8, RZ, 0xfc, !PT ;  /* 0x0000000810100812 */ /* 0x000fc800078efcff */
[----:B------:R-:W-:Y:S01]  /*9490*/  @P2 LOP3.LUT R16, R16, 0x10, RZ, 0xfc, !PT ;  /* 0x0000001010102812 */ /* 0x000fe200078efcff */
[----:B0-----:R-:W-:Y:S06]  /*94a0*/  @!P2 BRA `(.L_x_46) ;  /* 0x000000000004a947 */ /* 0x001fec0003800000 */
[----:B------:R-:W-:Y:S01]  /*94b0*/  BPT.TRAP 0x1 ;  /* 0x000000040000795c */ /* 0x000fe20000300000 */
.L_x_46:
[----:B------:R-:W-:Y:S01]  /*94c0*/  SHF.R.S32.HI R5, RZ, 0x1f, R7 ;  /* 0x0000001fff057819 */ /* 0x000fe20000011407 */
[----:B------:R-:W-:Y:S01]  /*94d0*/  ULDC.64 UR4, c[0x0][0x328] ;  /* 0x0000ca0000047ab9 */ /* 0x000fe20000000a00 */
[----:B-----5:R-:W-:Y:S02]  /*94e0*/  SHF.R.S32.HI R4, RZ, 0x1f, R0 ;  /* 0x0000001fff047819 */ /* 0x020fe40000011400 */
[----:B------:R-:W-:Y:S01]  /*94f0*/  R2UR UR6, R35 ;  /* 0x00000000230672ca */ /* 0x000fe200000e0000 */
[----:B------:R-:W-:-:S04]  /*9500*/  IMAD R2, R5, UR4, RZ ;  /* 0x0000000405027c24 */ /* 0x000fc8000f8e02ff */
[C---:B------:R-:W-:Y:S02]  /*9510*/  IMAD R9, R7.reuse, UR5, R2 ;  /* 0x0000000507097c24 */ /* 0x040fe4000f8e0202 */
[----:B------:R-:W-:Y:S01]  /*9520*/  IMAD.WIDE.U32 R2, R7, UR4, RZ ;  /* 0x0000000407027c25 */ /* 0x000fe2000f8e00ff */
[----:B------:R-:W-:-:S03]  /*9530*/  ULDC.64 UR4, c[0x0][0x338] ;  /* 0x0000ce0000047ab9 */ /* 0x000fc60000000a00 */
[----:B------:R-:W-:Y:S02]  /*9540*/  IMAD.IADD R3, R3, 0x1, R9 ;  /* 0x0000000103037824 */ /* 0x000fe400078e0209 */
[----:B------:R-:W-:Y:S02]  /*9550*/  IMAD R9, R4, UR4, RZ ;  /* 0x0000000404097c24 */ /* 0x000fe4000f8e02ff */
[----:B------:R-:W-:-:S04]  /*9560*/  IMAD.WIDE.U32 R2, R0, UR4, R2 ;  /* 0x0000000400027c25 */ /* 0x000fc8000f8e0002 */
[----:B------:R-:W-:Y:S01]  /*9570*/  IMAD R9, R0, UR5, R9 ;  /* 0x0000000500097c24 */ /* 0x000fe2000f8e0209 */
[----:B------:R-:W-:-:S04]  /*9580*/  ULDC.64 UR4, c[0x0][0x330] ;  /* 0x0000cc0000047ab9 */ /* 0x000fc80000000a00 */
[----:B------:R-:W-:Y:S01]  /*9590*/  IADD3 R3, R3, R9, RZ ;  /* 0x0000000903037210 */ /* 0x000fe20007ffe0ff */
[----:B------:R-:W-:Y:S01]  /*95a0*/  IMAD.U32 R9, RZ, RZ, UR4 ;  /* 0x00000004ff097e24 */ /* 0x000fe2000f8e00ff */
[----:B------:R-:W-:-:S03]  /*95b0*/  UIMAD UR4, UR6, UR4, URZ ;  /* 0x00000004060472a4 */ /* 0x000fc6000f8e023f */
[----:B------:R-:W-:Y:S01]  /*95c0*/  IMAD.WIDE.U32 R2, R9, UR41, R2 ;  /* 0x0000002909027c25 */ /* 0x000fe2000f8e0002 */
[----:B------:R-:W-:Y:S01]  /*95d0*/  UIMAD UR4, UR41, UR5, UR4 ;  /* 0x00000005290472a4 */ /* 0x000fe2000f8e0204 */
[----:B------:R-:W-:Y:S02]  /*95e0*/  ULDC.64 UR6, c[0x0][0x318] ;  /* 0x0000c60000067ab9 */ /* 0x000fe40000000a00 */
[----:B------:R-:W-:-:S03]  /*95f0*/  LEA R17, P0, R2, UR6, 0x1 ;  /* 0x0000000602117c11 */ /* 0x000fc6000f8008ff */
[----:B------:R-:W-:-:S05]  /*9600*/  VIADD R3, R3, UR4 ;  /* 0x0000000403037c36 */ /* 0x000fca0008000000 */
[----:B------:R-:W-:Y:S02]  /*9610*/  LEA.HI.X R18, R2, UR7, R3, 0x1, P0 ;  /* 0x0000000702127c11 */ /* 0x000fe400080f0c03 */
[----:B------:R-:W-:-:S04]  /*9620*/  MOV R2, 0x1 ;  /* 0x0000000100027802 */ /* 0x000fc80000000f00 */
[----:B------:R-:W-:-:S04]  /*9630*/  SHF.L.U32 R2, R2, 0x1f, RZ ;  /* 0x0000001f02027819 */ /* 0x000fc800000006ff */
[----:B------:R-:W0:Y:S02]  /*9640*/  SYNCS.PHASECHK.TRANS64.TRYWAIT P0, [UR44+0x30840], R2 ;  /* 0x03084002ff0075a7 */ /* 0x000e24000800016c */
[----:B0-----:R-:W-:Y:S05]  /*9650*/  @!P0 BRA `(.L_x_47) ;  /* 0x0000002c007c8947 */ /* 0x001fea0003800000 */
.L_x_88:
[----:B------:R-:W-:Y:S01]  /*9660*/  ULDC.64 UR4, c[0x0][0x300] ;  /* 0x0000c00000047ab9 */ /* 0x000fe20000000a00 */
[----:B------:R-:W-:Y:S01]  /*9670*/  R2UR UR6, R35 ;  /* 0x00000000230672ca */ /* 0x000fe200000e0000 */
[----:B0-----:R-:W-:Y:S01]  /*9680*/  IMAD R2, R5, UR4, RZ ;  /* 0x0000000405027c24 */ /* 0x001fe2000f8e02ff */
[----:B------:R-:W-:Y:S01]  /*9690*/  SHF.R.U32.HI R27, RZ, 0x3, R10 ;  /* 0x00000003ff1b7819 */ /* 0x000fe2000001160a */
[----:B------:R-:W-:Y:S01]  /*96a0*/  IMAD.SHL.U32 R30, R10, 0x8, RZ ;  /* 0x000000080a1e7824 */ /* 0x000fe200078e00ff */
[C---:B------:R-:W-:Y:S01]  /*96b0*/  LOP3.LUT P3, RZ, R16.reuse, 0x4, RZ, 0xc0, !PT ;  /* 0x0000000410ff7812 */ /* 0x040fe2000786c0ff */
[C---:B------:R-:W-:Y:S01]  /*96c0*/  IMAD R5, R7.reuse, UR5, R2 ;  /* 0x0000000507057c24 */ /* 0x040fe2000f8e0202 */
[C---:B------:R-:W-:Y:S01]  /*96d0*/  LOP3.LUT P2, RZ, R16.reuse, 0x2, RZ, 0xc0, !PT ;  /* 0x0000000210ff7812 */ /* 0x040fe2000784c0ff */
[----:B------:R-:W-:Y:S01]  /*96e0*/  IMAD.WIDE.U32 R2, R7, UR4, RZ ;  /* 0x0000000407027c25 */ /* 0x000fe2000f8e00ff */
[----:B------:R-:W-:Y:S01]  /*96f0*/  ULDC.64 UR4, c[0x0][0x310] ;  /* 0x0000c40000047ab9 */ /* 0x000fe20000000a00 */
[----:B------:R-:W-:-:S02]  /*9700*/  LOP3.LUT P1, RZ, R16, 0x1, RZ, 0xc0, !PT ;  /* 0x0000000110ff7812 */ /* 0x000fc4000782c0ff */
[----:B------:R-:W-:Y:S02]  /*9710*/  IMAD.IADD R3, R3, 0x1, R5 ;  /* 0x0000000103037824 */ /* 0x000fe400078e0205 */
[----:B------:R-:W-:Y:S02]  /*9720*/  IMAD R5, R4, UR4, RZ ;  /* 0x0000000404057c24 */ /* 0x000fe4000f8e02ff */
[----:B------:R-:W-:-:S04]  /*9730*/  IMAD.WIDE.U32 R2, R0, UR4, R2 ;  /* 0x0000000400027c25 */ /* 0x000fc8000f8e0002 */
[----:B------:R-:W-:Y:S01]  /*9740*/  IMAD R5, R0, UR5, R5 ;  /* 0x0000000500057c24 */ /* 0x000fe2000f8e0205 */
[----:B------:R-:W-:-:S03]  /*9750*/  ULDC.64 UR4, c[0x0][0x308] ;  /* 0x0000c20000047ab9 */ /* 0x000fc60000000a00 */
[----:B------:R-:W-:Y:S01]  /*9760*/  IMAD.IADD R3, R3, 0x1, R5 ;  /* 0x0000000103037824 */ /* 0x000fe200078e0205 */
[----:B------:R-:W-:Y:S01]  /*9770*/  MOV R5, UR4 ;  /* 0x0000000400057c02 */ /* 0x000fe20008000f00 */
[----:B------:R-:W-:-:S03]  /*9780*/  UIMAD UR4, UR6, UR4, URZ ;  /* 0x00000004060472a4 */ /* 0x000fc6000f8e023f */
[----:B------:R-:W-:Y:S01]  /*9790*/  ULDC.64 UR6, c[0x0][0x2e8] ;  /* 0x0000ba0000067ab9 */ /* 0x000fe20000000a00 */
[----:B------:R-:W-:Y:S02]  /*97a0*/  UIMAD UR4, UR41, UR5, UR4 ;  /* 0x00000005290472a4 */ /* 0x000fe4000f8e0204 */
[----:B------:R-:W-:-:S04]  /*97b0*/  IMAD.WIDE.U32 R2, R5, UR41, R2 ;  /* 0x0000002905027c25 */ /* 0x000fc8000f8e0002 */
[----:B------:R-:W-:Y:S01]  /*97c0*/  VIADD R7, R3, UR4 ;  /* 0x0000000403077c36 */ /* 0x000fe20008000000 */
[C---:B------:R-:W-:Y:S01]  /*97d0*/  LEA R0, P0, R2.reuse, UR6, 0x1 ;  /* 0x0000000602007c11 */ /* 0x040fe2000f8008ff */
[----:B------:R-:W-:Y:S01]  /*97e0*/  IMAD.MOV.U32 R3, RZ, RZ, -0x60 ;  /* 0xffffffa0ff037424 */ /* 0x000fe200078e00ff */
[----:B------:R-:W-:Y:S02]  /*97f0*/  UMOV UR4, 0xffffffff ;  /* 0xffffffff00047882 */ /* 0x000fe40000000000 */
[----:B------:R-:W-:Y:S01]  /*9800*/  LEA.HI.X R7, R2, UR7, R7, 0x1, P0 ;  /* 0x0000000702077c11 */ /* 0x000fe200080f0c07 */
[----:B------:R-:W-:Y:S01]  /*9810*/  IMAD R4, R32, R3, UR42 ;  /* 0x0000002a20047e24 */ /* 0x000fe2000f8e0203 */
[----:B------:R-:W-:-:S04]  /*9820*/  LOP3.LUT R3, R6, 0x1c0, RZ, 0xc0, !PT ;  /* 0x000001c006037812 */ /* 0x000fc800078ec0ff */
[----:B------:R-:W-:Y:S02]  /*9830*/  LOP3.LUT R2, R3, 0x38, R6, 0xf8, !PT ;  /* 0x0000003803027812 */ /* 0x000fe400078ef806 */
[----:B------:R-:W-:Y:S02]  /*9840*/  IADD3 R6, -R27, R4, RZ ;  /* 0x000000041b067210 */ /* 0x000fe40007ffe1ff */
[----:B------:R-:W-:Y:S02]  /*9850*/  LOP3.LUT R25, R2, 0x38, R25, 0x78, !PT ;  /* 0x0000003802197812 */ /* 0x000fe400078e7819 */
[----:B------:R-:W-:Y:S02]  /*9860*/  ISETP.GE.AND P0, PT, R6, 0x1, PT ;  /* 0x000000010600780c */ /* 0x000fe40003f06270 */
[----:B------:R-:W-:Y:S01]  /*9870*/  LOP3.LUT R30, R25, 0x200, R30, 0xf8, !PT ;  /* 0x00000200191e7812 */ /* 0x000fe200078ef81e */
[----:B------:R-:W-:Y:S10]  /*9880*/  BRA.DIV UR4, `(.L_x_48) ;  /* 0x0000002e04087947 */ /* 0x000ff4000b800000 */
[----:B------:R-:W-:Y:S01]  /*9890*/  SHFL.IDX PT, R3, R7, RZ, 0x181f ;  /* 0x00181fff07037589 */ /* 0x000fe200000e0000 */
[----:B------:R-:W-:-:S03]  /*98a0*/  @P0 LEA R9, R30, UR44, 0x1 ;  /* 0x0000002c1e090c11 */ /* 0x000fc6000f8e08ff */
[----:B------:R-:W0:Y:S04]  /*98b0*/  SHFL.IDX PT, R2, R0, RZ, 0x181f ;  /* 0x00181fff00027589 */ /* 0x000e2800000e0000 */
[----:B------:R-:W-:Y:S04]  /*98c0*/  SHFL.IDX PT, R5, R7, 0x1, 0x181f ;  /* 0x00381f0007057f89 */ /* 0x000fe800000e0000 */
[----:B------:R-:W-:Y:S04]  /*98d0*/  SHFL.IDX PT, R4, R0, 0x1, 0x181f ;  /* 0x00381f0000047f89 */ /* 0x000fe800000e0000 */
[----:B------:R-:W1:Y:S04]  /*98e0*/  SHFL.IDX PT, R8, R7, 0x2, 0x181f ;  /* 0x00581f0007087f89 */ /* 0x000e6800000e0000 */
[----:B------:R-:W2:Y:S04]  /*98f0*/  SHFL.IDX PT, R14, R0, 0x2, 0x181f ;  /* 0x00581f00000e7f89 */ /* 0x000ea800000e0000 */
[----:B------:R-:W3:Y:S01]  /*9900*/  SHFL.IDX PT, R10, R0, 0x3, 0x181f ;  /* 0x00781f00000a7f89 */ /* 0x000ee200000e0000 */
[----:B0-----:R-:W-:-:S05]  /*9910*/  @P0 IMAD.WIDE.U32 R2, R23, 0x2, R2 ;  /* 0x0000000217020825 */ /* 0x001fca00078e0002 */
[----:B------:R-:W-:Y:S04]  /*9920*/  @P0 LDGSTS.E.BYPASS.LTC128B.128 [R9+0x1e400], desc[UR36][R2.64], !P3 ;  /* 0x1e40000002090fae */ /* 0x000fe8000d901d64 */
[----:B------:R-:W-:Y:S04]  /*9930*/  @P0 LDGSTS.E.BYPASS.LTC128B.128 [R9+0x21400], desc[UR36][R2.64+0x80], !P2 ;  /* 0x2140008002090fae */ /* 0x000fe8000d101d64 */
[----:B------:R0:W-:Y:S01]  /*9940*/  @P0 LDGSTS.E.BYPASS.LTC128B.128 [R9+0x24400], desc[UR36][R2.64+0x100], !P1 ;  /* 0x2440010002090fae */ /* 0x0001e2000c901d64 */
[----:B------:R-:W-:-:S03]  /*9950*/  ISETP.GE.AND P0, PT, R6, 0x11, PT ;  /* 0x000000110600780c */ /* 0x000fc60003f06270 */
[----:B0-----:R-:W0:Y:S01]  /*9960*/  SHFL.IDX PT, R9, R7, 0x3, 0x181f ;  /* 0x00781f0007097f89 */ /* 0x001e2200000e0000 */
[----:B-1----:R-:W-:-:S09]  /*9970*/  MOV R3, R8 ;  /* 0x0000000800037202 */ /* 0x002fd20000000f00 */
[----:B------:R-:W-:Y:S01]  /*9980*/  @P0 IMAD.WIDE.U32 R4, R23, 0x2, R4 ;  /* 0x0000000217040825 */ /* 0x000fe200078e0004 */
[----:B------:R-:W-:Y:S01]  /*9990*/  @P0 LEA R21, R30, UR44, 0x1 ;  /* 0x0000002c1e150c11 */ /* 0x000fe2000f8e08ff */
[----:B------:R-:W-:Y:S02]  /*99a0*/  SHFL.IDX PT, R8, R7, 0x4, 0x181f ;  /* 0x00981f0007087f89 */ /* 0x000fe400000e0000 */
[----:B--2---:R-:W-:Y:S02]  /*99b0*/  IMAD.MOV.U32 R2, RZ, RZ, R14 ;  /* 0x000000ffff027224 */ /* 0x004fe400078e000e */
[----:B------:R-:W-:Y:S04]  /*99c0*/  @P0 LDGSTS.E.BYPASS.LTC128B.128 [R21+0x1ec00], desc[UR36][R4.64], !P3 ;  /* 0x1ec0000004150fae */ /* 0x000fe8000d901d64 */
[----:B------:R-:W-:Y:S04]  /*99d0*/  @P0 LDGSTS.E.BYPASS.LTC128B.128 [R21+0x21c00], desc[UR36][R4.64+0x80], !P2 ;  /* 0x21c0008004150fae */ /* 0x000fe8000d101d64 */
[----:B------:R3:W-:Y:S01]  /*99e0*/  @P0 LDGSTS.E.BYPASS.LTC128B.128 [R21+0x24c00], desc[UR36][R4.64+0x100], !P1 ;  /* 0x24c0010004150fae */ /* 0x0007e2000c901d64 */
[----:B------:R-:W-:-:S03]  /*99f0*/  ISETP.GE.AND P0, PT, R6, 0x21, PT ;  /* 0x000000210600780c */ /* 0x000fc60003f06270 */
[----:B------:R-:W1:Y:S04]  /*9a00*/  SHFL.IDX PT, R14, R0, 0x4, 0x181f ;  /* 0x00981f00000e7f89 */ /* 0x000e6800000e0000 */
[----:B------:R-:W2:Y:S01]  /*9a10*/  SHFL.IDX PT, R7, R7, 0x5, 0x181f ;  /* 0x00b81f0007077f89 */ /* 0x000ea200000e0000 */
[----:B---3--:R-:W-:-:S05]  /*9a20*/  IMAD.MOV.U32 R4, RZ, RZ, R10 ;  /* 0x000000ffff047224 */ /* 0x008fca00078e000a */
[----:B------:R-:W-:Y:S01]  /*9a30*/  @P0 IMAD.WIDE.U32 R2, R23, 0x2, R2 ;  /* 0x0000000217020825 */ /* 0x000fe200078e0002 */
[----:B------:R-:W-:-:S03]  /*9a40*/  @P0 LEA R25, R30, UR44, 0x1 ;  /* 0x0000002c1e190c11 */ /* 0x000fc6000f8e08ff */
[----:B0-----:R-:W-:Y:S02]  /*9a50*/  IMAD.MOV.U32 R5, RZ, RZ, R9 ;  /* 0x000000ffff057224 */ /* 0x001fe400078e0009 */
[----:B------:R-:W-:Y:S04]  /*9a60*/  @P0 LDGSTS.E.BYPASS.LTC128B.128 [R25+0x1f400], desc[UR36][R2.64], !P3 ;  /* 0x1f40000002190fae */ /* 0x000fe8000d901d64 */
[----:B------:R-:W-:Y:S04]  /*9a70*/  @P0 LDGSTS.E.BYPASS.LTC128B.128 [R25+0x22400], desc[UR36][R2.64+0x80], !P2 ;  /* 0x2240008002190fae */ /* 0x000fe8000d101d64 */
[----:B------:R1:W-:Y:S01]  /*9a80*/  @P0 LDGSTS.E.BYPASS.LTC128B.128 [R25+0x25400], desc[UR36][R2.64+0x100], !P1 ;  /* 0x2540010002190fae */ /* 0x0003e2000c901d64 */
[----:B------:R-:W-:-:S02]  /*9a90*/  ISETP.GE.AND P0, PT, R6, 0x31, PT ;  /* 0x000000310600780c */ /* 0x000fc40003f06270 */
[----:B-1----:R-:W-:Y:S01]  /*9aa0*/  MOV R2, R14 ;  /* 0x0000000e00027202 */ /* 0x002fe20000000f00 */
[----:B------:R-:W-:-:S10]  /*9ab0*/  IMAD.MOV.U32 R3, RZ, RZ, R8 ;  /* 0x000000ffff037224 */ /* 0x000fd400078e0008 */
[----:B------:R-:W-:Y:S01]  /*9ac0*/  @P0 LEA R9, R30, UR44, 0x1 ;  /* 0x0000002c1e090c11 */ /* 0x000fe2000f8e08ff */
[----:B------:R-:W-:Y:S01]  /*9ad0*/  @P0 IMAD.WIDE.U32 R4, R23, 0x2, R4 ;  /* 0x0000000217040825 */ /* 0x000fe200078e0004 */
[----:B------:R0:W1:Y:S04]  /*9ae0*/  SHFL.IDX PT, R14, R0, 0x5, 0x181f ;  /* 0x00b81f00000e7f89 */ /* 0x00006800000e0000 */
[----:B------:R0:W-:Y:S04]  /*9af0*/  @P0 LDGSTS.E.BYPASS.LTC128B.128 [R9+0x1fc00], desc[UR36][R4.64], !P3 ;  /* 0x1fc0000004090fae */ /* 0x0001e8000d901d64 */
[----:B------:R0:W-:Y:S04]  /*9b00*/  @P0 LDGSTS.E.BYPASS.LTC128B.128 [R9+0x22c00], desc[UR36][R4.64+0x80], !P2 ;  /* 0x22c0008004090fae */ /* 0x0001e8000d101d64 */
[----:B------:R0:W-:Y:S01]  /*9b10*/  @P0 LDGSTS.E.BYPASS.LTC128B.128 [R9+0x25c00], desc[UR36][R4.64+0x100], !P1 ;  /* 0x25c0010004090fae */ /* 0x0001e2000c901d64 */
[----:B------:R-:W-:-:S13]  /*9b20*/  ISETP.GE.AND P0, PT, R6, 0x41, PT ;  /* 0x000000410600780c */ /* 0x000fda0003f06270 */
[----:B------:R-:W-:Y:S01]  /*9b30*/  @P0 IMAD.WIDE.U32 R2, R23, 0x2, R2 ;  /* 0x0000000217020825 */ /* 0x000fe200078e0002 */
[----:B------:R-:W-:-:S05]  /*9b40*/  @P0 LEA R21, R30, UR44, 0x1 ;  /* 0x0000002c1e150c11 */ /* 0x000fca000f8e08ff */
[----:B------:R0:W-:Y:S04]  /*9b50*/  @P0 LDGSTS.E.BYPASS.LTC128B.128 [R21+0x20400], desc[UR36][R2.64], !P3 ;  /* 0x2040000002150fae */ /* 0x0001e8000d901d64 */
[----:B------:R0:W-:Y:S04]  /*9b60*/  @P0 LDGSTS.E.BYPASS.LTC128B.128 [R21+0x23400], desc[UR36][R2.64+0x80], !P2 ;  /* 0x2340008002150fae */ /* 0x0001e8000d101d64 */
[----:B-12---:R0:W-:Y:S02]  /*9b70*/  @P0 LDGSTS.E.BYPASS.LTC128B.128 [R21+0x26400], desc[UR36][R2.64+0x100], !P1 ;  /* 0x2640010002150fae */ /* 0x0061e4000c901d64 */
.L_x_102:
[----:B------:R-:W-:Y:S01]  /*9b80*/  ISETP.GE.AND P0, PT, R6, 0x51, PT ;  /* 0x000000510600780c */ /* 0x000fe20003f06270 */
[----:B0-----:R-:W-:Y:S01]  /*9b90*/  IMAD.MOV.U32 R2, RZ, RZ, R14 ;  /* 0x000000ffff027224 */ /* 0x001fe200078e000e */
[----:B------:R-:W-:-:S11]  /*9ba0*/  MOV R3, R7 ;  /* 0x0000000700037202 */ /* 0x000fd60000000f00 */
[----:B------:R-:W-:Y:S01]  /*9bb0*/  @P0 IMAD.WIDE.U32 R2, R23, 0x2, R2 ;  /* 0x0000000217020825 */ /* 0x000fe200078e0002 */
[----:B------:R-:W-:-:S05]  /*9bc0*/  @P0 LEA R5, R30, UR44, 0x1 ;  /* 0x0000002c1e050c11 */ /* 0x000fca000f8e08ff */
[----:B------:R-:W-:Y:S01]  /*9bd0*/  @!PT LDS RZ, [RZ] ;  /* 0x00000000fffff984 */ /* 0x000fe20000000800 */
[----:B------:R-:W-:Y:S01]  /*9be0*/  @!PT LDS RZ, [RZ] ;  /* 0x00000000fffff984 */ /* 0x000fe20000000800 */
[----:B------:R-:W-:Y:S01]  /*9bf0*/  @!PT LDS RZ, [RZ] ;  /* 0x00000000fffff984 */ /* 0x000fe20000000800 */
[----:B------:R0:W-:Y:S04]  /*9c00*/  @P0 LDGSTS.E.BYPASS.LTC128B.128 [R5+0x20c00], desc[UR36][R2.64], !P3 ;  /* 0x20c0000002050fae */ /* 0x0001e8000d901d64 */
[----:B------:R0:W-:Y:S04]  /*9c10*/  @P0 LDGSTS.E.BYPASS.LTC128B.128 [R5+0x23c00], desc[UR36][R2.64+0x80], !P2 ;  /* 0x23c0008002050fae */ /* 0x0001e8000d101d64 */
[----:B------:R0:W-:Y:S01]  /*9c20*/  @P0 LDGSTS.E.BYPASS.LTC128B.128 [R5+0x26c00], desc[UR36][R2.64+0x100], !P1 ;  /* 0x26c0010002050fae */ /* 0x0001e2000c901d64 */
[----:B------:R-:W-:Y:S01]  /*9c30*/  NOP ;  /* 0x0000000000007918 */ /* 0x000fe20000000000 */
[----:B------:R-:W-:Y:S02]  /*9c40*/  SYNCS.ARRIVE.TRANS64.RED.A0T1 RZ, [UR44+0x30830], RZ ;  /* 0x030830ffffff79a7 */ /* 0x000fe4000820042c */
[----:B------:R-:W-:Y:S01]  /*9c50*/  ARRIVES.LDGSTSBAR.64.TRANSCNT [UR44+0x30830] ;  /* 0x03083000ff0079b0 */ /* 0x000fe20008000aac */
[----:B------:R-:W-:Y:S01]  /*9c60*/  NOP ;  /* 0x0000000000007918 */ /* 0x000fe20000000000 */
[----:B------:R-:W-:-:S13]  /*9c70*/  LOP3.LUT P1, RZ, R16, 0x10, RZ, 0xc0, !PT ;  /* 0x0000001010ff7812 */ /* 0x000fda000782c0ff */
[----:B0-----:R-:W-:Y:S05]  /*9c80*/  @!P1 BRA `(.L_x_49) ;  /* 0x0000000000049947 */ /* 0x001fea0003800000 */
[----:B------:R-:W-:Y:S01]  /*9c90*/  BPT.TRAP 0x1 ;  /* 0x000000040000795c */ /* 0x000fe20000300000 */
.L_x_49:
[----:B------:R-:W-:Y:S01]  /*9ca0*/  SYNCS.ARRIVE.TRANS64.A1T0 RZ, [UR44+0x30830], RZ ;  /* 0x030830ffffff79a7 */ /* 0x000fe2000810002c */
[----:B------:R-:W-:Y:S05]  /*9cb0*/  WARPSYNC.ALL ;  /* 0x0000000000007948 */ /* 0x000fea0003800000 */
[----:B------:R-:W-:Y:S01]  /*9cc0*/  UIADD3 UR5, UR44, 0x12400, URZ ;  /* 0x000124002c057890 */ /* 0x000fe2000fffe03f */
[----:B------:R-:W-:Y:S01]  /*9cd0*/  R2UR UR4, R35 ;  /* 0x00000000230472ca */ /* 0x000fe200000e0000 */
[----:B------:R-:W-:Y:S01]  /*9ce0*/  ULDC.64 UR6, c[0x0][0x2d8] ;  /* 0x0000b60000067ab9 */ /* 0x000fe20000000a00 */
[----:B------:R-:W-:Y:S01]  /*9cf0*/  SHF.R.S32.HI R25, RZ, 0x1f, R26 ;  /* 0x0000001fff197819 */ /* 0x000fe2000001141a */
[----:B------:R-:W-:Y:S02]  /*9d00*/  ULOP3.LUT UP0, URZ, UR5, 0x3ff, URZ, 0xc0, !UPT ;  /* 0x000003ff053f7892 */ /* 0x000fe4000f80c03f */
[----:B------:R-:W-:Y:S01]  /*9d10*/  UIMAD.WIDE.U32 UR38, UR41, UR6, URZ ;  /* 0x00000006292672a5 */ /* 0x000fe2000f8e003f */
[----:B------:R-:W-:Y:S03]  /*9d20*/  BAR.SYNC.DEFER_BLOCKING 0x8, 0x180 ;  /* 0x0206000000007b1d */ /* 0x000fe60000010000 */
[----:B------:R-:W-:-:S04]  /*9d30*/  PLOP3.LUT P0, PT, PT, PT, UP0, 0x80, 0x0 ;  /* 0x000000000000781c */ /* 0x000fc80003f0f008 */
[----:B------:R-:W-:-:S04]  /*9d40*/  UIMAD UR4, UR4, UR6, URZ ;  /* 0x00000006040472a4 */ /* 0x000fc8000f8e023f */
[----:B------:R-:W-:-:S04]  /*9d50*/  UIMAD UR4, UR41, UR7, UR4 ;  /* 0x00000007290472a4 */ /* 0x000fc8000f8e0204 */
[----:B------:R-:W-:Y:S01]  /*9d60*/  UIADD3 UR45, UR39, UR4, URZ ;  /* 0x00000004272d7290 */ /* 0x000fe2000fffe03f */
[----:B------:R-:W-:Y:S11]  /*9d70*/  @!P0 BRA `(.L_x_50) ;  /* 0x0000000000408947 */ /* 0x000ff60003800000 */
[----:B------:R-:W-:Y:S01]  /*9d80*/  MOV R2, 0x0 ;  /* 0x0000000000027802 */ /* 0x000fe20000000f00 */
[----:B------:R-:W-:Y:S01]  /*9d90*/  ULDC.64 UR6, c[0x4][0x88] ;  /* 0x0100220000067ab9 */ /* 0x000fe20000000a00 */
[----:B------:R-:W-:Y:S01]  /*9da0*/  ULDC.64 UR8, c[0x4][0x90] ;  /* 0x0100240000087ab9 */ /* 0x000fe20000000a00 */
[----:B------:R-:W-:Y:S01]  /*9db0*/  ULDC.64 UR4, c[0x4][0x20] ;  /* 0x0100080000047ab9 */ /* 0x000fe20000000a00 */
[----:B------:R-:W-:Y:S01]  /*9dc0*/  IMAD.U32 R4, RZ, RZ, UR6 ;  /* 0x00000006ff047e24 */ /* 0x000fe2000f8e00ff */
[----:B------:R-:W-:Y:S01]  /*9dd0*/  MOV R6, UR8 ;  /* 0x0000000800067c02 */ /* 0x000fe20008000f00 */
[----:B------:R-:W0:Y:S01]  /*9de0*/  LDC.64 R2, c[0x4][R2] ;  /* 0x0100000002027b82 */ /* 0x000e220000000a00 */
[----:B------:R-:W-:Y:S01]  /*9df0*/  IMAD.U32 R5, RZ, RZ, UR7 ;  /* 0x00000007ff057e24 */ /* 0x000fe2000f8e00ff */
[----:B------:R-:W-:Y:S01]  /*9e00*/  MOV R11, UR5 ;  /* 0x00000005000b7c02 */ /* 0x000fe20008000f00 */
[----:B------:R-:W-:Y:S01]  /*9e10*/  IMAD.U32 R7, RZ, RZ, UR9 ;  /* 0x00000009ff077e24 */ /* 0x000fe2000f8e00ff */
[----:B------:R-:W-:Y:S01]  /*9e20*/  MOV R13, RZ ;  /* 0x000000ff000d7202 */ /* 0x000fe20000000f00 */
[----:B------:R-:W-:-:S02]  /*9e30*/  IMAD.U32 R10, RZ, RZ, UR4 ;  /* 0x00000004ff0a7e24 */ /* 0x000fc4000f8e00ff */
[----:B------:R-:W-:Y:S02]  /*9e40*/  IMAD.MOV.U32 R8, RZ, RZ, 0x70 ;  /* 0x00000070ff087424 */ /* 0x000fe400078e00ff */
[----:B------:R-:W-:-:S07]  /*9e50*/  IMAD.MOV.U32 R12, RZ, RZ, 0x1 ;  /* 0x00000001ff0c7424 */ /* 0x000fce00078e00ff */
[----:B------:R-:W-:-:S07]  /*9e60*/  LEPC R20, `(.L_x_50) ;  /* 0x000000001014794e */ /* 0x000fce0000000000 */
[----:B0-----:R-:W-:Y:S05]  /*9e70*/  CALL.ABS.NOINC R2 ;  /* 0x0000000002007343 */ /* 0x001fea0003c00000 */
.L_x_50:
[----:B------:R-:W0:Y:S01]  /*9e80*/  LDC R6, c[0x0][0x448] ;  /* 0x00011200ff067b82 */ /* 0x000e220000000800 */
[----:B------:R-:W-:Y:S01]  /*9e90*/  IMAD R7, R22, 0x80, R37 ;  /* 0x0000008016077824 */ /* 0x000fe200078e0225 */
[----:B------:R-:W-:Y:S01]  /*9ea0*/  MOV R4, UR38 ;  /* 0x0000002600047c02 */ /* 0x000fe20008000f00 */
[----:B------:R-:W-:Y:S01]  /*9eb0*/  IMAD.U32 R5, RZ, RZ, UR39 ;  /* 0x00000027ff057e24 */ /* 0x000fe2000f8e00ff */
[----:B------:R-:W-:Y:S01]  /*9ec0*/  ULDC.64 UR4, c[0x0][0x2e0] ;  /* 0x0000b80000047ab9 */ /* 0x000fe20000000a00 */
[----:B------:R-:W-:Y:S01]  /*9ed0*/  IMAD.U32 R3, RZ, RZ, UR45 ;  /* 0x0000002dff037e24 */ /* 0x000fe2000f8e00ff */
[----:B------:R-:W-:Y:S01]  /*9ee0*/  MOV R5, R7 ;  /* 0x0000000700057202 */ /* 0x000fe20000000f00 */
[----:B------:R-:W-:Y:S02]  /*9ef0*/  IMAD R25, R25, UR4, RZ ;  /* 0x0000000419197c24 */ /* 0x000fe4000f8e02ff */
[----:B------:R-:W-:Y:S02]  /*9f00*/  IMAD.MOV.U32 R2, RZ, RZ, R4 ;  /* 0x000000ffff027224 */ /* 0x000fe400078e0004 */
[----:B------:R-:W-:-:S02]  /*9f10*/  IMAD R25, R26, UR5, R25 ;  /* 0x000000051a197c24 */ /* 0x000fc4000f8e0219 */
[----:B------:R-:W-:Y:S01]  /*9f20*/  IMAD.WIDE.U32 R2, R26, UR4, R2 ;  /* 0x000000041a027c25 */ /* 0x000fe2000f8e0002 */
[----:B------:R-:W-:-:S03]  /*9f30*/  ULDC.64 UR4, c[0x0][0x2d0] ;  /* 0x0000b40000047ab9 */ /* 0x000fc60000000a00 */
[----:B------:R-:W-:Y:S01]  /*9f40*/  IMAD.IADD R3, R3, 0x1, R25 ;  /* 0x0000000103037824 */ /* 0x000fe200078e0219 */
[----:B0-----:R-:W-:-:S13]  /*9f50*/  ISETP.NE.AND P0, PT, R6, 0x1, PT ;  /* 0x000000010600780c */ /* 0x001fda0003f05270 */
[----:B------:R-:W0:Y:S08]  /*9f60*/  @P0 LDC R0, c[0x0][0x44c] ;  /* 0x00011300ff000b82 */ /* 0x000e300000000800 */
[----:B------:R-:W1:Y:S01]  /*9f70*/  @P0 LDC R9, c[0x0][0x450] ;  /* 0x00011400ff090b82 */ /* 0x000e620000000800 */
[----:B0-----:R-:W-:-:S05]  /*9f80*/  @P0 IMAD.HI.U32 R0, R7, R0, RZ ;  /* 0x0000000007000227 */ /* 0x001fca00078e00ff */
[----:B-1----:R-:W-:-:S05]  /*9f90*/  @P0 SHF.R.U32.HI R5, RZ, R9, R0 ;  /* 0x00000009ff050219 */ /* 0x002fca0000011600 */
[----:B------:R-:W-:Y:S02]  /*9fa0*/  IMAD.MOV R0, RZ, RZ, -R5 ;  /* 0x000000ffff007224 */ /* 0x000fe400078e0a05 */
[----:B------:R-:W-:-:S04]  /*9fb0*/  IMAD.WIDE.U32 R2, R5, UR4, R2 ;  /* 0x0000000405027c25 */ /* 0x000fc8000f8e0002 */
[----:B------:R-:W-:Y:S01]  /*9fc0*/  IMAD R7, R6, R0, R7 ;  /* 0x0000000006077224 */ /* 0x000fe200078e0207 */
[----:B------:R-:W-:-:S05]  /*9fd0*/  SHF.R.S32.HI R0, RZ, 0x1f, R5 ;  /* 0x0000001fff007819 */ /* 0x000fca0000011405 */
[----:B------:R-:W-:-:S04]  /*9fe0*/  IMAD R0, R0, UR4, RZ ;  /* 0x0000000400007c24 */ /* 0x000fc8000f8e02ff */
[----:B------:R-:W-:Y:S01]  /*9ff0*/  IMAD R5, R5, UR5, R0 ;  /* 0x0000000505057c24 */ /* 0x000fe2000f8e0200 */
[----:B------:R-:W-:Y:S01]  /*a000*/  SHF.R.S32.HI R0, RZ, 0x1f, R7 ;  /* 0x0000001fff007819 */ /* 0x000fe20000011407 */
[----:B------:R-:W-:-:S03]  /*a010*/  ULDC.64 UR4, c[0x0][0x2c8] ;  /* 0x0000b20000047ab9 */ /* 0x000fc60000000a00 */
[----:B------:R-:W-:Y:S01]  /*a020*/  IADD3 R3, R3, R5, RZ ;  /* 0x0000000503037210 */ /* 0x000fe20007ffe0ff */
[----:B------:R-:W-:-:S04]  /*a030*/  IMAD R0, R0, UR4, RZ ;  /* 0x0000000400007c24 */ /* 0x000fc8000f8e02ff */
[C---:B------:R-:W-:Y:S02]  /*a040*/  IMAD R5, R7.reuse, UR5, R0 ;  /* 0x0000000507057c24 */ /* 0x040fe4000f8e0200 */
[----:B------:R-:W-:Y:S01]  /*a050*/  IMAD.WIDE.U32 R2, R7, UR4, R2 ;  /* 0x0000000407027c25 */ /* 0x000fe2000f8e0002 */
[----:B------:R-:W-:-:S03]  /*a060*/  ULDC.64 UR4, c[0x0][0x280] ;  /* 0x0000a00000047ab9 */ /* 0x000fc60000000a00 */
[----:B------:R-:W-:Y:S01]  /*a070*/  IMAD.IADD R3, R3, 0x1, R5 ;  /* 0x0000000103037824 */ /* 0x000fe200078e0205 */
[C---:B------:R-:W-:Y:S01]  /*a080*/  LEA R0, P0, R2.reuse, UR4, 0x1 ;  /* 0x0000000402007c11 */ /* 0x040fe2000f8008ff */
[----:B------:R-:W-:Y:S02]  /*a090*/  ULDC UR4, c[0x0][0x2b8] ;  /* 0x0000ae0000047ab9 */ /* 0x000fe40000000800 */
[----:B------:R-:W-:Y:S02]  /*a0a0*/  ISETP.GE.AND P3, PT, R23, UR4, PT ;  /* 0x0000000417007c0c */ /* 0x000fe4000bf66270 */
[----:B------:R-:W-:Y:S01]  /*a0b0*/  LEA.HI.X R8, R2, UR5, R3, 0x1, P0 ;  /* 0x0000000502087c11 */ /* 0x000fe200080f0c03 */
[----:B------:R-:W-:Y:S01]  /*a0c0*/  UMOV UR5, 0xffffffff ;  /* 0xffffffff00057882 */ /* 0x000fe20000000000 */
[----:B------:R-:W-:Y:S02]  /*a0d0*/  ISETP.GE.AND P2, PT, R34, UR4, PT ;  /* 0x0000000422007c0c */ /* 0x000fe4000bf46270 */
[----:B------:R-:W-:Y:S01]  /*a0e0*/  ISETP.GE.AND P0, PT, R33, UR4, PT ;  /* 0x0000000421007c0c */ /* 0x000fe2000bf06270 */
[----:B------:R-:W-:-:S12]  /*a0f0*/  BRA.DIV UR5, `(.L_x_51) ;  /* 0x0000002a05d07947 */ /* 0x000fd8000b800000 */
[----:B------:R-:W-:Y:S01]  /*a100*/  SHFL.IDX PT, R3, R8, RZ, 0x181f ;  /* 0x00181fff08037589 */ /* 0x000fe200000e0000 */
[----:B------:R-:W-:Y:S01]  /*a110*/  ULDC UR4, c[0x0][0x288] ;  /* 0x0000a20000047ab9 */ /* 0x000fe20000000800 */
[----:B------:R-:W-:Y:S02]  /*a120*/  IMAD R7, R22, 0x80, R27 ;  /* 0x0000008016077824 */ /* 0x000fe400078e021b */
[----:B------:R-:W0:Y:S01]  /*a130*/  SHFL.IDX PT, R2, R0, RZ, 0x181f ;  /* 0x00181fff00027589 */ /* 0x000e2200000e0000 */
[----:B------:R-:W-:Y:S02]  /*a140*/  IMAD R6, R6, UR4, RZ ;  /* 0x0000000406067c24 */ /* 0x000fe4000f8e02ff */
[C---:B------:R-:W-:Y:S01]  /*a150*/  IADD3 R11, R7.reuse, 0x10, RZ ;  /* 0x00000010070b7810 */ /* 0x040fe20007ffe0ff */
[----:B------:R-:W-:Y:S02]  /*a160*/  SHFL.IDX PT, R5, R8, 0x1, 0x181f ;  /* 0x00381f0008057f89 */ /* 0x000fe400000e0000 */
[----:B------:R-:W-:-:S02]  /*a170*/  ISETP.GE.AND P1, PT, R7, R6, PT ;  /* 0x000000060700720c */ /* 0x000fc40003f26270 */
[----:B------:R-:W1:Y:S04]  /*a180*/  SHFL.IDX PT, R4, R0, 0x1, 0x181f ;  /* 0x00381f0000047f89 */ /* 0x000e6800000e0000 */
[----:B------:R-:W-:Y:S07]  /*a190*/  SHFL.IDX PT, R14, R0, 0x7, 0x181f ;  /* 0x00f81f00000e7f89 */ /* 0x000fee00000e0000 */
[----:B------:R-:W-:Y:S01]  /*a1a0*/  @!P1 LEA R9, R30, UR44, 0x1 ;  /* 0x0000002c1e099c11 */ /* 0x000fe2000f8e08ff */
[----:B0-----:R-:W-:-:S05]  /*a1b0*/  @!P1 IMAD.WIDE.U32 R2, R23, 0x2, R2 ;  /* 0x0000000217029825 */ /* 0x001fca00078e0002 */
[----:B------:R-:W-:Y:S04]  /*a1c0*/  @!P1 LDGSTS.E.BYPASS.LTC128B.128 [R9+0x12400], desc[UR36][R2.64], !P3 ;  /* 0x1240000002099fae */ /* 0x000fe8000d901d64 */
[----:B------:R-:W-:Y:S04]  /*a1d0*/  @!P1 LDGSTS.E.BYPASS.LTC128B.128 [R9+0x16400], desc[UR36][R2.64+0x80], !P2 ;  /* 0x1640008002099fae */ /* 0x000fe8000d101d64 */
[----:B------:R0:W-:Y:S01]  /*a1e0*/  @!P1 LDGSTS.E.BYPASS.LTC128B.128 [R9+0x1a400], desc[UR36][R2.64+0x100], !P0 ;  /* 0x1a40010002099fae */ /* 0x0001e2000c101d64 */
[----:B------:R-:W-:Y:S01]  /*a1f0*/  ISETP.GE.AND P1, PT, R11, R6, PT ;  /* 0x000000060b00720c */ /* 0x000fe20003f26270 */
[----:B------:R-:W-:-:S02]  /*a200*/  VIADD R11, R7, 0x30 ;  /* 0x00000030070b7836 */ /* 0x000fc40000000000 */
[----:B0-----:R-:W-:Y:S01]  /*a210*/  SHFL.IDX PT, R3, R8, 0x2, 0x181f ;  /* 0x00581f0008037f89 */ /* 0x001fe200000e0000 */
[----:B------:R-:W-:-:S09]  /*a220*/  VIADD R9, R7, 0x20 ;  /* 0x0000002007097836 */ /* 0x000fd20000000000 */
[----:B------:R-:W-:Y:S01]  /*a230*/  @!P1 LEA R21, R30, UR44, 0x1 ;  /* 0x0000002c1e159c11 */ /* 0x000fe2000f8e08ff */
[----:B-1----:R-:W-:Y:S01]  /*a240*/  @!P1 IMAD.WIDE.U32 R4, R23, 0x2, R4 ;  /* 0x0000000217049825 */ /* 0x002fe200078e0004 */
[----:B------:R-:W0:Y:S04]  /*a250*/  SHFL.IDX PT, R2, R0, 0x2, 0x181f ;  /* 0x00581f0000027f89 */ /* 0x000e2800000e0000 */
[----:B------:R-:W-:Y:S04]  /*a260*/  @!P1 LDGSTS.E.BYPASS.LTC128B.128 [R21+0x12c00], desc[UR36][R4.64], !P3 ;  /* 0x12c0000004159fae */ /* 0x000fe8000d901d64 */
[----:B------:R-:W-:Y:S04]  /*a270*/  @!P1 LDGSTS.E.BYPASS.LTC128B.128 [R21+0x16c00], desc[UR36][R4.64+0x80], !P2 ;  /* 0x16c0008004159fae */ /* 0x000fe8000d101d64 */
[----:B------:R1:W-:Y:S01]  /*a280*/  @!P1 LDGSTS.E.BYPASS.LTC128B.128 [R21+0x1ac00], desc[UR36][R4.64+0x100], !P0 ;  /* 0x1ac0010004159fae */ /* 0x0003e2000c101d64 */
[----:B------:R-:W-:-:S03]  /*a290*/  ISETP.GE.AND P1, PT, R9, R6, PT ;  /* 0x000000060900720c */ /* 0x000fc60003f26270 */
[----:B-1----:R-:W-:Y:S10]  /*a2a0*/  SHFL.IDX PT, R5, R8, 0x3, 0x181f ;  /* 0x00781f0008057f89 */ /* 0x002ff400000e0000 */
[----:B0-----:R-:W-:Y:S01]  /*a2b0*/  @!P1 IMAD.WIDE.U32 R2, R23, 0x2, R2 ;  /* 0x0000000217029825 */ /* 0x001fe200078e0002 */
[----:B------:R-:W-:Y:S01]  /*a2c0*/  @!P1 LEA R9, R30, UR44, 0x1 ;  /* 0x0000002c1e099c11 */ /* 0x000fe2000f8e08ff */
[----:B------:R-:W0:Y:S04]  /*a2d0*/  SHFL.IDX PT, R4, R0, 0x3, 0x181f ;  /* 0x00781f0000047f89 */ /* 0x000e2800000e0000 */
[----:B------:R-:W-:Y:S04]  /*a2e0*/  @!P1 LDGSTS.E.BYPASS.LTC128B.128 [R9+0x13400], desc[UR36][R2.64], !P3 ;  /* 0x1340000002099fae */ /* 0x000fe8000d901d64 */
[----:B------:R-:W-:Y:S04]  /*a2f0*/  @!P1 LDGSTS.E.BYPASS.LTC128B.128 [R9+0x17400], desc[UR36][R2.64+0x80], !P2 ;  /* 0x1740008002099fae */ /* 0x000fe8000d101d64 */
[----:B------:R1:W-:Y:S01]  /*a300*/  @!P1 LDGSTS.E.BYPASS.LTC128B.128 [R9+0x1b400], desc[UR36][R2.64+0x100], !P0 ;  /* 0x1b40010002099fae */ /* 0x0003e2000c101d64 */
[----:B------:R-:W-:Y:S01]  /*a310*/  ISETP.GE.AND P1, PT, R11, R6, PT ;  /* 0x000000060b00720c */ /* 0x000fe20003f26270 */
[----:B------:R-:W-:-:S02]  /*a320*/  VIADD R11, R7, 0x50 ;  /* 0x00000050070b7836 */ /* 0x000fc40000000000 */
[----:B-1----:R-:W-:Y:S01]  /*a330*/  SHFL.IDX PT, R3, R8, 0x4, 0x181f ;  /* 0x00981f0008037f89 */ /* 0x002fe200000e0000 */
[----:B------:R-:W-:-:S09]  /*a340*/  IADD3 R9, R7, 0x40, RZ ;  /* 0x0000004007097810 */ /* 0x000fd20007ffe0ff */
[----:B0-----:R-:W-:Y:S01]  /*a350*/  @!P1 IMAD.WIDE.U32 R4, R23, 0x2, R4 ;  /* 0x0000000217049825 */ /* 0x001fe200078e0004 */
[----:B------:R-:W-:Y:S01]  /*a360*/  @!P1 LEA R21, R30, UR44, 0x1 ;  /* 0x0000002c1e159c11 */ /* 0x000fe2000f8e08ff */
        /* <DEDUP_REMOVED lines=12> */
[----:B------:R-:W-:-:S03]  /*a430*/  ISETP.GE.AND P1, PT, R11, R6, PT ;  /* 0x000000060b00720c */ /* 0x000fc60003f26270 */
[----:B-1----:R-:W-:Y:S01]  /*a440*/  SHFL.IDX PT, R3, R8, 0x6, 0x181f ;  /* 0x00d81f0008037f89 */ /* 0x002fe200000e0000 */
[----:B------:R-:W-:-:S09]  /*a450*/  VIADD R9, R7, 0x60 ;  /* 0x0000006007097836 */ /* 0x000fd20000000000 */
[----:B------:R-:W-:Y:S01]  /*a460*/  @!P1 LEA R21, R30, UR44, 0x1 ;  /* 0x0000002c1e159c11 */ /* 0x000fe2000f8e08ff */
[----:B0-----:R-:W-:Y:S01]  /*a470*/  @!P1 IMAD.WIDE.U32 R4, R23, 0x2, R4 ;  /* 0x0000000217049825 */ /* 0x001fe200078e0004 */
[----:B------:R-:W0:Y:S04]  /*a480*/  SHFL.IDX PT, R2, R0, 0x6, 0x181f ;  /* 0x00d81f0000027f89 */ /* 0x000e2800000e0000 */
[----:B------:R-:W-:Y:S04]  /*a490*/  @!P1 LDGSTS.E.BYPASS.LTC128B.128 [R21+0x14c00], desc[UR36][R4.64], !P3 ;  /* 0x14c0000004159fae */ /* 0x000fe8000d901d64 */
[----:B------:R-:W-:Y:S04]  /*a4a0*/  @!P1 LDGSTS.E.BYPASS.LTC128B.128 [R21+0x18c00], desc[UR36][R4.64+0x80], !P2 ;  /* 0x18c0008004159fae */ /* 0x000fe8000d101d64 */
[----:B------:R1:W-:Y:S01]  /*a4b0*/  @!P1 LDGSTS.E.BYPASS.LTC128B.128 [R21+0x1cc00], desc[UR36][R4.64+0x100], !P0 ;  /* 0x1cc0010004159fae */ /* 0x0003e2000c101d64 */
[----:B------:R-:W-:-:S03]  /*a4c0*/  ISETP.GE.AND P1, PT, R9, R6, PT ;  /* 0x000000060900720c */ /* 0x000fc60003f26270 */
[----:B-1----:R1:W2:Y:S10]  /*a4d0*/  SHFL.IDX PT, R4, R8, 0x7, 0x181f ;  /* 0x00f81f0008047f89 */ /* 0x0022b400000e0000 */
[----:B0-----:R-:W-:Y:S01]  /*a4e0*/  @!P1 IMAD.WIDE.U32 R2, R23, 0x2, R2 ;  /* 0x0000000217029825 */ /* 0x001fe200078e0002 */
[----:B------:R-:W-:-:S05]  /*a4f0*/  @!P1 LEA R9, R30, UR44, 0x1 ;  /* 0x0000002c1e099c11 */ /* 0x000fca000f8e08ff */
[----:B------:R1:W-:Y:S04]  /*a500*/  @!P1 LDGSTS.E.BYPASS.LTC128B.128 [R9+0x15400], desc[UR36][R2.64], !P3 ;  /* 0x1540000002099fae */ /* 0x0003e8000d901d64 */
[----:B------:R1:W-:Y:S04]  /*a510*/  @!P1 LDGSTS.E.BYPASS.LTC128B.128 [R9+0x19400], desc[UR36][R2.64+0x80], !P2 ;  /* 0x1940008002099fae */ /* 0x0003e8000d101d64 */
[----:B------:R1:W-:Y:S02]  /*a520*/  @!P1 LDGSTS.E.BYPASS.LTC128B.128 [R9+0x1d400], desc[UR36][R2.64+0x100], !P0 ;  /* 0x1d40010002099fae */ /* 0x0003e4000c101d64 */
.L_x_119:
[----:B------:R-:W-:Y:S01]  /*a530*/  IADD3 R7, R7, 0x70, RZ ;  /* 0x0000007007077810 */ /* 0x000fe20007ffe0ff */
[----:B------:R-:W-:Y:S01]  /*a540*/  BSSY B0, `(.L_x_52) ;  /* 0x000000d000007945 */ /* 0x000fe20003800000 */
[----:B-1----:R-:W-:Y:S02]  /*a550*/  IMAD.MOV.U32 R2, RZ, RZ, R14 ;  /* 0x000000ffff027224 */ /* 0x002fe400078e000e */
[----:B------:R-:W-:Y:S01]  /*a560*/  ISETP.GE.AND P1, PT, R7, R6, PT ;  /* 0x000000060700720c */ /* 0x000fe20003f26270 */
[----:B--2---:R-:W-:-:S12]  /*a570*/  IMAD.MOV.U32 R3, RZ, RZ, R4 ;  /* 0x000000ffff037224 */ /* 0x004fd800078e0004 */
[----:B------:R-:W-:Y:S05]  /*a580*/  @P1 BRA `(.L_x_53) ;  /* 0x0000000000201947 */ /* 0x000fea0003800000 */
[----:B------:R-:W-:Y:S01]  /*a590*/  IMAD.WIDE.U32 R2, R23, 0x2, R2 ;  /* 0x0000000217027825 */ /* 0x000fe200078e0002 */
[----:B------:R-:W-:-:S05]  /*a5a0*/  LEA R5, R30, UR44, 0x1 ;  /* 0x0000002c1e057c11 */ /* 0x000fca000f8e08ff */
[----:B------:R-:W-:Y:S01]  /*a5b0*/  @!PT LDS RZ, [RZ] ;  /* 0x00000000fffff984 */ /* 0x000fe20000000800 */
[----:B------:R-:W-:Y:S01]  /*a5c0*/  @!PT LDS RZ, [RZ] ;  /* 0x00000000fffff984 */ /* 0x000fe20000000800 */
[----:B------:R-:W-:Y:S01]  /*a5d0*/  @!PT LDS RZ, [RZ] ;  /* 0x00000000fffff984 */ /* 0x000fe20000000800 */
[----:B------:R0:W-:Y:S04]  /*a5e0*/  LDGSTS.E.BYPASS.LTC128B.128 [R5+0x15c00], desc[UR36][R2.64], !P3 ;  /* 0x15c0000002057fae */ /* 0x0001e8000d901d64 */
[----:B------:R0:W-:Y:S04]  /*a5f0*/  LDGSTS.E.BYPASS.LTC128B.128 [R5+0x19c00], desc[UR36][R2.64+0x80], !P2 ;  /* 0x19c0008002057fae */ /* 0x0001e8000d101d64 */
[----:B------:R0:W-:Y:S02]  /*a600*/  LDGSTS.E.BYPASS.LTC128B.128 [R5+0x1dc00], desc[UR36][R2.64+0x100], !P0 ;  /* 0x1dc0010002057fae */ /* 0x0001e4000c101d64 */
.L_x_53:
[----:B------:R-:W-:Y:S05]  /*a610*/  BSYNC B0 ;  /* 0x0000000000007941 */ /* 0x000fea0003800000 */
.L_x_52:
[----:B------:R-:W-:Y:S01]  /*a620*/  NOP ;  /* 0x0000000000007918 */ /* 0x000fe20000000000 */
[----:B------:R-:W-:Y:S01]  /*a630*/  SYNCS.ARRIVE.TRANS64.RED.A0T1 RZ, [UR44+0x30800], RZ ;  /* 0x030800ffffff79a7 */ /* 0x000fe2000820042c */
[----:B------:R-:W-:Y:S01]  /*a640*/  MOV R0, 0x1 ;  /* 0x0000000100007802 */ /* 0x000fe20000000f00 */
[----:B------:R-:W-:Y:S03]  /*a650*/  ARRIVES.LDGSTSBAR.64.TRANSCNT [UR44+0x30800] ;  /* 0x03080000ff0079b0 */ /* 0x000fe60008000aac */
[----:B------:R-:W-:Y:S01]  /*a660*/  SHF.L.U32 R0, R0, 0x1f, RZ ;  /* 0x0000001f00007819 */ /* 0x000fe200000006ff */
[----:B------:R-:W-:Y:S01]  /*a670*/  NOP ;  /* 0x0000000000007918 */ /* 0x000fe20000000000 */
[----:B------:R-:W-:Y:S02]  /*a680*/  SYNCS.ARRIVE.TRANS64.A1T0 RZ, [UR44+0x30800], RZ ;  /* 0x030800ffffff79a7 */ /* 0x000fe4000810002c */
[----:B------:R-:W1:Y:S02]  /*a690*/  SYNCS.PHASECHK.TRANS64.TRYWAIT P0, [UR44+0x30820], R0 ;  /* 0x03082000ff0075a7 */ /* 0x000e64000800016c */
[----:B-1----:R-:W-:Y:S05]  /*a6a0*/  @!P0 BRA `(.L_x_54) ;  /* 0x0000002c00ec8947 */ /* 0x002fea0003800000 */
.L_x_120:
[----:B------:R-:W-:Y:S01]  /*a6b0*/  UIADD3 UR4, UR48, -0x2, URZ ;  /* 0xfffffffe30047890 */ /* 0x000fe2000fffe03f */
[----:B------:R-:W-:Y:S02]  /*a6c0*/  IMAD.MOV.U32 R28, RZ, RZ, 0x1 ;  /* 0x00000001ff1c7424 */ /* 0x000fe400078e00ff */
[----:B------:R-:W-:Y:S01]  /*a6d0*/  IMAD.MOV.U32 R26, RZ, RZ, RZ ;  /* 0x000000ffff1a7224 */ /* 0x000fe200078e00ff */
[----:B------:R-:W-:-:S06]  /*a6e0*/  UISETP.GE.AND UP0, UPT, UR4, UR47, UPT ;  /* 0x0000002f0400728c */ /* 0x000fcc000bf06270 */
[----:B------:R-:W-:-:S13]  /*a6f0*/  PLOP3.LUT P0, PT, PT, PT, UP0, 0x80, 0x0 ;  /* 0x000000000000781c */ /* 0x000fda0003f0f008 */
[----:B------:R-:W-:Y:S05]  /*a700*/  @!P0 BRA `(.L_x_55) ;  /* 0x0000001000348947 */ /* 0x000fea0003800000 */
[----:B0-----:R-:W0:Y:S01]  /*a710*/  S2R R2, SR_TID.X ;  /* 0x0000000000027919 */ /* 0x001e220000002100 */
[----:B------:R-:W-:Y:S01]  /*a720*/  UIADD3 UR4, UR46, 0x1, URZ ;  /* 0x000000012e047890 */ /* 0x000fe2000fffe03f */
[----:B------:R-:W-:Y:S01]  /*a730*/  LOP3.LUT R3, RZ, UR43, RZ, 0x33, !PT ;  /* 0x0000002bff037c12 */ /* 0x000fe2000f8e33ff */
[----:B------:R-:W-:Y:S01]  /*a740*/  BSSY B0, `(.L_x_55) ;  /* 0x0000109000007945 */ /* 0x000fe20003800000 */
[----:B------:R-:W-:Y:S01]  /*a750*/  IMAD.MOV.U32 R27, RZ, RZ, 0x1 ;  /* 0x00000001ff1b7424 */ /* 0x000fe200078e00ff */
[----:B------:R-:W-:Y:S01]  /*a760*/  UIMAD UR4, UR4, UR40, URZ ;  /* 0x00000028040472a4 */ /* 0x000fe2000f8e023f */
[----:B------:R-:W-:-:S05]  /*a770*/  MOV R25, RZ ;  /* 0x000000ff00197202 */ /* 0x000fca0000000f00 */
[----:B------:R-:W-:Y:S01]  /*a780*/  LOP3.LUT R0, RZ, UR4, RZ, 0x33, !PT ;  /* 0x00000004ff007c12 */ /* 0x000fe2000f8e33ff */
[----:B------:R-:W-:Y:S02]  /*a790*/  ULDC UR4, c[0x0][0x2f4] ;  /* 0x0000bd0000047ab9 */ /* 0x000fe40000000800 */
[----:B------:R-:W-:Y:S02]  /*a7a0*/  ISETP.GE.AND P3, PT, R23, UR4, PT ;  /* 0x0000000417007c0c */ /* 0x000fe4000bf66270 */
[----:B------:R-:W-:Y:S02]  /*a7b0*/  VIMNMX R0, R0, R3, !PT ;  /* 0x0000000300007248 */ /* 0x000fe40007fe0100 */
[----:B------:R-:W-:Y:S02]  /*a7c0*/  ISETP.GE.AND P2, PT, R34, UR4, PT ;  /* 0x0000000422007c0c */ /* 0x000fe4000bf46270 */
[----:B------:R-:W-:Y:S02]  /*a7d0*/  IADD3 R32, -R0, -0x2, RZ ;  /* 0xfffffffe00207810 */ /* 0x000fe40007ffe1ff */
[----:B------:R-:W-:-:S02]  /*a7e0*/  ISETP.GE.AND P1, PT, R33, UR4, PT ;  /* 0x0000000421007c0c */ /* 0x000fc4000bf26270 */
[----:B0-----:R-:W-:-:S04]  /*a7f0*/  LOP3.LUT R2, R2, 0x7f, RZ, 0xc0, !PT ;  /* 0x0000007f02027812 */ /* 0x001fc800078ec0ff */
[----:B------:R-:W-:-:S04]  /*a800*/  SHF.R.U32.HI R2, RZ, 0x3, R2 ;  /* 0x00000003ff027819 */ /* 0x000fc80000011602 */
[----:B------:R-:W-:Y:S02]  /*a810*/  IADD3 R19, R24, R19, R2 ;  /* 0x0000001318137210 */ /* 0x000fe40007ffe002 */
[----:B------:R-:W-:Y:S02]  /*a820*/  IADD3 R5, -R2, UR42, RZ ;  /* 0x0000002a02057c10 */ /* 0x000fe4000fffe1ff */
[----:B------:R-:W-:Y:S01]  /*a830*/  SHF.L.U32 R2, R23, 0x1, RZ ;  /* 0x0000000117027819 */ /* 0x000fe200000006ff */
[----:B------:R-:W-:Y:S02]  /*a840*/  VIADD R19, R19, 0xfffffee0 ;  /* 0xfffffee013137836 */ /* 0x000fe40000000000 */
[C---:B------:R-:W-:Y:S02]  /*a850*/  IMAD R5, R0.reuse, 0x60, R5 ;  /* 0x0000006000057824 */ /* 0x040fe400078e0205 */
[----:B------:R-:W-:Y:S02]  /*a860*/  IMAD R20, R0, -0x60, R19 ;  /* 0xffffffa000147824 */ /* 0x000fe400078e0213 */
[----:B------:R-:W-:-:S07]  /*a870*/  VIADD R0, R5, 0xc0 ;  /* 0x000000c005007836 */ /* 0x000fce0000000000 */
.L_x_68:
[----:B------:R-:W2:Y:S01]  /*a880*/  LDL R8, [R1] ;  /* 0x0000000001087983 */ /* 0x000ea20000100800 */
[----:B------:R-:W0:Y:S01]  /*a890*/  LDC R2, c[0x0][0x430] ;  /* 0x00010c00ff027b82 */ /* 0x000e220000000800 */
[----:B------:R-:W-:-:S13]  /*a8a0*/  ISETP.GT.U32.AND P5, PT, R37, 0x5f, PT ;  /* 0x0000005f2500780c */ /* 0x000fda0003fa4070 */
[----:B------:R-:W2:Y:S01]  /*a8b0*/  @!P5 LDC.64 R4, c[0x0][0x428] ;  /* 0x00010a00ff04db82 */ /* 0x000ea20000000a00 */
[----:B0-----:R-:W-:-:S13]  /*a8c0*/  ISETP.NE.AND P0, PT, R2, 0x1, PT ;  /* 0x000000010200780c */ /* 0x001fda0003f05270 */
[----:B------:R-:W0:Y:S08]  /*a8d0*/  @P0 LDC R3, c[0x0][0x434] ;  /* 0x00010d00ff030b82 */ /* 0x000e300000000800 */
[----:B------:R-:W1:Y:S01]  /*a8e0*/  @P0 LDC R7, c[0x0][0x438] ;  /* 0x00010e00ff070b82 */ /* 0x000e620000000800 */
[----:B------:R-:W-:Y:S02]  /*a8f0*/  IMAD.MOV.U32 R9, RZ, RZ, R20 ;  /* 0x000000ffff097224 */ /* 0x000fe400078e0014 */
[----:B0-----:R-:W-:-:S05]  /*a900*/  @P0 IMAD.HI.U32 R2, R20, R3, RZ ;  /* 0x0000000314020227 */ /* 0x001fca00078e00ff */
[----:B-1----:R-:W-:Y:S02]  /*a910*/  @P0 SHF.R.U32.HI R9, RZ, R7, R2 ;  /* 0x00000007ff090219 */ /* 0x002fe40000011602 */
[----:B------:R-:W0:Y:S02]  /*a920*/  @!P5 LDC.64 R6, c[0x0][0x418] ;  /* 0x00010600ff06db82 */ /* 0x000e240000000a00 */
[----:B------:R-:W-:Y:S01]  /*a930*/  @!P5 SHF.R.S32.HI R3, RZ, 0x1f, R9 ;  /* 0x0000001fff03d819 */ /* 0x000fe20000011409 */
[----:B--2---:R-:W-:-:S04]  /*a940*/  @!P5 IMAD R2, R8, R4, RZ ;  /* 0x000000040802d224 */ /* 0x004fc800078e02ff */
[----:B------:R-:W-:Y:S01]  /*a950*/  @!P5 IMAD R5, R36, R5, R2 ;  /* 0x000000052405d224 */ /* 0x000fe200078e0202 */
[----:B------:R-:W-:-:S05]  /*a960*/  @!P5 MOV R2, R9 ;  /* 0x000000090002d202 */ /* 0x000fca0000000f00 */
[----:B------:R-:W-:-:S04]  /*a970*/  @!P5 IMAD.WIDE.U32 R2, R36, R4, R2 ;  /* 0x000000042402d225 */ /* 0x000fc800078e0002 */
[----:B------:R-:W-:Y:S01]  /*a980*/  @!P5 IMAD.IADD R3, R5, 0x1, R3 ;  /* 0x000000010503d824 */ /* 0x000fe200078e0203 */
[C---:B0-----:R-:W-:Y:S02]  /*a990*/  @!P5 LEA R6, P0, R2.reuse, R6, 0x2 ;  /* 0x000000060206d211 */ /* 0x041fe400078010ff */
[----:B------:R-:W-:Y:S02]  /*a9a0*/  MOV R4, RZ ;  /* 0x000000ff00047202 */ /* 0x000fe40000000f00 */
[----:B------:R-:W-:-:S05]  /*a9b0*/  @!P5 LEA.HI.X R7, R2, R7, R3, 0x2, P0 ;  /* 0x000000070207d211 */ /* 0x000fca00000f1403 */
[----:B------:R0:W5:Y:S01]  /*a9c0*/  @!P5 LDG.E R4, desc[UR36][R6.64] ;  /* 0x000000240604d981 */ /* 0x000162000c1e1900 */
[----:B------:R-:W-:Y:S01]  /*a9d0*/  LOP3.LUT P4, RZ, R16, 0x10, RZ, 0xc0, !PT ;  /* 0x0000001010ff7812 */ /* 0x000fe2000788c0ff */
[----:B------:R-:W-:-:S05]  /*a9e0*/  VIADD R26, R25, 0x1 ;  /* 0x00000001191a7836 */ /* 0x000fca0000000000 */
[----:B------:R-:W-:-:S04]  /*a9f0*/  ISETP.NE.AND P0, PT, R26, 0x2, PT ;  /* 0x000000021a00780c */ /* 0x000fc80003f05270 */
[----:B------:R-:W-:Y:S02]  /*aa00*/  SEL R28, RZ, 0x1, P0 ;  /* 0x00000001ff1c7807 */ /* 0x000fe40000000000 */
[----:B------:R-:W-:Y:S02]  /*aa10*/  SEL R26, R26, RZ, P0 ;  /* 0x000000ff1a1a7207 */ /* 0x000fe40000000000 */
[----:B------:R-:W-:Y:S01]  /*aa20*/  LOP3.LUT R28, R27, R28, RZ, 0x3c, !PT ;  /* 0x0000001c1b1c7212 */ /* 0x000fe200078e3cff */
[----:B0-----:R-:W-:Y:S06]  /*aa30*/  @!P4 BRA `(.L_x_56) ;  /* 0x000000000004c947 */ /* 0x001fec0003800000 */
[----:B------:R-:W-:Y:S01]  /*aa40*/  BPT.TRAP 0x1 ;  /* 0x000000040000795c */ /* 0x000fe20000300000 */
.L_x_56:
[----:B------:R-:W-:Y:S01]  /*aa50*/  LEA R19, R26, UR44, 0x3 ;  /* 0x0000002c1a137c11 */ /* 0x000fe2000f8e18ff */
[----:B------:R-:W-:Y:S01]  /*aa60*/  BSSY B1, `(.L_x_57) ;  /* 0x0000004000017945 */ /* 0x000fe20003800000 */
[----:B------:R-:W-:-:S04]  /*aa70*/  SHF.L.U32 R2, R28, 0x1f, RZ ;  /* 0x0000001f1c027819 */ /* 0x000fc800000006ff */
[----:B------:R-:W0:Y:S02]  /*aa80*/  SYNCS.PHASECHK.TRANS64.TRYWAIT P0, [R19+URZ+0x30840], R2 ;  /* 0x03084002130075a7 */ /* 0x000e24000800017f */
[----:B0-----:R-:W-:Y:S05]  /*aa90*/  @!P0 BRA `(.L_x_58) ;  /* 0x0000002c00088947 */ /* 0x001fea0003800000 */
.L_x_121:
[----:B------:R-:W-:Y:S05]  /*aaa0*/  BSYNC B1 ;  /* 0x0000000000017941 */ /* 0x000fea0003800000 */
.L_x_57:
[----:B------:R-:W-:Y:S01]  /*aab0*/  ULDC UR4, c[0x0][0x430] ;  /* 0x00010c0000047ab9 */ /* 0x000fe20000000800 */
[----:B-----5:R-:W-:Y:S01]  /*aac0*/  SHF.R.S32.HI R31, RZ, 0x1f, R4 ;  /* 0x0000001fff1f7819 */ /* 0x020fe20000011404 */
[----:B------:R-:W-:Y:S01]  /*aad0*/  UIADD3 UR4, -UR4, URZ, URZ ;  /* 0x0000003f04047290 */ /* 0x000fe2000fffe13f */
[----:B------:R-:W-:Y:S01]  /*aae0*/  R2UR UR6, R35 ;  /* 0x00000000230672ca */ /* 0x000fe200000e0000 */
[----:B------:R-:W-:Y:S01]  /*aaf0*/  IMAD R22, R26, 0x4800, R30 ;  /* 0x000048001a167824 */ /* 0x000fe200078e021e */
[C---:B------:R-:W-:Y:S02]  /*ab00*/  LOP3.LUT P5, RZ, R16.reuse, 0x2, RZ, 0xc0, !PT ;  /* 0x0000000210ff7812 */ /* 0x040fe400078ac0ff */
[----:B------:R-:W-:Y:S01]  /*ab10*/  LOP3.LUT P4, RZ, R16, 0x1, RZ, 0xc0, !PT ;  /* 0x0000000110ff7812 */ /* 0x000fe2000788c0ff */
[----:B------:R-:W-:Y:S01]  /*ab20*/  IMAD R5, R9, UR4, R20 ;  /* 0x0000000409057c24 */ /* 0x000fe2000f8e0214 */
[----:B------:R-:W-:-:S04]  /*ab30*/  ULDC.64 UR4, c[0x0][0x300] ;  /* 0x0000c00000047ab9 */ /* 0x000fc80000000a00 */
[----:B------:R-:W-:-:S05]  /*ab40*/  SHF.R.S32.HI R29, RZ, 0x1f, R5 ;  /* 0x0000001fff1d7819 */ /* 0x000fca0000011405 */
[----:B0-----:R-:W-:-:S04]  /*ab50*/  IMAD R2, R29, UR4, RZ ;  /* 0x000000041d027c24 */ /* 0x001fc8000f8e02ff */
[C---:B------:R-:W-:Y:S02]  /*ab60*/  IMAD R7, R5.reuse, UR5, R2 ;  /* 0x0000000505077c24 */ /* 0x040fe4000f8e0202 */
[----:B------:R-:W-:Y:S01]  /*ab70*/  IMAD.WIDE.U32 R2, R5, UR4, RZ ;  /* 0x0000000405027c25 */ /* 0x000fe2000f8e00ff */
[----:B------:R-:W-:-:S03]  /*ab80*/  ULDC.64 UR4, c[0x0][0x310] ;  /* 0x0000c40000047ab9 */ /* 0x000fc60000000a00 */
        /* <DEDUP_REMOVED lines=12> */
[----:B------:R-:W-:Y:S01]  /*ac50*/  LEA R21, P0, R2, UR6, 0x1 ;  /* 0x0000000602157c11 */ /* 0x000fe2000f8008ff */
[----:B------:R-:W-:-:S03]  /*ac60*/  UMOV UR4, 0xffffffff ;  /* 0xffffffff00047882 */ /* 0x000fc60000000000 */
[----:B------:R-:W-:Y:S01]  /*ac70*/  LEA.HI.X R24, R2, UR7, R3, 0x1, P0 ;  /* 0x0000000702187c11 */ /* 0x000fe200080f0c03 */
[----:B------:R-:W-:Y:S08]  /*ac80*/  BRA.DIV UR4, `(.L_x_59) ;  /* 0x0000002a04a07947 */ /* 0x000ff0000b800000 */
[----:B------:R-:W0:Y:S01]  /*ac90*/  SHFL.IDX PT, R14, R21, RZ, 0x181f ;  /* 0x00181fff150e7589 */ /* 0x000e2200000e0000 */
[----:B------:R-:W-:Y:S01]  /*aca0*/  IMAD.SHL.U32 R12, R23, 0x2, RZ ;  /* 0x00000002170c7824 */ /* 0x000fe200078e00ff */
[----:B------:R-:W-:Y:S02]  /*acb0*/  LOP3.LUT P6, RZ, R16, 0x4, RZ, 0xc0, !PT ;  /* 0x0000000410ff7812 */ /* 0x000fe400078cc0ff */
[----:B------:R-:W1:Y:S01]  /*acc0*/  SHFL.IDX PT, R3, R24, RZ, 0x181f ;  /* 0x00181fff18037589 */ /* 0x000e6200000e0000 */
[----:B------:R-:W-:-:S03]  /*acd0*/  LEA R22, R22, UR44, 0x1 ;  /* 0x0000002c16167c11 */ /* 0x000fc6000f8e08ff */
[----:B------:R-:W-:Y:S04]  /*ace0*/  SHFL.IDX PT, R7, R24, 0x1, 0x181f ;  /* 0x00381f0018077f89 */ /* 0x000fe800000e0000 */
[----:B------:R-:W-:Y:S01]  /*acf0*/  SHFL.IDX PT, R10, R21, 0x2, 0x181f ;  /* 0x00581f00150a7f89 */ /* 0x000fe200000e0000 */
[----:B0-----:R-:W-:-:S03]  /*ad00*/  IADD3 R2, P0, R14, R12, RZ ;  /* 0x0000000c0e027210 */ /* 0x001fc60007f1e0ff */
[----:B------:R-:W0:Y:S01]  /*ad10*/  SHFL.IDX PT, R14, R21, 0x1, 0x181f ;  /* 0x00381f00150e7f89 */ /* 0x000e2200000e0000 */
[----:B-1----:R-:W-:-:S05]  /*ad20*/  IADD3.X R3, RZ, R3, RZ, P0, !PT ;  /* 0x00000003ff037210 */ /* 0x002fca00007fe4ff */
[----:B------:R-:W-:Y:S04]  /*ad30*/  LDGSTS.E.BYPASS.LTC128B.128 [R22+0x1e400], desc[UR36][R2.64], !P6 ;  /* 0x1e40000002167fae */ /* 0x000fe8000f101d64 */
[----:B------:R-:W-:Y:S04]  /*ad40*/  LDGSTS.E.BYPASS.LTC128B.128 [R22+0x21400], desc[UR36][R2.64+0x80], !P5 ;  /* 0x2140008002167fae */ /* 0x000fe8000e901d64 */
[----:B------:R1:W-:Y:S01]  /*ad50*/  LDGSTS.E.BYPASS.LTC128B.128 [R22+0x24400], desc[UR36][R2.64+0x100], !P4 ;  /* 0x2440010002167fae */ /* 0x0003e2000e101d64 */
[----:B0-----:R-:W-:-:S03]  /*ad60*/  IADD3 R8, P0, R14, R12, RZ ;  /* 0x0000000c0e087210 */ /* 0x001fc60007f1e0ff */
[----:B------:R-:W-:Y:S02]  /*ad70*/  SHFL.IDX PT, R14, R21, 0x5, 0x181f ;  /* 0x00b81f00150e7f89 */ /* 0x000fe400000e0000 */
[----:B------:R-:W-:Y:S02]  /*ad80*/  IMAD.X R9, RZ, RZ, R7, P0 ;  /* 0x000000ffff097224 */ /* 0x000fe400000e0607 */
[----:B-1----:R-:W-:Y:S01]  /*ad90*/  SHFL.IDX PT, R2, R21, 0x3, 0x181f ;  /* 0x00781f0015027f89 */ /* 0x002fe200000e0000 */
[----:B------:R-:W-:-:S03]  /*ada0*/  IADD3 R10, P0, R10, R12, RZ ;  /* 0x0000000c0a0a7210 */ /* 0x000fc60007f1e0ff */
[----:B------:R-:W0:Y:S04]  /*adb0*/  SHFL.IDX PT, R7, R24, 0x2, 0x181f ;  /* 0x00581f0018077f89 */ /* 0x000e2800000e0000 */
[----:B------:R-:W1:Y:S04]  /*adc0*/  SHFL.IDX PT, R3, R24, 0x3, 0x181f ;  /* 0x00781f0018037f89 */ /* 0x000e6800000e0000 */
[----:B------:R2:W-:Y:S04]  /*add0*/  LDGSTS.E.BYPASS.LTC128B.128 [R22+0x1ec00], desc[UR36][R8.64], !P6 ;  /* 0x1ec0000008167fae */ /* 0x0005e8000f101d64 */
[----:B------:R2:W-:Y:S04]  /*ade0*/  LDGSTS.E.BYPASS.LTC128B.128 [R22+0x21c00], desc[UR36][R8.64+0x80], !P5 ;  /* 0x21c0008008167fae */ /* 0x0005e8000e901d64 */
[----:B------:R2:W-:Y:S01]  /*adf0*/  LDGSTS.E.BYPASS.LTC128B.128 [R22+0x24c00], desc[UR36][R8.64+0x100], !P4 ;  /* 0x24c0010008167fae */ /* 0x0005e2000e101d64 */
[----:B0-----:R-:W-:Y:S01]  /*ae00*/  IMAD.X R11, RZ, RZ, R7, P0 ;  /* 0x000000ffff0b7224 */ /* 0x001fe200000e0607 */
[----:B------:R-:W-:-:S02]  /*ae10*/  IADD3 R6, P0, R2, R12, RZ ;  /* 0x0000000c02067210 */ /* 0x000fc40007f1e0ff */
[----:B------:R-:W0:Y:S02]  /*ae20*/  SHFL.IDX PT, R2, R21, 0x4, 0x181f ;  /* 0x00981f0015027f89 */ /* 0x000e2400000e0000 */
[----:B-1----:R-:W-:Y:S02]  /*ae30*/  IADD3.X R7, RZ, R3, RZ, P0, !PT ;  /* 0x00000003ff077210 */ /* 0x002fe400007fe4ff */
[----:B------:R-:W1:Y:S04]  /*ae40*/  SHFL.IDX PT, R3, R24, 0x4, 0x181f ;  /* 0x00981f0018037f89 */ /* 0x000e6800000e0000 */
[----:B------:R2:W-:Y:S04]  /*ae50*/  LDGSTS.E.BYPASS.LTC128B.128 [R22+0x1f400], desc[UR36][R10.64], !P6 ;  /* 0x1f4000000a167fae */ /* 0x0005e8000f101d64 */
[----:B------:R2:W-:Y:S04]  /*ae60*/  LDGSTS.E.BYPASS.LTC128B.128 [R22+0x22400], desc[UR36][R10.64+0x80], !P5 ;  /* 0x224000800a167fae */ /* 0x0005e8000e901d64 */
[----:B------:R2:W-:Y:S04]  /*ae70*/  LDGSTS.E.BYPASS.LTC128B.128 [R22+0x25400], desc[UR36][R10.64+0x100], !P4 ;  /* 0x254001000a167fae */ /* 0x0005e8000e101d64 */
[----:B------:R2:W-:Y:S01]  /*ae80*/  LDGSTS.E.BYPASS.LTC128B.128 [R22+0x1fc00], desc[UR36][R6.64], !P6 ;  /* 0x1fc0000006167fae */ /* 0x0005e2000f101d64 */
[----:B0-----:R-:W-:-:S03]  /*ae90*/  IADD3 R2, P0, R2, R12, RZ ;  /* 0x0000000c02027210 */ /* 0x001fc60007f1e0ff */
[----:B------:R2:W-:Y:S02]  /*aea0*/  LDGSTS.E.BYPASS.LTC128B.128 [R22+0x22c00], desc[UR36][R6.64+0x80], !P5 ;  /* 0x22c0008006167fae */ /* 0x0005e4000e901d64 */
[----:B-1----:R-:W-:Y:S02]  /*aeb0*/  IMAD.X R3, RZ, RZ, R3, P0 ;  /* 0x000000ffff037224 */ /* 0x002fe400000e0603 */
[----:B------:R2:W-:Y:S04]  /*aec0*/  LDGSTS.E.BYPASS.LTC128B.128 [R22+0x25c00], desc[UR36][R6.64+0x100], !P4 ;  /* 0x25c0010006167fae */ /* 0x0005e8000e101d64 */
[----:B------:R2:W-:Y:S04]  /*aed0*/  LDGSTS.E.BYPASS.LTC128B.128 [R22+0x20400], desc[UR36][R2.64], !P6 ;  /* 0x2040000002167fae */ /* 0x0005e8000f101d64 */
[----:B------:R2:W-:Y:S04]  /*aee0*/  LDGSTS.E.BYPASS.LTC128B.128 [R22+0x23400], desc[UR36][R2.64+0x80], !P5 ;  /* 0x2340008002167fae */ /* 0x0005e8000e901d64 */
[----:B------:R2:W-:Y:S04]  /*aef0*/  LDGSTS.E.BYPASS.LTC128B.128 [R22+0x26400], desc[UR36][R2.64+0x100], !P4 ;  /* 0x2640010002167fae */ /* 0x0005e8000e101d64 */
[----:B------:R-:W0:Y:S02]  /*af00*/  SHFL.IDX PT, R24, R24, 0x5, 0x181f ;  /* 0x00b81f0018187f89 */ /* 0x000e2400000e0000 */
.L_x_135:
[----:B--2---:R-:W-:Y:S01]  /*af10*/  IMAD.SHL.U32 R2, R23, 0x2, RZ ;  /* 0x0000000217027824 */ /* 0x004fe200078e00ff */
[----:B------:R-:W-:-:S04]  /*af20*/  LOP3.LUT P6, RZ, R16, 0x4, RZ, 0xc0, !PT ;  /* 0x0000000410ff7812 */ /* 0x000fc800078cc0ff */
[----:B------:R-:W-:-:S04]  /*af30*/  IADD3 R2, P0, R14, R2, RZ ;  /* 0x000000020e027210 */ /* 0x000fc80007f1e0ff */
[----:B0-----:R-:W-:Y:S02]  /*af40*/  IADD3.X R3, RZ, R24, RZ, P0, !PT ;  /* 0x00000018ff037210 */ /* 0x001fe400007fe4ff */
[----:B------:R-:W-:-:S03]  /*af50*/  PLOP3.LUT P0, PT, PT, PT, PT, 0x80, 0x0 ;  /* 0x000000000000781c */ /* 0x000fc60003f0f070 */
[----:B------:R-:W-:Y:S01]  /*af60*/  @!PT LDS RZ, [RZ] ;  /* 0x00000000fffff984 */ /* 0x000fe20000000800 */
[----:B------:R-:W-:Y:S01]  /*af70*/  @!PT LDS RZ, [RZ] ;  /* 0x00000000fffff984 */ /* 0x000fe20000000800 */
[----:B------:R-:W-:Y:S01]  /*af80*/  @!PT LDS RZ, [RZ] ;  /* 0x00000000fffff984 */ /* 0x000fe20000000800 */
[----:B------:R0:W-:Y:S04]  /*af90*/  LDGSTS.E.BYPASS.LTC128B.128 [R22+0x20c00], desc[UR36][R2.64], !P6 ;  /* 0x20c0000002167fae */ /* 0x0001e8000f101d64 */
[----:B------:R0:W-:Y:S04]  /*afa0*/  LDGSTS.E.BYPASS.LTC128B.128 [R22+0x23c00], desc[UR36][R2.64+0x80], !P5 ;  /* 0x23c0008002167fae */ /* 0x0001e8000e901d64 */
[----:B------:R0:W-:Y:S01]  /*afb0*/  LDGSTS.E.BYPASS.LTC128B.128 [R22+0x26c00], desc[UR36][R2.64+0x100], !P4 ;  /* 0x26c0010002167fae */ /* 0x0001e2000e101d64 */
[----:B------:R-:W-:Y:S01]  /*afc0*/  NOP ;  /* 0x0000000000007918 */ /* 0x000fe20000000000 */
.L_x_60:
[----:B------:R-:W-:Y:S02]  /*afd0*/  PLOP3.LUT P4, PT, P4, P0, PT, 0xa2, 0x0 ;  /* 0x000000000000781c */ /* 0x000fe40002781472 */
[----:B------:R-:W-:-:S08]  /*afe0*/  @P0 R2UR P4, UR4, R19 ;  /* 0x00000000130402ca */ /* 0x000fd00000080000 */
[----:B------:R-:W-:-:S05]  /*aff0*/  @P0 PLOP3.LUT P0, PT, P4, PT, PT, 0x80, 0x0 ;  /* 0x000000000000081c */ /* 0x000fca000270f070 */
[----:B------:R-:W-:Y:S01]  /*b000*/  @!P4 SYNCS.ARRIVE.TRANS64.RED.A0T1 RZ, [UR4+0x30830], RZ ;  /* 0x030830ffffffc9a7 */ /* 0x000fe20008200404 */
[----:B------:R-:W-:Y:S07]  /*b010*/  @!P4 ARRIVES.LDGSTSBAR.64.TRANSCNT [UR4+0x30830] ;  /* 0x03083000ff00c9b0 */ /* 0x000fee0008000a84 */
[----:B------:R-:W-:Y:S05]  /*b020*/  @P0 BRA.U.ANY `(.L_x_60) ;  /* 0xfffffffd00e80947 */ /* 0x000fea000393ffff */
[----:B------:R-:W-:Y:S01]  /*b030*/  NOP ;  /* 0x0000000000007918 */ /* 0x000fe20000000000 */
[----:B------:R-:W-:-:S13]  /*b040*/  LOP3.LUT P5, RZ, R16, 0x10, RZ, 0xc0, !PT ;  /* 0x0000001010ff7812 */ /* 0x000fda00078ac0ff */
[----:B------:R-:W-:Y:S05]  /*b050*/  @!P5 BRA `(.L_x_61) ;  /* 0x000000000004d947 */ /* 0x000fea0003800000 */
[----:B------:R-:W-:Y:S01]  /*b060*/  BPT.TRAP 0x1 ;  /* 0x000000040000795c */ /* 0x000fe20000300000 */
.L_x_61:
[----:B------:R1:W-:Y:S01]  /*b070*/  SYNCS.ARRIVE.TRANS64.A1T0 RZ, [R19+URZ+0x30830], RZ ;  /* 0x030830ff13ff79a7 */ /* 0x0003e2000810003f */
[----:B------:R-:W-:Y:S05]  /*b080*/  @!P5 BRA `(.L_x_62) ;  /* 0x000000000004d947 */ /* 0x000fea0003800000 */
[----:B------:R-:W-:Y:S01]  /*b090*/  BPT.TRAP 0x1 ;  /* 0x000000040000795c */ /* 0x000fe20000300000 */
.L_x_62:
[----:B0-----:R-:W-:Y:S01]  /*b0a0*/  SHF.L.U32 R3, R27, 0x1f, RZ ;  /* 0x0000001f1b037819 */ /* 0x001fe200000006ff */
[----:B------:R-:W-:Y:S01]  /*b0b0*/  BSSY B1, `(.L_x_63) ;  /* 0x0000004000017945 */ /* 0x000fe20003800000 */
[----:B------:R-:W-:-:S04]  /*b0c0*/  LEA R6, R25, UR44, 0x3 ;  /* 0x0000002c19067c11 */ /* 0x000fc8000f8e18ff */
[----:B------:R-:W0:Y:S02]  /*b0d0*/  SYNCS.PHASECHK.TRANS64.TRYWAIT P0, [R6+URZ+0x30860], R3 ;  /* 0x03086003060075a7 */ /* 0x000e24000800017f */
[----:B0-----:R-:W-:Y:S05]  /*b0e0*/  @!P0 BRA `(.L_x_64) ;  /* 0x0000002c00588947 */ /* 0x001fea0003800000 */
.L_x_136:
[----:B------:R-:W-:Y:S05]  /*b0f0*/  BSYNC B1 ;  /* 0x0000000000017941 */ /* 0x000fea0003800000 */
.L_x_63:
[----:B------:R-:W-:Y:S01]  /*b100*/  UMOV UR4, 0xffffffff ;  /* 0xffffffff00047882 */ /* 0x000fe20000000000 */
[----:B------:R-:W-:Y:S02]  /*b110*/  IMAD R7, R25, 0x4800, R30 ;  /* 0x0000480019077824 */ /* 0x000fe400078e021e */
[----:B------:R-:W-:Y:S01]  /*b120*/  IMAD.SHL.U32 R9, R23, 0x2, RZ ;  /* 0x0000000217097824 */ /* 0x000fe200078e00ff */
[----:B------:R-:W-:Y:S06]  /*b130*/  BRA.DIV UR4, `(.L_x_65) ;  /* 0x0000002e04587947 */ /* 0x000fec000b800000 */
[----:B------:R-:W2:Y:S01]  /*b140*/  SHFL.IDX PT, R14, R17, RZ, 0x181f ;  /* 0x00181fff110e7589 */ /* 0x000ea200000e0000 */
[----:B------:R-:W-:-:S03]  /*b150*/  LEA R7, R7, UR44, 0x1 ;  /* 0x0000002c07077c11 */ /* 0x000fc6000f8e08ff */
[----:B0-----:R-:W0:Y:S04]  /*b160*/  SHFL.IDX PT, R3, R18, RZ, 0x181f ;  /* 0x00181fff12037589 */ /* 0x001e2800000e0000 */
[----:B------:R-:W-:Y:S01]  /*b170*/  SHFL.IDX PT, R8, R18, 0x1, 0x181f ;  /* 0x00381f0012087f89 */ /* 0x000fe200000e0000 */
[----:B--2---:R-:W-:-:S03]  /*b180*/  IADD3 R2, P0, R14, R9, RZ ;  /* 0x000000090e027210 */ /* 0x004fc60007f1e0ff */
[----:B------:R-:W2:Y:S02]  /*b190*/  SHFL.IDX PT, R14, R17, 0x1, 0x181f ;  /* 0x00381f00110e7f89 */ /* 0x000ea400000e0000 */
[----:B0-----:R-:W-:Y:S01]  /*b1a0*/  IMAD.X R3, RZ, RZ, R3, P0 ;  /* 0x000000ffff037224 */ /* 0x001fe200000e0603 */
[----:B------:R-:W-:-:S13]  /*b1b0*/  ISETP.LT.OR P0, PT, R0, 0x1, P3 ;  /* 0x000000010000780c */ /* 0x000fda0001f01670 */
[----:B------:R-:W-:Y:S01]  /*b1c0*/  LDGSTS.E.BYPASS.LTC128B.128 [R7+0x400], desc[UR36][R2.64], !P0 ;  /* 0x0040000002077fae */ /* 0x000fe2000c101d64 */
[----:B------:R-:W-:-:S13]  /*b1d0*/  ISETP.LT.OR P0, PT, R0, 0x1, P2 ;  /* 0x000000010000780c */ /* 0x000fda0001701670 */
[----:B------:R-:W-:Y:S01]  /*b1e0*/  LDGSTS.E.BYPASS.LTC128B.128 [R7+0x3400], desc[UR36][R2.64+0x80], !P0 ;  /* 0x0340008002077fae */ /* 0x000fe2000c101d64 */
[----:B------:R-:W-:-:S13]  /*b1f0*/  ISETP.LT.OR P0, PT, R0, 0x1, P1 ;  /* 0x000000010000780c */ /* 0x000fda0000f01670 */
[----:B------:R2:W-:Y:S02]  /*b200*/  LDGSTS.E.BYPASS.LTC128B.128 [R7+0x6400], desc[UR36][R2.64+0x100], !P0 ;  /* 0x0640010002077fae */ /* 0x0005e4000c101d64 */
[----:B--2---:R-:W-:Y:S02]  /*b210*/  IADD3 R2, P0, R14, R9, RZ ;  /* 0x000000090e027210 */ /* 0x004fe40007f1e0ff */
[----:B------:R-:W0:Y:S02]  /*b220*/  SHFL.IDX PT, R14, R17, 0x2, 0x181f ;  /* 0x00581f00110e7f89 */ /* 0x000e2400000e0000 */
[----:B------:R-:W-:Y:S02]  /*b230*/  IADD3.X R3, RZ, R8, RZ, P0, !PT ;  /* 0x00000008ff037210 */ /* 0x000fe400007fe4ff */
[----:B------:R-:W-:Y:S01]  /*b240*/  ISETP.LT.OR P0, PT, R0, 0x11, P3 ;  /* 0x000000110000780c */ /* 0x000fe20001f01670 */
[----:B------:R-:W2:-:S12]  /*b250*/  SHFL.IDX PT, R8, R18, 0x2, 0x181f ;  /* 0x00581f0012087f89 */ /* 0x000e9800000e0000 */
[----:B------:R-:W-:Y:S01]  /*b260*/  LDGSTS.E.BYPASS.LTC128B.128 [R7+0xc00], desc[UR36][R2.64], !P0 ;  /* 0x00c0000002077fae */ /* 0x000fe2000c101d64 */
[----:B------:R-:W-:-:S13]  /*b270*/  ISETP.LT.OR P0, PT, R0, 0x11, P2 ;  /* 0x000000110000780c */ /* 0x000fda0001701670 */
[----:B------:R-:W-:Y:S01]  /*b280*/  LDGSTS.E.BYPASS.LTC128B.128 [R7+0x3c00], desc[UR36][R2.64+0x80], !P0 ;  /* 0x03c0008002077fae */ /* 0x000fe2000c101d64 */
[----:B------:R-:W-:-:S13]  /*b290*/  ISETP.LT.OR P0, PT, R0, 0x11, P1 ;  /* 0x000000110000780c */ /* 0x000fda0000f01670 */
[----:B------:R0:W-:Y:S02]  /*b2a0*/  LDGSTS.E.BYPASS.LTC128B.128 [R7+0x6c00], desc[UR36][R2.64+0x100], !P0 ;  /* 0x06c0010002077fae */ /* 0x0001e4000c101d64 */
[----:B0-----:R-:W-:Y:S02]  /*b2b0*/  IADD3 R2, P0, R14, R9, RZ ;  /* 0x000000090e027210 */ /* 0x001fe40007f1e0ff */
[----:B------:R-:W0:Y:S03]  /*b2c0*/  SHFL.IDX PT, R14, R17, 0x3, 0x181f ;  /* 0x00781f00110e7f89 */ /* 0x000e2600000e0000 */
[----:B--2---:R-:W-:Y:S01]  /*b2d0*/  IMAD.X R3, RZ, RZ, R8, P0 ;  /* 0x000000ffff037224 */ /* 0x004fe200000e0608 */
        /* <DEDUP_REMOVED lines=18> */
[----:B------:R0:W3:Y:S02]  /*b400*/  SHFL.IDX PT, R14, R17, 0x5, 0x181f ;  /* 0x00b81f00110e7f89 */ /* 0x0000e400000e0000 */
[----:B--2---:R-:W-:Y:S02]  /*b410*/  IADD3.X R3, RZ, R8, RZ, P0, !PT ;  /* 0x00000008ff037210 */ /* 0x004fe400007fe4ff */
[----:B------:R-:W-:Y:S01]  /*b420*/  ISETP.LT.OR P0, PT, R0, 0x41, P3 ;  /* 0x000000410000780c */ /* 0x000fe20001f01670 */
[----:B------:R0:W2:-:S12]  /*b430*/  SHFL.IDX PT, R8, R18, 0x5, 0x181f ;  /* 0x00b81f0012087f89 */ /* 0x00009800000e0000 */
[----:B------:R0:W-:Y:S01]  /*b440*/  LDGSTS.E.BYPASS.LTC128B.128 [R7+0x2400], desc[UR36][R2.64], !P0 ;  /* 0x0240000002077fae */ /* 0x0001e2000c101d64 */
[----:B------:R-:W-:-:S13]  /*b450*/  ISETP.LT.OR P0, PT, R0, 0x41, P2 ;  /* 0x000000410000780c */ /* 0x000fda0001701670 */
[----:B------:R0:W-:Y:S01]  /*b460*/  LDGSTS.E.BYPASS.LTC128B.128 [R7+0x5400], desc[UR36][R2.64+0x80], !P0 ;  /* 0x0540008002077fae */ /* 0x0001e2000c101d64 */
[----:B------:R-:W-:-:S13]  /*b470*/  ISETP.LT.OR P0, PT, R0, 0x41, P1 ;  /* 0x000000410000780c */ /* 0x000fda0000f01670 */
[----:B--23--:R0:W-:Y:S02]  /*b480*/  LDGSTS.E.BYPASS.LTC128B.128 [R7+0x8400], desc[UR36][R2.64+0x100], !P0 ;  /* 0x0840010002077fae */ /* 0x00c1e4000c101d64 */
.L_x_150:
[----:B0-2---:R-:W-:Y:S01]  /*b490*/  IADD3 R2, P0, R14, R9, RZ ;  /* 0x000000090e027210 */ /* 0x005fe20007f1e0ff */
[----:B------:R-:W-:-:S04]  /*b4a0*/  ULDC.64 UR4, c[0x0][0x328] ;  /* 0x0000ca0000047ab9 */ /* 0x000fc80000000a00 */
[----:B------:R-:W-:Y:S01]  /*b4b0*/  IMAD.X R3, RZ, RZ, R8, P0 ;  /* 0x000000ffff037224 */ /* 0x000fe200000e0608 */
[----:B------:R-:W-:Y:S01]  /*b4c0*/  ISETP.LT.OR P0, PT, R0, 0x51, P3 ;  /* 0x000000510000780c */ /* 0x000fe20001f01670 */
[----:B------:R-:W-:-:S04]  /*b4d0*/  IMAD R8, R29, UR4, RZ ;  /* 0x000000041d087c24 */ /* 0x000fc8000f8e02ff */
[----:B------:R-:W-:-:S08]  /*b4e0*/  IMAD R9, R5, UR5, R8 ;  /* 0x0000000505097c24 */ /* 0x000fd0000f8e0208 */
[----:B------:R-:W-:Y:S01]  /*b4f0*/  @!PT LDS RZ, [RZ] ;  /* 0x00000000fffff984 */ /* 0x000fe20000000800 */
[----:B------:R-:W-:Y:S01]  /*b500*/  @!PT LDS RZ, [RZ] ;  /* 0x00000000fffff984 */ /* 0x000fe20000000800 */
[----:B------:R-:W-:Y:S01]  /*b510*/  @!PT LDS RZ, [RZ] ;  /* 0x00000000fffff984 */ /* 0x000fe20000000800 */
[----:B------:R-:W-:Y:S01]  /*b520*/  LDGSTS.E.BYPASS.LTC128B.128 [R7+0x2c00], desc[UR36][R2.64], !P0 ;  /* 0x02c0000002077fae */ /* 0x000fe2000c101d64 */
[----:B------:R-:W-:-:S13]  /*b530*/  ISETP.LT.OR P0, PT, R0, 0x51, P2 ;  /* 0x000000510000780c */ /* 0x000fda0001701670 */
[----:B------:R-:W-:Y:S01]  /*b540*/  LDGSTS.E.BYPASS.LTC128B.128 [R7+0x5c00], desc[UR36][R2.64+0x80], !P0 ;  /* 0x05c0008002077fae */ /* 0x000fe2000c101d64 */
[----:B------:R-:W-:-:S13]  /*b550*/  ISETP.LT.OR P0, PT, R0, 0x51, P1 ;  /* 0x000000510000780c */ /* 0x000fda0000f01670 */
[----:B------:R0:W-:Y:S01]  /*b560*/  LDGSTS.E.BYPASS.LTC128B.128 [R7+0x8c00], desc[UR36][R2.64+0x100], !P0 ;  /* 0x08c0010002077fae */ /* 0x0001e2000c101d64 */
[----:B------:R-:W-:Y:S01]  /*b570*/  PLOP3.LUT P0, PT, PT, PT, PT, 0x80, 0x0 ;  /* 0x000000000000781c */ /* 0x000fe20003f0f070 */
[----:B------:R-:W-:Y:S01]  /*b580*/  NOP ;  /* 0x0000000000007918 */ /* 0x000fe20000000000 */
[----:B0-----:R-:W-:Y:S01]  /*b590*/  IMAD.WIDE.U32 R2, R5, UR4, RZ ;  /* 0x0000000405027c25 */ /* 0x001fe2000f8e00ff */
[----:B------:R-:W-:-:S03]  /*b5a0*/  ULDC.64 UR4, c[0x0][0x338] ;  /* 0x0000ce0000047ab9 */ /* 0x000fc60000000a00 */
[----:B------:R-:W-:Y:S02]  /*b5b0*/  IMAD.IADD R3, R3, 0x1, R9 ;  /* 0x0000000103037824 */ /* 0x000fe400078e0209 */
[----:B------:R-:W-:Y:S02]  /*b5c0*/  IMAD R31, R31, UR4, RZ ;  /* 0x000000041f1f7c24 */ /* 0x000fe4000f8e02ff */
[----:B------:R-:W-:-:S04]  /*b5d0*/  IMAD.WIDE.U32 R2, R4, UR4, R2 ;  /* 0x0000000404027c25 */ /* 0x000fc8000f8e0002 */
[----:B------:R-:W-:-:S05]  /*b5e0*/  IMAD R31, R4, UR5, R31 ;  /* 0x00000005041f7c24 */ /* 0x000fca000f8e021f */
[----:B-1----:R-:W-:-:S07]  /*b5f0*/  IADD3 R19, R3, R31, RZ ;  /* 0x0000001f03137210 */ /* 0x002fce0007ffe0ff */
.L_x_66:
        /* <DEDUP_REMOVED lines=10> */
.L_x_67:
[----:B------:R-:W-:Y:S01]  /*b6a0*/  R2UR UR4, R35 ;  /* 0x00000000230472ca */ /* 0x000fe200000e0000 */
[----:B------:R-:W-:Y:S01]  /*b6b0*/  ULDC.64 UR6, c[0x0][0x330] ;  /* 0x0000cc0000067ab9 */ /* 0x000fe20000000a00 */
[----:B------:R-:W-:Y:S01]  /*b6c0*/  IMAD.MOV.U32 R18, RZ, RZ, R2 ;  /* 0x000000ffff127224 */ /* 0x000fe200078e0002 */
[----:B------:R0:W-:Y:S01]  /*b6d0*/  SYNCS.ARRIVE.TRANS64.A1T0 RZ, [R6+URZ+0x30850], RZ ;  /* 0x030850ff06ff79a7 */ /* 0x0001e2000810003f */
[----:B------:R-:W-:Y:S01]  /*b6e0*/  IMAD.U32 R3, RZ, RZ, UR6 ;  /* 0x00000006ff037e24 */ /* 0x000fe2000f8e00ff */
[----:B------:R-:W-:Y:S01]  /*b6f0*/  IADD3 R20, R20, -0x60, RZ ;  /* 0xffffffa014147810 */ /* 0x000fe20007ffe0ff */
[----:B------:R-:W-:Y:S02]  /*b700*/  VIADD R32, R32, 0xffffffff ;  /* 0xffffffff20207836 */ /* 0x000fe40000000000 */
[----:B------:R-:W-:-:S04]  /*b710*/  IMAD.WIDE.U32 R18, R3, UR41, R18 ;  /* 0x0000002903127c25 */ /* 0x000fc8000f8e0012 */
[----:B------:R-:W-:Y:S01]  /*b720*/  VIADD R0, R0, 0x60 ;  /* 0x0000006000007836 */ /* 0x000fe20000000000 */
[----:B------:R-:W-:Y:S01]  /*b730*/  UIMAD UR4, UR4, UR6, URZ ;  /* 0x00000006040472a4 */ /* 0x000fe2000f8e023f */
[----:B------:R-:W-:Y:S02]  /*b740*/  IMAD.MOV.U32 R25, RZ, RZ, R26 ;  /* 0x000000ffff197224 */ /* 0x000fe400078e001a */
[----:B------:R-:W-:Y:S01]  /*b750*/  IMAD.MOV.U32 R27, RZ, RZ, R28 ;  /* 0x000000ffff1b7224 */ /* 0x000fe200078e001c */
[----:B------:R-:W-:-:S03]  /*b760*/  UIMAD UR4, UR41, UR7, UR4 ;  /* 0x00000007290472a4 */ /* 0x000fc6000f8e0204 */
[----:B------:R-:W-:Y:S02]  /*b770*/  ULDC.64 UR6, c[0x0][0x318] ;  /* 0x0000c60000067ab9 */ /* 0x000fe40000000a00 */
[----:B------:R-:W-:Y:S02]  /*b780*/  LEA R17, P0, R18, UR6, 0x1 ;  /* 0x0000000612117c11 */ /* 0x000fe4000f8008ff */
[----:B------:R-:W-:-:S04]  /*b790*/  IADD3 R3, R19, UR4, RZ ;  /* 0x0000000413037c10 */ /* 0x000fc8000fffe0ff */
[----:B------:R-:W-:Y:S02]  /*b7a0*/  LEA.HI.X R18, R18, UR7, R3, 0x1, P0 ;  /* 0x0000000712127c11 */ /* 0x000fe400080f0c03 */
[----:B------:R-:W-:-:S13]  /*b7b0*/  ISETP.GT.AND P0, PT, R32, UR47, PT ;  /* 0x0000002f20007c0c */ /* 0x000fda000bf04270 */
[----:B0-----:R-:W-:Y:S05]  /*b7c0*/  @P0 BRA `(.L_x_68) ;  /* 0xfffffff0002c0947 */ /* 0x001fea000383ffff */
[----:B------:R-:W-:Y:S05]  /*b7d0*/  BSYNC B0 ;  /* 0x0000000000007941 */ /* 0x000fea0003800000 */
.L_x_55:
[----:B------:R-:W-:-:S13]  /*b7e0*/  LOP3.LUT P0, RZ, R16, 0x10, RZ, 0xc0, !PT ;  /* 0x0000001010ff7812 */ /* 0x000fda000780c0ff */
[----:B------:R-:W-:Y:S05]  /*b7f0*/  @!P0 BRA `(.L_x_69) ;  /* 0x0000000000048947 */ /* 0x000fea0003800000 */
[----:B------:R-:W-:Y:S01]  /*b800*/  BPT.TRAP 0x1 ;  /* 0x000000040000795c */ /* 0x000fe20000300000 */
.L_x_69:
[----:B0-----:R-:W-:Y:S01]  /*b810*/  LEA R0, R26, UR44, 0x3 ;  /* 0x0000002c1a007c11 */ /* 0x001fe2000f8e18ff */
[----:B------:R-:W0:Y:S01]  /*b820*/  S2R R2, SR_TID.X ;  /* 0x0000000000027919 */ /* 0x000e220000002100 */
[----:B------:R-:W-:Y:S01]  /*b830*/  SHF.L.U32 R3, R28, 0x1f, RZ ;  /* 0x0000001f1c037819 */ /* 0x000fe200000006ff */
[----:B------:R-:W-:Y:S01]  /*b840*/  BSSY B0, `(.L_x_70) ;  /* 0x0000009000007945 */ /* 0x000fe20003800000 */
[----:B------:R-:W-:Y:S01]  /*b850*/  MOV R5, 0xffffffa0 ;  /* 0xffffffa000057802 */ /* 0x000fe20000000f00 */
[----:B------:R-:W-:Y:S01]  /*b860*/  IMAD R4, R26, 0x4800, R30 ;  /* 0x000048001a047824 */ /* 0x000fe200078e021e */
[----:B------:R-:W1:Y:S03]  /*b870*/  SYNCS.PHASECHK.TRANS64.TRYWAIT P0, [R0+URZ+0x30860], R3 ;  /* 0x03086003000075a7 */ /* 0x000e66000800017f */
[----:B------:R-:W-:Y:S01]  /*b880*/  IMAD R5, R32, R5, UR42 ;  /* 0x0000002a20057e24 */ /* 0x000fe2000f8e0205 */
[----:B0-----:R-:W-:-:S04]  /*b890*/  LOP3.LUT R2, R2, 0x7f, RZ, 0xc0, !PT ;  /* 0x0000007f02027812 */ /* 0x001fc800078ec0ff */
[----:B------:R-:W-:-:S05]  /*b8a0*/  SHF.R.U32.HI R2, RZ, 0x3, R2 ;  /* 0x00000003ff027819 */ /* 0x000fca0000011602 */
[----:B------:R-:W-:Y:S01]  /*b8b0*/  IMAD.IADD R5, R5, 0x1, -R2 ;  /* 0x0000000105057824 */ /* 0x000fe200078e0a02 */
[----:B-1----:R-:W-:Y:S06]  /*b8c0*/  @!P0 BRA `(.L_x_71) ;  /* 0x0000002c00a08947 */ /* 0x002fec0003800000 */
.L_x_151:
[----:B------:R-:W-:Y:S05]  /*b8d0*/  BSYNC B0 ;  /* 0x0000000000007941 */ /* 0x000fea0003800000 */
.L_x_70:
[----:B------:R-:W-:-:S03]  /*b8e0*/  UMOV UR4, 0xffffffff ;  /* 0xffffffff00047882 */ /* 0x000fc60000000000 */
[----:B------:R-:W-:Y:S05]  /*b8f0*/  BRA.DIV UR4, `(.L_x_72) ;  /* 0x0000002e04a87947 */ /* 0x000fea000b800000 */
[----:B0-----:R-:W-:Y:S01]  /*b900*/  SHFL.IDX PT, R3, R18, RZ, 0x181f ;  /* 0x00181fff12037589 */ /* 0x001fe200000e0000 */
[----:B------:R-:W-:Y:S01]  /*b910*/  ULDC UR4, c[0x0][0x2f4] ;  /* 0x0000bd0000047ab9 */ /* 0x000fe20000000800 */
[----:B------:R-:W-:Y:S02]  /*b920*/  LEA R4, R4, UR44, 0x1 ;  /* 0x0000002c04047c11 */ /* 0x000fe4000f8e08ff */
[----:B------:R-:W0:Y:S01]  /*b930*/  SHFL.IDX PT, R2, R17, RZ, 0x181f ;  /* 0x00181fff11027589 */ /* 0x000e2200000e0000 */
[----:B------:R-:W-:Y:S02]  /*b940*/  ISETP.GE.AND P2, PT, R23, UR4, PT ;  /* 0x0000000417007c0c */ /* 0x000fe4000bf46270 */
[----:B------:R-:W-:Y:S01]  /*b950*/  ISETP.GE.AND P1, PT, R34, UR4, PT ;  /* 0x0000000422007c0c */ /* 0x000fe2000bf26270 */
[----:B------:R-:W1:Y:S01]  /*b960*/  SHFL.IDX PT, R6, R18, 0x1, 0x181f ;  /* 0x00381f0012067f89 */ /* 0x000e6200000e0000 */
[----:B------:R-:W-:Y:S02]  /*b970*/  ISETP.GE.AND P0, PT, R33, UR4, PT ;  /* 0x0000000421007c0c */ /* 0x000fe4000bf06270 */
[C---:B------:R-:W-:Y:S01]  /*b980*/  ISETP.LT.OR P3, PT, R5.reuse, 0x1, P2 ;  /* 0x000000010500780c */ /* 0x040fe20001761670 */
[----:B------:R-:W2:Y:S01]  /*b990*/  SHFL.IDX PT, R14, R17, 0x1, 0x181f ;  /* 0x00381f00110e7f89 */ /* 0x000ea200000e0000 */
[----:B------:R-:W-:-:S02]  /*b9a0*/  ISETP.LT.OR P4, PT, R5, 0x1, P1 ;  /* 0x000000010500780c */ /* 0x000fc40000f81670 */
[----:B------:R-:W-:Y:S01]  /*b9b0*/  ISETP.LT.OR P5, PT, R5, 0x1, P0 ;  /* 0x000000010500780c */ /* 0x000fe200007a1670 */
[----:B------:R-:W-:Y:S04]  /*b9c0*/  SHFL.IDX PT, R7, R18, 0x2, 0x181f ;  /* 0x00581f0012077f89 */ /* 0x000fe800000e0000 */
[----:B------:R-:W3:Y:S01]  /*b9d0*/  SHFL.IDX PT, R8, R17, 0x2, 0x181f ;  /* 0x00581f0011087f89 */ /* 0x000ee200000e0000 */
[----:B0-----:R-:W-:-:S05]  /*b9e0*/  IMAD.WIDE.U32 R2, R23, 0x2, R2 ;  /* 0x0000000217027825 */ /* 0x001fca00078e0002 */
[----:B------:R-:W-:Y:S01]  /*b9f0*/  LDGSTS.E.BYPASS.LTC128B.128 [R4+0x400], desc[UR36][R2.64], !P3 ;  /* 0x0040000002047fae */ /* 0x000fe2000d901d64 */
[----:B------:R-:W-:-:S03]  /*ba00*/  ISETP.LT.OR P3, PT, R5, 0x11, P2 ;  /* 0x000000110500780c */ /* 0x000fc60001761670 */
[----:B------:R-:W-:Y:S01]  /*ba10*/  LDGSTS.E.BYPASS.LTC128B.128 [R4+0x3400], desc[UR36][R2.64+0x80], !P4 ;  /* 0x0340008002047fae */ /* 0x000fe2000e101d64 */
[----:B------:R-:W-:-:S03]  /*ba20*/  ISETP.LT.OR P4, PT, R5, 0x11, P1 ;  /* 0x000000110500780c */ /* 0x000fc60000f81670 */
[----:B------:R1:W-:Y:S01]  /*ba30*/  LDGSTS.E.BYPASS.LTC128B.128 [R4+0x6400], desc[UR36][R2.64+0x100], !P5 ;  /* 0x0640010002047fae */ /* 0x0003e2000e901d64 */
[----:B------:R-:W-:Y:S02]  /*ba40*/  ISETP.LT.OR P5, PT, R5, 0x11, P0 ;  /* 0x000000110500780c */ /* 0x000fe400007a1670 */
[----:B-1----:R-:W-:Y:S01]  /*ba50*/  MOV R3, R6 ;  /* 0x0000000600037202 */ /* 0x002fe20000000f00 */
[----:B--2---:R-:W-:Y:S01]  /*ba60*/  IMAD.MOV.U32 R2, RZ, RZ, R14 ;  /* 0x000000ffff027224 */ /* 0x004fe200078e000e */
[----:B------:R-:W-:Y:S03]  /*ba70*/  SHFL.IDX PT, R6, R18, 0x3, 0x181f ;  /* 0x00781f0012067f89 */ /* 0x000fe600000e0000 */
[----:B------:R-:W-:Y:S01]  /*ba80*/  IMAD.WIDE.U32 R2, R23, 0x2, R2 ;  /* 0x0000000217027825 */ /* 0x000fe200078e0002 */
[----:B------:R-:W0:Y:S04]  /*ba90*/  SHFL.IDX PT, R14, R17, 0x3, 0x181f ;  /* 0x00781f00110e7f89 */ /* 0x000e2800000e0000 */
[----:B------:R-:W-:Y:S01]  /*baa0*/  LDGSTS.E.BYPASS.LTC128B.128 [R4+0xc00], desc[UR36][R2.64], !P3 ;  /* 0x00c0000002047fae */ /* 0x000fe2000d901d64 */
[----:B------:R-:W-:-:S03]  /*bab0*/  ISETP.LT.OR P3, PT, R5, 0x21, P2 ;  /* 0x000000210500780c */ /* 0x000fc60001761670 */
[----:B------:R-:W-:Y:S01]  /*bac0*/  LDGSTS.E.BYPASS.LTC128B.128 [R4+0x3c00], desc[UR36][R2.64+0x80], !P4 ;  /* 0x03c0008002047fae */ /* 0x000fe2000e101d64 */
[----:B------:R-:W-:-:S03]  /*bad0*/  ISETP.LT.OR P4, PT, R5, 0x21, P1 ;  /* 0x000000210500780c */ /* 0x000fc60000f81670 */
[----:B------:R3:W-:Y:S01]  /*bae0*/  LDGSTS.E.BYPASS.LTC128B.128 [R4+0x6c00], desc[UR36][R2.64+0x100], !P5 ;  /* 0x06c0010002047fae */ /* 0x0007e2000e901d64 */
[----:B------:R-:W-:Y:S01]  /*baf0*/  ISETP.LT.OR P5, PT, R5, 0x21, P0 ;  /* 0x000000210500780c */ /* 0x000fe200007a1670 */
[----:B---3--:R-:W-:Y:S02]  /*bb00*/  IMAD.MOV.U32 R2, RZ, RZ, R8 ;  /* 0x000000ffff027224 */ /* 0x008fe400078e0008 */
[----:B------:R-:W-:Y:S01]  /*bb10*/  IMAD.MOV.U32 R3, RZ, RZ, R7 ;  /* 0x000000ffff037224 */ /* 0x000fe200078e0007 */
[----:B------:R-:W-:Y:S01]  /*bb20*/  SHFL.IDX PT, R8, R17, 0x4, 0x181f ;  /* 0x00981f0011087f89 */ /* 0x000fe200000e0000 */
[----:B------:R-:W-:-:S03]  /*bb30*/  IMAD.WIDE.U32 R2, R23, 0x2, R2 ;  /* 0x0000000217027825 */ /* 0x000fc600078e0002 */
[----:B------:R-:W1:Y:S04]  /*bb40*/  SHFL.IDX PT, R7, R18, 0x4, 0x181f ;  /* 0x00981f0012077f89 */ /* 0x000e6800000e0000 */
[----:B------:R-:W-:Y:S01]  /*bb50*/  LDGSTS.E.BYPASS.LTC128B.128 [R4+0x1400], desc[UR36][R2.64], !P3 ;  /* 0x0140000002047fae */ /* 0x000fe2000d901d64 */
[----:B------:R-:W-:-:S03]  /*bb60*/  ISETP.LT.OR P3, PT, R5, 0x31, P2 ;  /* 0x000000310500780c */ /* 0x000fc60001761670 */
[----:B------:R-:W-:Y:S01]  /*bb70*/  LDGSTS.E.BYPASS.LTC128B.128 [R4+0x4400], desc[UR36][R2.64+0x80], !P4 ;  /* 0x0440008002047fae */ /* 0x000fe2000e101d64 */
[----:B------:R-:W-:-:S03]  /*bb80*/  ISETP.LT.OR P4, PT, R5, 0x31, P1 ;  /* 0x000000310500780c */ /* 0x000fc60000f81670 */
[----:B------:R0:W-:Y:S01]  /*bb90*/  LDGSTS.E.BYPASS.LTC128B.128 [R4+0x7400], desc[UR36][R2.64+0x100], !P5 ;  /* 0x0740010002047fae */ /* 0x0001e2000e901d64 */
[----:B------:R-:W-:-:S03]  /*bba0*/  ISETP.LT.OR P5, PT, R5, 0x31, P0 ;  /* 0x000000310500780c */ /* 0x000fc600007a1670 */
[----:B------:R-:W2:Y:S01]  /*bbb0*/  SHFL.IDX PT, R18, R18, 0x5, 0x181f ;  /* 0x00b81f0012127f89 */ /* 0x000ea200000e0000 */
[----:B0-----:R-:W-:Y:S01]  /*bbc0*/  MOV R2, R14 ;  /* 0x0000000e00027202 */ /* 0x001fe20000000f00 */
[----:B------:R-:W-:Y:S02]  /*bbd0*/  IMAD.MOV.U32 R3, RZ, RZ, R6 ;  /* 0x000000ffff037224 */ /* 0x000fe400078e0006 */
[----:B------:R0:W3:Y:S01]  /*bbe0*/  SHFL.IDX PT, R14, R17, 0x5, 0x181f ;  /* 0x00b81f00110e7f89 */ /* 0x0000e200000e0000 */
[----:B------:R-:W-:Y:S02]  /*bbf0*/  IMAD.MOV.U32 R6, RZ, RZ, RZ ;  /* 0x000000ffff067224 */ /* 0x000fe400078e00ff */
[----:B------:R-:W-:-:S05]  /*bc00*/  IMAD.WIDE.U32 R2, R23, 0x2, R2 ;  /* 0x0000000217027825 */ /* 0x000fca00078e0002 */
[----:B------:R-:W-:Y:S01]  /*bc10*/  LDGSTS.E.BYPASS.LTC128B.128 [R4+0x1c00], desc[UR36][R2.64], !P3 ;  /* 0x01c0000002047fae */ /* 0x000fe2000d901d64 */
[----:B------:R-:W-:-:S03]  /*bc20*/  ISETP.LT.OR P3, PT, R5, 0x41, P2 ;  /* 0x000000410500780c */ /* 0x000fc60001761670 */
[----:B------:R-:W-:Y:S01]  /*bc30*/  LDGSTS.E.BYPASS.LTC128B.128 [R4+0x4c00], desc[UR36][R2.64+0x80], !P4 ;  /* 0x04c0008002047fae */ /* 0x000fe2000e101d64 */
[----:B------:R-:W-:-:S03]  /*bc40*/  ISETP.LT.OR P4, PT, R5, 0x41, P1 ;  /* 0x000000410500780c */ /* 0x000fc60000f81670 */
[----:B------:R1:W-:Y:S01]  /*bc50*/  LDGSTS.E.BYPASS.LTC128B.128 [R4+0x7c00], desc[UR36][R2.64+0x100], !P5 ;  /* 0x07c0010002047fae */ /* 0x0003e2000e901d64 */
[----:B------:R-:W-:Y:S02]  /*bc60*/  ISETP.LT.OR P5, PT, R5, 0x41, P0 ;  /* 0x000000410500780c */ /* 0x000fe400007a1670 */
[----:B-1----:R-:W-:Y:S01]  /*bc70*/  MOV R3, R7 ;  /* 0x0000000700037202 */ /* 0x002fe20000000f00 */
[----:B------:R-:W-:-:S04]  /*bc80*/  IMAD.MOV.U32 R2, RZ, RZ, R8 ;  /* 0x000000ffff027224 */ /* 0x000fc800078e0008 */
[----:B------:R-:W-:-:S05]  /*bc90*/  IMAD.WIDE.U32 R2, R23, 0x2, R2 ;  /* 0x0000000217027825 */ /* 0x000fca00078e0002 */
[----:B------:R0:W-:Y:S04]  /*bca0*/  LDGSTS.E.BYPASS.LTC128B.128 [R4+0x2400], desc[UR36][R2.64], !P3 ;  /* 0x0240000002047fae */ /* 0x0001e8000d901d64 */
[----:B------:R0:W-:Y:S04]  /*bcb0*/  LDGSTS.E.BYPASS.LTC128B.128 [R4+0x5400], desc[UR36][R2.64+0x80], !P4 ;  /* 0x0540008002047fae */ /* 0x0001e8000e101d64 */
[----:B--23--:R0:W-:Y:S02]  /*bcc0*/  LDGSTS.E.BYPASS.LTC128B.128 [R4+0x8400], desc[UR36][R2.64+0x100], !P5 ;  /* 0x0840010002047fae */ /* 0x00c1e4000e901d64 */
.L_x_165:
[C---:B------:R-:W-:Y:S01]  /*bcd0*/  ISETP.LT.OR P2, PT, R5.reuse, 0x51, P2 ;  /* 0x000000510500780c */ /* 0x040fe20001741670 */
[----:B0-----:R-:W-:Y:S01]  /*bce0*/  IMAD.MOV.U32 R2, RZ, RZ, R14 ;  /* 0x000000ffff027224 */ /* 0x001fe200078e000e */
[C---:B------:R-:W-:Y:S02]  /*bcf0*/  ISETP.LT.OR P1, PT, R5.reuse, 0x51, P1 ;  /* 0x000000510500780c */ /* 0x040fe40000f21670 */
[----:B------:R-:W-:Y:S02]  /*bd00*/  ISETP.LT.OR P0, PT, R5, 0x51, P0 ;  /* 0x000000510500780c */ /* 0x000fe40000701670 */
[----:B------:R-:W-:-:S03]  /*bd10*/  MOV R3, R18 ;  /* 0x0000001200037202 */ /* 0x000fc60000000f00 */
[----:B------:R-:W-:-:S05]  /*bd20*/  IMAD.WIDE.U32 R2, R23, 0x2, R2 ;  /* 0x0000000217027825 */ /* 0x000fca00078e0002 */
[----:B------:R-:W-:Y:S01]  /*bd30*/  @!PT LDS RZ, [RZ] ;  /* 0x00000000fffff984 */ /* 0x000fe20000000800 */
[----:B------:R-:W-:Y:S01]  /*bd40*/  @!PT LDS RZ, [RZ] ;  /* 0x00000000fffff984 */ /* 0x000fe20000000800 */
[----:B------:R-:W-:Y:S01]  /*bd50*/  @!PT LDS RZ, [RZ] ;  /* 0x00000000fffff984 */ /* 0x000fe20000000800 */
[----:B------:R0:W-:Y:S04]  /*bd60*/  LDGSTS.E.BYPASS.LTC128B.128 [R4+0x2c00], desc[UR36][R2.64], !P2 ;  /* 0x02c0000002047fae */ /* 0x0001e8000d101d64 */
[----:B------:R0:W-:Y:S04]  /*bd70*/  LDGSTS.E.BYPASS.LTC128B.128 [R4+0x5c00], desc[UR36][R2.64+0x80], !P1 ;  /* 0x05c0008002047fae */ /* 0x0001e8000c901d64 */
[----:B------:R0:W-:Y:S01]  /*bd80*/  LDGSTS.E.BYPASS.LTC128B.128 [R4+0x8c00], desc[UR36][R2.64+0x100], !P0 ;  /* 0x08c0010002047fae */ /* 0x0001e2000c101d64 */
[----:B------:R-:W-:Y:S01]  /*bd90*/  PLOP3.LUT P0, PT, PT, PT, PT, 0x80, 0x0 ;  /* 0x000000000000781c */ /* 0x000fe20003f0f070 */
[----:B------:R-:W-:-:S12]  /*bda0*/  NOP ;  /* 0x0000000000007918 */ /* 0x000fd80000000000 */
.L_x_73:
        /* <DEDUP_REMOVED lines=10> */
.L_x_74:
[----:B------:R1:W-:Y:S02]  /*be50*/  SYNCS.ARRIVE.TRANS64.A1T0 RZ, [R0+URZ+0x30850], RZ ;  /* 0x030850ff00ff79a7 */ /* 0x0003e4000810003f */
[----:B-1----:R-:W-:-:S05]  /*be60*/  VIADD R0, R26, 0x1 ;  /* 0x000000011a007836 */ /* 0x002fca0000000000 */
[----:B------:R-:W-:-:S04]  /*be70*/  ISETP.NE.AND P0, PT, R0, 0x2, PT ;  /* 0x000000020000780c */ /* 0x000fc80003f05270 */
[----:B0-----:R-:W-:Y:S02]  /*be80*/  SEL R3, RZ, 0x1, P0 ;  /* 0x00000001ff037807 */ /* 0x001fe40000000000 */
[----:B------:R-:W-:Y:S02]  /*be90*/  SEL R0, R0, RZ, P0 ;  /* 0x000000ff00007207 */ /* 0x000fe40000000000 */
[----:B------:R-:W-:-:S07]  /*bea0*/  LOP3.LUT R28, R28, R3, RZ, 0x3c, !PT ;  /* 0x000000031c1c7212 */ /* 0x000fce00078e3cff */
.L_x_40:
[----:B------:R-:W0:Y:S01]  /*beb0*/  S2R R3, SR_CgaCtaId ;  /* 0x0000000000037919 */ /* 0x000e220000008800 */
[----:B------:R-:W-:Y:S02]  /*bec0*/  MOV R2, 0x400 ;  /* 0x0000040000027802 */ /* 0x000fe40000000f00 */
[----:B------:R-:W-:Y:S02]  /*bed0*/  SHF.L.U32 R6, R6, 0x1f, RZ ;  /* 0x0000001f06067819 */ /* 0x000fe400000006ff */
[----:B0-----:R-:W-:-:S04]  /*bee0*/  LEA R7, R3, R2, 0x18 ;  /* 0x0000000203077211 */ /* 0x001fc800078ec0ff */
[----:B------:R-:W0:Y:S02]  /*bef0*/  SYNCS.PHASECHK.TRANS64.TRYWAIT P0, [R7+URZ+0x30820], R6 ;  /* 0x03082006070075a7 */ /* 0x000e24000800017f */
[----:B0-----:R-:W-:Y:S05]  /*bf00*/  @!P0 BRA `(.L_x_75) ;  /* 0x0000003000408947 */ /* 0x001fea0003800000 */
.L_x_166:
[----:B------:R-:W-:-:S03]  /*bf10*/  UMOV UR4, 0xffffffff ;  /* 0xffffffff00047882 */ /* 0x000fc60000000000 */
[----:B------:R-:W-:Y:S05]  /*bf20*/  BRA.DIV UR4, `(.L_x_76) ;  /* 0x00000032044c7947 */ /* 0x000fea000b800000 */
[----:B------:R-:W1:Y:S02]  /*bf30*/  S2R R2, SR_TID.X ;  /* 0x0000000000027919 */ /* 0x000e640000002100 */
[----:B-1----:R-:W-:-:S04]  /*bf40*/  SHF.R.U32.HI R2, RZ, 0x5, R2 ;  /* 0x00000005ff027819 */ /* 0x002fc80000011602 */
[----:B------:R-:W-:-:S05]  /*bf50*/  LOP3.LUT R2, R2, 0x3, RZ, 0xc0, !PT ;  /* 0x0000000302027812 */ /* 0x000fca00078ec0ff */
[----:B------:R1:W2:Y:S02]  /*bf60*/  SHFL.IDX PT, R14, R2, RZ, 0x1f ;  /* 0x00001fff020e7589 */ /* 0x0002a400000e0000 */
.L_x_169:
[----:B--2---:R-:W-:-:S13]  /*bf70*/  ISETP.NE.AND P0, PT, R14, RZ, PT ;  /* 0x000000ff0e00720c */ /* 0x004fda0003f05270 */
[----:B------:R-:W-:Y:S05]  /*bf80*/  @P0 BRA `(.L_x_8) ;  /* 0x0000000000900947 */ /* 0x000fea0003800000 */
[----:B------:R-:W-:-:S03]  /*bf90*/  UMOV UR4, 0xffffffff ;  /* 0xffffffff00047882 */ /* 0x000fc60000000000 */
[----:B------:R-:W-:Y:S05]  /*bfa0*/  BRA.DIV UR4, `(.L_x_77) ;  /* 0x0000003204607947 */ /* 0x000fea000b800000 */
[----:B------:R-:W-:-:S13]  /*bfb0*/  ELECT P6, URZ, PT ;  /* 0x00000000003f782f */ /* 0x000fda00038c0000 */
.L_x_172:
[----:B------:R-:W-:Y:S05]  /*bfc0*/  @!P6 BRA `(.L_x_8) ;  /* 0x000000000080e947 */ /* 0x000fea0003800000 */
[----:B-1----:R-:W2:Y:S02]  /*bfd0*/  LDL R2, [R1+0x4] ;  /* 0x0000040001027983 */ /* 0x002ea40000100800 */
[----:B--2---:R-:W-:-:S13]  /*bfe0*/  R2UR UR4, R2 ;  /* 0x00000000020472ca */ /* 0x004fda00000e0000 */
[----:B------:R-:W-:-:S06]  /*bff0*/  ULOP3.LUT UR4, UR4, 0x2, URZ, 0xfc, !UPT ;  /* 0x0000000204047892 */ /* 0x000fcc000f8efc3f */
[----:B------:R-:W-:-:S05]  /*c000*/  IMAD.U32 R2, RZ, RZ, UR4 ;  /* 0x00000004ff027e24 */ /* 0x000fca000f8e00ff */
[----:B------:R-:W-:-:S13]  /*c010*/  ISETP.NE.AND P0, PT, R2, 0x3, PT ;  /* 0x000000030200780c */ /* 0x000fda0003f05270 */
[----:B------:R-:W-:Y:S05]  /*c020*/  @!P0 BRA `(.L_x_78) ;  /* 0x0000000000048947 */ /* 0x000fea0003800000 */
[----:B------:R-:W-:Y:S01]  /*c030*/  BPT.TRAP 0x1 ;  /* 0x000000040000795c */ /* 0x000fe20000300000 */
.L_x_78:
[C---:B------:R-:W-:Y:S01]  /*c040*/  LEA R5, R0.reuse, R7, 0x3 ;  /* 0x0000000700057211 */ /* 0x040fe200078e18ff */
[----:B------:R-:W-:Y:S01]  /*c050*/  VIADD R0, R0, 0x1 ;  /* 0x0000000100007836 */ /* 0x000fe20000000000 */
[----:B------:R-:W-:-:S04]  /*c060*/  SHF.L.U32 R2, R28, 0x1f, RZ ;  /* 0x0000001f1c027819 */ /* 0x000fc800000006ff */
[----:B------:R-:W1:Y:S01]  /*c070*/  SYNCS.PHASECHK.TRANS64.TRYWAIT P1, [R5+URZ+0x30840], R2 ;  /* 0x03084002050075a7 */ /* 0x000e62000802017f */
[----:B------:R-:W-:-:S04]  /*c080*/  ISETP.NE.AND P2, PT, R0, 0x2, PT ;  /* 0x000000020000780c */ /* 0x000fc80003f45270 */
[----:B------:R-:W-:Y:S01]  /*c090*/  SEL R3, RZ, 0x1, P2 ;  /* 0x00000001ff037807 */ /* 0x000fe20001000000 */
[----:B-1----:R-:W-:Y:S08]  /*c0a0*/  @!P1 BRA `(.L_x_79) ;  /* 0x0000003000409947 */ /* 0x002ff00003800000 */
.L_x_173:
[----:B------:R-:W-:Y:S02]  /*c0b0*/  SEL R0, R0, RZ, P2 ;  /* 0x000000ff00007207 */ /* 0x000fe40001000000 */
[----:B------:R-:W-:Y:S01]  /*c0c0*/  LOP3.LUT R3, R28, R3, RZ, 0x3c, !PT ;  /* 0x000000031c037212 */ /* 0x000fe200078e3cff */
[----:B------:R-:W-:Y:S06]  /*c0d0*/  @!P0 BRA `(.L_x_80) ;  /* 0x0000000000048947 */ /* 0x000fec0003800000 */
[----:B------:R-:W-:Y:S01]  /*c0e0*/  BPT.TRAP 0x1 ;  /* 0x000000040000795c */ /* 0x000fe20000300000 */
.L_x_80:
[----:B0-----:R-:W-:Y:S01]  /*c0f0*/  IMAD R7, R0, 0x8, R7 ;  /* 0x0000000800077824 */ /* 0x001fe200078e0207 */
[----:B------:R-:W-:-:S04]  /*c100*/  SHF.L.U32 R0, R3, 0x1f, RZ ;  /* 0x0000001f03007819 */ /* 0x000fc800000006ff */
[----:B------:R-:W0:Y:S02]  /*c110*/  SYNCS.PHASECHK.TRANS64.TRYWAIT P1, [R7+URZ+0x30840], R0 ;  /* 0x03084000070075a7 */ /* 0x000e24000802017f */
[----:B0-----:R-:W-:Y:S05]  /*c120*/  @!P1 BRA `(.L_x_81) ;  /* 0x0000003000349947 */ /* 0x001fea0003800000 */
.L_x_174:
[----:B------:R-:W-:Y:S05]  /*c130*/  @!P0 BRA `(.L_x_82) ;  /* 0x0000000000048947 */ /* 0x000fea0003800000 */
[----:B------:R-:W-:Y:S01]  /*c140*/  BPT.TRAP 0x1 ;  /* 0x000000040000795c */ /* 0x000fe20000300000 */
.L_x_82:
[----:B------:R-:W2:Y:S02]  /*c150*/  SYNCS.PHASECHK.TRANS64.TRYWAIT P1, [R5+URZ+0x30860], R2 ;  /* 0x03086002050075a7 */ /* 0x000ea4000802017f */
[----:B--2---:R-:W-:Y:S05]  /*c160*/  @!P1 BRA `(.L_x_83) ;  /* 0x0000003000389947 */ /* 0x004fea0003800000 */
.L_x_175:
[----:B------:R-:W-:Y:S05]  /*c170*/  @!P0 BRA `(.L_x_84) ;  /* 0x0000000000048947 */ /* 0x000fea0003800000 */
[----:B------:R-:W-:Y:S01]  /*c180*/  BPT.TRAP 0x1 ;  /* 0x000000040000795c */ /* 0x000fe20000300000 */
.L_x_84:
[----:B---3--:R3:W4:Y:S02]  /*c190*/  SYNCS.PHASECHK.TRANS64.TRYWAIT P0, [R7+URZ+0x30860], R0 ;  /* 0x03086000070075a7 */ /* 0x008724000800017f */
[----:B----4-:R-:W-:Y:S05]  /*c1a0*/  @!P0 NANOSLEEP.SYNCS 0x989680 ;  /* 0x009896800000895d */ /* 0x010fea0003900000 */
[----:B------:R-:W4:Y:S02]  /*c1b0*/  @!P0 SYNCS.PHASECHK.TRANS64 P0, [R7+URZ+0x30860], R0 ;  /* 0x03086000070085a7 */ /* 0x000f24000800007f */
[----:B----4-:R-:W-:Y:S05]  /*c1c0*/  @!P0 BRA `(.L_x_84) ;  /* 0xfffffffc00f08947 */ /* 0x010fea000383ffff */
.L_x_8:
[----:B------:R-:W-:Y:S05]  /*c1d0*/  BSYNC B6 ;  /* 0x0000000000067941 */ /* 0x000fea0003800000 */
.L_x_5:
[----:B------:R-:W-:Y:S05]  /*c1e0*/  EXIT ;  /* 0x000000000000794d */ /* 0x000fea0003800000 */
.L_x_12:
[----:B0-----:R-:W-:-:S04]  /*c1f0*/  MOV R3, UR38 ;  /* 0x0000002600037c02 */ /* 0x001fc80008000f00 */
[----:B------:R0:W1:Y:S03]  /*c200*/  SYNCS.PHASECHK.TRANS64.TRYWAIT P0, [R3+URZ+0x30800], R0 ;  /* 0x03080000030075a7 */ /* 0x000066000800017f */
[----:B-1----:R-:W-:Y:S05]  /*c210*/  @!P0 NANOSLEEP.SYNCS 0x989680 ;  /* 0x009896800000895d */ /* 0x002fea0003900000 */
[----:B------:R-:W1:Y:S02]  /*c220*/  @!P0 SYNCS.PHASECHK.TRANS64 P0, [R3+URZ+0x30800], R0 ;  /* 0x03080000030085a7 */ /* 0x000e64000800007f */
[----:B-1----:R-:W-:Y:S05]  /*c230*/  @!P0 BRA `(.L_x_12) ;  /* 0xfffffffc00ec8947 */ /* 0x002fea000383ffff */
[----:B------:R-:W-:Y:S05]  /*c240*/  BRA `(.L_x_85) ;  /* 0xffffff5000407947 */ /* 0x000fea000383ffff */
.L_x_16:
[----:B0-----:R-:W-:-:S04]  /*c250*/  IMAD.U32 R3, RZ, RZ, UR38 ;  /* 0x00000026ff037e24 */ /* 0x001fc8000f8e00ff */
[----:B------:R0:W2:Y:S03]  /*c260*/  SYNCS.PHASECHK.TRANS64.TRYWAIT P1, [R3+URZ+0x30830], R0 ;  /* 0x03083000030075a7 */ /* 0x0000a6000802017f */
[----:B--2---:R-:W-:Y:S05]  /*c270*/  @!P1 NANOSLEEP.SYNCS 0x989680 ;  /* 0x009896800000995d */ /* 0x004fea0003900000 */
[----:B------:R-:W2:Y:S02]  /*c280*/  @!P1 SYNCS.PHASECHK.TRANS64 P1, [R3+URZ+0x30830], R0 ;  /* 0x03083000030095a7 */ /* 0x000ea4000802007f */
[----:B--2---:R-:W-:Y:S05]  /*c290*/  @!P1 BRA `(.L_x_16) ;  /* 0xfffffffc00ec9947 */ /* 0x004fea000383ffff */
[----:B------:R-:W-:Y:S05]  /*c2a0*/  BRA `(.L_x_15) ;  /* 0xffffff5000647947 */ /* 0x000fea000383ffff */
.L_x_22:
[----:B-1----:R-:W-:-:S04]  /*c2b0*/  IMAD.U32 R3, RZ, RZ, UR61 ;  /* 0x0000003dff037e24 */ /* 0x002fc8000f8e00ff */
[----:B------:R1:W2:Y:S03]  /*c2c0*/  SYNCS.PHASECHK.TRANS64.TRYWAIT P1, [R3+URZ+0x30830], R0 ;  /* 0x03083000030075a7 */ /* 0x0002a6000802017f */
[----:B--2---:R-:W-:Y:S05]  /*c2d0*/  @!P1 NANOSLEEP.SYNCS 0x989680 ;  /* 0x009896800000995d */ /* 0x004fea0003900000 */
[----:B------:R-:W2:Y:S02]  /*c2e0*/  @!P1 SYNCS.PHASECHK.TRANS64 P1, [R3+URZ+0x30830], R0 ;  /* 0x03083000030095a7 */ /* 0x000ea4000802007f */
[----:B--2---:R-:W-:Y:S05]  /*c2f0*/  @!P1 BRA `(.L_x_22) ;  /* 0xfffffffc00ec9947 */ /* 0x004fea000383ffff */
[----:B------:R-:W-:Y:S05]  /*c300*/  BRA `(.L_x_21) ;  /* 0xffffff7400a07947 */ /* 0x000fea000383ffff */
.L_x_26:
[----:B-1----:R-:W-:-:S04]  /*c310*/  MOV R3, UR4 ;  /* 0x0000000400037c02 */ /* 0x002fc80008000f00 */
[----:B------:R1:W2:Y:S03]  /*c320*/  SYNCS.PHASECHK.TRANS64.TRYWAIT P1, [R3+URZ+0x30850], R0 ;  /* 0x03085000030075a7 */ /* 0x0002a6000802017f */
[----:B--2---:R-:W-:Y:S05]  /*c330*/  @!P1 NANOSLEEP.SYNCS 0x989680 ;  /* 0x009896800000995d */ /* 0x004fea0003900000 */
[----:B------:R-:W2:Y:S02]  /*c340*/  @!P1 SYNCS.PHASECHK.TRANS64 P1, [R3+URZ+0x30850], R0 ;  /* 0x03085000030095a7 */ /* 0x000ea4000802007f */
[----:B--2---:R-:W-:Y:S05]  /*c350*/  @!P1 BRA `(.L_x_26) ;  /* 0xfffffffc00ec9947 */ /* 0x004fea000383ffff */
[----:B------:R-:W-:Y:S05]  /*c360*/  BRA `(.L_x_25) ;  /* 0xffffff8000307947 */ /* 0x000fea000383ffff */
.L_x_33:
[----:B-1----:R-:W-:-:S04]  /*c370*/  IMAD.U32 R7, RZ, RZ, UR5 ;  /* 0x00000005ff077e24 */ /* 0x002fc8000f8e00ff */
[----:B------:R1:W2:Y:S03]  /*c380*/  SYNCS.PHASECHK.TRANS64.TRYWAIT P1, [R7+URZ+0x30850], R2 ;  /* 0x03085002070075a7 */ /* 0x0002a6000802017f */
[----:B--2---:R-:W-:Y:S05]  /*c390*/  @!P1 NANOSLEEP.SYNCS 0x989680 ;  /* 0x009896800000995d */ /* 0x004fea0003900000 */
[----:B------:R-:W2:Y:S02]  /*c3a0*/  @!P1 SYNCS.PHASECHK.TRANS64 P1, [R7+URZ+0x30850], R2 ;  /* 0x03085002070095a7 */ /* 0x000ea4000802007f */
[----:B--2---:R-:W-:Y:S05]  /*c3b0*/  @!P1 BRA `(.L_x_33) ;  /* 0xfffffffc00ec9947 */ /* 0x004fea000383ffff */
[----:B------:R-:W-:Y:S05]  /*c3c0*/  BRA `(.L_x_32) ;  /* 0xffffff9800487947 */ /* 0x000fea000383ffff */
.L_x_45:
[----:B------:R-:W-:Y:S01]  /*c3d0*/  IMAD.MOV.U32 R13, RZ, RZ, R18 ;  /* 0x000000ffff0d7224 */ /* 0x000fe200078e0012 */
[----:B------:R-:W-:Y:S01]  /*c3e0*/  MOV R12, RZ ;  /* 0x000000ff000c7202 */ /* 0x000fe20000000f00 */
[----:B------:R-:W-:Y:S02]  /*c3f0*/  IMAD.MOV.U32 R11, RZ, RZ, 0x1f ;  /* 0x0000001fff0b7424 */ /* 0x000fe400078e00ff */
[----:B------:R-:W-:-:S07]  /*c400*/  IMAD.MOV.U32 R15, RZ, RZ, -0x1 ;  /* 0xffffffffff0f7424 */ /* 0x000fce00078e00ff */
[----:B-----5:R-:W-:Y:S05]  /*c410*/  WARPSYNC.COLLECTIVE R15, `(.L_x_86) ;  /* 0x000000000f087348 */ /* 0x020fea0003c00000 */
[----:B------:R0:W1:Y:S02]  /*c420*/  SHFL.IDX P6, R14, R13, R12, R11 ;  /* 0x0000000c0d0e7389 */ /* 0x00006400000c000b */
[----:B01---5:R-:W-:Y:S01]  /*c430*/  ENDCOLLECTIVE ;  /* 0x000000000000791b */ /* 0x023fe20003800000 */
.L_x_86:
[----:B------:R-:W-:Y:S05]  /*c440*/  BRA `(.L_x_87) ;  /* 0xffffffcc00607947 */ /* 0x000fea000383ffff */
.L_x_47:
[----:B0-----:R-:W-:-:S04]  /*c450*/  MOV R3, UR44 ;  /* 0x0000002c00037c02 */ /* 0x001fc80008000f00 */
[----:B------:R0:W1:Y:S03]  /*c460*/  SYNCS.PHASECHK.TRANS64.TRYWAIT P0, [R3+URZ+0x30840], R2 ;  /* 0x03084002030075a7 */ /* 0x000066000800017f */
[----:B-1----:R-:W-:Y:S05]  /*c470*/  @!P0 NANOSLEEP.SYNCS 0x989680 ;  /* 0x009896800000895d */ /* 0x002fea0003900000 */
[----:B------:R-:W1:Y:S02]  /*c480*/  @!P0 SYNCS.PHASECHK.TRANS64 P0, [R3+URZ+0x30840], R2 ;  /* 0x03084002030085a7 */ /* 0x000e64000800007f */
[----:B-1----:R-:W-:Y:S05]  /*c490*/  @!P0 BRA `(.L_x_47) ;  /* 0xfffffffc00ec8947 */ /* 0x002fea000383ffff */
[----:B------:R-:W-:Y:S05]  /*c4a0*/  BRA `(.L_x_88) ;  /* 0xffffffd0006c7947 */ /* 0x000fea000383ffff */
.L_x_48:
[----:B------:R-:W-:Y:S01]  /*c4b0*/  BSSY B0, `(.L_x_89) ;  /* 0x0000008000007945 */ /* 0x000fe20003800000 */
[----:B------:R-:W-:Y:S01]  /*c4c0*/  IMAD.MOV.U32 R13, RZ, RZ, R7 ;  /* 0x000000ffff0d7224 */ /* 0x000fe200078e0007 */
[----:B------:R-:W-:Y:S01]  /*c4d0*/  MOV R11, 0x181f ;  /* 0x0000181f000b7802 */ /* 0x000fe20000000f00 */
[----:B------:R-:W-:Y:S02]  /*c4e0*/  IMAD.MOV.U32 R12, RZ, RZ, RZ ;  /* 0x000000ffff0c7224 */ /* 0x000fe400078e00ff */
[----:B------:R-:W-:-:S07]  /*c4f0*/  IMAD.MOV.U32 R15, RZ, RZ, -0x1 ;  /* 0xffffffffff0f7424 */ /* 0x000fce00078e00ff */
[----:B------:R-:W-:Y:S05]  /*c500*/  WARPSYNC.COLLECTIVE R15, `(.L_x_90) ;  /* 0x000000000f087348 */ /* 0x000fea0003c00000 */
[----:B------:R0:W1:Y:S02]  /*c510*/  SHFL.IDX P6, R14, R13, R12, R11 ;  /* 0x0000000c0d0e7389 */ /* 0x00006400000c000b */
[----:B01----:R-:W-:Y:S01]  /*c520*/  ENDCOLLECTIVE ;  /* 0x000000000000791b */ /* 0x003fe20003800000 */
.L_x_90:
[----:B------:R-:W-:Y:S05]  /*c530*/  BSYNC B0 ;  /* 0x0000000000007941 */ /* 0x000fea0003800000 */
.L_x_89:
[----:B------:R-:W-:Y:S01]  /*c540*/  MOV R13, R0 ;  /* 0x00000000000d7202 */ /* 0x000fe20000000f00 */
[----:B------:R-:W-:Y:S01]  /*c550*/  IMAD.MOV.U32 R12, RZ, RZ, RZ ;  /* 0x000000ffff0c7224 */ /* 0x000fe200078e00ff */
[----:B------:R-:W-:Y:S01]  /*c560*/  MOV R15, 0xffffffff ;  /* 0xffffffff000f7802 */ /* 0x000fe20000000f00 */
[----:B------:R-:W-:Y:S01]  /*c570*/  IMAD.MOV.U32 R11, RZ, RZ, 0x181f ;  /* 0x0000181fff0b7424 */ /* 0x000fe200078e00ff */
[----:B------:R-:W-:Y:S01]  /*c580*/  @P0 LEA R9, R30, UR44, 0x1 ;  /* 0x0000002c1e090c11 */ /* 0x000fe2000f8e08ff */
[----:B------:R-:W-:-:S07]  /*c590*/  IMAD.MOV.U32 R3, RZ, RZ, R14 ;  /* 0x000000ffff037224 */ /* 0x000fce00078e000e */
[----:B------:R-:W-:Y:S05]  /*c5a0*/  WARPSYNC.COLLECTIVE R15, `(.L_x_91) ;  /* 0x000000000f087348 */ /* 0x000fea0003c00000 */
[----:B------:R0:W1:Y:S02]  /*c5b0*/  SHFL.IDX P6, R14, R13, R12, R11 ;  /* 0x0000000c0d0e7389 */ /* 0x00006400000c000b */
[----:B01----:R-:W-:Y:S01]  /*c5c0*/  ENDCOLLECTIVE ;  /* 0x000000000000791b */ /* 0x003fe20003800000 */
.L_x_91:
[----:B------:R-:W-:Y:S01]  /*c5d0*/  IMAD.MOV.U32 R13, RZ, RZ, R7 ;  /* 0x000000ffff0d7224 */ /* 0x000fe200078e0007 */
[----:B------:R-:W-:Y:S01]  /*c5e0*/  MOV R12, 0x1 ;  /* 0x00000001000c7802 */ /* 0x000fe20000000f00 */
[----:B------:R-:W-:-:S07]  /*c5f0*/  IMAD.MOV.U32 R2, RZ, RZ, R14 ;  /* 0x000000ffff027224 */ /* 0x000fce00078e000e */
[----:B------:R-:W-:Y:S05]  /*c600*/  WARPSYNC.COLLECTIVE R15, `(.L_x_92) ;  /* 0x000000000f087348 */ /* 0x000fea0003c00000 */
[----:B------:R0:W1:Y:S02]  /*c610*/  SHFL.IDX P6, R14, R13, R12, R11 ;  /* 0x0000000c0d0e7389 */ /* 0x00006400000c000b */
[----:B01----:R-:W-:Y:S01]  /*c620*/  ENDCOLLECTIVE ;  /* 0x000000000000791b */ /* 0x003fe20003800000 */
.L_x_92:
[----:B------:R-:W-:-:S05]  /*c630*/  @P0 IMAD.WIDE.U32 R2, R23, 0x2, R2 ;  /* 0x0000000217020825 */ /* 0x000fca00078e0002 */
[----:B------:R-:W-:Y:S01]  /*c640*/  @!PT LDS RZ, [RZ] ;  /* 0x00000000fffff984 */ /* 0x000fe20000000800 */
[----:B------:R-:W-:Y:S01]  /*c650*/  @!PT LDS RZ, [RZ] ;  /* 0x00000000fffff984 */ /* 0x000fe20000000800 */
[----:B------:R-:W-:Y:S01]  /*c660*/  @!PT LDS RZ, [RZ] ;  /* 0x00000000fffff984 */ /* 0x000fe20000000800 */
[----:B------:R0:W-:Y:S04]  /*c670*/  @P0 LDGSTS.E.BYPASS.LTC128B.128 [R9+0x1e400], desc[UR36][R2.64], !P3 ;  /* 0x1e40000002090fae */ /* 0x0001e8000d901d64 */
[----:B------:R0:W-:Y:S01]  /*c680*/  @P0 LDGSTS.E.BYPASS.LTC128B.128 [R9+0x21400], desc[UR36][R2.64+0x80], !P2 ;  /* 0x2140008002090fae */ /* 0x0001e2000d101d64 */
[----:B------:R-:W-:-:S03]  /*c690*/  IMAD.MOV.U32 R13, RZ, RZ, R0 ;  /* 0x000000ffff0d7224 */ /* 0x000fc600078e0000 */
[----:B------:R0:W-:Y:S01]  /*c6a0*/  @P0 LDGSTS.E.BYPASS.LTC128B.128 [R9+0x24400], desc[UR36][R2.64+0x100], !P1 ;  /* 0x2440010002090fae */ /* 0x0001e2000c901d64 */
[----:B------:R-:W-:Y:S01]  /*c6b0*/  ISETP.GE.AND P0, PT, R6, 0x11, PT ;  /* 0x000000110600780c */ /* 0x000fe20003f06270 */
[----:B------:R-:W-:-:S12]  /*c6c0*/  IMAD.MOV.U32 R5, RZ, RZ, R14 ;  /* 0x000000ffff057224 */ /* 0x000fd800078e000e */
[----:B0-----:R-:W-:Y:S05]  /*c6d0*/  WARPSYNC.COLLECTIVE R15, `(.L_x_93) ;  /* 0x000000000f087348 */ /* 0x001fea0003c00000 */
[----:B------:R1:W2:Y:S02]  /*c6e0*/  SHFL.IDX P6, R14, R13, R12, R11 ;  /* 0x0000000c0d0e7389 */ /* 0x0002a400000c000b */
[----:B012---:R-:W-:Y:S01]  /*c6f0*/  ENDCOLLECTIVE ;  /* 0x000000000000791b */ /* 0x007fe20003800000 */
.L_x_93:
[----:B------:R-:W-:Y:S01]  /*c700*/  @P0 LEA R21, R30, UR44, 0x1 ;  /* 0x0000002c1e150c11 */ /* 0x000fe2000f8e08ff */
[----:B------:R-:W-:Y:S02]  /*c710*/  IMAD.MOV.U32 R13, RZ, RZ, R7 ;  /* 0x000000ffff0d7224 */ /* 0x000fe400078e0007 */
[----:B------:R-:W-:Y:S01]  /*c720*/  IMAD.MOV.U32 R12, RZ, RZ, 0x2 ;  /* 0x00000002ff0c7424 */ /* 0x000fe200078e00ff */
[----:B------:R-:W-:-:S07]  /*c730*/  MOV R4, R14 ;  /* 0x0000000e00047202 */ /* 0x000fce0000000f00 */
[----:B------:R-:W-:Y:S05]  /*c740*/  WARPSYNC.COLLECTIVE R15, `(.L_x_94) ;  /* 0x000000000f087348 */ /* 0x000fea0003c00000 */
[----:B------:R0:W1:Y:S02]  /*c750*/  SHFL.IDX P6, R14, R13, R12, R11 ;  /* 0x0000000c0d0e7389 */ /* 0x00006400000c000b */
[----:B01----:R-:W-:Y:S01]  /*c760*/  ENDCOLLECTIVE ;  /* 0x000000000000791b */ /* 0x003fe20003800000 */
.L_x_94:
        /* <DEDUP_REMOVED lines=8> */
[----:B------:R-:W-:Y:S02]  /*c7f0*/  ISETP.GE.AND P0, PT, R6, 0x21, PT ;  /* 0x000000210600780c */ /* 0x000fe40003f06270 */
[----:B------:R-:W-:-:S11]  /*c800*/  MOV R8, R14 ;  /* 0x0000000e00087202 */ /* 0x000fd60000000f00 */
[----:B0-----:R-:W-:Y:S05]  /*c810*/  WARPSYNC.COLLECTIVE R15, `(.L_x_95) ;  /* 0x000000000f087348 */ /* 0x001fea0003c00000 */
[----:B------:R1:W2:Y:S02]  /*c820*/  SHFL.IDX P6, R14, R13, R12, R11 ;  /* 0x0000000c0d0e7389 */ /* 0x0002a400000c000b */
[----:B012---:R-:W-:Y:S01]  /*c830*/  ENDCOLLECTIVE ;  /* 0x000000000000791b */ /* 0x007fe20003800000 */
.L_x_95:
[----:B------:R-:W-:Y:S02]  /*c840*/  MOV R3, R8 ;  /* 0x0000000800037202 */ /* 0x000fe40000000f00 */
[----:B------:R-:W-:Y:S01]  /*c850*/  @P0 LEA R25, R30, UR44, 0x1 ;  /* 0x0000002c1e190c11 */ /* 0x000fe2000f8e08ff */
[----:B------:R-:W-:Y:S02]  /*c860*/  IMAD.MOV.U32 R13, RZ, RZ, R7 ;  /* 0x000000ffff0d7224 */ /* 0x000fe400078e0007 */
[----:B------:R-:W-:Y:S02]  /*c870*/  IMAD.MOV.U32 R12, RZ, RZ, 0x3 ;  /* 0x00000003ff0c7424 */ /* 0x000fe400078e00ff */
[----:B------:R-:W-:-:S07]  /*c880*/  IMAD.MOV.U32 R2, RZ, RZ, R14 ;  /* 0x000000ffff027224 */ /* 0x000fce00078e000e */
[----:B------:R-:W-:Y:S05]  /*c890*/  WARPSYNC.COLLECTIVE R15, `(.L_x_96) ;  /* 0x000000000f087348 */ /* 0x000fea0003c00000 */
[----:B------:R0:W1:Y:S02]  /*c8a0*/  SHFL.IDX P6, R14, R13, R12, R11 ;  /* 0x0000000c0d0e7389 */ /* 0x00006400000c000b */
[----:B01----:R-:W-:Y:S01]  /*c8b0*/  ENDCOLLECTIVE ;  /* 0x000000000000791b */ /* 0x003fe20003800000 */
.L_x_96:
        /* <DEDUP_REMOVED lines=13> */
.L_x_97:
[----:B------:R-:W-:Y:S01]  /*c990*/  IMAD.MOV.U32 R5, RZ, RZ, R9 ;  /* 0x000000ffff057224 */ /* 0x000fe200078e0009 */
[----:B------:R-:W-:Y:S01]  /*c9a0*/  @P0 LEA R9, R30, UR44, 0x1 ;  /* 0x0000002c1e090c11 */ /* 0x000fe2000f8e08ff */
[----:B------:R-:W-:Y:S01]  /*c9b0*/  IMAD.MOV.U32 R13, RZ, RZ, R7 ;  /* 0x000000ffff0d7224 */ /* 0x000fe200078e0007 */
[----:B------:R-:W-:Y:S01]  /*c9c0*/  MOV R12, 0x4 ;  /* 0x00000004000c7802 */ /* 0x000fe20000000f00 */
[----:B------:R-:W-:-:S07]  /*c9d0*/  IMAD.MOV.U32 R10, RZ, RZ, R14 ;  /* 0x000000ffff0a7224 */ /* 0x000fce00078e000e */
[----:B------:R-:W-:Y:S05]  /*c9e0*/  WARPSYNC.COLLECTIVE R15, `(.L_x_98) ;  /* 0x000000000f087348 */ /* 0x000fea0003c00000 */
[----:B------:R0:W1:Y:S02]  /*c9f0*/  SHFL.IDX P6, R14, R13, R12, R11 ;  /* 0x0000000c0d0e7389 */ /* 0x00006400000c000b */
[----:B01----:R-:W-:Y:S01]  /*ca00*/  ENDCOLLECTIVE ;  /* 0x000000000000791b */ /* 0x003fe20003800000 */
.L_x_98:
[----:B------:R-:W-:-:S05]  /*ca10*/  MOV R4, R10 ;  /* 0x0000000a00047202 */ /* 0x000fca0000000f00 */
[----:B------:R-:W-:-:S05]  /*ca20*/  @P0 IMAD.WIDE.U32 R4, R23, 0x2, R4 ;  /* 0x0000000217040825 */ /* 0x000fca00078e0004 */
[----:B------:R-:W-:Y:S01]  /*ca30*/  @!PT LDS RZ, [RZ] ;  /* 0x00000000fffff984 */ /* 0x000fe20000000800 */
[----:B------:R-:W-:Y:S01]  /*ca40*/  @!PT LDS RZ, [RZ] ;  /* 0x00000000fffff984 */ /* 0x000fe20000000800 */
[----:B------:R-:W-:Y:S01]  /*ca50*/  @!PT LDS RZ, [RZ] ;  /* 0x00000000fffff984 */ /* 0x000fe20000000800 */
[----:B------:R0:W-:Y:S01]  /*ca60*/  @P0 LDGSTS.E.BYPASS.LTC128B.128 [R9+0x1fc00], desc[UR36][R4.64], !P3 ;  /* 0x1fc0000004090fae */ /* 0x0001e2000d901d64 */
[----:B------:R-:W-:-:S03]  /*ca70*/  IMAD.MOV.U32 R13, RZ, RZ, R0 ;  /* 0x000000ffff0d7224 */ /* 0x000fc600078e0000 */
[----:B------:R0:W-:Y:S04]  /*ca80*/  @P0 LDGSTS.E.BYPASS.LTC128B.128 [R9+0x22c00], desc[UR36][R4.64+0x80], !P2 ;  /* 0x22c0008004090fae */ /* 0x0001e8000d101d64 */
[----:B------:R0:W-:Y:S01]  /*ca90*/  @P0 LDGSTS.E.BYPASS.LTC128B.128 [R9+0x25c00], desc[UR36][R4.64+0x100], !P1 ;  /* 0x25c0010004090fae */ /* 0x0001e2000c901d64 */
[----:B------:R-:W-:Y:S01]  /*caa0*/  ISETP.GE.AND P0, PT, R6, 0x41, PT ;  /* 0x000000410600780c */ /* 0x000fe20003f06270 */
[----:B------:R-:W-:-:S12]  /*cab0*/  IMAD.MOV.U32 R8, RZ, RZ, R14 ;  /* 0x000000ffff087224 */ /* 0x000fd800078e000e */
[----:B0-----:R-:W-:Y:S05]  /*cac0*/  WARPSYNC.COLLECTIVE R15, `(.L_x_99) ;  /* 0x000000000f087348 */ /* 0x001fea0003c00000 */
[----:B------:R1:W2:Y:S02]  /*cad0*/  SHFL.IDX P6, R14, R13, R12, R11 ;  /* 0x0000000c0d0e7389 */ /* 0x0002a400000c000b */
[----:B012---:R-:W-:Y:S01]  /*cae0*/  ENDCOLLECTIVE ;  /* 0x000000000000791b */ /* 0x007fe20003800000 */
.L_x_99:
[----:B------:R-:W-:Y:S01]  /*caf0*/  IMAD.MOV.U32 R3, RZ, RZ, R8 ;  /* 0x000000ffff037224 */ /* 0x000fe200078e0008 */
[----:B------:R-:W-:Y:S01]  /*cb00*/  @P0 LEA R21, R30, UR44, 0x1 ;  /* 0x0000002c1e150c11 */ /* 0x000fe2000f8e08ff */
[----:B------:R-:W-:Y:S01]  /*cb10*/  IMAD.MOV.U32 R13, RZ, RZ, R7 ;  /* 0x000000ffff0d7224 */ /* 0x000fe200078e0007 */
[----:B------:R-:W-:Y:S02]  /*cb20*/  MOV R12, 0x5 ;  /* 0x00000005000c7802 */ /* 0x000fe40000000f00 */
[----:B------:R-:W-:-:S07]  /*cb30*/  MOV R2, R14 ;  /* 0x0000000e00027202 */ /* 0x000fce0000000f00 */
[----:B------:R-:W-:Y:S05]  /*cb40*/  WARPSYNC.COLLECTIVE R15, `(.L_x_100) ;  /* 0x000000000f087348 */ /* 0x000fea0003c00000 */
[----:B------:R0:W1:Y:S02]  /*cb50*/  SHFL.IDX P6, R14, R13, R12, R11 ;  /* 0x0000000c0d0e7389 */ /* 0x00006400000c000b */
[----:B01----:R-:W-:Y:S01]  /*cb60*/  ENDCOLLECTIVE ;  /* 0x000000000000791b */ /* 0x003fe20003800000 */
.L_x_100:
        /* <DEDUP_REMOVED lines=8> */
[----:B------:R-:W-:-:S07]  /*cbf0*/  IMAD.MOV.U32 R7, RZ, RZ, R14 ;  /* 0x000000ffff077224 */ /* 0x000fce00078e000e */
[----:B0-----:R-:W-:Y:S05]  /*cc00*/  WARPSYNC.COLLECTIVE R15, `(.L_x_101) ;  /* 0x000000000f087348 */ /* 0x001fea0003c00000 */
[----:B------:R1:W2:Y:S02]  /*cc10*/  SHFL.IDX P6, R14, R13, R12, R11 ;  /* 0x0000000c0d0e7389 */ /* 0x0002a400000c000b */
[----:B012---:R-:W-:Y:S01]  /*cc20*/  ENDCOLLECTIVE ;  /* 0x000000000000791b */ /* 0x007fe20003800000 */
.L_x_101:
[----:B------:R-:W-:Y:S05]  /*cc30*/  BRA `(.L_x_102) ;  /* 0xffffffcc00d07947 */ /* 0x000fea000383ffff */
.L_x_51:
[----:B------:R-:W-:Y:S01]  /*cc40*/  MOV R13, R8 ;  /* 0x00000008000d7202 */ /* 0x000fe20000000f00 */
[----:B------:R-:W-:Y:S01]  /*cc50*/  IMAD.MOV.U32 R12, RZ, RZ, RZ ;  /* 0x000000ffff0c7224 */ /* 0x000fe200078e00ff */
[----:B------:R-:W-:Y:S01]  /*cc60*/  MOV R15, 0xffffffff ;  /* 0xffffffff000f7802 */ /* 0x000fe20000000f00 */
[----:B------:R-:W-:Y:S02]  /*cc70*/  IMAD.MOV.U32 R11, RZ, RZ, 0x181f ;  /* 0x0000181fff0b7424 */ /* 0x000fe400078e00ff */
[----:B------:R-:W-:-:S07]  /*cc80*/  IMAD R7, R22, 0x80, R27 ;  /* 0x0000008016077824 */ /* 0x000fce00078e021b */
[----:B------:R-:W-:Y:S05]  /*cc90*/  WARPSYNC.COLLECTIVE R15, `(.L_x_103) ;  /* 0x000000000f087348 */ /* 0x000fea0003c00000 */
[----:B------:R0:W1:Y:S02]  /*cca0*/  SHFL.IDX P6, R14, R13, R12, R11 ;  /* 0x0000000c0d0e7389 */ /* 0x00006400000c000b */
[----:B01----:R-:W-:Y:S01]  /*ccb0*/  ENDCOLLECTIVE ;  /* 0x000000000000791b */ /* 0x003fe20003800000 */
.L_x_103:
[----:B------:R-:W-:Y:S02]  /*ccc0*/  VIADD R5, R7, 0x10 ;  /* 0x0000001007057836 */ /* 0x000fe40000000000 */
[----:B------:R-:W-:Y:S02]  /*ccd0*/  IMAD.MOV.U32 R13, RZ, RZ, R0 ;  /* 0x000000ffff0d7224 */ /* 0x000fe400078e0000 */
[----:B------:R-:W-:-:S07]  /*cce0*/  IMAD.MOV.U32 R3, RZ, RZ, R14 ;  /* 0x000000ffff037224 */ /* 0x000fce00078e000e */
[----:B------:R-:W-:Y:S05]  /*ccf0*/  WARPSYNC.COLLECTIVE R15, `(.L_x_104) ;  /* 0x000000000f087348 */ /* 0x000fea0003c00000 */
[----:B------:R0:W1:Y:S02]  /*cd00*/  SHFL.IDX P6, R14, R13, R12, R11 ;  /* 0x0000000c0d0e7389 */ /* 0x00006400000c000b */
[----:B01----:R-:W-:Y:S01]  /*cd10*/  ENDCOLLECTIVE ;  /* 0x000000000000791b */ /* 0x003fe20003800000 */
.L_x_104:
[----:B------:R-:W-:Y:S02]  /*cd20*/  ULDC UR4, c[0x0][0x288] ;  /* 0x0000a20000047ab9 */ /* 0x000fe40000000800 */
[----:B------:R-:W-:-:S05]  /*cd30*/  IMAD R6, R6, UR4, RZ ;  /* 0x0000000406067c24 */ /* 0x000fca000f8e02ff */
[----:B------:R-:W-:Y:S02]  /*cd40*/  ISETP.GE.AND P1, PT, R7, R6, PT ;  /* 0x000000060700720c */ /* 0x000fe40003f26270 */
[----:B------:R-:W-:Y:S01]  /*cd50*/  MOV R13, R8 ;  /* 0x00000008000d7202 */ /* 0x000fe20000000f00 */
[----:B------:R-:W-:-:S10]  /*cd60*/  IMAD.MOV.U32 R12, RZ, RZ, 0x1 ;  /* 0x00000001ff0c7424 */ /* 0x000fd400078e00ff */
[----:B------:R-:W-:Y:S02]  /*cd70*/  @!P1 LEA R9, R30, UR44, 0x1 ;  /* 0x0000002c1e099c11 */ /* 0x000fe4000f8e08ff */
[----:B------:R-:W-:-:S07]  /*cd80*/  MOV R2, R14 ;  /* 0x0000000e00027202 */ /* 0x000fce0000000f00 */
[----:B------:R-:W-:Y:S05]  /*cd90*/  WARPSYNC.COLLECTIVE R15, `(.L_x_105) ;  /* 0x000000000f087348 */ /* 0x000fea0003c00000 */
[----:B------:R0:W1:Y:S02]  /*cda0*/  SHFL.IDX P6, R14, R13, R12, R11 ;  /* 0x0000000c0d0e7389 */ /* 0x00006400000c000b */
[----:B01----:R-:W-:Y:S01]  /*cdb0*/  ENDCOLLECTIVE ;  /* 0x000000000000791b */ /* 0x003fe20003800000 */
.L_x_105:
[----:B------:R-:W-:-:S05]  /*cdc0*/  @!P1 IMAD.WIDE.U32 R2, R23, 0x2, R2 ;  /* 0x0000000217029825 */ /* 0x000fca00078e0002 */
[----:B------:R-:W-:Y:S01]  /*cdd0*/  @!PT LDS RZ, [RZ] ;  /* 0x00000000fffff984 */ /* 0x000fe20000000800 */
[----:B------:R-:W-:Y:S01]  /*cde0*/  @!PT LDS RZ, [RZ] ;  /* 0x00000000fffff984 */ /* 0x000fe20000000800 */
[----:B------:R-:W-:Y:S01]  /*cdf0*/  @!PT LDS RZ, [RZ] ;  /* 0x00000000fffff984 */ /* 0x000fe20000000800 */
[----:B------:R0:W-:Y:S04]  /*ce00*/  @!P1 LDGSTS.E.BYPASS.LTC128B.128 [R9+0x12400], desc[UR36][R2.64], !P3 ;  /* 0x1240000002099fae */ /* 0x0001e8000d901d64 */
[----:B------:R0:W-:Y:S01]  /*ce10*/  @!P1 LDGSTS.E.BYPASS.LTC128B.128 [R9+0x16400], desc[UR36][R2.64+0x80], !P2 ;  /* 0x1640008002099fae */ /* 0x0001e2000d101d64 */
[----:B------:R-:W-:-:S03]  /*ce20*/  MOV R13, R0 ;  /* 0x00000000000d7202 */ /* 0x000fc60000000f00 */
[----:B------:R0:W-:Y:S01]  /*ce30*/  @!P1 LDGSTS.E.BYPASS.LTC128B.128 [R9+0x1a400], desc[UR36][R2.64+0x100], !P0 ;  /* 0x1a40010002099fae */ /* 0x0001e2000c101d64 */
[----:B------:R-:W-:Y:S01]  /*ce40*/  ISETP.GE.AND P1, PT, R5, R6, PT ;  /* 0x000000060500720c */ /* 0x000fe20003f26270 */
[----:B------:R-:W-:-:S12]  /*ce50*/  IMAD.MOV.U32 R5, RZ, RZ, R14 ;  /* 0x000000ffff057224 */ /* 0x000fd800078e000e */
[----:B0-----:R-:W-:Y:S05]  /*ce60*/  WARPSYNC.COLLECTIVE R15, `(.L_x_106) ;  /* 0x000000000f087348 */ /* 0x001fea0003c00000 */
[----:B------:R1:W2:Y:S02]  /*ce70*/  SHFL.IDX P6, R14, R13, R12, R11 ;  /* 0x0000000c0d0e7389 */ /* 0x0002a400000c000b */
[----:B012---:R-:W-:Y:S01]  /*ce80*/  ENDCOLLECTIVE ;  /* 0x000000000000791b */ /* 0x007fe20003800000 */
.L_x_106:
[----:B------:R-:W-:Y:S01]  /*ce90*/  VIADD R3, R7, 0x20 ;  /* 0x0000002007037836 */ /* 0x000fe20000000000 */
[----:B------:R-:W-:Y:S02]  /*cea0*/  @!P1 LEA R21, R30, UR44, 0x1 ;  /* 0x0000002c1e159c11 */ /* 0x000fe4000f8e08ff */
[----:B------:R-:W-:Y:S01]  /*ceb0*/  MOV R13, R8 ;  /* 0x00000008000d7202 */ /* 0x000fe20000000f00 */
[----:B------:R-:W-:Y:S02]  /*cec0*/  IMAD.MOV.U32 R12, RZ, RZ, 0x2 ;  /* 0x00000002ff0c7424 */ /* 0x000fe400078e00ff */
[----:B------:R-:W-:-:S07]  /*ced0*/  IMAD.MOV.U32 R4, RZ, RZ, R14 ;  /* 0x000000ffff047224 */ /* 0x000fce00078e000e */
[----:B------:R-:W-:Y:S05]  /*cee0*/  WARPSYNC.COLLECTIVE R15, `(.L_x_107) ;  /* 0x000000000f087348 */ /* 0x000fea0003c00000 */
[----:B------:R0:W1:Y:S02]  /*cef0*/  SHFL.IDX P6, R14, R13, R12, R11 ;  /* 0x0000000c0d0e7389 */ /* 0x00006400000c000b */
[----:B01----:R-:W-:Y:S01]  /*cf00*/  ENDCOLLECTIVE ;  /* 0x000000000000791b */ /* 0x003fe20003800000 */
.L_x_107:
        /* <DEDUP_REMOVED lines=13> */
.L_x_108:
        /* <DEDUP_REMOVED lines=8> */
.L_x_109:
        /* <DEDUP_REMOVED lines=13> */
.L_x_110:
        /* <DEDUP_REMOVED lines=8> */
.L_x_111:
        /* <DEDUP_REMOVED lines=13> */
.L_x_112:
        /* <DEDUP_REMOVED lines=8> */
.L_x_113:
        /* <DEDUP_REMOVED lines=13> */
.L_x_114:
        /* <DEDUP_REMOVED lines=8> */
.L_x_115:
        /* <DEDUP_REMOVED lines=13> */
.L_x_116:
[----:B------:R-:W-:Y:S01]  /*d520*/  @!P1 LEA R9, R30, UR44, 0x1 ;  /* 0x0000002c1e099c11 */ /* 0x000fe2000f8e08ff */
[----:B------:R-:W-:Y:S01]  /*d530*/  IMAD.MOV.U32 R13, RZ, RZ, R8 ;  /* 0x000000ffff0d7224 */ /* 0x000fe200078e0008 */
[----:B------:R-:W-:Y:S01]  /*d540*/  MOV R12, 0x7 ;  /* 0x00000007000c7802 */ /* 0x000fe20000000f00 */
[----:B------:R-:W-:-:S07]  /*d550*/  IMAD.MOV.U32 R2, RZ, RZ, R14 ;  /* 0x000000ffff027224 */ /* 0x000fce00078e000e */
[----:B------:R-:W-:Y:S05]  /*d560*/  WARPSYNC.COLLECTIVE R15, `(.L_x_117) ;  /* 0x000000000f087348 */ /* 0x000fea0003c00000 */
[----:B------:R0:W1:Y:S02]  /*d570*/  SHFL.IDX P6, R14, R13, R12, R11 ;  /* 0x0000000c0d0e7389 */ /* 0x00006400000c000b */
[----:B01----:R-:W-:Y:S01]  /*d580*/  ENDCOLLECTIVE ;  /* 0x000000000000791b */ /* 0x003fe20003800000 */
.L_x_117:
[----:B------:R-:W-:-:S05]  /*d590*/  @!P1 IMAD.WIDE.U32 R2, R23, 0x2, R2 ;  /* 0x0000000217029825 */ /* 0x000fca00078e0002 */
[----:B------:R-:W-:Y:S01]  /*d5a0*/  @!PT LDS RZ, [RZ] ;  /* 0x00000000fffff984 */ /* 0x000fe20000000800 */
[----:B------:R-:W-:Y:S01]  /*d5b0*/  @!PT LDS RZ, [RZ] ;  /* 0x00000000fffff984 */ /* 0x000fe20000000800 */
[----:B------:R-:W-:Y:S01]  /*d5c0*/  @!PT LDS RZ, [RZ] ;  /* 0x00000000fffff984 */ /* 0x000fe20000000800 */
[----:B------:R0:W-:Y:S04]  /*d5d0*/  @!P1 LDGSTS.E.BYPASS.LTC128B.128 [R9+0x15400], desc[UR36][R2.64], !P3 ;  /* 0x1540000002099fae */ /* 0x0001e8000d901d64 */
[----:B------:R0:W-:Y:S01]  /*d5e0*/  @!P1 LDGSTS.E.BYPASS.LTC128B.128 [R9+0x19400], desc[UR36][R2.64+0x80], !P2 ;  /* 0x1940008002099fae */ /* 0x0001e2000d101d64 */
[----:B------:R-:W-:-:S03]  /*d5f0*/  IMAD.MOV.U32 R13, RZ, RZ, R0 ;  /* 0x000000ffff0d7224 */ /* 0x000fc600078e0000 */
[----:B------:R0:W-:Y:S01]  /*d600*/  @!P1 LDGSTS.E.BYPASS.LTC128B.128 [R9+0x1d400], desc[UR36][R2.64+0x100], !P0 ;  /* 0x1d40010002099fae */ /* 0x0001e2000c101d64 */
[----:B------:R-:W-:-:S07]  /*d610*/  IMAD.MOV.U32 R4, RZ, RZ, R14 ;  /* 0x000000ffff047224 */ /* 0x000fce00078e000e */
[----:B0-----:R-:W-:Y:S05]  /*d620*/  WARPSYNC.COLLECTIVE R15, `(.L_x_118) ;  /* 0x000000000f087348 */ /* 0x001fea0003c00000 */
[----:B------:R1:W2:Y:S02]  /*d630*/  SHFL.IDX P6, R14, R13, R12, R11 ;  /* 0x0000000c0d0e7389 */ /* 0x0002a400000c000b */
[----:B012---:R-:W-:Y:S01]  /*d640*/  ENDCOLLECTIVE ;  /* 0x000000000000791b */ /* 0x007fe20003800000 */
.L_x_118:
[----:B------:R-:W-:Y:S05]  /*d650*/  BRA `(.L_x_119) ;  /* 0xffffffcc00b47947 */ /* 0x000fea000383ffff */
.L_x_54:
[----:B0-----:R-:W-:-:S04]  /*d660*/  MOV R3, UR44 ;  /* 0x0000002c00037c02 */ /* 0x001fc80008000f00 */
[----:B------:R0:W1:Y:S03]  /*d670*/  SYNCS.PHASECHK.TRANS64.TRYWAIT P0, [R3+URZ+0x30820], R0 ;  /* 0x03082000030075a7 */ /* 0x000066000800017f */
[----:B-1----:R-:W-:Y:S05]  /*d680*/  @!P0 NANOSLEEP.SYNCS 0x989680 ;  /* 0x009896800000895d */ /* 0x002fea0003900000 */
[----:B------:R-:W1:Y:S02]  /*d690*/  @!P0 SYNCS.PHASECHK.TRANS64 P0, [R3+URZ+0x30820], R0 ;  /* 0x03082000030085a7 */ /* 0x000e64000800007f */
[----:B-1----:R-:W-:Y:S05]  /*d6a0*/  @!P0 BRA `(.L_x_54) ;  /* 0xfffffffc00ec8947 */ /* 0x002fea000383ffff */
[----:B------:R-:W-:Y:S05]  /*d6b0*/  BRA `(.L_x_120) ;  /* 0xffffffcc00fc7947 */ /* 0x000fea000383ffff */
.L_x_58:
[----:B0-----:R0:W1:Y:S02]  /*d6c0*/  SYNCS.PHASECHK.TRANS64.TRYWAIT P0, [R19+URZ+0x30840], R2 ;  /* 0x03084002130075a7 */ /* 0x001064000800017f */
[----:B-1----:R-:W-:Y:S05]  /*d6d0*/  @!P0 NANOSLEEP.SYNCS 0x989680 ;  /* 0x009896800000895d */ /* 0x002fea0003900000 */
[----:B------:R-:W1:Y:S02]  /*d6e0*/  @!P0 SYNCS.PHASECHK.TRANS64 P0, [R19+URZ+0x30840], R2 ;  /* 0x03084002130085a7 */ /* 0x000e64000800007f */
[----:B-1----:R-:W-:Y:S05]  /*d6f0*/  @!P0 BRA `(.L_x_58) ;  /* 0xfffffffc00f08947 */ /* 0x002fea000383ffff */
[----:B------:R-:W-:Y:S05]  /*d700*/  BRA `(.L_x_121) ;  /* 0xffffffd000e47947 */ /* 0x000fea000383ffff */
.L_x_59:
        /* <DEDUP_REMOVED lines=8> */
.L_x_123:
[----:B------:R-:W-:Y:S05]  /*d790*/  BSYNC B1 ;  /* 0x0000000000017941 */ /* 0x000fea0003800000 */
.L_x_122:
[----:B------:R-:W-:Y:S01]  /*d7a0*/  MOV R13, R21 ;  /* 0x00000015000d7202 */ /* 0x000fe20000000f00 */
[----:B------:R-:W-:Y:S01]  /*d7b0*/  IMAD.MOV.U32 R12, RZ, RZ, RZ ;  /* 0x000000ffff0c7224 */ /* 0x000fe200078e00ff */
[----:B------:R-:W-:Y:S01]  /*d7c0*/  SHF.L.U32 R8, R23, 0x1, RZ ;  /* 0x0000000117087819 */ /* 0x000fe200000006ff */
[----:B------:R-:W-:Y:S01]  /*d7d0*/  IMAD.MOV.U32 R11, RZ, RZ, 0x181f ;  /* 0x0000181fff0b7424 */ /* 0x000fe200078e00ff */
[----:B------:R-:W-:Y:S01]  /*d7e0*/  P2R R6, PR, RZ, 0x2 ;  /* 0x00000002ff067803 */ /* 0x000fe20000000000 */
[----:B------:R-:W-:Y:S01]  /*d7f0*/  IMAD.MOV.U32 R15, RZ, RZ, -0x1 ;  /* 0xffffffffff0f7424 */ /* 0x000fe200078e00ff */
[----:B------:R-:W-:Y:S01]  /*d800*/  LOP3.LUT P1, RZ, R16, 0x4, RZ, 0xc0, !PT ;  /* 0x0000000410ff7812 */ /* 0x000fe2000782c0ff */
[----:B------:R-:W-:Y:S01]  /*d810*/  IMAD.MOV.U32 R3, RZ, RZ, R14 ;  /* 0x000000ffff037224 */ /* 0x000fe200078e000e */
[----:B------:R-:W-:-:S11]  /*d820*/  LEA R22, R22, UR44, 0x1 ;  /* 0x0000002c16167c11 */ /* 0x000fd6000f8e08ff */
[----:B------:R-:W-:Y:S05]  /*d830*/  WARPSYNC.COLLECTIVE R15, `(.L_x_124) ;  /* 0x000000000f087348 */ /* 0x000fea0003c00000 */
[----:B------:R0:W1:Y:S02]  /*d840*/  SHFL.IDX P6, R14, R13, R12, R11 ;  /* 0x0000000c0d0e7389 */ /* 0x00006400000c000b */
[----:B01----:R-:W-:Y:S01]  /*d850*/  ENDCOLLECTIVE ;  /* 0x000000000000791b */ /* 0x003fe20003800000 */
.L_x_124:
[----:B------:R-:W-:Y:S01]  /*d860*/  MOV R13, R24 ;  /* 0x00000018000d7202 */ /* 0x000fe20000000f00 */
[----:B------:R-:W-:Y:S01]  /*d870*/  IMAD.MOV.U32 R12, RZ, RZ, 0x1 ;  /* 0x00000001ff0c7424 */ /* 0x000fe200078e00ff */
[----:B------:R-:W-:-:S13]  /*d880*/  IADD3 R2, P0, R14, R8, RZ ;  /* 0x000000080e027210 */ /* 0x000fda0007f1e0ff */
[----:B------:R-:W-:Y:S05]  /*d890*/  WARPSYNC.COLLECTIVE R15, `(.L_x_125) ;  /* 0x000000000f087348 */ /* 0x000fea0003c00000 */
[----:B------:R0:W1:Y:S02]  /*d8a0*/  SHFL.IDX P6, R14, R13, R12, R11 ;  /* 0x0000000c0d0e7389 */ /* 0x00006400000c000b */
[----:B01----:R-:W-:Y:S01]  /*d8b0*/  ENDCOLLECTIVE ;  /* 0x000000000000791b */ /* 0x003fe20003800000 */
.L_x_125:
[----:B------:R-:W-:-:S05]  /*d8c0*/  IMAD.X R3, RZ, RZ, R3, P0 ;  /* 0x000000ffff037224 */ /* 0x000fca00000e0603 */
[----:B------:R-:W-:Y:S01]  /*d8d0*/  @!PT LDS RZ, [RZ] ;  /* 0x00000000fffff984 */ /* 0x000fe20000000800 */
[----:B------:R-:W-:Y:S01]  /*d8e0*/  @!PT LDS RZ, [RZ] ;  /* 0x00000000fffff984 */ /* 0x000fe20000000800 */
[----:B------:R-:W-:Y:S01]  /*d8f0*/  @!PT LDS RZ, [RZ] ;  /* 0x00000000fffff984 */ /* 0x000fe20000000800 */
[----:B------:R0:W-:Y:S04]  /*d900*/  LDGSTS.E.BYPASS.LTC128B.128 [R22+0x1e400], desc[UR36][R2.64], !P1 ;  /* 0x1e40000002167fae */ /* 0x0001e8000c901d64 */
[----:B------:R0:W-:Y:S01]  /*d910*/  LDGSTS.E.BYPASS.LTC128B.128 [R22+0x21400], desc[UR36][R2.64+0x80], !P5 ;  /* 0x2140008002167fae */ /* 0x0001e2000e901d64 */
[----:B------:R-:W-:-:S03]  /*d920*/  MOV R13, R21 ;  /* 0x00000015000d7202 */ /* 0x000fc60000000f00 */
[----:B------:R0:W-:Y:S01]  /*d930*/  LDGSTS.E.BYPASS.LTC128B.128 [R22+0x24400], desc[UR36][R2.64+0x100], !P4 ;  /* 0x2440010002167fae */ /* 0x0001e2000e101d64 */
[----:B------:R-:W-:-:S07]  /*d940*/  IMAD.MOV.U32 R7, RZ, RZ, R14 ;  /* 0x000000ffff077224 */ /* 0x000fce00078e000e */
[----:B0-----:R-:W-:Y:S05]  /*d950*/  WARPSYNC.COLLECTIVE R15, `(.L_x_126) ;  /* 0x000000000f087348 */ /* 0x001fea0003c00000 */
[----:B------:R1:W2:Y:S02]  /*d960*/  SHFL.IDX P6, R14, R13, R12, R11 ;  /* 0x0000000c0d0e7389 */ /* 0x0002a400000c000b */
[----:B012---:R-:W-:Y:S01]  /*d970*/  ENDCOLLECTIVE ;  /* 0x000000000000791b */ /* 0x007fe20003800000 */
.L_x_126:
[----:B------:R-:W-:Y:S01]  /*d980*/  IMAD.MOV.U32 R13, RZ, RZ, R24 ;  /* 0x000000ffff0d7224 */ /* 0x000fe200078e0018 */
[----:B------:R-:W-:Y:S02]  /*d990*/  MOV R12, 0x2 ;  /* 0x00000002000c7802 */ /* 0x000fe40000000f00 */
[----:B------:R-:W-:-:S13]  /*d9a0*/  IADD3 R2, P0, R14, R8, RZ ;  /* 0x000000080e027210 */ /* 0x000fda0007f1e0ff */
[----:B------:R-:W-:Y:S05]  /*d9b0*/  WARPSYNC.COLLECTIVE R15, `(.L_x_127) ;  /* 0x000000000f087348 */ /* 0x000fea0003c00000 */
[----:B------:R0:W1:Y:S02]  /*d9c0*/  SHFL.IDX P6, R14, R13, R12, R11 ;  /* 0x0000000c0d0e7389 */ /* 0x00006400000c000b */
[----:B01----:R-:W-:Y:S01]  /*d9d0*/  ENDCOLLECTIVE ;  /* 0x000000000000791b */ /* 0x003fe20003800000 */
.L_x_127:
[----:B------:R-:W-:-:S05]  /*d9e0*/  IMAD.X R3, RZ, RZ, R7, P0 ;  /* 0x000000ffff037224 */ /* 0x000fca00000e0607 */
[----:B------:R-:W-:Y:S01]  /*d9f0*/  @!PT LDS RZ, [RZ] ;  /* 0x00000000fffff984 */ /* 0x000fe20000000800 */
[----:B------:R-:W-:Y:S01]  /*da00*/  @!PT LDS RZ, [RZ] ;  /* 0x00000000fffff984 */ /* 0x000fe20000000800 */
[----:B------:R-:W-:Y:S01]  /*da10*/  @!PT LDS RZ, [RZ] ;  /* 0x00000000fffff984 */ /* 0x000fe20000000800 */
[----:B------:R0:W-:Y:S04]  /*da20*/  LDGSTS.E.BYPASS.LTC128B.128 [R22+0x1ec00], desc[UR36][R2.64], !P1 ;  /* 0x1ec0000002167fae */ /* 0x0001e8000c901d64 */
[----:B------:R0:W-:Y:S01]  /*da30*/  LDGSTS.E.BYPASS.LTC128B.128 [R22+0x21c00], desc[UR36][R2.64+0x80], !P5 ;  /* 0x21c0008002167fae */ /* 0x0001e2000e901d64 */
[----:B------:R-:W-:-:S03]  /*da40*/  IMAD.MOV.U32 R13, RZ, RZ, R21 ;  /* 0x000000ffff0d7224 */ /* 0x000fc600078e0015 */
[----:B------:R0:W-:Y:S01]  /*da50*/  LDGSTS.E.BYPASS.LTC128B.128 [R22+0x24c00], desc[UR36][R2.64+0x100], !P4 ;  /* 0x24c0010002167fae */ /* 0x0001e2000e101d64 */
[----:B------:R-:W-:-:S07]  /*da60*/  IMAD.MOV.U32 R7, RZ, RZ, R14 ;  /* 0x000000ffff077224 */ /* 0x000fce00078e000e */
[----:B0-----:R-:W-:Y:S05]  /*da70*/  WARPSYNC.COLLECTIVE R15, `(.L_x_128) ;  /* 0x000000000f087348 */ /* 0x001fea0003c00000 */
[----:B------:R1:W2:Y:S02]  /*da80*/  SHFL.IDX P6, R14, R13, R12, R11 ;  /* 0x0000000c0d0e7389 */ /* 0x0002a400000c000b */
[----:B012---:R-:W-:Y:S01]  /*da90*/  ENDCOLLECTIVE ;  /* 0x000000000000791b */ /* 0x007fe20003800000 */
.L_x_128:
[----:B------:R-:W-:Y:S01]  /*daa0*/  IMAD.MOV.U32 R13, RZ, RZ, R24 ;  /* 0x000000ffff0d7224 */ /* 0x000fe200078e0018 */
[----:B------:R-:W-:Y:S02]  /*dab0*/  MOV R12, 0x3 ;  /* 0x00000003000c7802 */ /* 0x000fe40000000f00 */
[----:B------:R-:W-:-:S07]  /*dac0*/  MOV R10, R14 ;  /* 0x0000000e000a7202 */ /* 0x000fce0000000f00 */
[----:B------:R-:W-:Y:S05]  /*dad0*/  WARPSYNC.COLLECTIVE R15, `(.L_x_129) ;  /* 0x000000000f087348 */ /* 0x000fea0003c00000 */
[----:B------:R0:W1:Y:S02]  /*dae0*/  SHFL.IDX P6, R14, R13, R12, R11 ;  /* 0x0000000c0d0e7389 */ /* 0x00006400000c000b */
[----:B01----:R-:W-:Y:S01]  /*daf0*/  ENDCOLLECTIVE ;  /* 0x000000000000791b */ /* 0x003fe20003800000 */
.L_x_129:
[----:B------:R-:W-:-:S05]  /*db00*/  IADD3 R2, P0, R10, R8, RZ ;  /* 0x000000080a027210 */ /* 0x000fca0007f1e0ff */
[----:B------:R-:W-:-:S05]  /*db10*/  IMAD.X R3, RZ, RZ, R7, P0 ;  /* 0x000000ffff037224 */ /* 0x000fca00000e0607 */
[----:B------:R-:W-:Y:S01]  /*db20*/  @!PT LDS RZ, [RZ] ;  /* 0x00000000fffff984 */ /* 0x000fe20000000800 */
[----:B------:R-:W-:Y:S01]  /*db30*/  @!PT LDS RZ, [RZ] ;  /* 0x00000000fffff984 */ /* 0x000fe20000000800 */
[----:B------:R-:W-:Y:S01]  /*db40*/  @!PT LDS RZ, [RZ] ;  /* 0x00000000fffff984 */ /* 0x000fe20000000800 */
[----:B------:R-:W-:Y:S01]  /*db50*/  LDGSTS.E.BYPASS.LTC128B.128 [R22+0x1f400], desc[UR36][R2.64], !P1 ;  /* 0x1f40000002167fae */ /* 0x000fe2000c901d64 */
[----:B------:R-:W-:-:S03]  /*db60*/  IMAD.MOV.U32 R13, RZ, RZ, R21 ;  /* 0x000000ffff0d7224 */ /* 0x000fc600078e0015 */
[----:B------:R-:W-:Y:S04]  /*db70*/  LDGSTS.E.BYPASS.LTC128B.128 [R22+0x22400], desc[UR36][R2.64+0x80], !P5 ;  /* 0x2240008002167fae */ /* 0x000fe8000e901d64 */
[----:B------:R0:W-:Y:S02]  /*db80*/  LDGSTS.E.BYPASS.LTC128B.128 [R22+0x25400], desc[UR36][R2.64+0x100], !P4 ;  /* 0x2540010002167fae */ /* 0x0001e4000e101d64 */
[----:B0-----:R-:W-:-:S07]  /*db90*/  IMAD.MOV.U32 R3, RZ, RZ, R14 ;  /* 0x000000ffff037224 */ /* 0x001fce00078e000e */
[----:B------:R-:W-:Y:S05]  /*dba0*/  WARPSYNC.COLLECTIVE R15, `(.L_x_130) ;  /* 0x000000000f087348 */ /* 0x000fea0003c00000 */
[----:B------:R0:W1:Y:S02]  /*dbb0*/  SHFL.IDX P6, R14, R13, R12, R11 ;  /* 0x0000000c0d0e7389 */ /* 0x00006400000c000b */
[----:B01----:R-:W-:Y:S01]  /*dbc0*/  ENDCOLLECTIVE ;  /* 0x000000000000791b */ /* 0x003fe20003800000 */
.L_x_130:
[----:B------:R-:W-:Y:S01]  /*dbd0*/  IMAD.MOV.U32 R13, RZ, RZ, R24 ;  /* 0x000000ffff0d7224 */ /* 0x000fe200078e0018 */
[----:B------:R-:W-:Y:S02]  /*dbe0*/  MOV R12, 0x4 ;  /* 0x00000004000c7802 */ /* 0x000fe40000000f00 */
[----:B------:R-:W-:-:S07]  /*dbf0*/  MOV R2, R14 ;  /* 0x0000000e00027202 */ /* 0x000fce0000000f00 */
[----:B------:R-:W-:Y:S05]  /*dc00*/  WARPSYNC.COLLECTIVE R15, `(.L_x_131) ;  /* 0x000000000f087348 */ /* 0x000fea0003c00000 */
[----:B------:R0:W1:Y:S02]  /*dc10*/  SHFL.IDX P6, R14, R13, R12, R11 ;  /* 0x0000000c0d0e7389 */ /* 0x00006400000c000b */
[----:B01----:R-:W-:Y:S01]  /*dc20*/  ENDCOLLECTIVE ;  /* 0x000000000000791b */ /* 0x003fe20003800000 */
.L_x_131:
        /* <DEDUP_REMOVED lines=13> */
.L_x_132:
[----:B------:R-:W-:Y:S01]  /*dd00*/  IMAD.MOV.U32 R13, RZ, RZ, R24 ;  /* 0x000000ffff0d7224 */ /* 0x000fe200078e0018 */
[----:B------:R-:W-:Y:S02]  /*dd10*/  MOV R12, 0x5 ;  /* 0x00000005000c7802 */ /* 0x000fe40000000f00 */
[----:B------:R-:W-:-:S07]  /*dd20*/  MOV R2, R14 ;  /* 0x0000000e00027202 */ /* 0x000fce0000000f00 */
[----:B------:R-:W-:Y:S05]  /*dd30*/  WARPSYNC.COLLECTIVE R15, `(.L_x_133) ;  /* 0x000000000f087348 */ /* 0x000fea0003c00000 */
[----:B------:R0:W1:Y:S02]  /*dd40*/  SHFL.IDX P6, R14, R13, R12, R11 ;  /* 0x0000000c0d0e7389 */ /* 0x00006400000c000b */
[----:B01----:R-:W-:Y:S01]  /*dd50*/  ENDCOLLECTIVE ;  /* 0x000000000000791b */ /* 0x003fe20003800000 */
.L_x_133:
[----:B------:R-:W-:-:S05]  /*dd60*/  IADD3 R2, P0, R2, R8, RZ ;  /* 0x0000000802027210 */ /* 0x000fca0007f1e0ff */
[----:B------:R-:W-:-:S05]  /*dd70*/  IMAD.X R3, RZ, RZ, R3, P0 ;  /* 0x000000ffff037224 */ /* 0x000fca00000e0603 */
[----:B------:R-:W-:Y:S01]  /*dd80*/  @!PT LDS RZ, [RZ] ;  /* 0x00000000fffff984 */ /* 0x000fe20000000800 */
[----:B------:R-:W-:Y:S01]  /*dd90*/  @!PT LDS RZ, [RZ] ;  /* 0x00000000fffff984 */ /* 0x000fe20000000800 */
[----:B------:R-:W-:Y:S01]  /*dda0*/  @!PT LDS RZ, [RZ] ;  /* 0x00000000fffff984 */ /* 0x000fe20000000800 */
[----:B------:R0:W-:Y:S01]  /*ddb0*/  LDGSTS.E.BYPASS.LTC128B.128 [R22+0x20400], desc[UR36][R2.64], !P1 ;  /* 0x2040000002167fae */ /* 0x0001e2000c901d64 */
[----:B------:R-:W-:Y:S01]  /*ddc0*/  ISETP.NE.AND P1, PT, R6, RZ, PT ;  /* 0x000000ff0600720c */ /* 0x000fe20003f25270 */
[----:B------:R-:W-:Y:S02]  /*ddd0*/  IMAD.MOV.U32 R13, RZ, RZ, R21 ;  /* 0x000000ffff0d7224 */ /* 0x000fe400078e0015 */
[----:B------:R0:W-:Y:S04]  /*dde0*/  LDGSTS.E.BYPASS.LTC128B.128 [R22+0x23400], desc[UR36][R2.64+0x80], !P5 ;  /* 0x2340008002167fae */ /* 0x0001e8000e901d64 */
[----:B------:R0:W-:Y:S01]  /*ddf0*/  LDGSTS.E.BYPASS.LTC128B.128 [R22+0x26400], desc[UR36][R2.64+0x100], !P4 ;  /* 0x2640010002167fae */ /* 0x0001e2000e101d64 */
[----:B------:R-:W-:-:S07]  /*de00*/  IMAD.MOV.U32 R24, RZ, RZ, R14 ;  /* 0x000000ffff187224 */ /* 0x000fce00078e000e */
[----:B0-----:R-:W-:Y:S05]  /*de10*/  WARPSYNC.COLLECTIVE R15, `(.L_x_134) ;  /* 0x000000000f087348 */ /* 0x001fea0003c00000 */
[----:B------:R1:W2:Y:S02]  /*de20*/  SHFL.IDX P6, R14, R13, R12, R11 ;  /* 0x0000000c0d0e7389 */ /* 0x0002a400000c000b */
[----:B012---:R-:W-:Y:S01]  /*de30*/  ENDCOLLECTIVE ;  /* 0x000000000000791b */ /* 0x007fe20003800000 */
.L_x_134:
[----:B------:R-:W-:Y:S05]  /*de40*/  BRA `(.L_x_135) ;  /* 0xffffffd000307947 */ /* 0x000fea000383ffff */
.L_x_64:
[----:B0-----:R0:W2:Y:S02]  /*de50*/  SYNCS.PHASECHK.TRANS64.TRYWAIT P0, [R6+URZ+0x30860], R3 ;  /* 0x03086003060075a7 */ /* 0x0010a4000800017f */
[----:B--2---:R-:W-:Y:S05]  /*de60*/  @!P0 NANOSLEEP.SYNCS 0x989680 ;  /* 0x009896800000895d */ /* 0x004fea0003900000 */
[----:B------:R-:W2:Y:S02]  /*de70*/  @!P0 SYNCS.PHASECHK.TRANS64 P0, [R6+URZ+0x30860], R3 ;  /* 0x03086003060085a7 */ /* 0x000ea4000800007f */
[----:B--2---:R-:W-:Y:S05]  /*de80*/  @!P0 BRA `(.L_x_64) ;  /* 0xfffffffc00f08947 */ /* 0x004fea000383ffff */
[----:B------:R-:W-:Y:S05]  /*de90*/  BRA `(.L_x_136) ;  /* 0xffffffd000947947 */ /* 0x000fea000383ffff */
.L_x_65:
[----:B------:R-:W-:Y:S01]  /*dea0*/  BSSY B1, `(.L_x_137) ;  /* 0x0000008000017945 */ /* 0x000fe20003800000 */
[----:B------:R-:W-:Y:S01]  /*deb0*/  MOV R13, R18 ;  /* 0x00000012000d7202 */ /* 0x000fe20000000f00 */
[----:B------:R-:W-:Y:S01]  /*dec0*/  IMAD.MOV.U32 R12, RZ, RZ, RZ ;  /* 0x000000ffff0c7224 */ /* 0x000fe200078e00ff */
[----:B------:R-:W-:Y:S01]  /*ded0*/  MOV R15, 0xffffffff ;  /* 0xffffffff000f7802 */ /* 0x000fe20000000f00 */
[----:B------:R-:W-:-:S07]  /*dee0*/  IMAD.MOV.U32 R11, RZ, RZ, 0x181f ;  /* 0x0000181fff0b7424 */ /* 0x000fce00078e00ff */
[----:B01----:R-:W-:Y:S05]  /*def0*/  WARPSYNC.COLLECTIVE R15, `(.L_x_138) ;  /* 0x000000000f087348 */ /* 0x003fea0003c00000 */
[----:B------:R2:W3:Y:S02]  /*df00*/  SHFL.IDX P6, R14, R13, R12, R11 ;  /* 0x0000000c0d0e7389 */ /* 0x0004e400000c000b */
[----:B0123--:R-:W-:Y:S01]  /*df10*/  ENDCOLLECTIVE ;  /* 0x000000000000791b */ /* 0x00ffe20003800000 */
.L_x_138:
[----:B------:R-:W-:Y:S05]  /*df20*/  BSYNC B1 ;  /* 0x0000000000017941 */ /* 0x000fea0003800000 */
.L_x_137:
[----:B------:R-:W-:Y:S01]  /*df30*/  IMAD.MOV.U32 R13, RZ, RZ, R17 ;  /* 0x000000ffff0d7224 */ /* 0x000fe200078e0011 */
[----:B------:R-:W-:Y:S01]  /*df40*/  MOV R12, RZ ;  /* 0x000000ff000c7202 */ /* 0x000fe20000000f00 */
[----:B------:R-:W-:Y:S01]  /*df50*/  IMAD.MOV.U32 R11, RZ, RZ, 0x181f ;  /* 0x0000181fff0b7424 */ /* 0x000fe200078e00ff */
[----:B------:R-:W-:Y:S01]  /*df60*/  LEA R7, R7, UR44, 0x1 ;  /* 0x0000002c07077c11 */ /* 0x000fe2000f8e08ff */
[----:B------:R-:W-:Y:S02]  /*df70*/  IMAD.MOV.U32 R15, RZ, RZ, -0x1 ;  /* 0xffffffffff0f7424 */ /* 0x000fe400078e00ff */
[----:B------:R-:W-:-:S07]  /*df80*/  IMAD.MOV.U32 R3, RZ, RZ, R14 ;  /* 0x000000ffff037224 */ /* 0x000fce00078e000e */
[----:B------:R-:W-:Y:S05]  /*df90*/  WARPSYNC.COLLECTIVE R15, `(.L_x_139) ;  /* 0x000000000f087348 */ /* 0x000fea0003c00000 */
[----:B------:R0:W1:Y:S02]  /*dfa0*/  SHFL.IDX P6, R14, R13, R12, R11 ;  /* 0x0000000c0d0e7389 */ /* 0x00006400000c000b */
[----:B01----:R-:W-:Y:S01]  /*dfb0*/  ENDCOLLECTIVE ;  /* 0x000000000000791b */ /* 0x003fe20003800000 */
.L_x_139:
[----:B------:R-:W-:Y:S02]  /*dfc0*/  IMAD.MOV.U32 R13, RZ, RZ, R18 ;  /* 0x000000ffff0d7224 */ /* 0x000fe400078e0012 */
[----:B------:R-:W-:Y:S01]  /*dfd0*/  IMAD.MOV.U32 R12, RZ, RZ, 0x1 ;  /* 0x00000001ff0c7424 */ /* 0x000fe200078e00ff */
[----:B------:R-:W-:-:S13]  /*dfe0*/  IADD3 R2, P0, R14, R9, RZ ;  /* 0x000000090e027210 */ /* 0x000fda0007f1e0ff */
[----:B------:R-:W-:Y:S05]  /*dff0*/  WARPSYNC.COLLECTIVE R15, `(.L_x_140) ;  /* 0x000000000f087348 */ /* 0x000fea0003c00000 */
[----:B------:R0:W1:Y:S02]  /*e000*/  SHFL.IDX P6, R14, R13, R12, R11 ;  /* 0x0000000c0d0e7389 */ /* 0x00006400000c000b */
[----:B01----:R-:W-:Y:S01]  /*e010*/  ENDCOLLECTIVE ;  /* 0x000000000000791b */ /* 0x003fe20003800000 */
.L_x_140:
[----:B------:R-:W-:Y:S02]  /*e020*/  IADD3.X R3, RZ, R3, RZ, P0, !PT ;  /* 0x00000003ff037210 */ /* 0x000fe400007fe4ff */
[----:B------:R-:W-:Y:S01]  /*e030*/  ISETP.LT.OR P0, PT, R0, 0x1, P3 ;  /* 0x000000010000780c */ /* 0x000fe20001f01670 */
[----:B------:R-:W-:-:S12]  /*e040*/  IMAD.MOV.U32 R13, RZ, RZ, R17 ;  /* 0x000000ffff0d7224 */ /* 0x000fd800078e0011 */
[----:B------:R-:W-:Y:S01]  /*e050*/  @!PT LDS RZ, [RZ] ;  /* 0x00000000fffff984 */ /* 0x000fe20000000800 */
[----:B------:R-:W-:Y:S01]  /*e060*/  @!PT LDS RZ, [RZ] ;  /* 0x00000000fffff984 */ /* 0x000fe20000000800 */
[----:B------:R-:W-:Y:S01]  /*e070*/  @!PT LDS RZ, [RZ] ;  /* 0x00000000fffff984 */ /* 0x000fe20000000800 */
[----:B------:R0:W-:Y:S01]  /*e080*/  LDGSTS.E.BYPASS.LTC128B.128 [R7+0x400], desc[UR36][R2.64], !P0 ;  /* 0x0040000002077fae */ /* 0x0001e2000c101d64 */
[----:B------:R-:W-:Y:S02]  /*e090*/  ISETP.LT.OR P0, PT, R0, 0x1, P2 ;  /* 0x000000010000780c */ /* 0x000fe40001701670 */
[----:B------:R-:W-:-:S11]  /*e0a0*/  MOV R8, R14 ;  /* 0x0000000e00087202 */ /* 0x000fd60000000f00 */
[----:B0-----:R-:W-:Y:S05]  /*e0b0*/  WARPSYNC.COLLECTIVE R15, `(.L_x_141) ;  /* 0x000000000f087348 */ /* 0x001fea0003c00000 */
[----:B------:R1:W2:Y:S02]  /*e0c0*/  SHFL.IDX P6, R14, R13, R12, R11 ;  /* 0x0000000c0d0e7389 */ /* 0x0002a400000c000b */
[----:B012---:R-:W-:Y:S01]  /*e0d0*/  ENDCOLLECTIVE ;  /* 0x000000000000791b */ /* 0x007fe20003800000 */
.L_x_141:
[----:B------:R-:W-:Y:S01]  /*e0e0*/  @!PT LDS RZ, [RZ] ;  /* 0x00000000fffff984 */ /* 0x000fe20000000800 */
[----:B------:R-:W-:Y:S01]  /*e0f0*/  @!PT LDS RZ, [RZ] ;  /* 0x00000000fffff984 */ /* 0x000fe20000000800 */
[----:B------:R-:W-:Y:S01]  /*e100*/  @!PT LDS RZ, [RZ] ;  /* 0x00000000fffff984 */ /* 0x000fe20000000800 */
[----:B------:R-:W-:Y:S01]  /*e110*/  LDGSTS.E.BYPASS.LTC128B.128 [R7+0x3400], desc[UR36][R2.64+0x80], !P0 ;  /* 0x0340008002077fae */ /* 0x000fe2000c101d64 */
[----:B------:R-:W-:Y:S02]  /*e120*/  ISETP.LT.OR P0, PT, R0, 0x1, P1 ;  /* 0x000000010000780c */ /* 0x000fe40000f01670 */
[----:B------:R-:W-:Y:S01]  /*e130*/  MOV R13, R18 ;  /* 0x00000012000d7202 */ /* 0x000fe20000000f00 */
[----:B------:R-:W-:-:S10]  /*e140*/  IMAD.MOV.U32 R12, RZ, RZ, 0x2 ;  /* 0x00000002ff0c7424 */ /* 0x000fd400078e00ff */
[----:B------:R0:W-:Y:S02]  /*e150*/  LDGSTS.E.BYPASS.LTC128B.128 [R7+0x6400], desc[UR36][R2.64+0x100], !P0 ;  /* 0x0640010002077fae */ /* 0x0001e4000c101d64 */
[----:B0-----:R-:W-:-:S13]  /*e160*/  IADD3 R2, P0, R14, R9, RZ ;  /* 0x000000090e027210 */ /* 0x001fda0007f1e0ff */
[----:B------:R-:W-:Y:S05]  /*e170*/  WARPSYNC.COLLECTIVE R15, `(.L_x_142) ;  /* 0x000000000f087348 */ /* 0x000fea0003c00000 */
[----:B------:R0:W1:Y:S02]  /*e180*/  SHFL.IDX P6, R14, R13, R12, R11 ;  /* 0x0000000c0d0e7389 */ /* 0x00006400000c000b */
[----:B01----:R-:W-:Y:S01]  /*e190*/  ENDCOLLECTIVE ;  /* 0x000000000000791b */ /* 0x003fe20003800000 */
.L_x_142:
[----:B------:R-:W-:Y:S01]  /*e1a0*/  IMAD.X R3, RZ, RZ, R8, P0 ;  /* 0x000000ffff037224 */ /* 0x000fe200000e0608 */
[----:B------:R-:W-:Y:S02]  /*e1b0*/  ISETP.LT.OR P0, PT, R0, 0x11, P3 ;  /* 0x000000110000780c */ /* 0x000fe40001f01670 */
[----:B------:R-:W-:-:S11]  /*e1c0*/  MOV R13, R17 ;  /* 0x00000011000d7202 */ /* 0x000fd60000000f00 */
[----:B------:R-:W-:Y:S01]  /*e1d0*/  @!PT LDS RZ, [RZ] ;  /* 0x00000000fffff984 */ /* 0x000fe20000000800 */
[----:B------:R-:W-:Y:S01]  /*e1e0*/  @!PT LDS RZ, [RZ] ;  /* 0x00000000fffff984 */ /* 0x000fe20000000800 */
[----:B------:R-:W-:Y:S01]  /*e1f0*/  @!PT LDS RZ, [RZ] ;  /* 0x00000000fffff984 */ /* 0x000fe20000000800 */
[----:B------:R0:W-:Y:S01]  /*e200*/  LDGSTS.E.BYPASS.LTC128B.128 [R7+0xc00], desc[UR36][R2.64], !P0 ;  /* 0x00c0000002077fae */ /* 0x0001e2000c101d64 */
[----:B------:R-:W-:Y:S01]  /*e210*/  ISETP.LT.OR P0, PT, R0, 0x11, P2 ;  /* 0x000000110000780c */ /* 0x000fe20001701670 */
[----:B------:R-:W-:-:S12]  /*e220*/  IMAD.MOV.U32 R8, RZ, RZ, R14 ;  /* 0x000000ffff087224 */ /* 0x000fd800078e000e */
[----:B0-----:R-:W-:Y:S05]  /*e230*/  WARPSYNC.COLLECTIVE R15, `(.L_x_143) ;  /* 0x000000000f087348 */ /* 0x001fea0003c00000 */
[----:B------:R1:W2:Y:S02]  /*e240*/  SHFL.IDX P6, R14, R13, R12, R11 ;  /* 0x0000000c0d0e7389 */ /* 0x0002a400000c000b */
[----:B012---:R-:W-:Y:S01]  /*e250*/  ENDCOLLECTIVE ;  /* 0x000000000000791b */ /* 0x007fe20003800000 */
.L_x_143:
[----:B------:R-:W-:Y:S01]  /*e260*/  @!PT LDS RZ, [RZ] ;  /* 0x00000000fffff984 */ /* 0x000fe20000000800 */
[----:B------:R-:W-:Y:S01]  /*e270*/  @!PT LDS RZ, [RZ] ;  /* 0x00000000fffff984 */ /* 0x000fe20000000800 */
[----:B------:R-:W-:Y:S01]  /*e280*/  @!PT LDS RZ, [RZ] ;  /* 0x00000000fffff984 */ /* 0x000fe20000000800 */
[----:B------:R-:W-:Y:S01]  /*e290*/  LDGSTS.E.BYPASS.LTC128B.128 [R7+0x3c00], desc[UR36][R2.64+0x80], !P0 ;  /* 0x03c0008002077fae */ /* 0x000fe2000c101d64 */
[----:B------:R-:W-:Y:S01]  /*e2a0*/  ISETP.LT.OR P0, PT, R0, 0x11, P1 ;  /* 0x000000110000780c */ /* 0x000fe20000f01670 */
[----:B------:R-:W-:Y:S01]  /*e2b0*/  IMAD.MOV.U32 R13, RZ, RZ, R18 ;  /* 0x000000ffff0d7224 */ /* 0x000fe200078e0012 */
[----:B------:R-:W-:-:S11]  /*e2c0*/  MOV R12, 0x3 ;  /* 0x00000003000c7802 */ /* 0x000fd60000000f00 */
[----:B------:R0:W-:Y:S02]  /*e2d0*/  LDGSTS.E.BYPASS.LTC128B.128 [R7+0x6c00], desc[UR36][R2.64+0x100], !P0 ;  /* 0x06c0010002077fae */ /* 0x0001e4000c101d64 */
[----:B0-----:R-:W-:-:S13]  /*e2e0*/  IADD3 R2, P0, R14, R9, RZ ;  /* 0x000000090e027210 */ /* 0x001fda0007f1e0ff */
[----:B------:R-:W-:Y:S05]  /*e2f0*/  WARPSYNC.COLLECTIVE R15, `(.L_x_144) ;  /* 0x000000000f087348 */ /* 0x000fea0003c00000 */
[----:B------:R0:W1:Y:S02]  /*e300*/  SHFL.IDX P6, R14, R13, R12, R11 ;  /* 0x0000000c0d0e7389 */ /* 0x00006400000c000b */
[----:B01----:R-:W-:Y:S01]  /*e310*/  ENDCOLLECTIVE ;  /* 0x000000000000791b */ /* 0x003fe20003800000 */
.L_x_144:
[----:B------:R-:W-:Y:S01]  /*e320*/  IMAD.X R3, RZ, RZ, R8, P0 ;  /* 0x000000ffff037224 */ /* 0x000fe200000e0608 */
[----:B------:R-:W-:Y:S01]  /*e330*/  ISETP.LT.OR P0, PT, R0, 0x21, P3 ;  /* 0x000000210000780c */ /* 0x000fe20001f01670 */
[----:B------:R-:W-:-:S12]  /*e340*/  IMAD.MOV.U32 R13, RZ, RZ, R17 ;  /* 0x000000ffff0d7224 */ /* 0x000fd800078e0011 */
        /* <DEDUP_REMOVED lines=9> */
.L_x_145:
[----:B------:R-:W-:Y:S01]  /*e3e0*/  @!PT LDS RZ, [RZ] ;  /* 0x00000000fffff984 */ /* 0x000fe20000000800 */
[----:B------:R-:W-:Y:S01]  /*e3f0*/  @!PT LDS RZ, [RZ] ;  /* 0x00000000fffff984 */ /* 0x000fe20000000800 */
[----:B------:R-:W-:Y:S01]  /*e400*/  @!PT LDS RZ, [RZ] ;  /* 0x00000000fffff984 */ /* 0x000fe20000000800 */
[----:B------:R-:W-:Y:S01]  /*e410*/  LDGSTS.E.BYPASS.LTC128B.128 [R7+0x4400], desc[UR36][R2.64+0x80], !P0 ;  /* 0x0440008002077fae */ /* 0x000fe2000c101d64 */
[----:B------:R-:W-:Y:S01]  /*e420*/  ISETP.LT.OR P0, PT, R0, 0x21, P1 ;  /* 0x000000210000780c */ /* 0x000fe20000f01670 */
[----:B------:R-:W-:Y:S02]  /*e430*/  IMAD.MOV.U32 R13, RZ, RZ, R18 ;  /* 0x000000ffff0d7224 */ /* 0x000fe400078e0012 */
[----:B------:R-:W-:-:S10]  /*e440*/  IMAD.MOV.U32 R12, RZ, RZ, 0x4 ;  /* 0x00000004ff0c7424 */ /* 0x000fd400078e00ff */
[----:B------:R0:W-:Y:S02]  /*e450*/  LDGSTS.E.BYPASS.LTC128B.128 [R7+0x7400], desc[UR36][R2.64+0x100], !P0 ;  /* 0x0740010002077fae */ /* 0x0001e4000c101d64 */
[----:B0-----:R-:W-:-:S13]  /*e460*/  IADD3 R2, P0, R14, R9, RZ ;  /* 0x000000090e027210 */ /* 0x001fda0007f1e0ff */
[----:B------:R-:W-:Y:S05]  /*e470*/  WARPSYNC.COLLECTIVE R15, `(.L_x_146) ;  /* 0x000000000f087348 */ /* 0x000fea0003c00000 */
[----:B------:R0:W1:Y:S02]  /*e480*/  SHFL.IDX P6, R14, R13, R12, R11 ;  /* 0x0000000c0d0e7389 */ /* 0x00006400000c000b */
[----:B01----:R-:W-:Y:S01]  /*e490*/  ENDCOLLECTIVE ;  /* 0x000000000000791b */ /* 0x003fe20003800000 */
.L_x_146:
        /* <DEDUP_REMOVED lines=12> */
.L_x_147:
        /* <DEDUP_REMOVED lines=12> */
.L_x_148:
        /* <DEDUP_REMOVED lines=12> */
.L_x_149:
[----:B------:R-:W-:Y:S01]  /*e6e0*/  @!PT LDS RZ, [RZ] ;  /* 0x00000000fffff984 */ /* 0x000fe20000000800 */
[----:B------:R-:W-:Y:S01]  /*e6f0*/  @!PT LDS RZ, [RZ] ;  /* 0x00000000fffff984 */ /* 0x000fe20000000800 */
[----:B------:R-:W-:Y:S01]  /*e700*/  @!PT LDS RZ, [RZ] ;  /* 0x00000000fffff984 */ /* 0x000fe20000000800 */
[----:B------:R2:W-:Y:S01]  /*e710*/  LDGSTS.E.BYPASS.LTC128B.128 [R7+0x5400], desc[UR36][R2.64+0x80], !P0 ;  /* 0x0540008002077fae */ /* 0x0005e2000c101d64 */
[----:B------:R-:W-:-:S13]  /*e720*/  ISETP.LT.OR P0, PT, R0, 0x41, P1 ;  /* 0x000000410000780c */ /* 0x000fda0000f01670 */
[----:B------:R2:W-:Y:S01]  /*e730*/  LDGSTS.E.BYPASS.LTC128B.128 [R7+0x8400], desc[UR36][R2.64+0x100], !P0 ;  /* 0x0840010002077fae */ /* 0x0005e2000c101d64 */
[----:B------:R-:W-:Y:S05]  /*e740*/  BRA `(.L_x_150) ;  /* 0xffffffcc00507947 */ /* 0x000fea000383ffff */
.L_x_71:
[----:B0-----:R0:W1:Y:S02]  /*e750*/  SYNCS.PHASECHK.TRANS64.TRYWAIT P0, [R0+URZ+0x30860], R3 ;  /* 0x03086003000075a7 */ /* 0x001064000800017f */
[----:B-1----:R-:W-:Y:S05]  /*e760*/  @!P0 NANOSLEEP.SYNCS 0x989680 ;  /* 0x009896800000895d */ /* 0x002fea0003900000 */
[----:B------:R-:W1:Y:S02]  /*e770*/  @!P0 SYNCS.PHASECHK.TRANS64 P0, [R0+URZ+0x30860], R3 ;  /* 0x03086003000085a7 */ /* 0x000e64000800007f */
[----:B-1----:R-:W-:Y:S05]  /*e780*/  @!P0 BRA `(.L_x_71) ;  /* 0xfffffffc00f08947 */ /* 0x002fea000383ffff */
[----:B------:R-:W-:Y:S05]  /*e790*/  BRA `(.L_x_151) ;  /* 0xffffffd0004c7947 */ /* 0x000fea000383ffff */
.L_x_72:
[----:B------:R-:W-:Y:S01]  /*e7a0*/  BSSY B0, `(.L_x_152) ;  /* 0x0000008000007945 */ /* 0x000fe20003800000 */
[----:B------:R-:W-:Y:S01]  /*e7b0*/  IMAD.MOV.U32 R13, RZ, RZ, R18 ;  /* 0x000000ffff0d7224 */ /* 0x000fe200078e0012 */
[----:B------:R-:W-:Y:S01]  /*e7c0*/  MOV R11, 0x181f ;  /* 0x0000181f000b7802 */ /* 0x000fe20000000f00 */
[----:B------:R-:W-:Y:S02]  /*e7d0*/  IMAD.MOV.U32 R12, RZ, RZ, RZ ;  /* 0x000000ffff0c7224 */ /* 0x000fe400078e00ff */
[----:B------:R-:W-:-:S07]  /*e7e0*/  IMAD.MOV.U32 R15, RZ, RZ, -0x1 ;  /* 0xffffffffff0f7424 */ /* 0x000fce00078e00ff */
[----:B0-----:R-:W-:Y:S05]  /*e7f0*/  WARPSYNC.COLLECTIVE R15, `(.L_x_153) ;  /* 0x000000000f087348 */ /* 0x001fea0003c00000 */
[----:B------:R1:W2:Y:S02]  /*e800*/  SHFL.IDX P6, R14, R13, R12, R11 ;  /* 0x0000000c0d0e7389 */ /* 0x0002a400000c000b */
[----:B012---:R-:W-:Y:S01]  /*e810*/  ENDCOLLECTIVE ;  /* 0x000000000000791b */ /* 0x007fe20003800000 */
.L_x_153:
[----:B------:R-:W-:Y:S05]  /*e820*/  BSYNC B0 ;  /* 0x0000000000007941 */ /* 0x000fea0003800000 */
.L_x_152:
[----:B------:R-:W-:Y:S01]  /*e830*/  MOV R13, R17 ;  /* 0x00000011000d7202 */ /* 0x000fe20000000f00 */
[----:B------:R-:W-:Y:S01]  /*e840*/  IMAD.MOV.U32 R12, RZ, RZ, RZ ;  /* 0x000000ffff0c7224 */ /* 0x000fe200078e00ff */
[----:B------:R-:W-:Y:S01]  /*e850*/  MOV R15, 0xffffffff ;  /* 0xffffffff000f7802 */ /* 0x000fe20000000f00 */
[----:B------:R-:W-:Y:S01]  /*e860*/  IMAD.MOV.U32 R11, RZ, RZ, 0x181f ;  /* 0x0000181fff0b7424 */ /* 0x000fe200078e00ff */
[----:B------:R-:W-:Y:S01]  /*e870*/  LEA R4, R4, UR44, 0x1 ;  /* 0x0000002c04047c11 */ /* 0x000fe2000f8e08ff */
[----:B------:R-:W-:-:S07]  /*e880*/  IMAD.MOV.U32 R3, RZ, RZ, R14 ;  /* 0x000000ffff037224 */ /* 0x000fce00078e000e */
[----:B------:R-:W-:Y:S05]  /*e890*/  WARPSYNC.COLLECTIVE R15, `(.L_x_154) ;  /* 0x000000000f087348 */ /* 0x000fea0003c00000 */
[----:B------:R0:W1:Y:S02]  /*e8a0*/  SHFL.IDX P6, R14, R13, R12, R11 ;  /* 0x0000000c0d0e7389 */ /* 0x00006400000c000b */
[----:B01----:R-:W-:Y:S01]  /*e8b0*/  ENDCOLLECTIVE ;  /* 0x000000000000791b */ /* 0x003fe20003800000 */
.L_x_154:
[----:B------:R-:W-:Y:S02]  /*e8c0*/  ULDC UR4, c[0x0][0x2f4] ;  /* 0x0000bd0000047ab9 */ /* 0x000fe40000000800 */
[----:B------:R-:W-:Y:S02]  /*e8d0*/  ISETP.GE.AND P1, PT, R34, UR4, PT ;  /* 0x0000000422007c0c */ /* 0x000fe4000bf26270 */
[----:B------:R-:W-:Y:S02]  /*e8e0*/  ISETP.GE.AND P0, PT, R33, UR4, PT ;  /* 0x0000000421007c0c */ /* 0x000fe4000bf06270 */
[----:B------:R-:W-:Y:S02]  /*e8f0*/  ISETP.GE.AND P2, PT, R23, UR4, PT ;  /* 0x0000000417007c0c */ /* 0x000fe4000bf46270 */
[C---:B------:R-:W-:Y:S02]  /*e900*/  ISETP.LT.OR P4, PT, R5.reuse, 0x1, P1 ;  /* 0x000000010500780c */ /* 0x040fe40000f81670 */
[----:B------:R-:W-:-:S02]  /*e910*/  ISETP.LT.OR P3, PT, R5, 0x1, P2 ;  /* 0x000000010500780c */ /* 0x000fc40001761670 */
[----:B------:R-:W-:Y:S01]  /*e920*/  ISETP.LT.OR P5, PT, R5, 0x1, P0 ;  /* 0x000000010500780c */ /* 0x000fe200007a1670 */
[----:B------:R-:W-:Y:S01]  /*e930*/  IMAD.MOV.U32 R13, RZ, RZ, R18 ;  /* 0x000000ffff0d7224 */ /* 0x000fe200078e0012 */
[----:B------:R-:W-:Y:S01]  /*e940*/  MOV R12, 0x1 ;  /* 0x00000001000c7802 */ /* 0x000fe20000000f00 */
[----:B------:R-:W-:-:S10]  /*e950*/  IMAD.MOV.U32 R2, RZ, RZ, R14 ;  /* 0x000000ffff027224 */ /* 0x000fd400078e000e */
[----:B------:R-:W-:Y:S05]  /*e960*/  WARPSYNC.COLLECTIVE R15, `(.L_x_155) ;  /* 0x000000000f087348 */ /* 0x000fea0003c00000 */
[----:B------:R0:W1:Y:S02]  /*e970*/  SHFL.IDX P6, R14, R13, R12, R11 ;  /* 0x0000000c0d0e7389 */ /* 0x00006400000c000b */
[----:B01----:R-:W-:Y:S01]  /*e980*/  ENDCOLLECTIVE ;  /* 0x000000000000791b */ /* 0x003fe20003800000 */
.L_x_155:
[----:B------:R-:W-:-:S05]  /*e990*/  IMAD.WIDE.U32 R2, R23, 0x2, R2 ;  /* 0x0000000217027825 */ /* 0x000fca00078e0002 */
[----:B------:R-:W-:Y:S01]  /*e9a0*/  @!PT LDS RZ, [RZ] ;  /* 0x00000000fffff984 */ /* 0x000fe20000000800 */
[----:B------:R-:W-:Y:S01]  /*e9b0*/  @!PT LDS RZ, [RZ] ;  /* 0x00000000fffff984 */ /* 0x000fe20000000800 */
[----:B------:R-:W-:Y:S01]  /*e9c0*/  @!PT LDS RZ, [RZ] ;  /* 0x00000000fffff984 */ /* 0x000fe20000000800 */
[----:B------:R0:W-:Y:S01]  /*e9d0*/  LDGSTS.E.BYPASS.LTC128B.128 [R4+0x400], desc[UR36][R2.64], !P3 ;  /* 0x0040000002047fae */ /* 0x0001e2000d901d64 */
[----:B------:R-:W-:-:S03]  /*e9e0*/  ISETP.LT.OR P3, PT, R5, 0x11, P2 ;  /* 0x000000110500780c */ /* 0x000fc60001761670 */
[----:B------:R0:W-:Y:S01]  /*e9f0*/  LDGSTS.E.BYPASS.LTC128B.128 [R4+0x3400], desc[UR36][R2.64+0x80], !P4 ;  /* 0x0340008002047fae */ /* 0x0001e2000e101d64 */
[C---:B------:R-:W-:Y:S01]  /*ea00*/  ISETP.LT.OR P4, PT, R5.reuse, 0x11, P1 ;  /* 0x000000110500780c */ /* 0x040fe20000f81670 */
[----:B------:R-:W-:Y:S02]  /*ea10*/  IMAD.MOV.U32 R13, RZ, RZ, R17 ;  /* 0x000000ffff0d7224 */ /* 0x000fe400078e0011 */
[----:B------:R0:W-:Y:S01]  /*ea20*/  LDGSTS.E.BYPASS.LTC128B.128 [R4+0x6400], desc[UR36][R2.64+0x100], !P5 ;  /* 0x0640010002047fae */ /* 0x0001e2000e901d64 */
[----:B------:R-:W-:Y:S01]  /*ea30*/  ISETP.LT.OR P5, PT, R5, 0x11, P0 ;  /* 0x000000110500780c */ /* 0x000fe200007a1670 */
[----:B------:R-:W-:-:S12]  /*ea40*/  IMAD.MOV.U32 R6, RZ, RZ, R14 ;  /* 0x000000ffff067224 */ /* 0x000fd800078e000e */
[----:B0-----:R-:W-:Y:S05]  /*ea50*/  WARPSYNC.COLLECTIVE R15, `(.L_x_156) ;  /* 0x000000000f087348 */ /* 0x001fea0003c00000 */
[----:B------:R1:W2:Y:S02]  /*ea60*/  SHFL.IDX P6, R14, R13, R12, R11 ;  /* 0x0000000c0d0e7389 */ /* 0x0002a400000c000b */
[----:B012---:R-:W-:Y:S01]  /*ea70*/  ENDCOLLECTIVE ;  /* 0x000000000000791b */ /* 0x007fe20003800000 */
.L_x_156:
[----:B------:R-:W-:Y:S02]  /*ea80*/  IMAD.MOV.U32 R3, RZ, RZ, R6 ;  /* 0x000000ffff037224 */ /* 0x000fe400078e0006 */
[----:B------:R-:W-:Y:S01]  /*ea90*/  IMAD.MOV.U32 R13, RZ, RZ, R18 ;  /* 0x000000ffff0d7224 */ /* 0x000fe200078e0012 */
[----:B------:R-:W-:Y:S02]  /*eaa0*/  MOV R12, 0x2 ;  /* 0x00000002000c7802 */ /* 0x000fe40000000f00 */
[----:B------:R-:W-:-:S07]  /*eab0*/  MOV R2, R14 ;  /* 0x0000000e00027202 */ /* 0x000fce0000000f00 */
[----:B------:R-:W-:Y:S05]  /*eac0*/  WARPSYNC.COLLECTIVE R15, `(.L_x_157) ;  /* 0x000000000f087348 */ /* 0x000fea0003c00000 */
[----:B------:R0:W1:Y:S02]  /*ead0*/  SHFL.IDX P6, R14, R13, R12, R11 ;  /* 0x0000000c0d0e7389 */ /* 0x00006400000c000b */
[----:B01----:R-:W-:Y:S01]  /*eae0*/  ENDCOLLECTIVE ;  /* 0x000000000000791b */ /* 0x003fe20003800000 */
.L_x_157:
        /* <DEDUP_REMOVED lines=15> */
.L_x_158:
[----:B------:R-:W-:Y:S01]  /*ebe0*/  IMAD.MOV.U32 R3, RZ, RZ, R7 ;  /* 0x000000ffff037224 */ /* 0x000fe200078e0007 */
[----:B------:R-:W-:Y:S01]  /*ebf0*/  MOV R13, R18 ;  /* 0x00000012000d7202 */ /* 0x000fe20000000f00 */
[----:B------:R-:W-:Y:S01]  /*ec00*/  IMAD.MOV.U32 R12, RZ, RZ, 0x3 ;  /* 0x00000003ff0c7424 */ /* 0x000fe200078e00ff */
[----:B------:R-:W-:-:S07]  /*ec10*/  MOV R8, R14 ;  /* 0x0000000e00087202 */ /* 0x000fce0000000f00 */
[----:B------:R-:W-:Y:S05]  /*ec20*/  WARPSYNC.COLLECTIVE R15, `(.L_x_159) ;  /* 0x000000000f087348 */ /* 0x000fea0003c00000 */
[----:B------:R0:W1:Y:S02]  /*ec30*/  SHFL.IDX P6, R14, R13, R12, R11 ;  /* 0x0000000c0d0e7389 */ /* 0x00006400000c000b */
[----:B01----:R-:W-:Y:S01]  /*ec40*/  ENDCOLLECTIVE ;  /* 0x000000000000791b */ /* 0x003fe20003800000 */
.L_x_159:
[----:B------:R-:W-:-:S04]  /*ec50*/  IMAD.MOV.U32 R2, RZ, RZ, R8 ;  /* 0x000000ffff027224 */ /* 0x000fc800078e0008 */
[----:B------:R-:W-:-:S05]  /*ec60*/  IMAD.WIDE.U32 R2, R23, 0x2, R2 ;  /* 0x0000000217027825 */ /* 0x000fca00078e0002 */
[----:B------:R-:W-:Y:S01]  /*ec70*/  @!PT LDS RZ, [RZ] ;  /* 0x00000000fffff984 */ /* 0x000fe20000000800 */
[----:B------:R-:W-:Y:S01]  /*ec80*/  @!PT LDS RZ, [RZ] ;  /* 0x00000000fffff984 */ /* 0x000fe20000000800 */
[----:B------:R-:W-:Y:S01]  /*ec90*/  @!PT LDS RZ, [RZ] ;  /* 0x00000000fffff984 */ /* 0x000fe20000000800 */
[----:B------:R0:W-:Y:S01]  /*eca0*/  LDGSTS.E.BYPASS.LTC128B.128 [R4+0x1400], desc[UR36][R2.64], !P3 ;  /* 0x0140000002047fae */ /* 0x0001e2000d901d64 */
[C---:B------:R-:W-:Y:S02]  /*ecb0*/  ISETP.LT.OR P3, PT, R5.reuse, 0x31, P2 ;  /* 0x000000310500780c */ /* 0x040fe40001761670 */
[----:B------:R-:W-:Y:S01]  /*ecc0*/  MOV R13, R17 ;  /* 0x00000011000d7202 */ /* 0x000fe20000000f00 */
[----:B------:R0:W-:Y:S01]  /*ecd0*/  LDGSTS.E.BYPASS.LTC128B.128 [R4+0x4400], desc[UR36][R2.64+0x80], !P4 ;  /* 0x0440008002047fae */ /* 0x0001e2000e101d64 */
[----:B------:R-:W-:-:S03]  /*ece0*/  ISETP.LT.OR P4, PT, R5, 0x31, P1 ;  /* 0x000000310500780c */ /* 0x000fc60000f81670 */
[----:B------:R0:W-:Y:S01]  /*ecf0*/  LDGSTS.E.BYPASS.LTC128B.128 [R4+0x7400], desc[UR36][R2.64+0x100], !P5 ;  /* 0x0740010002047fae */ /* 0x0001e2000e901d64 */
[----:B------:R-:W-:Y:S01]  /*ed00*/  ISETP.LT.OR P5, PT, R5, 0x31, P0 ;  /* 0x000000310500780c */ /* 0x000fe200007a1670 */
[----:B------:R-:W-:-:S12]  /*ed10*/  IMAD.MOV.U32 R6, RZ, RZ, R14 ;  /* 0x000000ffff067224 */ /* 0x000fd800078e000e */
[----:B0-----:R-:W-:Y:S05]  /*ed20*/  WARPSYNC.COLLECTIVE R15, `(.L_x_160) ;  /* 0x000000000f087348 */ /* 0x001fea0003c00000 */
[----:B------:R1:W2:Y:S02]  /*ed30*/  SHFL.IDX P6, R14, R13, R12, R11 ;  /* 0x0000000c0d0e7389 */ /* 0x0002a400000c000b */
[----:B012---:R-:W-:Y:S01]  /*ed40*/  ENDCOLLECTIVE ;  /* 0x000000000000791b */ /* 0x007fe20003800000 */
.L_x_160:
[----:B------:R-:W-:Y:S02]  /*ed50*/  IMAD.MOV.U32 R3, RZ, RZ, R6 ;  /* 0x000000ffff037224 */ /* 0x000fe400078e0006 */
[----:B------:R-:W-:Y:S01]  /*ed60*/  IMAD.MOV.U32 R6, RZ, RZ, RZ ;  /* 0x000000ffff067224 */ /* 0x000fe200078e00ff */
[----:B------:R-:W-:Y:S01]  /*ed70*/  MOV R13, R18 ;  /* 0x00000012000d7202 */ /* 0x000fe20000000f00 */
[----:B------:R-:W-:Y:S02]  /*ed80*/  IMAD.MOV.U32 R12, RZ, RZ, 0x4 ;  /* 0x00000004ff0c7424 */ /* 0x000fe400078e00ff */
[----:B------:R-:W-:-:S07]  /*ed90*/  IMAD.MOV.U32 R2, RZ, RZ, R14 ;  /* 0x000000ffff027224 */ /* 0x000fce00078e000e */
[----:B------:R-:W-:Y:S05]  /*eda0*/  WARPSYNC.COLLECTIVE R15, `(.L_x_161) ;  /* 0x000000000f087348 */ /* 0x000fea0003c00000 */
[----:B------:R0:W1:Y:S02]  /*edb0*/  SHFL.IDX P6, R14, R13, R12, R11 ;  /* 0x0000000c0d0e7389 */ /* 0x00006400000c000b */
[----:B01----:R-:W-:Y:S01]  /*edc0*/  ENDCOLLECTIVE ;  /* 0x000000000000791b */ /* 0x003fe20003800000 */
.L_x_161:
[----:B------:R-:W-:-:S05]  /*edd0*/  IMAD.WIDE.U32 R2, R23, 0x2, R2 ;  /* 0x0000000217027825 */ /* 0x000fca00078e0002 */
[----:B------:R-:W-:Y:S01]  /*ede0*/  @!PT LDS RZ, [RZ] ;  /* 0x00000000fffff984 */ /* 0x000fe20000000800 */
[----:B------:R-:W-:Y:S01]  /*edf0*/  @!PT LDS RZ, [RZ] ;  /* 0x00000000fffff984 */ /* 0x000fe20000000800 */
[----:B------:R-:W-:Y:S01]  /*ee00*/  @!PT LDS RZ, [RZ] ;  /* 0x00000000fffff984 */ /* 0x000fe20000000800 */
[----:B------:R0:W-:Y:S01]  /*ee10*/  LDGSTS.E.BYPASS.LTC128B.128 [R4+0x1c00], desc[UR36][R2.64], !P3 ;  /* 0x01c0000002047fae */ /* 0x0001e2000d901d64 */
[----:B------:R-:W-:-:S03]  /*ee20*/  ISETP.LT.OR P3, PT, R5, 0x41, P2 ;  /* 0x000000410500780c */ /* 0x000fc60001761670 */
[----:B------:R0:W-:Y:S01]  /*ee30*/  LDGSTS.E.BYPASS.LTC128B.128 [R4+0x4c00], desc[UR36][R2.64+0x80], !P4 ;  /* 0x04c0008002047fae */ /* 0x0001e2000e101d64 */
[C---:B------:R-:W-:Y:S02]  /*ee40*/  ISETP.LT.OR P4, PT, R5.reuse, 0x41, P1 ;  /* 0x000000410500780c */ /* 0x040fe40000f81670 */
[----:B------:R-:W-:Y:S01]  /*ee50*/  MOV R13, R17 ;  /* 0x00000011000d7202 */ /* 0x000fe20000000f00 */
[----:B------:R0:W-:Y:S01]  /*ee60*/  LDGSTS.E.BYPASS.LTC128B.128 [R4+0x7c00], desc[UR36][R2.64+0x100], !P5 ;  /* 0x07c0010002047fae */ /* 0x0001e2000e901d64 */
[----:B------:R-:W-:Y:S01]  /*ee70*/  ISETP.LT.OR P5, PT, R5, 0x41, P0 ;  /* 0x000000410500780c */ /* 0x000fe200007a1670 */
[----:B------:R-:W-:-:S12]  /*ee80*/  IMAD.MOV.U32 R7, RZ, RZ, R14 ;  /* 0x000000ffff077224 */ /* 0x000fd800078e000e */
[----:B0-----:R-:W-:Y:S05]  /*ee90*/  WARPSYNC.COLLECTIVE R15, `(.L_x_162) ;  /* 0x000000000f087348 */ /* 0x001fea0003c00000 */
[----:B------:R1:W2:Y:S02]  /*eea0*/  SHFL.IDX P6, R14, R13, R12, R11 ;  /* 0x0000000c0d0e7389 */ /* 0x0002a400000c000b */
[----:B012---:R-:W-:Y:S01]  /*eeb0*/  ENDCOLLECTIVE ;  /* 0x000000000000791b */ /* 0x007fe20003800000 */
.L_x_162:
[----:B------:R-:W-:Y:S01]  /*eec0*/  MOV R3, R7 ;  /* 0x0000000700037202 */ /* 0x000fe20000000f00 */
[----:B------:R-:W-:Y:S02]  /*eed0*/  IMAD.MOV.U32 R13, RZ, RZ, R18 ;  /* 0x000000ffff0d7224 */ /* 0x000fe400078e0012 */
[----:B------:R-:W-:Y:S02]  /*eee0*/  IMAD.MOV.U32 R12, RZ, RZ, 0x5 ;  /* 0x00000005ff0c7424 */ /* 0x000fe400078e00ff */
[----:B------:R-:W-:-:S07]  /*eef0*/  IMAD.MOV.U32 R8, RZ, RZ, R14 ;  /* 0x000000ffff087224 */ /* 0x000fce00078e000e */
[----:B------:R-:W-:Y:S05]  /*ef00*/  WARPSYNC.COLLECTIVE R15, `(.L_x_163) ;  /* 0x000000000f087348 */ /* 0x000fea0003c00000 */
[----:B------:R0:W1:Y:S02]  /*ef10*/  SHFL.IDX P6, R14, R13, R12, R11 ;  /* 0x0000000c0d0e7389 */ /* 0x00006400000c000b */
[----:B01----:R-:W-:Y:S01]  /*ef20*/  ENDCOLLECTIVE ;  /* 0x000000000000791b */ /* 0x003fe20003800000 */
.L_x_163:
[----:B------:R-:W-:-:S04]  /*ef30*/  IMAD.MOV.U32 R2, RZ, RZ, R8 ;  /* 0x000000ffff027224 */ /* 0x000fc800078e0008 */
[----:B------:R-:W-:-:S05]  /*ef40*/  IMAD.WIDE.U32 R2, R23, 0x2, R2 ;  /* 0x0000000217027825 */ /* 0x000fca00078e0002 */
[----:B------:R-:W-:Y:S01]  /*ef50*/  @!PT LDS RZ, [RZ] ;  /* 0x00000000fffff984 */ /* 0x000fe20000000800 */
[----:B------:R-:W-:Y:S01]  /*ef60*/  @!PT LDS RZ, [RZ] ;  /* 0x00000000fffff984 */ /* 0x000fe20000000800 */
[----:B------:R-:W-:Y:S01]  /*ef70*/  @!PT LDS RZ, [RZ] ;  /* 0x00000000fffff984 */ /* 0x000fe20000000800 */
[----:B------:R0:W-:Y:S01]  /*ef80*/  LDGSTS.E.BYPASS.LTC128B.128 [R4+0x2400], desc[UR36][R2.64], !P3 ;  /* 0x0240000002047fae */ /* 0x0001e2000d901d64 */
[----:B------:R-:W-:-:S03]  /*ef90*/  IMAD.MOV.U32 R13, RZ, RZ, R17 ;  /* 0x000000ffff0d7224 */ /* 0x000fc600078e0011 */
[----:B------:R0:W-:Y:S04]  /*efa0*/  LDGSTS.E.BYPASS.LTC128B.128 [R4+0x5400], desc[UR36][R2.64+0x80], !P4 ;  /* 0x0540008002047fae */ /* 0x0001e8000e101d64 */
[----:B------:R0:W-:Y:S01]  /*efb0*/  LDGSTS.E.BYPASS.LTC128B.128 [R4+0x8400], desc[UR36][R2.64+0x100], !P5 ;  /* 0x0840010002047fae */ /* 0x0001e2000e901d64 */
[----:B------:R-:W-:-:S07]  /*efc0*/  MOV R18, R14 ;  /* 0x0000000e00127202 */ /* 0x000fce0000000f00 */
[----:B0-----:R-:W-:Y:S05]  /*efd0*/  WARPSYNC.COLLECTIVE R15, `(.L_x_164) ;  /* 0x000000000f087348 */ /* 0x001fea0003c00000 */
[----:B------:R1:W2:Y:S02]  /*efe0*/  SHFL.IDX P6, R14, R13, R12, R11 ;  /* 0x0000000c0d0e7389 */ /* 0x0002a400000c000b */
[----:B012---:R-:W-:Y:S01]  /*eff0*/  ENDCOLLECTIVE ;  /* 0x000000000000791b */ /* 0x007fe20003800000 */
.L_x_164:
[----:B------:R-:W-:Y:S05]  /*f000*/  BRA `(.L_x_165) ;  /* 0xffffffcc00307947 */ /* 0x000fea000383ffff */
.L_x_75:
[----:B0-----:R0:W1:Y:S02]  /*f010*/  SYNCS.PHASECHK.TRANS64.TRYWAIT P0, [R7+URZ+0x30820], R6 ;  /* 0x03082006070075a7 */ /* 0x001064000800017f */
[----:B-1----:R-:W-:Y:S05]  /*f020*/  @!P0 NANOSLEEP.SYNCS 0x989680 ;  /* 0x009896800000895d */ /* 0x002fea0003900000 */
[----:B------:R-:W1:Y:S02]  /*f030*/  @!P0 SYNCS.PHASECHK.TRANS64 P0, [R7+URZ+0x30820], R6 ;  /* 0x03082006070085a7 */ /* 0x000e64000800007f */
[----:B-1----:R-:W-:Y:S05]  /*f040*/  @!P0 BRA `(.L_x_75) ;  /* 0xfffffffc00f08947 */ /* 0x002fea000383ffff */
[----:B------:R-:W-:Y:S05]  /*f050*/  BRA `(.L_x_166) ;  /* 0xffffffcc00ac7947 */ /* 0x000fea000383ffff */
.L_x_76:
[----:B------:R-:W1:Y:S01]  /*f060*/  S2R R2, SR_TID.X ;  /* 0x0000000000027919 */ /* 0x000e620000002100 */
[----:B------:R-:W-:Y:S01]  /*f070*/  BSSY B0, `(.L_x_167) ;  /* 0x000000a000007945 */ /* 0x000fe20003800000 */
[----:B------:R-:W-:Y:S01]  /*f080*/  IMAD.MOV.U32 R12, RZ, RZ, RZ ;  /* 0x000000ffff0c7224 */ /* 0x000fe200078e00ff */
[----:B------:R-:W-:Y:S01]  /*f090*/  MOV R15, 0xffffffff ;  /* 0xffffffff000f7802 */ /* 0x000fe20000000f00 */
[----:B------:R-:W-:Y:S01]  /*f0a0*/  IMAD.MOV.U32 R11, RZ, RZ, 0x1f ;  /* 0x0000001fff0b7424 */ /* 0x000fe200078e00ff */
[----:B-1----:R-:W-:-:S04]  /*f0b0*/  SHF.R.U32.HI R2, RZ, 0x5, R2 ;  /* 0x00000005ff027819 */ /* 0x002fc80000011602 */
[----:B------:R-:W-:-:S04]  /*f0c0*/  LOP3.LUT R2, R2, 0x3, RZ, 0xc0, !PT ;  /* 0x0000000302027812 */ /* 0x000fc800078ec0ff */
[----:B------:R-:W-:-:S07]  /*f0d0*/  MOV R13, R2 ;  /* 0x00000002000d7202 */ /* 0x000fce0000000f00 */
[----:B0----5:R-:W-:Y:S05]  /*f0e0*/  WARPSYNC.COLLECTIVE R15, `(.L_x_168) ;  /* 0x000000000f087348 */ /* 0x021fea0003c00000 */
[----:B------:R1:W2:Y:S02]  /*f0f0*/  SHFL.IDX P6, R14, R13, R12, R11 ;  /* 0x0000000c0d0e7389 */ /* 0x0002a400000c000b */
[----:B012--5:R-:W-:Y:S01]  /*f100*/  ENDCOLLECTIVE ;  /* 0x000000000000791b */ /* 0x027fe20003800000 */
.L_x_168:
[----:B------:R-:W-:Y:S05]  /*f110*/  BSYNC B0 ;  /* 0x0000000000007941 */ /* 0x000fea0003800000 */
.L_x_167:
[----:B------:R-:W-:Y:S05]  /*f120*/  BRA `(.L_x_169) ;  /* 0xffffffcc00907947 */ /* 0x000fea000383ffff */
.L_x_77:
[----:B------:R-:W-:Y:S01]  /*f130*/  BSSY B0, `(.L_x_170) ;  /* 0x0000006000007945 */ /* 0x000fe20003800000 */
[----:B------:R-:W-:-:S07]  /*f140*/  IMAD.MOV.U32 R15, RZ, RZ, -0x1 ;  /* 0xffffffffff0f7424 */ /* 0x000fce00078e00ff */
[----:B01---5:R-:W-:Y:S05]  /*f150*/  WARPSYNC.COLLECTIVE R15, `(.L_x_171) ;  /* 0x000000000f0c7348 */ /* 0x023fea0003c00000 */
[----:B------:R-:W-:Y:S02]  /*f160*/  ELECT P6, UR62, PT ;  /* 0x00000000003e782f */ /* 0x000fe400038c0000 */
[----:B------:R-:W-:Y:S01]  /*f170*/  MOV R14, UR62 ;  /* 0x0000003e000e7c02 */ /* 0x000fe20008000f00 */
[----:B01---5:R-:W-:Y:S10]  /*f180*/  ENDCOLLECTIVE ;  /* 0x000000000000791b */ /* 0x023ff40003800000 */
.L_x_171:
[----:B------:R-:W-:Y:S05]  /*f190*/  BSYNC B0 ;  /* 0x0000000000007941 */ /* 0x000fea0003800000 */
.L_x_170:
[----:B------:R-:W-:Y:S05]  /*f1a0*/  BRA `(.L_x_172) ;  /* 0xffffffcc00847947 */ /* 0x000fea000383ffff */
.L_x_79:
[----:B-1----:R1:W2:Y:S02]  /*f1b0*/  SYNCS.PHASECHK.TRANS64.TRYWAIT P1, [R5+URZ+0x30840], R2 ;  /* 0x03084002050075a7 */ /* 0x0022a4000802017f */
[----:B--2---:R-:W-:Y:S05]  /*f1c0*/  @!P1 NANOSLEEP.SYNCS 0x989680 ;  /* 0x009896800000995d */ /* 0x004fea0003900000 */
[----:B------:R-:W2:Y:S02]  /*f1d0*/  @!P1 SYNCS.PHASECHK.TRANS64 P1, [R5+URZ+0x30840], R2 ;  /* 0x03084002050095a7 */ /* 0x000ea4000802007f */
[----:B--2---:R-:W-:Y:S05]  /*f1e0*/  @!P1 BRA `(.L_x_79) ;  /* 0xfffffffc00f09947 */ /* 0x004fea000383ffff */
[----:B------:R-:W-:Y:S05]  /*f1f0*/  BRA `(.L_x_173) ;  /* 0xffffffcc00ac7947 */ /* 0x000fea000383ffff */
.L_x_81:
[----:B0-----:R0:W2:Y:S02]  /*f200*/  SYNCS.PHASECHK.TRANS64.TRYWAIT P1, [R7+URZ+0x30840], R0 ;  /* 0x03084000070075a7 */ /* 0x0010a4000802017f */
[----:B--2---:R-:W-:Y:S05]  /*f210*/  @!P1 NANOSLEEP.SYNCS 0x989680 ;  /* 0x009896800000995d */ /* 0x004fea0003900000 */
[----:B------:R-:W2:Y:S02]  /*f220*/  @!P1 SYNCS.PHASECHK.TRANS64 P1, [R7+URZ+0x30840], R0 ;  /* 0x03084000070095a7 */ /* 0x000ea4000802007f */
[----:B--2---:R-:W-:Y:S05]  /*f230*/  @!P1 BRA `(.L_x_81) ;  /* 0xfffffffc00f09947 */ /* 0x004fea000383ffff */
[----:B------:R-:W-:Y:S05]  /*f240*/  BRA `(.L_x_174) ;  /* 0xffffffcc00b87947 */ /* 0x000fea000383ffff */
.L_x_83:
[----:B--2---:R2:W3:Y:S02]  /*f250*/  SYNCS.PHASECHK.TRANS64.TRYWAIT P1, [R5+URZ+0x30860], R2 ;  /* 0x03086002050075a7 */ /* 0x0044e4000802017f */
[----:B---3--:R-:W-:Y:S05]  /*f260*/  @!P1 NANOSLEEP.SYNCS 0x989680 ;  /* 0x009896800000995d */ /* 0x008fea0003900000 */
[----:B------:R-:W3:Y:S02]  /*f270*/  @!P1 SYNCS.PHASECHK.TRANS64 P1, [R5+URZ+0x30860], R2 ;  /* 0x03086002050095a7 */ /* 0x000ee4000802007f */
[----:B---3--:R-:W-:Y:S05]  /*f280*/  @!P1 BRA `(.L_x_83) ;  /* 0xfffffffc00f09947 */ /* 0x008fea000383ffff */
[----:B------:R-:W-:Y:S05]  /*f290*/  BRA `(.L_x_175) ;  /* 0xffffffcc00b47947 */ /* 0x000fea000383ffff */
.L_x_176:
[----:B------:R-:W-:-:S00]  /*f2a0*/  BRA `(.L_x_176) ;  /* 0xfffffffc00fc7947 */ /* 0x000fc0000383ffff */
[----:B------:R-:W-:-:S00]  /*f2b0*/  NOP ;  /* 0x0000000000007918 */ /* 0x000fc00000000000 */
        /* <DEDUP_REMOVED lines=12> */
.L_x_3210:


//--------------------- .text._ZN7cutlass13device_kernelIN5flash11enable_sm90INS1_16FlashAttnFwdSm90INS1_25CollectiveMainloopFwdSm90ILi2EN4cute5tupleIJNS5_1CILi1EEES8_S8_EEENS6_IJNS7_ILi128EEENS7_ILi96EEENS7_ILi192EEEEEELi192ENS_10bfloat16_tEfNS_4arch4Sm90ELb0ELb0ELb0ELb1ELb1ELb0ELb0ELb1ELb1ELb1ELb1ELb0EEENS1_21CollectiveEpilogueFwdINS6_IJSA_SC_SB_EEES9_SE_SG_Li256ELb1ELb1ELb1ELb0EEENS1_36VarlenDynamicPersistentTileSchedulerILi128ELi96ELi256ELi128ELb1ELb1ELb1ELb0ELb1ELb1EEEEEEEEEvNT_6ParamsE --------------------------
	.section	.text._ZN7cutlass13device_kernelIN5flash11enable_sm90INS1_16FlashAttnFwdSm90INS1_25CollectiveMainloopFwdSm90ILi2EN4cute5tupleIJNS5_1CILi1EEES8_S8_EEENS6_IJNS7_ILi128EEENS7_ILi96EEENS7_ILi192EEEEEELi192ENS_10bfloat16_tEfNS_4arch4Sm90ELb0ELb0ELb0ELb1ELb1ELb0ELb0ELb1ELb1ELb1ELb1ELb0EEENS1_21CollectiveEpilogueFwdINS6_IJSA_SC_SB_EEES9_SE_SG_Li256ELb1ELb1ELb1ELb0EEENS1_36VarlenDynamicPersistentTileSchedulerILi128ELi96ELi256ELi128ELb1ELb1ELb1ELb0ELb1ELb1EEEEEEEEEvNT_6ParamsE,"ax",@progbits
	.align	128
.text._ZN7cutlass13device_kernelIN5flash11enable_sm90INS1_16FlashAttnFwdSm90INS1_25CollectiveMainloopFwdSm90ILi2EN4cute5tupleIJNS5_1CILi1EEES8_S8_EEENS6_IJNS7_ILi128EEENS7_ILi96EEENS7_ILi192EEEEEELi192ENS_10bfloat16_tEfNS_4arch4Sm90ELb0ELb0ELb0ELb1ELb1ELb0ELb0ELb1ELb1ELb1ELb1ELb0EEENS1_21CollectiveEpilogueFwdINS6_IJSA_SC_SB_EEES9_SE_SG_Li256ELb1ELb1ELb1ELb0EEENS1_36VarlenDynamicPersistentTileSchedulerILi128ELi96ELi256ELi128ELb1ELb1ELb1ELb0ELb1ELb1EEEEEEEEEvNT_6ParamsE:
        .type           _ZN7cutlass13device_kernelIN5flash11enable_sm90INS1_16FlashAttnFwdSm90INS1_25CollectiveMainloopFwdSm90ILi2EN4cute5tupleIJNS5_1CILi1EEES8_S8_EEENS6_IJNS7_ILi128EEENS7_ILi96EEENS7_ILi192EEEEEELi192ENS_10bfloat16_tEfNS_4arch4Sm90ELb0ELb0ELb0ELb1ELb1ELb0ELb0ELb1ELb1ELb1ELb1ELb0EEENS1_21CollectiveEpilogueFwdINS6_IJSA_SC_SB_EEES9_SE_SG_Li256ELb1ELb1ELb1ELb0EEENS1_36VarlenDynamicPersistentTileSchedulerILi128ELi96ELi256ELi128ELb1ELb1ELb1ELb0ELb1ELb1EEEEEEEEEvNT_6ParamsE,@function
        .size           _ZN7cutlass13device_kernelIN5flash11enable_sm90INS1_16FlashAttnFwdSm90INS1_25CollectiveMainloopFwdSm90ILi2EN4cute5tupleIJNS5_1CILi1EEES8_S8_EEENS6_IJNS7_ILi128EEENS7_ILi96EEENS7_ILi192EEEEEELi192ENS_10bfloat16_tEfNS_4arch4Sm90ELb0ELb0ELb0ELb1ELb1ELb0ELb0ELb1ELb1ELb1ELb1ELb0EEENS1_21CollectiveEpilogueFwdINS6_IJSA_SC_SB_EEES9_SE_SG_Li256ELb1ELb1ELb1ELb0EEENS1_36VarlenDynamicPersistentTileSchedulerILi128ELi96ELi256ELi128ELb1ELb1ELb1ELb0ELb1ELb1EEEEEEEEEvNT_6ParamsE,(.L_x_3211 - _ZN7cutlass13device_kernelIN5flash11enable_sm90INS1_16FlashAttnFwdSm90INS1_25CollectiveMainloopFwdSm90ILi2EN4cute5tupleIJNS5_1CILi1EEES8_S8_EEENS6_IJNS7_ILi128EEENS7_ILi96EEENS7_ILi192EEEEEELi192ENS_10bfloat16_tEfNS_4arch4Sm90ELb0ELb0ELb0ELb1ELb1ELb0ELb0ELb1ELb1ELb1ELb1ELb0EEENS1_21CollectiveEpilogueFwdINS6_IJSA_SC_SB_EEES9_SE_SG_Li256ELb1ELb1ELb1ELb0EEENS1_36VarlenDynamicPersistentTileSchedulerILi128ELi96ELi256ELi128ELb1ELb1ELb1ELb0ELb1ELb1EEEEEEEEEvNT_6ParamsE)
        .other          _ZN7cutlass13device_kernelIN5flash11enable_sm90INS1_16FlashAttnFwdSm90INS1_25CollectiveMainloopFwdSm90ILi2EN4cute5tupleIJNS5_1CILi1EEES8_S8_EEENS6_IJNS7_ILi128EEENS7_ILi96EEENS7_ILi192EEEEEELi192ENS_10bfloat16_tEfNS_4arch4Sm90ELb0ELb0ELb0ELb1ELb1ELb0ELb0ELb1ELb1ELb1ELb1ELb0EEENS1_21CollectiveEpilogueFwdINS6_IJSA_SC_SB_EEES9_SE_SG_Li256ELb1ELb1ELb1ELb0EEENS1_36VarlenDynamicPersistentTileSchedulerILi128ELi96ELi256ELi128ELb1ELb1ELb1ELb0ELb1ELb1EEEEEEEEEvNT_6ParamsE,@"STO_CUDA_ENTRY STV_DEFAULT"
_ZN7cutlass13device_kernelIN5flash11enable_sm90INS1_16FlashAttnFwdSm90INS1_25CollectiveMainloopFwdSm90ILi2EN4cute5tupleIJNS5_1CILi1EEES8_S8_EEENS6_IJNS7_ILi128EEENS7_ILi96EEENS7_ILi192EEEEEELi192ENS_10bfloat16_tEfNS_4arch4Sm90ELb0ELb0ELb0ELb1ELb1ELb0ELb0ELb1ELb1ELb1ELb1ELb0EEENS1_21CollectiveEpilogueFwdINS6_IJSA_SC_SB_EEES9_SE_SG_Li256ELb1ELb1ELb1ELb0EEENS1_36VarlenDynamicPersistentTileSchedulerILi128ELi96ELi256ELi128ELb1ELb1ELb1ELb0ELb1ELb1EEEEEEEEEvNT_6ParamsE:
        /* <DEDUP_REMOVED lines=45> */
.L_x_177:
        /* <DEDUP_REMOVED lines=22> */
.L_x_178:
        /* <DEDUP_REMOVED lines=18> */
.L_x_179:
        /* <DEDUP_REMOVED lines=22> */
.L_x_180:
        /* <DEDUP_REMOVED lines=23> */
.L_x_181:
[----:B------:R-:W-:Y:S01]  /*0820*/  UISETP.NE.AND UP0, UPT, UR9, URZ, UPT ;  /* 0x0000003f0900728c */ /* 0x000fe2000bf05270 */
[----:B------:R-:W-:Y:S01]  /*0830*/  NOP ;  /* 0x0000000000007918 */ /* 0x000fe20000000000 */
[----:B0-----:R-:W-:Y:S01]  /*0840*/  UMOV UR4, 0x1 ;  /* 0x0000000100047882 */ /* 0x001fe20000000000 */
[----:B------:R-:W-:Y:S01]  /*0850*/  ULDC.64 UR36, c[0x0][0x208] ;  /* 0x0000820000247ab9 */ /* 0x000fe20000000a00 */
[----:B------:R-:W-:Y:S01]  /*0860*/  USEL UR4, UR4, 0x2, !UP0 ;  /* 0x0000000204047887 */ /* 0x000fe2000c000000 */
[----:B-1234-:R-:W-:Y:S01]  /*0870*/  BAR.SYNC.DEFER_BLOCKING 0x0 ;  /* 0x0000000000007b1d */ /* 0x01efe20000010000 */
[----:B------:R-:W-:-:S04]  /*0880*/  PLOP3.LUT P0, PT, PT, PT, UP0, 0x80, 0x0 ;  /* 0x000000000000781c */ /* 0x000fc80003f0f008 */
[----:B------:R-:W-:-:S05]  /*0890*/  IMAD.U32 R3, RZ, RZ, UR4 ;  /* 0x00000004ff037e24 */ /* 0x000fca000f8e00ff */
[----:B------:R0:W-:Y:S04]  /*08a0*/  STL [R1+0x2c], R3 ;  /* 0x00002c0301007387 */ /* 0x0001e80000100800 */
[----:B------:R-:W-:Y:S05]  /*08b0*/  @!P0 BRA `(.L_x_182) ;  /* 0x000000a400b88947 */ /* 0x000fea0003800000 */
.L_x_183:
[----:B------:R-:W-:-:S08]  /*08c0*/  NOP ;  /* 0x0000000000007918 */ /* 0x000fd00000000000 */
[----:B------:R-:W1:Y:S02]  /*08d0*/  USETMAXREG.TRY_ALLOC.CTAPOOL UP0, 0xe8 ;  /* 0x000000e8000079c8 */ /* 0x000e640008000600 */
[----:B-1----:R-:W-:-:S13]  /*08e0*/  PLOP3.LUT P0, PT, PT, PT, UP0, 0x80, 0x0 ;  /* 0x000000000000781c */ /* 0x002fda0003f0f008 */
[----:B------:R-:W-:Y:S05]  /*08f0*/  @!P0 BRA `(.L_x_183) ;  /* 0xfffffffc00f08947 */ /* 0x000fea000383ffff */
[----:B------:R-:W1:Y:S08]  /*0900*/  S2UR UR5, SR_CgaCtaId ;  /* 0x00000000000579c3 */ /* 0x000e700000008800 */
[----:B------:R-:W-:Y:S06]  /*0910*/  BAR.ARV 0x8, 0x180 ;  /* 0x0206000000007b1d */ /* 0x000fec0000002000 */
[----:B------:R-:W-:-:S02]  /*0920*/  UMOV UR4, 0x400 ;  /* 0x0000040000047882 */ /* 0x000fc40000000000 */
[----:B------:R-:W-:Y:S01]  /*0930*/  BAR.SYNC.DEFER_BLOCKING 0x5, 0x180 ;  /* 0x0146000000007b1d */ /* 0x000fe20000010000 */
[----:B-1----:R-:W-:-:S09]  /*0940*/  ULEA UR4, UR5, UR4, 0x18 ;  /* 0x0000000405047291 */ /* 0x002fd2000f8ec03f */
[----:B------:R-:W1:Y:S01]  /*0950*/  LDS.128 R8, [UR4+0x308d0] ;  /* 0x0308d004ff087984 */ /* 0x000e620008000c00 */
[----:B------:R-:W-:Y:S01]  /*0960*/  ULDC UR4, c[0x0][0xc3c] ;  /* 0x00030f0000047ab9 */ /* 0x000fe20000000800 */
[----:B------:R-:W-:Y:S06]  /*0970*/  BAR.ARV 0x4, 0x180 ;  /* 0x0106000000007b1d */ /* 0x000fec0000002000 */
[----:B-1----:R-:W-:-:S13]  /*0980*/  ISETP.GE.AND P0, PT, R11, UR4, PT ;  /* 0x000000040b007c0c */ /* 0x002fda000bf06270 */
[----:B------:R-:W-:Y:S05]  /*0990*/  @P0 EXIT ;  /* 0x000000000000094d */ /* 0x000fea0003800000 */
[----:B------:R-:W2:Y:S01]  /*09a0*/  LDL R2, [R1+0x2c] ;  /* 0x00002c0001027983 */ /* 0x000ea20000100800 */
[----:B------:R-:W-:Y:S01]  /*09b0*/  VIADD R12, R0, 0xffffff80 ;  /* 0xffffff80000c7836 */ /* 0x000fe20000000000 */
[----:B------:R-:W-:Y:S01]  /*09c0*/  R2UR UR7, R11 ;  /* 0x000000000b0772ca */ /* 0x000fe200000e0000 */
[----:B------:R-:W-:Y:S01]  /*09d0*/  UMOV UR39, URZ ;  /* 0x0000003f00277c82 */ /* 0x000fe20008000000 */
[----:B------:R-:W-:Y:S01]  /*09e0*/  R2UR UR6, R9 ;  /* 0x00000000090672ca */ /* 0x000fe200000e0000 */
[----:B------:R-:W-:Y:S01]  /*09f0*/  UMOV UR38, URZ ;  /* 0x0000003f00267c82 */ /* 0x000fe20008000000 */
[----:B------:R-:W-:Y:S02]  /*0a00*/  SHF.R.S32.HI R0, RZ, 0x1f, R12 ;  /* 0x0000001fff007819 */ /* 0x000fe4000001140c */
[----:B------:R-:W-:Y:S02]  /*0a10*/  R2UR UR5, R10 ;  /* 0x000000000a0572ca */ /* 0x000fe400000e0000 */
[----:B0-----:R-:W-:-:S02]  /*0a20*/  LEA.HI R3, R0, R12, RZ, 0x4 ;  /* 0x0000000c00037211 */ /* 0x001fc400078f20ff */
[CC--:B------:R-:W-:Y:S02]  /*0a30*/  LEA.HI R4, R0.reuse, R12.reuse, RZ, 0x5 ;  /* 0x0000000c00047211 */ /* 0x0c0fe400078f28ff */
[----:B------:R-:W-:Y:S02]  /*0a40*/  SHF.R.S32.HI R6, RZ, 0x4, R3 ;  /* 0x00000004ff067819 */ /* 0x000fe40000011403 */
[----:B------:R-:W-:Y:S01]  /*0a50*/  LEA.HI R11, R0, R12, RZ, 0x2 ;  /* 0x0000000c000b7211 */ /* 0x000fe200078f10ff */
[----:B------:R-:W-:Y:S01]  /*0a60*/  IMAD.SHL.U32 R5, R4, 0x20, RZ ;  /* 0x0000002004057824 */ /* 0x000fe200078e00ff */
[C---:B------:R-:W-:Y:S02]  /*0a70*/  LOP3.LUT R4, R3.reuse, 0x3fffff0, RZ, 0xc0, !PT ;  /* 0x03fffff003047812 */ /* 0x040fe400078ec0ff */
[----:B------:R-:W-:Y:S02]  /*0a80*/  LEA.HI R3, R3, R6, RZ, 0x1 ;  /* 0x0000000603037211 */ /* 0x000fe400078f08ff */
[----:B------:R-:W-:Y:S01]  /*0a90*/  LOP3.LUT R5, R5, 0xfffffc00, RZ, 0xc0, !PT ;  /* 0xfffffc0005057812 */ /* 0x000fe200078ec0ff */
[----:B------:R-:W-:Y:S01]  /*0aa0*/  IMAD.IADD R4, R12, 0x1, -R4 ;  /* 0x000000010c047824 */ /* 0x000fe200078e0a04 */
[----:B------:R-:W-:-:S02]  /*0ab0*/  LOP3.LUT R3, R3, 0x1ffffffe, RZ, 0xc0, !PT ;  /* 0x1ffffffe03037812 */ /* 0x000fc400078ec0ff */
[----:B------:R-:W-:Y:S01]  /*0ac0*/  LOP3.LUT R11, R11, 0xfffffffc, RZ, 0xc0, !PT ;  /* 0xfffffffc0b0b7812 */ /* 0x000fe200078ec0ff */
[----:B------:R-:W-:Y:S02]  /*0ad0*/  IMAD R4, R4, 0x40, R5 ;  /* 0x0000004004047824 */ /* 0x000fe400078e0205 */
[----:B------:R-:W-:Y:S02]  /*0ae0*/  IMAD.IADD R3, R6, 0x1, -R3 ;  /* 0x0000000106037824 */ /* 0x000fe400078e0a03 */
[----:B------:R-:W-:Y:S02]  /*0af0*/  IMAD.IADD R11, R12, 0x1, -R11 ;  /* 0x000000010c0b7824 */ /* 0x000fe400078e0a0b */
[----:B------:R-:W-:-:S03]  /*0b00*/  IMAD R3, R3, 0x8, R4 ;  /* 0x0000000803037824 */ /* 0x000fc600078e0204 */
[----:B------:R-:W-:Y:S02]  /*0b10*/  LEA.HI R5, R11, R11, RZ, 0x1 ;  /* 0x0000000b0b057211 */ /* 0x000fe400078f08ff */
[----:B------:R0:W-:Y:S02]  /*0b20*/  STL [R1+0x24], R3 ;  /* 0x0000240301007387 */ /* 0x0001e40000100800 */
[----:B------:R-:W-:-:S05]  /*0b30*/  LOP3.LUT R4, R5, 0x1ffffffe, RZ, 0xc0, !PT ;  /* 0x1ffffffe05047812 */ /* 0x000fca00078ec0ff */
[----:B------:R-:W-:Y:S01]  /*0b40*/  IMAD.IADD R4, R11, 0x1, -R4 ;  /* 0x000000010b047824 */ /* 0x000fe200078e0a04 */
[----:B--2---:R-:W-:Y:S02]  /*0b50*/  R2UR UR4, R2 ;  /* 0x00000000020472ca */ /* 0x004fe400000e0000 */
[CC--:B------:R-:W-:Y:S02]  /*0b60*/  LEA.HI R2, R0.reuse, R12.reuse, RZ, 0x7 ;  /* 0x0000000c00027211 */ /* 0x0c0fe400078f38ff */
[----:B------:R-:W-:Y:S02]  /*0b70*/  LEA.HI R0, R0, R12, RZ, 0x3 ;  /* 0x0000000c00007211 */ /* 0x000fe400078f18ff */
[----:B------:R-:W-:Y:S02]  /*0b80*/  LOP3.LUT R216, R2, 0xffffff80, RZ, 0xc0, !PT ;  /* 0xffffff8002d87812 */ /* 0x000fe400078ec0ff */
[----:B------:R-:W-:Y:S02]  /*0b90*/  SHF.R.S32.HI R13, RZ, 0x7, R2 ;  /* 0x00000007ff0d7819 */ /* 0x000fe40000011402 */
[----:B------:R-:W-:Y:S01]  /*0ba0*/  LOP3.LUT R16, R0, 0xfffffff8, RZ, 0xc0, !PT ;  /* 0xfffffff800107812 */ /* 0x000fe200078ec0ff */
[----:B------:R-:W-:Y:S01]  /*0bb0*/  IMAD.IADD R216, R12, 0x1, -R216 ;  /* 0x000000010cd87824 */ /* 0x000fe200078e0ad8 */
[----:B------:R-:W-:Y:S01]  /*0bc0*/  LEA.HI R2, R2, R13, RZ, 0x1 ;  /* 0x0000000d02027211 */ /* 0x000fe200078f08ff */
[----:B------:R-:W-:Y:S01]  /*0bd0*/  ULOP3.LUT UR4, UR4, 0x1, URZ, 0xfc, !UPT ;  /* 0x0000000104047892 */ /* 0x000fe2000f8efc3f */
[----:B------:R-:W-:Y:S01]  /*0be0*/  SHF.R.S32.HI R213, RZ, 0x3, R0 ;  /* 0x00000003ffd57819 */ /* 0x000fe20000011400 */
[----:B------:R-:W-:Y:S01]  /*0bf0*/  IMAD.IADD R16, R12, 0x1, -R16 ;  /* 0x000000010c107824 */ /* 0x000fe200078e0a10 */
[----:B------:R-:W-:-:S02]  /*0c00*/  SHF.R.S32.HI R7, RZ, 0x1f, R216 ;  /* 0x0000001fff077819 */ /* 0x000fc400000114d8 */
[----:B------:R-:W-:Y:S02]  /*0c10*/  LOP3.LUT R2, R2, 0x3fffffe, RZ, 0xc0, !PT ;  /* 0x03fffffe02027812 */ /* 0x000fe400078ec0ff */
[CC--:B------:R-:W-:Y:S02]  /*0c20*/  LEA.HI R8, R7.reuse, R216.reuse, RZ, 0x2 ;  /* 0x000000d807087211 */ /* 0x0c0fe400078f10ff */
[----:B------:R-:W-:Y:S01]  /*0c30*/  LEA.HI R7, R7, R216, RZ, 0x5 ;  /* 0x000000d807077211 */ /* 0x000fe200078f28ff */
[----:B------:R-:W-:Y:S01]  /*0c40*/  IMAD.IADD R2, R13, 0x1, -R2 ;  /* 0x000000010d027824 */ /* 0x000fe200078e0a02 */
[--C-:B------:R-:W-:Y:S02]  /*0c50*/  SHF.R.S32.HI R9, RZ, 0x2, R8.reuse ;  /* 0x00000002ff097819 */ /* 0x100fe40000011408 */
[----:B------:R-:W-:Y:S02]  /*0c60*/  SHF.R.S32.HI R10, RZ, 0x1f, R8 ;  /* 0x0000001fff0a7819 */ /* 0x000fe40000011408 */
[----:B0-----:R-:W-:-:S02]  /*0c70*/  LOP3.LUT R3, R8, 0x7ffffffc, RZ, 0xc0, !PT ;  /* 0x7ffffffc08037812 */ /* 0x001fc400078ec0ff */
[----:B------:R-:W-:Y:S02]  /*0c80*/  LEA.HI R10, R10, R9, RZ, 0x3 ;  /* 0x000000090a0a7211 */ /* 0x000fe400078f18ff */
[----:B------:R-:W-:Y:S01]  /*0c90*/  SHF.R.S32.HI R7, RZ, 0x5, R7 ;  /* 0x00000005ff077819 */ /* 0x000fe20000011407 */
[----:B------:R-:W-:Y:S01]  /*0ca0*/  IMAD.IADD R3, R216, 0x1, -R3 ;  /* 0x00000001d8037824 */ /* 0x000fe200078e0a03 */
[----:B------:R-:W-:-:S03]  /*0cb0*/  LOP3.LUT R10, R10, 0xfffffff8, RZ, 0xc0, !PT ;  /* 0xfffffff80a0a7812 */ /* 0x000fc600078ec0ff */
[----:B------:R-:W-:Y:S02]  /*0cc0*/  IMAD.SHL.U32 R17, R3, 0x2, RZ ;  /* 0x0000000203117824 */ /* 0x000fe400078e00ff */
[----:B------:R-:W-:Y:S02]  /*0cd0*/  IMAD.IADD R10, R9, 0x1, -R10 ;  /* 0x00000001090a7824 */ /* 0x000fe400078e0a0a */
[C---:B------:R-:W-:Y:S01]  /*0ce0*/  VIADD R208, R17.reuse, 0x38 ;  /* 0x0000003811d07836 */ /* 0x040fe20000000000 */
[----:B------:R-:W-:Y:S01]  /*0cf0*/  IADD3 R198, R17, 0x88, RZ ;  /* 0x0000008811c67810 */ /* 0x000fe20007ffe0ff */
[----:B------:R-:W-:Y:S02]  /*0d00*/  IMAD R7, R7, 0x10, R10 ;  /* 0x0000001007077824 */ /* 0x000fe400078e020a */
[C---:B------:R-:W-:Y:S01]  /*0d10*/  VIADD R205, R17.reuse, 0x50 ;  /* 0x0000005011cd7836 */ /* 0x040fe20000000000 */
[----:B------:R-:W-:Y:S01]  /*0d20*/  SHF.R.S32.HI R0, RZ, 0x1f, R208 ;  /* 0x0000001fff007819 */ /* 0x000fe200000114d0 */
[----:B------:R-:W-:Y:S01]  /*0d30*/  IMAD R5, R2, 0x40, R7 ;  /* 0x0000004002057824 */ /* 0x000fe200078e0207 */
[----:B------:R-:W-:Y:S01]  /*0d40*/  MOV R2, UR4 ;  /* 0x0000000400027c02 */ /* 0x000fe20008000f00 */
[C---:B------:R-:W-:Y:S01]  /*0d50*/  VIADD R210, R17.reuse, 0x8 ;  /* 0x0000000811d27836 */ /* 0x040fe20000000000 */
[----:B------:R-:W-:Y:S01]  /*0d60*/  SHF.R.S32.HI R0, RZ, 0x1f, R205 ;  /* 0x0000001fff007819 */ /* 0x000fe200000114cd */
[----:B------:R-:W-:Y:S01]  /*0d70*/  IMAD R0, R4, 0x8, R5 ;  /* 0x0000000804007824 */ /* 0x000fe200078e0205 */
[----:B------:R-:W-:Y:S01]  /*0d80*/  STL [R1+0x1c], R5 ;  /* 0x00001c0501007387 */ /* 0x000fe20000100800 */
[C---:B------:R-:W-:Y:S01]  /*0d90*/  VIADD R209, R17.reuse, 0x30 ;  /* 0x0000003011d17836 */ /* 0x040fe20000000000 */
[----:B------:R-:W-:Y:S01]  /*0da0*/  UMOV UR4, URZ ;  /* 0x0000003f00047c82 */ /* 0x000fe20008000000 */
[C---:B------:R-:W-:Y:S01]  /*0db0*/  VIADD R207, R17.reuse, 0x40 ;  /* 0x0000004011cf7836 */ /* 0x040fe20000000000 */
[----:B------:R0:W-:Y:S01]  /*0dc0*/  STL [R1+0x28], R2 ;  /* 0x0000280201007387 */ /* 0x0001e20000100800 */
[C---:B------:R-:W-:Y:S01]  /*0dd0*/  VIADD R206, R17.reuse, 0x48 ;  /* 0x0000004811ce7836 */ /* 0x040fe20000000000 */
[----:B------:R-:W-:Y:S01]  /*0de0*/  SHF.R.S32.HI R3, RZ, 0x1f, R210 ;  /* 0x0000001fff037819 */ /* 0x000fe200000114d2 */
[C---:B------:R-:W-:Y:S01]  /*0df0*/  VIADD R204, R17.reuse, 0x58 ;  /* 0x0000005811cc7836 */ /* 0x040fe20000000000 */
[----:B------:R1:W-:Y:S01]  /*0e00*/  STL [R1+0x20], R0 ;  /* 0x0000200001007387 */ /* 0x0003e20000100800 */
[C---:B------:R-:W-:Y:S01]  /*0e10*/  VIADD R203, R17.reuse, 0x60 ;  /* 0x0000006011cb7836 */ /* 0x040fe20000000000 */
[----:B------:R-:W-:Y:S01]  /*0e20*/  SHF.R.S32.HI R3, RZ, 0x1f, R207 ;  /* 0x0000001fff037819 */ /* 0x000fe200000114cf */
[C---:B------:R-:W-:Y:S01]  /*0e30*/  VIADD R202, R17.reuse, 0x68 ;  /* 0x0000006811ca7836 */ /* 0x040fe20000000000 */
[----:B------:R-:W-:Y:S01]  /*0e40*/  SHF.R.S32.HI R229, RZ, 0x1f, R204 ;  /* 0x0000001fffe57819 */ /* 0x000fe200000114cc */
[C---:B------:R-:W-:Y:S01]  /*0e50*/  VIADD R201, R17.reuse, 0x70 ;  /* 0x0000007011c97836 */ /* 0x040fe20000000000 */
[----:B0-----:R-:W-:Y:S01]  /*0e60*/  SHF.R.S32.HI R2, RZ, 0x1f, R209 ;  /* 0x0000001fff027819 */ /* 0x001fe200000114d1 */
[C---:B------:R-:W-:Y:S01]  /*0e70*/  VIADD R200, R17.reuse, 0x78 ;  /* 0x0000007811c87836 */ /* 0x040fe20000000000 */
[----:B------:R-:W-:Y:S01]  /*0e80*/  SHF.R.S32.HI R2, RZ, 0x1f, R206 ;  /* 0x0000001fff027819 */ /* 0x000fe200000114ce */
        /* <DEDUP_REMOVED lines=14> */
[----:B------:R-:W-:Y:S01]  /*0f70*/  IMAD.U32 R214, RZ, RZ, UR4 ;  /* 0x00000004ffd67e24 */ /* 0x000fe2000f8e00ff */
[----:B------:R-:W-:Y:S01]  /*0f80*/  SHF.R.S32.HI R221, RZ, 0x1f, R196 ;  /* 0x0000001fffdd7819 */ /* 0x000fe200000114c4 */
[C---:B------:R-:W-:Y:S01]  /*0f90*/  VIADD R22, R17.reuse, 0x10 ;  /* 0x0000001011167836 */ /* 0x040fe20000000000 */
[----:B------:R-:W-:Y:S01]  /*0fa0*/  SHF.R.S32.HI R220, RZ, 0x1f, R195 ;  /* 0x0000001fffdc7819 */ /* 0x000fe200000114c3 */
[----:B------:R-:W-:Y:S01]  /*0fb0*/  VIADD R19, R17, 0x28 ;  /* 0x0000002811137836 */ /* 0x000fe20000000000 */
[----:B------:R-:W-:-:S02]  /*0fc0*/  SHF.R.S32.HI R219, RZ, 0x1f, R194 ;  /* 0x0000001fffdb7819 */ /* 0x000fc400000114c2 */
[----:B------:R-:W-:Y:S02]  /*0fd0*/  SHF.R.S32.HI R218, RZ, 0x1f, R193 ;  /* 0x0000001fffda7819 */ /* 0x000fe400000114c1 */
[----:B-1----:R-:W-:-:S07]  /*0fe0*/  SHF.R.S32.HI R217, RZ, 0x1f, R192 ;  /* 0x0000001fffd97819 */ /* 0x002fce00000114c0 */
.L_x_233:
[----:B------:R-:W-:Y:S01]  /*0ff0*/  ULDC.64 UR8, c[0x0][0xc88] ;  /* 0x0003220000087ab9 */ /* 0x000fe20000000a00 */
[----:B------:R-:W-:Y:S01]  /*1000*/  ULDC.64 UR10, c[0x0][0xa20] ;  /* 0x00028800000a7ab9 */ /* 0x000fe20000000a00 */
[----:B------:R-:W-:Y:S02]  /*1010*/  UIMAD.WIDE UR8, UR7, 0x4, UR8 ;  /* 0x00000004070878a5 */ /* 0x000fe4000f8e0208 */
[----:B------:R-:W-:Y:S01]  /*1020*/  UISETP.NE.U32.AND UP1, UPT, UR10, URZ, UPT ;  /* 0x0000003f0a00728c */ /* 0x000fe2000bf25070 */
[----:B------:R-:W-:-:S03]  /*1030*/  ULDC UR7, c[0x0][0x2f0] ;  /* 0x0000bc0000077ab9 */ /* 0x000fc60000000800 */
[----:B0-23--:R-:W-:Y:S02]  /*1040*/  IMAD.U32 R2, RZ, RZ, UR8 ;  /* 0x00000008ff027e24 */ /* 0x00dfe4000f8e00ff */
[----:B------:R-:W-:Y:S01]  /*1050*/  IMAD.U32 R3, RZ, RZ, UR9 ;  /* 0x00000009ff037e24 */ /* 0x000fe2000f8e00ff */
[----:B------:R-:W-:-:S04]  /*1060*/  ULDC.64 UR8, c[0x0][0xa28] ;  /* 0x00028a0000087ab9 */ /* 0x000fc80000000a00 */
[----:B------:R-:W2:Y:S01]  /*1070*/  LDG.E R2, desc[UR36][R2.64] ;  /* 0x0000002402027981 */ /* 0x000ea2000c1e1900 */
[----:B------:R-:W-:Y:S02]  /*1080*/  UISETP.NE.U32.AND UP0, UPT, UR8, URZ, UPT ;  /* 0x0000003f0800728c */ /* 0x000fe4000bf05070 */
[----:B------:R-:W-:Y:S02]  /*1090*/  UISETP.NE.AND.EX UP1, UPT, UR11, URZ, UPT, UP1 ;  /* 0x0000003f0b00728c */ /* 0x000fe4000bf25310 */
[----:B------:R-:W-:-:S04]  /*10a0*/  UISETP.NE.AND.EX UP0, UPT, UR9, URZ, UPT, UP0 ;  /* 0x0000003f0900728c */ /* 0x000fc8000bf05300 */
[----:B------:R-:W-:Y:S02]  /*10b0*/  PLOP3.LUT P1, PT, PT, PT, UP1, 0x80, 0x0 ;  /* 0x000000000000781c */ /* 0x000fe40003f2f018 */
[----:B------:R-:W-:Y:S02]  /*10c0*/  PLOP3.LUT P0, PT, PT, PT, UP0, 0x80, 0x0 ;  /* 0x000000000000781c */ /* 0x000fe40003f0f008 */
[----:B--2---:R-:W-:-:S13]  /*10d0*/  R2UR UR61, R2 ;  /* 0x00000000023d72ca */ /* 0x004fda00000e0000 */
[----:B------:R-:W-:Y:S02]  /*10e0*/  USHF.R.S32.HI UR4, URZ, 0x1f, UR61 ;  /* 0x0000001f3f047899 */ /* 0x000fe4000801143d */
[----:B------:R-:W-:-:S04]  /*10f0*/  @UP0 ULEA UR8, UP2, UR61, UR8, 0x2 ;  /* 0x000000083d080291 */ /* 0x000fc8000f84103f */
[----:B------:R-:W-:Y:S02]  /*1100*/  @UP0 ULEA.HI.X UR9, UR61, UR9, UR4, 0x2, UP2 ;  /* 0x000000093d090291 */ /* 0x000fe400090f1404 */
[----:B------:R-:W-:Y:S01]  /*1110*/  IMAD.U32 R215, RZ, RZ, UR4 ;  /* 0x00000004ffd77e24 */ /* 0x000fe2000f8e00ff */
[----:B------:R-:W-:Y:S01]  /*1120*/  @UP1 ULEA UR10, UP0, UR61, UR10, 0x2 ;  /* 0x0000000a3d0a1291 */ /* 0x000fe2000f80103f */
[----:B------:R-:W-:-:S03]  /*1130*/  IMAD.U32 R2, RZ, RZ, UR8 ;  /* 0x00000008ff027e24 */ /* 0x000fc6000f8e00ff */
[----:B------:R-:W-:Y:S01]  /*1140*/  @UP1 ULEA.HI.X UR11, UR61, UR11, UR4, 0x2, UP0 ;  /* 0x0000000b3d0b1291 */ /* 0x000fe200080f1404 */
[----:B------:R-:W-:Y:S01]  /*1150*/  IMAD.U32 R3, RZ, RZ, UR9 ;  /* 0x00000009ff037e24 */ /* 0x000fe2000f8e00ff */
[----:B------:R-:W-:Y:S01]  /*1160*/  ULDC.64 UR8, c[0x0][0x418] ;  /* 0x0001060000087ab9 */ /* 0x000fe20000000a00 */
[----:B-1----:R-:W-:Y:S01]  /*1170*/  IMAD.U32 R4, RZ, RZ, UR10 ;  /* 0x0000000aff047e24 */ /* 0x002fe2000f8e00ff */
[----:B------:R-:W-:Y:S02]  /*1180*/  ULDC UR4, c[0x0][0x424] ;  /* 0x0001090000047ab9 */ /* 0x000fe40000000800 */
[----:B------:R-:W-:Y:S01]  /*1190*/  IMAD.U32 R5, RZ, RZ, UR11 ;  /* 0x0000000bff057e24 */ /* 0x000fe2000f8e00ff */
[----:B------:R-:W2:Y:S04]  /*11a0*/  @P0 LDG.E R2, desc[UR36][R2.64] ;  /* 0x0000002402020981 */ /* 0x000ea8000c1e1900 */
[----:B------:R-:W3:Y:S01]  /*11b0*/  @P1 LDG.E R4, desc[UR36][R4.64] ;  /* 0x0000002404041981 */ /* 0x000ee2000c1e1900 */
[----:B------:R-:W-:Y:S01]  /*11c0*/  UISETP.NE.U32.AND UP0, UPT, UR8, URZ, UPT ;  /* 0x0000003f0800728c */ /* 0x000fe2000bf05070 */
[----:B------:R-:W-:Y:S01]  /*11d0*/  IMAD.U32 R212, RZ, RZ, UR6 ;  /* 0x00000006ffd47e24 */ /* 0x000fe2000f8e00ff */
[----:B------:R-:W-:Y:S01]  /*11e0*/  UMOV UR41, URZ ;  /* 0x0000003f00297c82 */ /* 0x000fe20008000000 */
[----:B------:R-:W-:-:S02]  /*11f0*/  ULOP3.LUT UR8, UR5, 0xff000000, URZ, 0xc0, !UPT ;  /* 0xff00000005087892 */ /* 0x000fc4000f8ec03f */
[----:B------:R-:W-:-:S04]  /*1200*/  UISETP.NE.AND.EX UP0, UPT, UR9, URZ, UPT, UP0 ;  /* 0x0000003f0900728c */ /* 0x000fc8000bf05300 */
[----:B------:R-:W-:-:S04]  /*1210*/  USEL UR4, UR4, 0x1, UP0 ;  /* 0x0000000104047887 */ /* 0x000fc80008000000 */
[----:B------:R-:W-:Y:S01]  /*1220*/  UIMAD UR4, UR4, UR7, URZ ;  /* 0x00000007040472a4 */ /* 0x000fe2000f8e023f */
[----:B--2---:R-:W-:-:S06]  /*1230*/  @P0 R2UR UR41, R2 ;  /* 0x00000000022902ca */ /* 0x004fcc00000e0000 */
[----:B---3--:R-:W-:Y:S01]  /*1240*/  @P1 R2UR UR4, R4 ;  /* 0x00000000040412ca */ /* 0x008fe200000e0000 */
[----:B----45:R-:W-:-:S14]  /*1250*/  @P1 BRA `(.L_x_184) ;  /* 0x0000000000341947 */ /* 0x030fdc0003800000 */
[----:B------:R-:W-:Y:S02]  /*1260*/  ULDC.64 UR6, c[0x0][0xa08] ;  /* 0x0002820000067ab9 */ /* 0x000fe40000000a00 */
[----:B------:R-:W-:-:S04]  /*1270*/  ISETP.NE.U32.AND P0, PT, RZ, UR6, PT ;  /* 0x00000006ff007c0c */ /* 0x000fc8000bf05070 */
[----:B------:R-:W-:-:S13]  /*1280*/  ISETP.NE.AND.EX P0, PT, RZ, UR7, PT, P0 ;  /* 0x00000007ff007c0c */ /* 0x000fda000bf05300 */
[----:B------:R-:W-:Y:S05]  /*1290*/  @!P0 BRA `(.L_x_184) ;  /* 0x0000000000248947 */ /* 0x000fea0003800000 */
[----:B------:R-:W-:Y:S02]  /*12a0*/  ULDC.64 UR6, c[0x0][0xa08] ;  /* 0x0002820000067ab9 */ /* 0x000fe40000000a00 */
[----:B------:R-:W-:-:S06]  /*12b0*/  UIMAD.WIDE UR6, UR61, 0x4, UR6 ;  /* 0x000000043d0678a5 */ /* 0x000fcc000f8e0206 */
[----:B------:R-:W-:Y:S01]  /*12c0*/  IMAD.U32 R2, RZ, RZ, UR6 ;  /* 0x00000006ff027e24 */ /* 0x000fe2000f8e00ff */
[----:B------:R-:W-:-:S05]  /*12d0*/  MOV R3, UR7 ;  /* 0x0000000700037c02 */ /* 0x000fca0008000f00 */
[----:B------:R-:W2:Y:S04]  /*12e0*/  LDG.E R4, desc[UR36][R2.64] ;  /* 0x0000002402047981 */ /* 0x000ea8000c1e1900 */
[----:B------:R-:W3:Y:S01]  /*12f0*/  LDG.E R0, desc[UR36][R2.64+0x4] ;  /* 0x0000042402007981 */ /* 0x000ee2000c1e1900 */
[----:B--2---:R-:W-:Y:S02]  /*1300*/  R2UR UR4, R4 ;  /* 0x00000000040472ca */ /* 0x004fe400000e0000 */
[----:B---3--:R-:W-:-:S13]  /*1310*/  R2UR UR6, R0 ;  /* 0x00000000000672ca */ /* 0x008fda00000e0000 */
[----:B------:R-:W-:-:S12]  /*1320*/  UIADD3 UR4, -UR4, UR6, URZ ;  /* 0x0000000604047290 */ /* 0x000fd8000fffe13f */
.L_x_184:
[----:B------:R-:W-:Y:S02]  /*1330*/  UIADD3 UR41, -UR41, UR4, URZ ;  /* 0x0000000429297290 */ /* 0x000fe4000fffe13f */
[----:B------:R-:W-:Y:S02]  /*1340*/  ULOP3.LUT UR4, UR5, 0xff0000, URZ, 0xc0, !UPT ;  /* 0x00ff000005047892 */ /* 0x000fe4000f8ec03f */
[----:B------:R-:W-:Y:S02]  /*1350*/  UISETP.GE.AND UP0, UPT, UR41, 0x1, UPT ;  /* 0x000000012900788c */ /* 0x000fe4000bf06270 */
[----:B------:R-:W-:Y:S02]  /*1360*/  USHF.R.U32.HI UR8, URZ, 0x8, UR8 ;  /* 0x000000083f087899 */ /* 0x000fe40008011608 */
[----:B------:R-:W-:Y:S02]  /*1370*/  UIADD3 UR6, UR41, 0x5f, URZ ;  /* 0x0000005f29067890 */ /* 0x000fe4000fffe03f */
[----:B------:R-:W-:Y:S01]  /*1380*/  PLOP3.LUT P0, PT, PT, PT, UP0, 0x80, 0x0 ;  /* 0x000000000000781c */ /* 0x000fe20003f0f008 */
[----:B------:R-:W-:-:S02]  /*1390*/  ULEA.HI UR8, UR4, UR8, URZ, 0x10 ;  /* 0x0000000804087291 */ /* 0x000fc4000f8f803f */
[----:B------:R-:W-:Y:S02]  /*13a0*/  UIMAD.WIDE UR6, UR6, 0x2aaaaaab, URZ ;  /* 0x2aaaaaab060678a5 */ /* 0x000fe4000f8e023f */
[----:B------:R-:W-:Y:S02]  /*13b0*/  ULOP3.LUT UR4, UR8, 0xff, URZ, 0xc0, !UPT ;  /* 0x000000ff08047892 */ /* 0x000fe4000f8ec03f */
[----:B------:R-:W-:Y:S02]  /*13c0*/  ULOP3.LUT UR9, UR5, 0xffff, URZ, 0xc0, !UPT ;  /* 0x0000ffff05097892 */ /* 0x000fe4000f8ec03f */
[----:B------:R-:W-:Y:S02]  /*13d0*/  USHF.R.U32.HI UR5, URZ, 0x10, UR8 ;  /* 0x000000103f057899 */ /* 0x000fe40008011608 */
[----:B------:R-:W-:Y:S01]  /*13e0*/  USHF.R.U32.HI UR6, URZ, 0x1f, UR7 ;  /* 0x0000001f3f067899 */ /* 0x000fe20008011607 */
[----:B------:R-:W-:Y:S01]  /*13f0*/  IMAD.U32 R23, RZ, RZ, UR4 ;  /* 0x00000004ff177e24 */ /* 0x000fe2000f8e00ff */
[----:B------:R-:W-:Y:S01]  /*1400*/  UMOV UR4, URZ ;  /* 0x0000003f00047c82 */ /* 0x000fe20008000000 */
[----:B------:R-:W-:Y:S01]  /*1410*/  IMAD.U32 R211, RZ, RZ, UR9 ;  /* 0x00000009ffd37e24 */ /* 0x000fe2000f8e00ff */
[----:B------:R-:W-:Y:S01]  /*1420*/  ULEA.HI.SX32 UR9, UR7, UR6, 0x1c ;  /* 0x0000000607097291 */ /* 0x000fe2000f8fe23f */
[----:B------:R-:W-:Y:S01]  /*1430*/  IMAD.U32 R18, RZ, RZ, UR5 ;  /* 0x00000005ff127e24 */ /* 0x000fe2000f8e00ff */
[----:B------:R-:W-:Y:S10]  /*1440*/  @!P0 BRA `(.L_x_185) ;  /* 0x0000000000948947 */ /* 0x000ff40003800000 */
[----:B------:R-:W-:Y:S01]  /*1450*/  R2UR UR5, R18 ;  /* 0x00000000120572ca */ /* 0x000fe200000e0000 */
[----:B------:R-:W-:-:S12]  /*1460*/  ULDC UR4, c[0x0][0x9f0] ;  /* 0x00027c0000047ab9 */ /* 0x000fd80000000800 */
[----:B------:R-:W-:-:S04]  /*1470*/  UISETP.NE.AND UP0, UPT, UR5, URZ, UPT ;  /* 0x0000003f0500728c */ /* 0x000fc8000bf05270 */
[----:B------:R-:W-:-:S03]  /*1480*/  USEL UR10, UR5, UR4, UP0 ;  /* 0x00000004050a7287 */ /* 0x000fc60008000000 */
[----:B------:R-:W-:Y:S01]  /*1490*/  UMOV UR4, URZ ;  /* 0x0000003f00047c82 */ /* 0x000fe20008000000 */
[----:B------:R-:W-:Y:S02]  /*14a0*/  UIADD3 UR6, UR9, -0x1, UR10 ;  /* 0xffffffff09067890 */ /* 0x000fe4000fffe00a */
[----:B------:R-:W-:-:S04]  /*14b0*/  IMAD.U32 R3, RZ, RZ, UR10 ;  /* 0x0000000aff037e24 */ /* 0x000fc8000f8e00ff */
[----:B------:R-:W-:Y:S01]  /*14c0*/  IMAD.U32 R4, RZ, RZ, UR6 ;  /* 0x00000006ff047e24 */ /* 0x000fe2000f8e00ff */
[-C--:B------:R-:W-:Y:S01]  /*14d0*/  IABS R0, R3.reuse ;  /* 0x0000000300007213 */ /* 0x080fe20000000000 */
[----:B------:R-:W-:Y:S01]  /*14e0*/  ULOP3.LUT UR6, UR6, UR10, URZ, 0x3c, !UPT ;  /* 0x0000000a06067292 */ /* 0x000fe2000f8e3c3f */
[----:B------:R-:W-:Y:S02]  /*14f0*/  IABS R5, R3 ;  /* 0x0000000300057213 */ /* 0x000fe40000000000 */
[----:B------:R-:W-:Y:S02]  /*1500*/  R2UR UR11, R0 ;  /* 0x00000000000b72ca */ /* 0x000fe400000e0000 */
[----:B------:R-:W-:-:S05]  /*1510*/  IABS R4, R4 ;  /* 0x0000000400047213 */ /* 0x000fca0000000000 */
[----:B------:R-:W-:-:S05]  /*1520*/  IMAD.MOV.U32 R3, RZ, RZ, R4 ;  /* 0x000000ffff037224 */ /* 0x000fca00078e0004 */
[----:B------:R-:W-:Y:S01]  /*1530*/  R2UR UR8, R3 ;  /* 0x00000000030872ca */ /* 0x000fe200000e0000 */
        /* <DEDUP_REMOVED lines=22> */
.L_x_185:
[----:B------:R-:W-:Y:S01]  /*16a0*/  R2UR UR5, R23 ;  /* 0x00000000170572ca */ /* 0x000fe200000e0000 */
[----:B------:R-:W-:Y:S01]  /*16b0*/  IMAD.U32 R0, RZ, RZ, UR9 ;  /* 0x00000009ff007e24 */ /* 0x000fe2000f8e00ff */
[----:B------:R-:W-:Y:S01]  /*16c0*/  PLOP3.LUT P0, PT, PT, PT, PT, 0x80, 0x0 ;  /* 0x000000000000781c */ /* 0x000fe20003f0f070 */
[----:B------:R-:W-:Y:S01]  /*16d0*/  IMAD.U32 R3, RZ, RZ, UR4 ;  /* 0x00000004ff037e24 */ /* 0x000fe2000f8e00ff */
[----:B------:R-:W-:Y:S01]  /*16e0*/  CS2R R118, SRZ ;  /* 0x0000000000767805 */ /* 0x000fe2000001ff00 */
[----:B------:R-:W-:Y:S01]  /*16f0*/  IMAD.MOV.U32 R4, RZ, RZ, RZ ;  /* 0x000000ffff047224 */ /* 0x000fe200078e00ff */
[----:B------:R-:W-:Y:S02]  /*1700*/  CS2R R116, SRZ ;  /* 0x0000000000747805 */ /* 0x000fe4000001ff00 */
[----:B------:R-:W-:Y:S02]  /*1710*/  CS2R R114, SRZ ;  /* 0x0000000000727805 */ /* 0x000fe4000001ff00 */
[----:B------:R-:W-:-:S02]  /*1720*/  CS2R R112, SRZ ;  /* 0x0000000000707805 */ /* 0x000fc4000001ff00 */
[----:B------:R-:W-:Y:S02]  /*1730*/  CS2R R110, SRZ ;  /* 0x00000000006e7805 */ /* 0x000fe4000001ff00 */
[----:B------:R-:W-:Y:S02]  /*1740*/  CS2R R108, SRZ ;  /* 0x00000000006c7805 */ /* 0x000fe4000001ff00 */
[----:B------:R-:W-:Y:S02]  /*1750*/  CS2R R106, SRZ ;  /* 0x00000000006a7805 */ /* 0x000fe4000001ff00 */
[----:B------:R-:W-:Y:S01]  /*1760*/  CS2R R104, SRZ ;  /* 0x0000000000687805 */ /* 0x000fe2000001ff00 */
[----:B------:R-:W-:Y:S01]  /*1770*/  UIMAD UR60, UR5, UR4, URZ ;  /* 0x00000004053c72a4 */ /* 0x000fe2000f8e023f */
[----:B------:R-:W-:Y:S02]  /*1780*/  CS2R R102, SRZ ;  /* 0x0000000000667805 */ /* 0x000fe4000001ff00 */
[----:B------:R-:W-:-:S02]  /*1790*/  CS2R R100, SRZ ;  /* 0x0000000000647805 */ /* 0x000fc4000001ff00 */
[----:B------:R-:W-:Y:S02]  /*17a0*/  CS2R R98, SRZ ;  /* 0x0000000000627805 */ /* 0x000fe4000001ff00 */
[----:B------:R-:W-:Y:S02]  /*17b0*/  CS2R R96, SRZ ;  /* 0x0000000000607805 */ /* 0x000fe4000001ff00 */
[----:B------:R-:W-:Y:S02]  /*17c0*/  CS2R R126, SRZ ;  /* 0x00000000007e7805 */ /* 0x000fe4000001ff00 */
[----:B------:R-:W-:Y:S02]  /*17d0*/  VIADDMNMX R0, R3, UR60, R0, PT ;  /* 0x0000003c03007c46 */ /* 0x000fe4000b800100 */
[----:B------:R-:W-:Y:S02]  /*17e0*/  CS2R R120, SRZ ;  /* 0x0000000000787805 */ /* 0x000fe4000001ff00 */
[----:B------:R-:W-:-:S02]  /*17f0*/  CS2R R124, SRZ ;  /* 0x00000000007c7805 */ /* 0x000fc4000001ff00 */
[----:B------:R-:W-:Y:S02]  /*1800*/  CS2R R20, SRZ ;  /* 0x0000000000147805 */ /* 0x000fe4000001ff00 */
[----:B------:R-:W-:Y:S01]  /*1810*/  R2UR UR40, R0 ;  /* 0x00000000002872ca */ /* 0x000fe200000e0000 */
[----:B------:R-:W-:Y:S01]  /*1820*/  IMAD.MOV.U32 R0, RZ, RZ, RZ ;  /* 0x000000ffff007224 */ /* 0x000fe200078e00ff */
        /* <DEDUP_REMOVED lines=11> */
[----:B------:R-:W-:Y:S01]  /*18e0*/  UISETP.GT.AND UP0, UPT, UR40, UR60, UPT ;  /* 0x0000003c2800728c */ /* 0x000fe2000bf04270 */
[----:B------:R-:W-:Y:S02]  /*18f0*/  CS2R R64, SRZ ;  /* 0x0000000000407805 */ /* 0x000fe4000001ff00 */
[----:B------:R-:W-:Y:S02]  /*1900*/  CS2R R62, SRZ ;  /* 0x00000000003e7805 */ /* 0x000fe4000001ff00 */
[----:B------:R-:W-:Y:S02]  /*1910*/  CS2R R60, SRZ ;  /* 0x00000000003c7805 */ /* 0x000fe4000001ff00 */
[----:B------:R-:W-:Y:S02]  /*1920*/  CS2R R58, SRZ ;  /* 0x00000000003a7805 */ /* 0x000fe4000001ff00 */
[----:B------:R-:W-:-:S02]  /*1930*/  CS2R R56, SRZ ;  /* 0x0000000000387805 */ /* 0x000fc4000001ff00 */
[----:B------:R-:W-:Y:S02]  /*1940*/  PLOP3.LUT P1, PT, PT, PT, UP0, 0x80, 0x0 ;  /* 0x000000000000781c */ /* 0x000fe40003f2f008 */
        /* <DEDUP_REMOVED lines=15> */
[----:B------:R-:W-:Y:S01]  /*1a40*/  CS2R R24, SRZ ;  /* 0x0000000000187805 */ /* 0x000fe2000001ff00 */
[----:B------:R-:W-:Y:S06]  /*1a50*/  @!P1 BRA `(.L_x_186) ;  /* 0x00000058000c9947 */ /* 0x000fec0003800000 */
[----:B------:R-:W0:Y:S01]  /*1a60*/  S2R R6, SR_TID.X ;  /* 0x0000000000067919 */ /* 0x000e220000002100 */
[----:B------:R-:W1:Y:S01]  /*1a70*/  S2UR UR7, SR_CgaCtaId ;  /* 0x00000000000779c3 */ /* 0x000e620000008800 */
[----:B------:R-:W-:Y:S02]  /*1a80*/  UMOV UR6, 0x400 ;  /* 0x0000040000067882 */ /* 0x000fe40000000000 */
[----:B-1----:R-:W-:-:S04]  /*1a90*/  ULEA UR6, UR7, UR6, 0x18 ;  /* 0x0000000607067291 */ /* 0x002fc8000f8ec03f */
[----:B------:R-:W-:Y:S01]  /*1aa0*/  UIADD3 UR6, UR6, 0x12400, URZ ;  /* 0x0001240006067890 */ /* 0x000fe2000fffe03f */
[----:B0-----:R-:W-:-:S03]  /*1ab0*/  VIADD R6, R6, 0xffffff80 ;  /* 0xffffff8006067836 */ /* 0x001fc60000000000 */
[----:B------:R-:W-:Y:S02]  /*1ac0*/  ULOP3.LUT UP0, URZ, UR6, 0x1bf, URZ, 0xc0, !UPT ;  /* 0x000001bf063f7892 */ /* 0x000fe4000f80c03f */
[----:B------:R-:W-:-:S04]  /*1ad0*/  SHF.R.S32.HI R5, RZ, 0x1f, R6 ;  /* 0x0000001fff057819 */ /* 0x000fc80000011406 */
[----:B------:R-:W-:Y:S02]  /*1ae0*/  PLOP3.LUT P0, PT, PT, PT, UP0, 0x80, 0x0 ;  /* 0x000000000000781c */ /* 0x000fe40003f0f008 */
[----:B------:R-:W-:-:S04]  /*1af0*/  LEA.HI R5, R5, R6, RZ, 0x7 ;  /* 0x0000000605057211 */ /* 0x000fc800078f38ff */
[----:B------:R-:W-:-:S05]  /*1b00*/  SHF.R.S32.HI R5, RZ, 0x7, R5 ;  /* 0x00000007ff057819 */ /* 0x000fca0000011405 */
[----:B------:R-:W0:Y:S02]  /*1b10*/  SHFL.IDX PT, R0, R5, RZ, 0x1f ;  /* 0x00001fff05007589 */ /* 0x000e2400000e0000 */
[----:B0-----:R-:W-:-:S13]  /*1b20*/  R2UR UR4, R0 ;  /* 0x00000000000472ca */ /* 0x001fda00000e0000 */
        /* <DEDUP_REMOVED lines=16> */
[----:B------:R-:W-:Y:S02]  /*1c30*/  IMAD.U32 R6, RZ, RZ, UR4 ;  /* 0x00000004ff067e24 */ /* 0x000fe4000f8e00ff */
[----:B------:R-:W-:-:S02]  /*1c40*/  IMAD.U32 R11, RZ, RZ, UR7 ;  /* 0x00000007ff0b7e24 */ /* 0x000fc4000f8e00ff */
[----:B------:R-:W-:Y:S02]  /*1c50*/  IMAD.MOV.U32 R8, RZ, RZ, 0x70 ;  /* 0x00000070ff087424 */ /* 0x000fe400078e00ff */
[----:B------:R-:W-:Y:S02]  /*1c60*/  IMAD.MOV.U32 R12, RZ, RZ, 0x1 ;  /* 0x00000001ff0c7424 */ /* 0x000fe400078e00ff */
[----:B0-----:R-:W-:-:S07]  /*1c70*/  IMAD.MOV.U32 R13, RZ, RZ, RZ ;  /* 0x000000ffff0d7224 */ /* 0x001fce00078e00ff */
[----:B------:R-:W-:-:S07]  /*1c80*/  LEPC R20, `(.L_x_187) ;  /* 0x000000001014794e */ /* 0x000fce0000000000 */
[----:B-1----:R-:W-:Y:S05]  /*1c90*/  CALL.ABS.NOINC R2 ;  /* 0x0000000002007343 */ /* 0x002fea0003c00000 */
.L_x_187:
[----:B------:R-:W2:Y:S01]  /*1ca0*/  LDL R2, [R1+0x28] ;  /* 0x0000280001027983 */ /* 0x000ea20000100800 */
[----:B------:R-:W-:Y:S01]  /*1cb0*/  R2UR UR7, R214 ;  /* 0x00000000d60772ca */ /* 0x000fe200000e0000 */
[----:B------:R-:W0:Y:S01]  /*1cc0*/  S2UR UR5, SR_CgaCtaId ;  /* 0x00000000000579c3 */ /* 0x000e220000008800 */
[----:B------:R-:W-:-:S11]  /*1cd0*/  MOV R4, 0x400 ;  /* 0x0000040000047802 */ /* 0x000fd60000000f00 */
[----:B------:R-:W-:-:S04]  /*1ce0*/  ULEA.HI UR4, UR7, UR7, URZ, 0x1 ;  /* 0x0000000707047291 */ /* 0x000fc8000f8f083f */
[----:B------:R-:W-:-:S04]  /*1cf0*/  ULOP3.LUT UR4, UR4, 0xfffffffe, URZ, 0xc0, !UPT ;  /* 0xfffffffe04047892 */ /* 0x000fc8000f8ec03f */
[----:B------:R-:W-:Y:S01]  /*1d00*/  UIADD3 UR4, UR7, -UR4, URZ ;  /* 0x8000000407047290 */ /* 0x000fe2000fffe03f */
[----:B0-----:R-:W-:-:S05]  /*1d10*/  IMAD.U32 R5, RZ, RZ, UR5 ;  /* 0x00000005ff057e24 */ /* 0x001fca000f8e00ff */
[----:B------:R-:W-:Y:S01]  /*1d20*/  IMAD.U32 R3, RZ, RZ, UR4 ;  /* 0x00000004ff037e24 */ /* 0x000fe2000f8e00ff */
[----:B------:R-:W-:-:S04]  /*1d30*/  LEA R4, R5, R4, 0x18 ;  /* 0x0000000405047211 */ /* 0x000fc800078ec0ff */
[----:B------:R-:W-:-:S04]  /*1d40*/  SHF.L.U32 R3, R3, 0x1f, RZ ;  /* 0x0000001f03037819 */ /* 0x000fc800000006ff */
[----:B------:R-:W0:Y:S01]  /*1d50*/  SYNCS.PHASECHK.TRANS64.TRYWAIT P1, [R4+URZ+0x30800], R3 ;  /* 0x03080003040075a7 */ /* 0x000e22000802017f */
[----:B--2---:R-:W-:-:S13]  /*1d60*/  R2UR UR6, R2 ;  /* 0x00000000020672ca */ /* 0x004fda00000e0000 */
[----:B------:R-:W-:-:S05]  /*1d70*/  IMAD.U32 R0, RZ, RZ, UR6 ;  /* 0x00000006ff007e24 */ /* 0x000fca000f8e00ff */
[----:B------:R-:W-:Y:S01]  /*1d80*/  ISETP.NE.AND P0, PT, R0, 0x3, PT ;  /* 0x000000030000780c */ /* 0x000fe20003f05270 */
[----:B0-----:R-:W-:-:S12]  /*1d90*/  @!P1 BRA `(.L_x_188) ;  /* 0x000000ec00209947 */ /* 0x001fd80003800000 */
.L_x_318:
[----:B------:R-:W-:Y:S05]  /*1da0*/  @!P0 BRA `(.L_x_189) ;  /* 0x0000000000048947 */ /* 0x000fea0003800000 */
[----:B------:R-:W-:Y:S01]  /*1db0*/  BPT.TRAP 0x1 ;  /* 0x000000040000795c */ /* 0x000fe20000300000 */
.L_x_189:
[----:B0-----:R-:W-:Y:S02]  /*1dc0*/  IMAD.U32 R3, RZ, RZ, UR38 ;  /* 0x00000026ff037e24 */ /* 0x001fe4000f8e00ff */
[----:B------:R-:W-:Y:S02]  /*1dd0*/  IMAD.U32 R2, RZ, RZ, UR39 ;  /* 0x00000027ff027e24 */ /* 0x000fe4000f8e00ff */
[----:B------:R-:W-:-:S03]  /*1de0*/  IMAD R0, R3, 0x8, R4 ;  /* 0x0000000803007824 */ /* 0x000fc600078e0204 */
[----:B------:R-:W-:-:S04]  /*1df0*/  SHF.L.U32 R3, R2, 0x1f, RZ ;  /* 0x0000001f02037819 */ /* 0x000fc800000006ff */
[----:B------:R0:W1:Y:S01]  /*1e00*/  SYNCS.PHASECHK.TRANS64.TRYWAIT P1, [R0+URZ+0x30830], R3 ;  /* 0x03083003000075a7 */ /* 0x000062000802017f */
[----:B------:R-:W-:Y:S05]  /*1e10*/  @!P0 BRA `(.L_x_190) ;  /* 0x0000000000048947 */ /* 0x000fea0003800000 */
[----:B------:R-:W-:Y:S01]  /*1e20*/  BPT.TRAP 0x1 ;  /* 0x000000040000795c */ /* 0x000fe20000300000 */
.L_x_190:
[----:B------:R-:W-:Y:S01]  /*1e30*/  IMAD.MOV.U32 R119, RZ, RZ, RZ ;  /* 0x000000ffff777224 */ /* 0x000fe200078e00ff */
[----:B-1----:R-:W-:Y:S06]  /*1e40*/  @P1 BRA `(.L_x_191) ;  /* 0x0000000000081947 */ /* 0x002fec0003800000 */
[----:B------:R-:W1:Y:S02]  /*1e50*/  SYNCS.PHASECHK.TRANS64.TRYWAIT P1, [R0+URZ+0x30830], R3 ;  /* 0x03083003000075a7 */ /* 0x000e64000802017f */
[----:B-1----:R-:W-:Y:S05]  /*1e60*/  @!P1 BRA `(.L_x_192) ;  /* 0x000000ec00009947 */ /* 0x002fea0003800000 */
.L_x_191:
[----:B------:R-:W-:Y:S05]  /*1e70*/  WARPSYNC.ALL ;  /* 0x0000000000007948 */ /* 0x000fea0003800000 */
[----:B------:R-:W-:Y:S01]  /*1e80*/  R2UR UR4, R4 ;  /* 0x00000000040472ca */ /* 0x000fe200000e0000 */
[----:B------:R-:W-:Y:S01]  /*1e90*/  ULOP3.LUT UR5, UR42, 0x10000, URZ, 0xfc, !UPT ;  /* 0x000100002a057892 */ /* 0x000fe2000f8efc3f */
[----:B------:R-:W-:Y:S01]  /*1ea0*/  WARPGROUP.ARRIVE ;  /* 0x00000000000079c5 */ /* 0x000fe20000000000 */
[----:B------:R-:W-:Y:S01]  /*1eb0*/  UMOV UR9, 0x40000040 ;  /* 0x4000004000097882 */ /* 0x000fe20000000000 */
[----:B------:R-:W-:Y:S01]  /*1ec0*/  UMOV UR11, 0x40000040 ;  /* 0x40000040000b7882 */ /* 0x000fe20000000000 */
[----:B------:R-:W-:Y:S01]  /*1ed0*/  UIADD3 UR7, UR5, 0x2, URZ ;  /* 0x0000000205077890 */ /* 0x000fe2000fffe03f */
[----:B------:R-:W-:Y:S01]  /*1ee0*/  IMAD.U32 R9, RZ, RZ, UR9 ;  /* 0x00000009ff097e24 */ /* 0x000fe2000f8e00ff */
[----:B------:R-:W-:Y:S01]  /*1ef0*/  UMOV UR13, 0x40000040 ;  /* 0x40000040000d7882 */ /* 0x000fe20000000000 */
[----:B------:R-:W-:Y:S01]  /*1f00*/  UMOV UR8, UR5 ;  /* 0x0000000500087c82 */ /* 0x000fe20008000000 */
[----:B------:R-:W-:Y:S01]  /*1f10*/  UMOV UR15, 0x40000040 ;  /* 0x40000040000f7882 */ /* 0x000fe20000000000 */
[----:B------:R-:W-:Y:S01]  /*1f20*/  IMAD.U32 R8, RZ, RZ, UR8 ;  /* 0x00000008ff087e24 */ /* 0x000fe2000f8e00ff */
[----:B------:R-:W-:Y:S01]  /*1f30*/  UIADD3 UR56, UR5, 0x4, URZ ;  /* 0x0000000405387890 */ /* 0x000fe2000fffe03f */
[----:B------:R-:W-:Y:S01]  /*1f40*/  IMAD.U32 R7, RZ, RZ, UR13 ;  /* 0x0000000dff077e24 */ /* 0x000fe2000f8e00ff */
[----:B------:R-:W-:Y:S01]  /*1f50*/  UIADD3 UR4, UR4, 0x1e400, URZ ;  /* 0x0001e40004047890 */ /* 0x000fe2000fffe03f */
[----:B------:R-:W-:Y:S01]  /*1f60*/  UMOV UR12, UR7 ;  /* 0x00000007000c7c82 */ /* 0x000fe20008000000 */
[----:B------:R-:W-:-:S02]  /*1f70*/  UMOV UR57, 0x40000040 ;  /* 0x4000004000397882 */ /* 0x000fc40000000000 */
[----:B------:R-:W-:Y:S01]  /*1f80*/  USHF.R.U32.HI UR4, URZ, 0x4, UR4 ;  /* 0x000000043f047899 */ /* 0x000fe20008011604 */
[----:B------:R-:W-:Y:S01]  /*1f90*/  IMAD.U32 R6, RZ, RZ, UR12 ;  /* 0x0000000cff067e24 */ /* 0x000fe2000f8e00ff */
[----:B------:R-:W-:Y:S01]  /*1fa0*/  UMOV UR59, 0x40000040 ;  /* 0x40000040003b7882 */ /* 0x000fe20000000000 */
[----:B------:R-:W-:Y:S02]  /*1fb0*/  UIADD3 UR52, UR5, 0x6, URZ ;  /* 0x0000000605347890 */ /* 0x000fe4000fffe03f */
[----:B------:R-:W-:Y:S01]  /*1fc0*/  ULOP3.LUT UR4, UR4, 0x3fff, URZ, 0xc0, !UPT ;  /* 0x00003fff04047892 */ /* 0x000fe2000f8ec03f */
[----:B------:R-:W-:Y:S01]  /*1fd0*/  UMOV UR53, 0x40000040 ;  /* 0x4000004000357882 */ /* 0x000fe20000000000 */
[----:B------:R-:W-:Y:S02]  /*1fe0*/  UMOV UR55, 0x40000040 ;  /* 0x4000004000377882 */ /* 0x000fe40000000000 */
[----:B------:R-:W-:Y:S02]  /*1ff0*/  ULOP3.LUT UR4, UR4, 0x10000, URZ, 0xfc, !UPT ;  /* 0x0001000004047892 */ /* 0x000fe4000f8efc3f */
[----:B------:R-:W-:-:S02]  /*2000*/  UIADD3 UR48, UR5, 0x400, URZ ;  /* 0x0000040005307890 */ /* 0x000fc4000fffe03f */
[----:B------:R-:W-:Y:S01]  /*2010*/  UIMAD UR6, UR38, 0x900, UR4 ;  /* 0x00000900260678a4 */ /* 0x000fe2000f8e0204 */
[----:B------:R-:W-:Y:S01]  /*2020*/  UMOV UR49, 0x40000040 ;  /* 0x4000004000317882 */ /* 0x000fe20000000000 */
[----:B------:R-:W-:Y:S02]  /*2030*/  UMOV UR51, 0x40000040 ;  /* 0x4000004000337882 */ /* 0x000fe40000000000 */
[----:B------:R-:W-:Y:S02]  /*2040*/  UIADD3 UR58, UR6, 0x4, URZ ;  /* 0x00000004063a7890 */ /* 0x000fe4000fffe03f */
[----:B------:R-:W-:Y:S02]  /*2050*/  UIADD3 UR54, UR6, 0x6, URZ ;  /* 0x0000000606367890 */ /* 0x000fe4000fffe03f */
[----:B------:R-:W-:Y:S01]  /*2060*/  UMOV UR10, UR6 ;  /* 0x00000006000a7c82 */ /* 0x000fe20008000000 */
[----:B------:R-:W-:Y:S01]  /*2070*/  UIADD3 UR50, UR6, 0x300, URZ ;  /* 0x0000030006327890 */ /* 0x000fe2000fffe03f */
[----:B------:R-:W-:Y:S01]  /*2080*/  HGMMA.64x96x16.F32.BF16 R24, gdesc[UR8], RZ, !UPT, gsb0 ;  /* 0x01600000081879f0 */ /* 0x000fe2000c0018ff */
[----:B------:R-:W-:-:S02]  /*2090*/  UIADD3 UR8, UR6, 0x2, URZ ;  /* 0x0000000206087890 */ /* 0x000fc4000fffe03f */
[----:B------:R-:W-:Y:S02]  /*20a0*/  UIADD3 UR16, UR5, 0x404, URZ ;  /* 0x0000040405107890 */ /* 0x000fe4000fffe03f */
[----:B------:R-:W-:Y:S01]  /*20b0*/  UIADD3 UR18, UR6, 0x304, URZ ;  /* 0x0000030406127890 */ /* 0x000fe2000fffe03f */
[----:B------:R-:W-:Y:S02]  /*20c0*/  UMOV UR17, 0x40000040 ;  /* 0x4000004000117882 */ /* 0x000fe40000000000 */
[----:B------:R-:W-:Y:S01]  /*20d0*/  UMOV UR14, UR8 ;  /* 0x00000008000e7c82 */ /* 0x000fe20008000000 */
[----:B------:R-:W-:Y:S01]  /*20e0*/  UMOV UR19, 0x40000040 ;  /* 0x4000004000137882 */ /* 0x000fe20000000000 */
[----:B------:R-:W-:Y:S02]  /*20f0*/  UIADD3 UR20, UR5, 0x406, URZ ;  /* 0x0000040605147890 */ /* 0x000fe4000fffe03f */
[----:B------:R-:W-:Y:S01]  /*2100*/  UIADD3 UR22, UR6, 0x306, URZ ;  /* 0x0000030606167890 */ /* 0x000fe2000fffe03f */
[----:B------:R-:W-:Y:S01]  /*2110*/  UMOV UR21, 0x40000040 ;  /* 0x4000004000157882 */ /* 0x000fe20000000000 */
[----:B------:R-:W-:Y:S01]  /*2120*/  UMOV UR23, 0x40000040 ;  /* 0x4000004000177882 */ /* 0x000fe20000000000 */
[----:B------:R-:W-:-:S02]  /*2130*/  UIADD3 UR24, UR5, 0x800, URZ ;  /* 0x0000080005187890 */ /* 0x000fc4000fffe03f */
[----:B------:R-:W-:Y:S01]  /*2140*/  UIADD3 UR26, UR6, 0x600, URZ ;  /* 0x00000600061a7890 */ /* 0x000fe2000fffe03f */
[----:B------:R-:W-:Y:S01]  /*2150*/  UMOV UR25, 0x40000040 ;  /* 0x4000004000197882 */ /* 0x000fe20000000000 */
[----:B------:R-:W-:Y:S01]  /*2160*/  UMOV UR27, 0x40000040 ;  /* 0x40000040001b7882 */ /* 0x000fe20000000000 */
[----:B------:R-:W-:Y:S02]  /*2170*/  UIADD3 UR28, UR5, 0x802, URZ ;  /* 0x00000802051c7890 */ /* 0x000fe4000fffe03f */
[----:B------:R-:W-:Y:S01]  /*2180*/  UIADD3 UR30, UR6, 0x602, URZ ;  /* 0x00000602061e7890 */ /* 0x000fe2000fffe03f */
[----:B------:R-:W-:Y:S01]  /*2190*/  UMOV UR29, 0x40000040 ;  /* 0x40000040001d7882 */ /* 0x000fe20000000000 */
        /* <DEDUP_REMOVED lines=9> */
[----:B------:R-:W-:Y:S02]  /*2230*/  WARPGROUP.DEPBAR.LE gsb0, 0x0 ;  /* 0x00008000000079c5 */ /* 0x000fe40000010000 */
[----:B------:R-:W-:-:S06]  /*2240*/  WARPGROUP.ARRIVE ;  /* 0x00000000000079c5 */ /* 0x000fcc0000000000 */
[----:B------:R-:W-:Y:S01]  /*2250*/  HGMMA.64x96x16.F32.BF16 R24, gdesc[UR12], R24, gsb0 ;  /* 0x016000000c1879f0 */ /* 0x000fe20008001818 */
[----:B------:R-:W-:Y:S02]  /*2260*/  UIADD3 UR12, UR5, 0x402, URZ ;  /* 0x00000402050c7890 */ /* 0x000fe4000fffe03f */
[----:B------:R-:W-:Y:S01]  /*2270*/  UIADD3 UR14, UR6, 0x302, URZ ;  /* 0x00000302060e7890 */ /* 0x000fe2000fffe03f */
[----:B------:R-:W-:Y:S01]  /*2280*/  UMOV UR13, 0x40000040 ;  /* 0x40000040000d7882 */ /* 0x000fe20000000000 */
        /* <DEDUP_REMOVED lines=34> */
.L_x_193:
[----:B------:R-:W-:Y:S01]  /*24b0*/  MOV R2, UR41 ;  /* 0x0000002900027c02 */ /* 0x000fe20008000f00 */
[----:B01----:R-:W-:Y:S01]  /*24c0*/  IMAD.U32 R3, RZ, RZ, UR40 ;  /* 0x00000028ff037e24 */ /* 0x003fe2000f8e00ff */
[----:B------:R-:W-:Y:S01]  /*24d0*/  ULDC UR10, c[0x0][0x988] ;  /* 0x00026200000a7ab9 */ /* 0x000fe20000000800 */
[----:B------:R-:W-:Y:S01]  /*24e0*/  P2R R11, PR, RZ, 0x1 ;  /* 0x00000001ff0b7803 */ /* 0x000fe20000000000 */
[----:B------:R-:W-:Y:S01]  /*24f0*/  VIADD R0, R0, 0x30840 ;  /* 0x0003084000007836 */ /* 0x000fe20000000000 */
[----:B------:R-:W-:Y:S01]  /*2500*/  IADD3 R2, R2, 0x60, -R17 ;  /* 0x0000006002027810 */ /* 0x000fe20007ffe811 */
[----:B------:R-:W-:Y:S01]  /*2510*/  UIADD3 UR5, UR40, -0x2, URZ ;  /* 0xfffffffe28057890 */ /* 0x000fe2000fffe03f */
[--C-:B------:R-:W-:Y:S01]  /*2520*/  IMAD.MOV.U32 R118, RZ, RZ, R119.reuse ;  /* 0x000000ffff767224 */ /* 0x100fe200078e0077 */
[----:B------:R-:W-:Y:S01]  /*2530*/  MOV R106, R119 ;  /* 0x00000077006a7202 */ /* 0x000fe20000000f00 */
[--C-:B------:R-:W-:Y:S01]  /*2540*/  IMAD.MOV.U32 R117, RZ, RZ, R119.reuse ;  /* 0x000000ffff757224 */ /* 0x100fe200078e0077 */
[----:B------:R-:W-:Y:S01]  /*2550*/  PRMT R0, R5, 0x654, R0 ;  /* 0x0000065405007816 */ /* 0x000fe20000000000 */
[----:B------:R-:W-:Y:S01]  /*2560*/  IMAD R2, R3, -0x60, R2 ;  /* 0xffffffa003027824 */ /* 0x000fe200078e0202 */
[----:B------:R-:W-:Y:S01]  /*2570*/  UISETP.GE.AND UP0, UPT, UR5, UR60, UPT ;  /* 0x0000003c0500728c */ /* 0x000fe2000bf06270 */
[--C-:B------:R-:W-:Y:S01]  /*2580*/  IMAD.MOV.U32 R116, RZ, RZ, R119.reuse ;  /* 0x000000ffff747224 */ /* 0x100fe200078e0077 */
[----:B------:R0:W-:Y:S01]  /*2590*/  SYNCS.ARRIVE.TRANS64.RED.A1T0 RZ, [R0+URZ], RZ ;  /* 0x000000ff00ff79a7 */ /* 0x0001e2000810043f */
        /* <DEDUP_REMOVED lines=80> */
[----:B------:R-:W-:Y:S01]  /*2aa0*/  IMAD.MOV.U32 R73, RZ, RZ, R119 ;  /* 0x000000ffff497224 */ /* 0x000fe200078e0077 */
[----:B------:R-:W-:-:S02]  /*2ab0*/  FSEL R45, R45, -INF , P1 ;  /* 0xff8000002d2d7808 */ /* 0x000fc40000800000 */
[----:B------:R-:W-:Y:S02]  /*2ac0*/  FMNMX.FTZ R10, R44, R3, !PT ;  /* 0x000000032c0a7209 */ /* 0x000fe40007810000 */
[----:B------:R-:W-:Y:S02]  /*2ad0*/  FSEL R39, R39, -INF , P5 ;  /* 0xff80000027277808 */ /* 0x000fe40002800000 */
[----:B------:R-:W-:Y:S02]  /*2ae0*/  ISETP.GT.AND P5, PT, R2, 0x31, PT ;  /* 0x000000310200780c */ /* 0x000fe40003fa4270 */
[----:B------:R-:W-:Y:S02]  /*2af0*/  FSEL R48, R48, -INF , P6 ;  /* 0xff80000030307808 */ /* 0x000fe40003000000 */
[----:B------:R-:W-:Y:S02]  /*2b00*/  FMNMX.FTZ R3, R45, R10, !PT ;  /* 0x0000000a2d037209 */ /* 0x000fe40007810000 */
[----:B------:R-:W-:-:S02]  /*2b10*/  FSEL R42, R42, -INF , P4 ;  /* 0xff8000002a2a7808 */ /* 0x000fc40002000000 */
[----:B------:R-:W-:Y:S02]  /*2b20*/  ISETP.GT.AND P4, PT, R2, 0x38, PT ;  /* 0x000000380200780c */ /* 0x000fe40003f84270 */
[----:B------:R-:W-:Y:S02]  /*2b30*/  FSEL R49, R49, -INF , P5 ;  /* 0xff80000031317808 */ /* 0x000fe40002800000 */
[----:B------:R-:W-:Y:S02]  /*2b40*/  FMNMX.FTZ R10, R48, R3, !PT ;  /* 0x00000003300a7209 */ /* 0x000fe40007810000 */
[----:B------:R-:W-:Y:S02]  /*2b50*/  FSEL R43, R43, -INF , P3 ;  /* 0xff8000002b2b7808 */ /* 0x000fe40001800000 */
[----:B------:R-:W-:Y:S02]  /*2b60*/  ISETP.GT.AND P3, PT, R2, 0x39, PT ;  /* 0x000000390200780c */ /* 0x000fe40003f64270 */
        /* <DEDUP_REMOVED lines=35> */
[----:B------:R-:W-:Y:S02]  /*2da0*/  FMNMX.FTZ R2, R68, R3, !PT ;  /* 0x0000000344027209 */ /* 0x000fe40007810000 */
[----:B------:R-:W-:-:S02]  /*2db0*/  FSEL R62, R62, -INF , P6 ;  /* 0xff8000003e3e7808 */ /* 0x000fc40003000000 */
[----:B------:R-:W-:Y:S02]  /*2dc0*/  FMNMX.FTZ R10, R69, R2, !PT ;  /* 0x00000002450a7209 */ /* 0x000fe40007810000 */
[----:B------:R-:W-:Y:S02]  /*2dd0*/  FSEL R63, R63, -INF , P5 ;  /* 0xff8000003f3f7808 */ /* 0x000fe40002800000 */
[----:B------:R-:W-:Y:S01]  /*2de0*/  FSEL R66, R66, -INF , P4 ;  /* 0xff80000042427808 */ /* 0x000fe20002000000 */
[----:B------:R-:W1:Y:S01]  /*2df0*/  SHFL.BFLY PT, R3, R10, 0x2, 0x1f ;  /* 0x0c401f000a037f89 */ /* 0x000e6200000e0000 */
[----:B------:R-:W-:Y:S02]  /*2e00*/  FSEL R67, R67, -INF , P3 ;  /* 0xff80000043437808 */ /* 0x000fe40001800000 */
[----:B------:R-:W-:Y:S02]  /*2e10*/  FSEL R70, R70, -INF , P2 ;  /* 0xff80000046467808 */ /* 0x000fe40001000000 */
[----:B------:R-:W-:-:S02]  /*2e20*/  FSEL R71, R71, -INF , P1 ;  /* 0xff80000047477808 */ /* 0x000fc40000800000 */
[-C--:B------:R-:W-:Y:S02]  /*2e30*/  MOV R89, R119.reuse ;  /* 0x0000007700597202 */ /* 0x080fe40000000f00 */
[----:B------:R-:W-:Y:S02]  /*2e40*/  MOV R72, R119 ;  /* 0x0000007700487202 */ /* 0x000fe40000000f00 */
[----:B-1----:R-:W-:-:S05]  /*2e50*/  FMNMX.FTZ R12, R10, R3, !PT ;  /* 0x000000030a0c7209 */ /* 0x002fca0007810000 */
[----:B------:R-:W1:Y:S02]  /*2e60*/  SHFL.BFLY PT, R3, R12, 0x1, 0x1f ;  /* 0x0c201f000c037f89 */ /* 0x000e6400000e0000 */
[----:B-1----:R-:W-:-:S04]  /*2e70*/  FMNMX.FTZ R3, R12, R3, !PT ;  /* 0x000000030c037209 */ /* 0x002fc80007810000 */
[C---:B------:R-:W-:Y:S01]  /*2e80*/  FSETP.NEU.FTZ.AND P0, PT, R3.reuse, -INF , PT ;  /* 0xff8000000300780b */ /* 0x040fe20003f1d000 */
[----:B------:R-:W-:-:S05]  /*2e90*/  FMUL.FTZ R2, R3, UR10 ;  /* 0x0000000a03027c20 */ /* 0x000fca0008410000 */
[----:B------:R-:W-:Y:S02]  /*2ea0*/  FSEL R14, R2, RZ, P0 ;  /* 0x000000ff020e7208 */ /* 0x000fe40000000000 */
[----:B------:R-:W-:Y:S02]  /*2eb0*/  ISETP.NE.AND P0, PT, R11, RZ, PT ;  /* 0x000000ff0b00720c */ /* 0x000fe40003f05270 */
[----:B------:R-:W-:Y:S01]  /*2ec0*/  FMNMX.FTZ R11, R26, R27, !PT ;  /* 0x0000001b1a0b7209 */ /* 0x000fe20007810000 */
[--C-:B------:R-:W-:Y:S01]  /*2ed0*/  FFMA.FTZ R188, R24, UR10, -R14.reuse ;  /* 0x0000000a18bc7c23 */ /* 0x100fe2000801080e */
[--C-:B------:R-:W-:Y:S01]  /*2ee0*/  FFMA.FTZ R190, R28, UR10, -R14.reuse ;  /* 0x0000000a1cbe7c23 */ /* 0x100fe2000801080e */
[--C-:B------:R-:W-:Y:S01]  /*2ef0*/  FFMA.FTZ R184, R32, UR10, -R14.reuse ;  /* 0x0000000a20b87c23 */ /* 0x100fe2000801080e */
[----:B------:R-:W-:Y:S01]  /*2f00*/  FMNMX.FTZ R2, R30, R11, !PT ;  /* 0x0000000b1e027209 */ /* 0x000fe20007810000 */
[--C-:B------:R-:W-:Y:S01]  /*2f10*/  FFMA.FTZ R186, R36, UR10, -R14.reuse ;  /* 0x0000000a24ba7c23 */ /* 0x100fe2000801080e */
[--C-:B------:R-:W-:Y:S01]  /*2f20*/  FFMA.FTZ R180, R40, UR10, -R14.reuse ;  /* 0x0000000a28b47c23 */ /* 0x100fe2000801080e */
[----:B------:R-:W-:Y:S01]  /*2f30*/  MUFU.EX2 R188, R188 ;  /* 0x000000bc00bc7308 */ /* 0x000fe20000000800 */
        /* <DEDUP_REMOVED lines=15> */
[----:B------:R-:W1:Y:S01]  /*3030*/  MUFU.EX2 R11, R11 ;  /* 0x0000000b000b7308 */ /* 0x000e620000000800 */
[----:B------:R-:W-:Y:S01]  /*3040*/  FMNMX.FTZ R13, R39, R2, !PT ;  /* 0x00000002270d7209 */ /* 0x000fe20007810000 */
[--C-:B------:R-:W-:Y:S01]  /*3050*/  FFMA.FTZ R65, R65, UR10, -R14.reuse ;  /* 0x0000000a41417c23 */ /* 0x100fe2000801080e */
[--C-:B------:R-:W-:Y:S01]  /*3060*/  FFMA.FTZ R68, R68, UR10, -R14.reuse ;  /* 0x0000000a44447c23 */ /* 0x100fe2000801080e */
[--C-:B------:R-:W-:Y:S01]  /*3070*/  IMAD.MOV.U32 R52, RZ, RZ, R119.reuse ;  /* 0x000000ffff347224 */ /* 0x100fe200078e0077 */
[----:B------:R-:W-:Y:S01]  /*3080*/  FMNMX.FTZ R2, R42, R13, !PT ;  /* 0x0000000d2a027209 */ /* 0x000fe20007810000 */
[----:B------:R-:W-:Y:S01]  /*3090*/  FFMA.FTZ R13, R29, UR10, -R14 ;  /* 0x0000000a1d0d7c23 */ /* 0x000fe2000801080e */
[--C-:B------:R-:W-:Y:S01]  /*30a0*/  IMAD.MOV.U32 R48, RZ, RZ, R119.reuse ;  /* 0x000000ffff307224 */ /* 0x100fe200078e0077 */
[----:B------:R-:W-:Y:S01]  /*30b0*/  MUFU.EX2 R184, R184 ;  /* 0x000000b800b87308 */ /* 0x000fe20000000800 */
[----:B------:R-:W-:Y:S01]  /*30c0*/  FMNMX.FTZ R15, R43, R2, !PT ;  /* 0x000000022b0f7209 */ /* 0x000fe20007810000 */
[----:B------:R-:W-:-:S02]  /*30d0*/  IMAD.MOV.U32 R44, RZ, RZ, R119 ;  /* 0x000000ffff2c7224 */ /* 0x000fc400078e0077 */
[--C-:B------:R-:W-:Y:S01]  /*30e0*/  IMAD.MOV.U32 R40, RZ, RZ, R119.reuse ;  /* 0x000000ffff287224 */ /* 0x100fe200078e0077 */
[----:B------:R-:W-:Y:S01]  /*30f0*/  FMNMX.FTZ R2, R46, R15, !PT ;  /* 0x0000000f2e027209 */ /* 0x000fe20007810000 */
[--C-:B------:R-:W-:Y:S02]  /*3100*/  IMAD.MOV.U32 R36, RZ, RZ, R119.reuse ;  /* 0x000000ffff247224 */ /* 0x100fe400078e0077 */
[----:B------:R-:W2:Y:S01]  /*3110*/  MUFU.EX2 R13, R13 ;  /* 0x0000000d000d7308 */ /* 0x000ea20000000800 */
[----:B------:R-:W-:Y:S01]  /*3120*/  FMNMX.FTZ R15, R47, R2, !PT ;  /* 0x000000022f0f7209 */ /* 0x000fe20007810000 */
[--C-:B------:R-:W-:Y:S02]  /*3130*/  IMAD.MOV.U32 R32, RZ, RZ, R119.reuse ;  /* 0x000000ffff207224 */ /* 0x100fe400078e0077 */
[--C-:B------:R-:W-:Y:S01]  /*3140*/  IMAD.MOV.U32 R28, RZ, RZ, R119.reuse ;  /* 0x000000ffff1c7224 */ /* 0x100fe200078e0077 */
[----:B------:R-:W-:Y:S01]  /*3150*/  FMNMX.FTZ R2, R50, R15, !PT ;  /* 0x0000000f32027209 */ /* 0x000fe20007810000 */
[--C-:B------:R-:W-:Y:S01]  /*3160*/  FFMA.FTZ R15, R33, UR10, -R14.reuse ;  /* 0x0000000a210f7c23 */ /* 0x100fe2000801080e */
[----:B------:R-:W-:Y:S01]  /*3170*/  FFMA.FTZ R33, R49, UR10, -R14 ;  /* 0x0000000a31217c23 */ /* 0x000fe2000801080e */
[----:B------:R-:W-:Y:S01]  /*3180*/  MUFU.EX2 R186, R186 ;  /* 0x000000ba00ba7308 */ /* 0x000fe20000000800 */
[----:B------:R-:W-:Y:S01]  /*3190*/  FMNMX.FTZ R21, R51, R2, !PT ;  /* 0x0000000233157209 */ /* 0x000fe20007810000 */
[----:B------:R-:W-:-:S02]  /*31a0*/  IMAD.MOV.U32 R49, RZ, RZ, R119 ;  /* 0x000000ffff317224 */ /* 0x000fc400078e0077 */
[----:B------:R-:W-:Y:S01]  /*31b0*/  IMAD.MOV.U32 R24, RZ, RZ, R119 ;  /* 0x000000ffff187224 */ /* 0x000fe200078e0077 */
[----:B------:R-:W-:-:S03]  /*31c0*/  FMNMX.FTZ R2, R54, R21, !PT ;  /* 0x0000001536027209 */ /* 0x000fc60007810000 */
[----:B------:R-:W3:Y:S01]  /*31d0*/  MUFU.EX2 R15, R15 ;  /* 0x0000000f000f7308 */ /* 0x000ee20000000800 */
[----:B------:R-:W-:-:S04]  /*31e0*/  FMNMX.FTZ R21, R55, R2, !PT ;  /* 0x0000000237157209 */ /* 0x000fc80007810000 */
[----:B------:R-:W-:Y:S01]  /*31f0*/  FMNMX.FTZ R2, R58, R21, !PT ;  /* 0x000000153a027209 */ /* 0x000fe20007810000 */
[----:B------:R-:W-:Y:S02]  /*3200*/  FFMA.FTZ R21, R37, UR10, -R14 ;  /* 0x0000000a25157c23 */ /* 0x000fe4000801080e */
[----:B------:R-:W-:Y:S01]  /*3210*/  MUFU.EX2 R180, R180 ;  /* 0x000000b400b47308 */ /* 0x000fe20000000800 */
[----:B------:R-:W-:-:S04]  /*3220*/  FMNMX.FTZ R25, R59, R2, !PT ;  /* 0x000000023b197209 */ /* 0x000fc80007810000 */
[----:B------:R-:W-:-:S03]  /*3230*/  FMNMX.FTZ R2, R62, R25, !PT ;  /* 0x000000193e027209 */ /* 0x000fc60007810000 */
[----:B------:R-:W4:Y:S01]  /*3240*/  MUFU.EX2 R21, R21 ;  /* 0x0000001500157308 */ /* 0x000f220000000800 */
[----:B------:R-:W-:-:S04]  /*3250*/  FMNMX.FTZ R25, R63, R2, !PT ;  /* 0x000000023f197209 */ /* 0x000fc80007810000 */
[----:B------:R-:W-:Y:S01]  /*3260*/  FMNMX.FTZ R2, R66, R25, !PT ;  /* 0x0000001942027209 */ /* 0x000fe20007810000 */
[----:B------:R-:W-:Y:S01]  /*3270*/  FFMA.FTZ R25, R41, UR10, -R14 ;  /* 0x0000000a29197c23 */ /* 0x000fe2000801080e */
[----:B-1----:R-:W-:Y:S01]  /*3280*/  FADD.FTZ R41, R188, R11 ;  /* 0x0000000bbc297221 */ /* 0x002fe20000010000 */
[----:B------:R-:W-:Y:S01]  /*3290*/  MUFU.EX2 R182, R182 ;  /* 0x000000b600b67308 */ /* 0x000fe20000000800 */
[----:B------:R-:W-:Y:S02]  /*32a0*/  FMNMX.FTZ R29, R67, R2, !PT ;  /* 0x00000002431d7209 */ /* 0x000fe40007810000 */
[----:B------:R-:W-:Y:S01]  /*32b0*/  FADD.FTZ R12, R190, R41 ;  /* 0x00000029be0c7221 */ /* 0x000fe20000010000 */
[----:B------:R-:W-:Y:S02]  /*32c0*/  F2FP.BF16.F32.PACK_AB R188, R11, R188 ;  /* 0x000000bc0bbc723e */ /* 0x000fe400000010ff */
[----:B------:R-:W-:Y:S01]  /*32d0*/  FMNMX.FTZ R2, R70, R29, !PT ;  /* 0x0000001d46027209 */ /* 0x000fe20007810000 */
[----:B--2---:R-:W-:Y:S01]  /*32e0*/  FADD.FTZ R41, R13, R12 ;  /* 0x0000000c0d297221 */ /* 0x004fe20000010000 */
[--C-:B------:R-:W-:Y:S01]  /*32f0*/  FFMA.FTZ R29, R45, UR10, -R14.reuse ;  /* 0x0000000a2d1d7c23 */ /* 0x100fe2000801080e */
[----:B------:R-:W1:Y:S01]  /*3300*/  MUFU.EX2 R25, R25 ;  /* 0x0000001900197308 */ /* 0x000e620000000800 */
[----:B------:R-:W-:Y:S01]  /*3310*/  FMNMX.FTZ R2, R71, R2, !PT ;  /* 0x0000000247027209 */ /* 0x000fe20007810000 */
[----:B------:R-:W-:Y:S01]  /*3320*/  FADD.FTZ R12, R184, R41 ;  /* 0x00000029b80c7221 */ /* 0x000fe20000010000 */
[----:B------:R-:W-:Y:S01]  /*3330*/  FFMA.FTZ R14, R69, UR10, -R14 ;  /* 0x0000000a450e7c23 */ /* 0x000fe2000801080e */
[----:B------:R-:W-:Y:S01]  /*3340*/  F2FP.BF16.F32.PACK_AB R190, R13, R190 ;  /* 0x000000be0dbe723e */ /* 0x000fe200000010ff */
[----:B------:R-:W-:Y:S01]  /*3350*/  IMAD.MOV.U32 R69, RZ, RZ, R119 ;  /* 0x000000ffff457224 */ /* 0x000fe200078e0077 */
[----:B------:R-:W2:Y:S01]  /*3360*/  SHFL.BFLY PT, R37, R2, 0x2, 0x1f ;  /* 0x0c401f0002257f89 */ /* 0x000ea200000e0000 */
[C---:B---3--:R-:W-:Y:S01]  /*3370*/  FADD.FTZ R45, R15.reuse, R12 ;  /* 0x0000000c0f2d7221 */ /* 0x048fe20000010000 */
[----:B------:R-:W3:Y:S01]  /*3380*/  MUFU.EX2 R29, R29 ;  /* 0x0000001d001d7308 */ /* 0x000ee20000000800 */
[----:B------:R-:W-:-:S07]  /*3390*/  F2FP.BF16.F32.PACK_AB R184, R15, R184 ;  /* 0x000000b80fb8723e */ /* 0x000fce00000010ff */
[----:B------:R-:W-:Y:S08]  /*33a0*/  MUFU.EX2 R176, R176 ;  /* 0x000000b000b07308 */ /* 0x000ff00000000800 */
[----:B------:R-:W-:Y:S01]  /*33b0*/  MUFU.EX2 R33, R33 ;  /* 0x0000002100217308 */ /* 0x000fe20000000800 */
[----:B--2---:R-:W-:-:S07]  /*33c0*/  FMNMX.FTZ R37, R2, R37, !PT ;  /* 0x0000002502257209 */ /* 0x004fce0007810000 */
[----:B------:R-:W-:Y:S01]  /*33d0*/  MUFU.EX2 R178, R178 ;  /* 0x000000b200b27308 */ /* 0x000fe20000000800 */
[----:B------:R-:W2:Y:S07]  /*33e0*/  SHFL.BFLY PT, R2, R37, 0x1, 0x1f ;  /* 0x0c201f0025027f89 */ /* 0x000eae00000e0000 */
[----:B------:R-:W-:Y:S08]  /*33f0*/  MUFU.EX2 R53, R53 ;  /* 0x0000003500357308 */ /* 0x000ff00000000800 */
[----:B------:R-:W-:Y:S08]  /*3400*/  MUFU.EX2 R56, R56 ;  /* 0x0000003800387308 */ /* 0x000ff00000000800 */
[----:B------:R-:W-:Y:S01]  /*3410*/  MUFU.EX2 R57, R57 ;  /* 0x0000003900397308 */ /* 0x000fe20000000800 */
[----:B--2---:R-:W-:-:S04]  /*3420*/  FMNMX.FTZ R2, R37, R2, !PT ;  /* 0x0000000225027209 */ /* 0x004fc80007810000 */
[C---:B------:R-:W-:Y:S01]  /*3430*/  FSETP.NEU.FTZ.AND P1, PT, R2.reuse, -INF , PT ;  /* 0xff8000000200780b */ /* 0x040fe20003f3d000 */
[----:B------:R-:W-:Y:S02]  /*3440*/  FMUL.FTZ R10, R2, UR10 ;  /* 0x0000000a020a7c20 */ /* 0x000fe40008410000 */
[----:B------:R2:W-:Y:S03]  /*3450*/  MUFU.EX2 R37, R14 ;  /* 0x0000000e00257308 */ /* 0x0005e60000000800 */
[----:B------:R-:W-:Y:S02]  /*3460*/  FSEL R10, R10, RZ, P1 ;  /* 0x000000ff0a0a7208 */ /* 0x000fe40000800000 */
[----:B------:R-:W-:-:S03]  /*3470*/  PLOP3.LUT P1, PT, PT, PT, UP0, 0x80, 0x0 ;  /* 0x000000000000781c */ /* 0x000fc60003f2f008 */
[----:B------:R-:W-:Y:S01]  /*3480*/  MUFU.EX2 R60, R60 ;  /* 0x0000003c003c7308 */ /* 0x000fe20000000800 */
[--C-:B------:R-:W-:Y:S01]  /*3490*/  FFMA.FTZ R26, R26, UR10, -R10.reuse ;  /* 0x0000000a1a1a7c23 */ /* 0x100fe2000801080a */
[--C-:B------:R-:W-:Y:S01]  /*34a0*/  FFMA.FTZ R27, R27, UR10, -R10.reuse ;  /* 0x0000000a1b1b7c23 */ /* 0x100fe2000801080a */
[--C-:B------:R-:W-:Y:S01]  /*34b0*/  FFMA.FTZ R30, R30, UR10, -R10.reuse ;  /* 0x0000000a1e1e7c23 */ /* 0x100fe2000801080a */
[--C-:B------:R-:W-:Y:S01]  /*34c0*/  FFMA.FTZ R31, R31, UR10, -R10.reuse ;  /* 0x0000000a1f1f7c23 */ /* 0x100fe2000801080a */
[--C-:B------:R-:W-:Y:S01]  /*34d0*/  FFMA.FTZ R34, R34, UR10, -R10.reuse ;  /* 0x0000000a22227c23 */ /* 0x100fe2000801080a */
[--C-:B------:R-:W-:Y:S01]  /*34e0*/  FFMA.FTZ R35, R35, UR10, -R10.reuse ;  /* 0x0000000a23237c23 */ /* 0x100fe2000801080a */
[--C-:B------:R-:W-:Y:S01]  /*34f0*/  FFMA.FTZ R38, R38, UR10, -R10.reuse ;  /* 0x0000000a26267c23 */ /* 0x100fe2000801080a */
[----:B------:R-:W-:Y:S01]  /*3500*/  MUFU.EX2 R26, R26 ;  /* 0x0000001a001a7308 */ /* 0x000fe20000000800 */
[--C-:B------:R-:W-:Y:S01]  /*3510*/  FFMA.FTZ R39, R39, UR10, -R10.reuse ;  /* 0x0000000a27277c23 */ /* 0x100fe2000801080a */
[--C-:B------:R-:W-:Y:S01]  /*3520*/  FFMA.FTZ R42, R42, UR10, -R10.reuse ;  /* 0x0000000a2a2a7c23 */ /* 0x100fe2000801080a */
[----:B--2---:R-:W-:Y:S01]  /*3530*/  FADD.FTZ R14, R186, R45 ;  /* 0x0000002dba0e7221 */ /* 0x004fe20000010000 */
[--C-:B------:R-:W-:Y:S01]  /*3540*/  FFMA.FTZ R43, R43, UR10, -R10.reuse ;  /* 0x0000000a2b2b7c23 */ /* 0x100fe2000801080a */
[--C-:B------:R-:W-:Y:S01]  /*3550*/  FFMA.FTZ R46, R46, UR10, -R10.reuse ;  /* 0x0000000a2e2e7c23 */ /* 0x100fe2000801080a */
[----:B------:R-:W-:Y:S01]  /*3560*/  FFMA.FTZ R47, R47, UR10, -R10 ;  /* 0x0000000a2f2f7c23 */ /* 0x000fe2000801080a */
[----:B----4-:R-:W-:Y:S01]  /*3570*/  FADD.FTZ R45, R21, R14 ;  /* 0x0000000e152d7221 */ /* 0x010fe20000010000 */
[----:B------:R-:W2:Y:S01]  /*3580*/  MUFU.EX2 R27, R27 ;  /* 0x0000001b001b7308 */ /* 0x000ea20000000800 */
[--C-:B------:R-:W-:Y:S01]  /*3590*/  FFMA.FTZ R50, R50, UR10, -R10.reuse ;  /* 0x0000000a32327c23 */ /* 0x100fe2000801080a */
[--C-:B------:R-:W-:Y:S01]  /*35a0*/  FFMA.FTZ R51, R51, UR10, -R10.reuse ;  /* 0x0000000a33337c23 */ /* 0x100fe2000801080a */
[----:B------:R-:W-:Y:S01]  /*35b0*/  FADD.FTZ R14, R180, R45 ;  /* 0x0000002db40e7221 */ /* 0x000fe20000010000 */
[--C-:B------:R-:W-:Y:S01]  /*35c0*/  FFMA.FTZ R54, R54, UR10, -R10.reuse ;  /* 0x0000000a36367c23 */ /* 0x100fe2000801080a */
[--C-:B------:R-:W-:Y:S01]  /*35d0*/  FFMA.FTZ R55, R55, UR10, -R10.reuse ;  /* 0x0000000a37377c23 */ /* 0x100fe2000801080a */
[----:B------:R-:W-:Y:S01]  /*35e0*/  FFMA.FTZ R58, R58, UR10, -R10 ;  /* 0x0000000a3a3a7c23 */ /* 0x000fe2000801080a */
[----:B-1----:R-:W-:Y:S01]  /*35f0*/  FADD.FTZ R45, R25, R14 ;  /* 0x0000000e192d7221 */ /* 0x002fe20000010000 */
[----:B------:R-:W1:Y:S01]  /*3600*/  MUFU.EX2 R30, R30 ;  /* 0x0000001e001e7308 */ /* 0x000e620000000800 */
[--C-:B------:R-:W-:Y:S01]  /*3610*/  FFMA.FTZ R59, R59, UR10, -R10.reuse ;  /* 0x0000000a3b3b7c23 */ /* 0x100fe2000801080a */
[--C-:B------:R-:W-:Y:S01]  /*3620*/  FFMA.FTZ R62, R62, UR10, -R10.reuse ;  /* 0x0000000a3e3e7c23 */ /* 0x100fe2000801080a */
[----:B------:R-:W-:Y:S01]  /*3630*/  FADD.FTZ R14, R182, R45 ;  /* 0x0000002db60e7221 */ /* 0x000fe20000010000 */
[--C-:B------:R-:W-:Y:S01]  /*3640*/  FFMA.FTZ R63, R63, UR10, -R10.reuse ;  /* 0x0000000a3f3f7c23 */ /* 0x100fe2000801080a */
[--C-:B------:R-:W-:Y:S01]  /*3650*/  FFMA.FTZ R66, R66, UR10, -R10.reuse ;  /* 0x0000000a42427c23 */ /* 0x100fe2000801080a */
[----:B------:R-:W-:Y:S01]  /*3660*/  FFMA.FTZ R67, R67, UR10, -R10 ;  /* 0x0000000a43437c23 */ /* 0x000fe2000801080a */
[----:B---3--:R-:W-:Y:S01]  /*3670*/  FADD.FTZ R45, R29, R14 ;  /* 0x0000000e1d2d7221 */ /* 0x008fe20000010000 */
[----:B------:R-:W3:Y:S01]  /*3680*/  MUFU.EX2 R31, R31 ;  /* 0x0000001f001f7308 */ /* 0x000ee20000000800 */
[----:B--2---:R-:W-:Y:S01]  /*3690*/  FADD.FTZ R41, R26, R27 ;  /* 0x0000001b1a297221 */ /* 0x004fe20000010000 */
[--C-:B------:R-:W-:Y:S01]  /*36a0*/  FFMA.FTZ R70, R70, UR10, -R10.reuse ;  /* 0x0000000a46467c23 */ /* 0x100fe2000801080a */
[----:B------:R-:W-:Y:S01]  /*36b0*/  FFMA.FTZ R10, R71, UR10, -R10 ;  /* 0x0000000a470a7c23 */ /* 0x000fe2000801080a */
[----:B------:R-:W-:Y:S01]  /*36c0*/  F2FP.BF16.F32.PACK_AB R180, R25, R180 ;  /* 0x000000b419b4723e */ /* 0x000fe200000010ff */
[--C-:B------:R-:W-:Y:S01]  /*36d0*/  IMAD.MOV.U32 R71, RZ, RZ, R119.reuse ;  /* 0x000000ffff477224 */ /* 0x100fe200078e0077 */
[----:B------:R-:W-:Y:S01]  /*36e0*/  F2FP.BF16.F32.PACK_AB R182, R29, R182 ;  /* 0x000000b61db6723e */ /* 0x000fe200000010ff */
[----:B------:R-:W-:Y:S01]  /*36f0*/  IMAD.MOV.U32 R29, RZ, RZ, R119 ;  /* 0x000000ffff1d7224 */ /* 0x000fe200078e0077 */
[----:B------:R-:W2:Y:S01]  /*3700*/  MUFU.EX2 R34, R34 ;  /* 0x0000002200227308 */ /* 0x000ea20000000800 */
[----:B-1----:R-:W-:Y:S01]  /*3710*/  FADD.FTZ R12, R30, R41 ;  /* 0x000000291e0c7221 */ /* 0x002fe20000010000 */
[----:B------:R-:W-:Y:S01]  /*3720*/  F2FP.BF16.F32.PACK_AB R172, R57, R56 ;  /* 0x0000003839ac723e */ /* 0x000fe200000010ff */
[--C-:B------:R-:W-:Y:S01]  /*3730*/  IMAD.MOV.U32 R25, RZ, RZ, R119.reuse ;  /* 0x000000ffff197224 */ /* 0x100fe200078e0077 */
[----:B------:R-:W-:Y:S01]  /*3740*/  F2FP.BF16.F32.PACK_AB R189, R27, R26 ;  /* 0x0000001a1bbd723e */ /* 0x000fe200000010ff */
[--C-:B------:R-:W-:Y:S01]  /*3750*/  IMAD.MOV.U32 R27, RZ, RZ, R119.reuse ;  /* 0x000000ffff1b7224 */ /* 0x100fe200078e0077 */
[----:B------:R-:W-:Y:S01]  /*3760*/  F2FP.BF16.F32.PACK_AB R186, R21, R186 ;  /* 0x000000ba15ba723e */ /* 0x000fe200000010ff */
[--C-:B------:R-:W-:Y:S01]  /*3770*/  IMAD.MOV.U32 R26, RZ, RZ, R119.reuse ;  /* 0x000000ffff1a7224 */ /* 0x100fe200078e0077 */
[----:B------:R-:W1:Y:S01]  /*3780*/  MUFU.EX2 R35, R35 ;  /* 0x0000002300237308 */ /* 0x000e620000000800 */
[C---:B---3--:R-:W-:Y:S01]  /*3790*/  FADD.FTZ R41, R31.reuse, R12 ;  /* 0x0000000c1f297221 */ /* 0x048fe20000010000 */
[----:B------:R-:W-:Y:S01]  /*37a0*/  F2FP.BF16.F32.PACK_AB R191, R31, R30 ;  /* 0x0000001e1fbf723e */ /* 0x000fe200000010ff */
[----:B------:R-:W-:-:S02]  /*37b0*/  IMAD.MOV.U32 R31, RZ, RZ, R119 ;  /* 0x000000ffff1f7224 */ /* 0x000fc400078e0077 */
[----:B------:R-:W-:-:S03]  /*37c0*/  IMAD.MOV.U32 R30, RZ, RZ, R119 ;  /* 0x000000ffff1e7224 */ /* 0x000fc600078e0077 */
[----:B------:R-:W3:Y:S01]  /*37d0*/  MUFU.EX2 R38, R38 ;  /* 0x0000002600267308 */ /* 0x000ee20000000800 */
[----:B--2---:R-:W-:-:S07]  /*37e0*/  FADD.FTZ R12, R34, R41 ;  /* 0x00000029220c7221 */ /* 0x004fce0000010000 */
[----:B------:R-:W2:Y:S01]  /*37f0*/  MUFU.EX2 R39, R39 ;  /* 0x0000002700277308 */ /* 0x000ea20000000800 */
[C---:B-1----:R-:W-:Y:S01]  /*3800*/  FADD.FTZ R41, R35.reuse, R12 ;  /* 0x0000000c23297221 */ /* 0x042fe20000010000 */
[----:B------:R-:W-:Y:S01]  /*3810*/  F2FP.BF16.F32.PACK_AB R185, R35, R34 ;  /* 0x0000002223b9723e */ /* 0x000fe200000010ff */
[--C-:B------:R-:W-:Y:S02]  /*3820*/  IMAD.MOV.U32 R35, RZ, RZ, R119.reuse ;  /* 0x000000ffff237224 */ /* 0x100fe400078e0077 */
[----:B------:R-:W-:-:S03]  /*3830*/  IMAD.MOV.U32 R34, RZ, RZ, R119 ;  /* 0x000000ffff227224 */ /* 0x000fc600078e0077 */
[----:B------:R-:W0:Y:S01]  /*3840*/  MUFU.EX2 R42, R42 ;  /* 0x0000002a002a7308 */ /* 0x000e220000000800 */
[----:B---3--:R-:W-:-:S07]  /*3850*/  FADD.FTZ R12, R38, R41 ;  /* 0x00000029260c7221 */ /* 0x008fce0000010000 */
[----:B------:R-:W1:Y:S01]  /*3860*/  MUFU.EX2 R43, R43 ;  /* 0x0000002b002b7308 */ /* 0x000e620000000800 */
[----:B--2---:R-:W-:Y:S01]  /*3870*/  FADD.FTZ R41, R39, R12 ;  /* 0x0000000c27297221 */ /* 0x004fe20000010000 */
[----:B------:R-:W-:Y:S01]  /*3880*/  FADD.FTZ R12, R176, R45 ;  /* 0x0000002db00c7221 */ /* 0x000fe20000010000 */
[----:B------:R-:W-:Y:S02]  /*3890*/  F2FP.BF16.F32.PACK_AB R176, R33, R176 ;  /* 0x000000b021b0723e */ /* 0x000fe400000010ff */
[----:B------:R-:W-:Y:S01]  /*38a0*/  F2FP.BF16.F32.PACK_AB R187, R39, R38 ;  /* 0x0000002627bb723e */ /* 0x000fe200000010ff */
[----:B------:R-:W-:Y:S01]  /*38b0*/  FADD.FTZ R45, R33, R12 ;  /* 0x0000000c212d7221 */ /* 0x000fe20000010000 */
[----:B------:R-:W-:Y:S01]  /*38c0*/  IMAD.MOV.U32 R39, RZ, RZ, R119 ;  /* 0x000000ffff277224 */ /* 0x000fe200078e0077 */
[----:B------:R-:W2:Y:S01]  /*38d0*/  MUFU.EX2 R46, R46 ;  /* 0x0000002e002e7308 */ /* 0x000ea20000000800 */
[----:B0-----:R-:W-:Y:S01]  /*38e0*/  FADD.FTZ R0, R42, R41 ;  /* 0x000000292a007221 */ /* 0x001fe20000010000 */
[----:B------:R-:W-:Y:S01]  /*38f0*/  FADD.FTZ R12, R178, R45 ;  /* 0x0000002db20c7221 */ /* 0x000fe20000010000 */
[C---:B------:R-:W-:Y:S01]  /*3900*/  F2FP.BF16.F32.PACK_AB R178, R53.reuse, R178 ;  /* 0x000000b235b2723e */ /* 0x040fe200000010ff */
[--C-:B------:R-:W-:Y:S01]  /*3910*/  IMAD.MOV.U32 R33, RZ, RZ, R119.reuse ;  /* 0x000000ffff217224 */ /* 0x100fe200078e0077 */
[----:B------:R-:W-:Y:S01]  /*3920*/  MOV R38, R119 ;  /* 0x0000007700267202 */ /* 0x000fe20000000f00 */
[----:B------:R-:W-:Y:S01]  /*3930*/  FADD.FTZ R45, R53, R12 ;  /* 0x0000000c352d7221 */ /* 0x000fe20000010000 */
[----:B------:R-:W-:Y:S01]  /*3940*/  IMAD.MOV.U32 R53, RZ, RZ, R119 ;  /* 0x000000ffff357224 */ /* 0x000fe200078e0077 */
[----:B------:R-:W0:Y:S01]  /*3950*/  MUFU.EX2 R47, R47 ;  /* 0x0000002f002f7308 */ /* 0x000e220000000800 */
[C---:B-1----:R-:W-:Y:S01]  /*3960*/  FADD.FTZ R41, R43.reuse, R0 ;  /* 0x000000002b297221 */ /* 0x042fe20000010000 */
[----:B------:R-:W-:Y:S01]  /*3970*/  FADD.FTZ R12, R56, R45 ;  /* 0x0000002d380c7221 */ /* 0x000fe20000010000 */
[----:B------:R-:W-:Y:S01]  /*3980*/  F2FP.BF16.F32.PACK_AB R181, R43, R42 ;  /* 0x0000002a2bb5723e */ /* 0x000fe200000010ff */
[----:B------:R-:W-:-:S02]  /*3990*/  IMAD.MOV.U32 R56, RZ, RZ, R119 ;  /* 0x000000ffff387224 */ /* 0x000fc400078e0077 */
[----:B------:R-:W-:Y:S01]  /*39a0*/  FADD.FTZ R13, R57, R12 ;  /* 0x0000000c390d7221 */ /* 0x000fe20000010000 */
[----:B------:R-:W-:Y:S01]  /*39b0*/  IMAD.MOV.U32 R57, RZ, RZ, R119 ;  /* 0x000000ffff397224 */ /* 0x000fe200078e0077 */
[----:B------:R-:W1:Y:S01]  /*39c0*/  MUFU.EX2 R50, R50 ;  /* 0x0000003200327308 */ /* 0x000e620000000800 */
[----:B--2---:R-:W-:Y:S01]  /*39d0*/  FADD.FTZ R0, R46, R41 ;  /* 0x000000292e007221 */ /* 0x004fe20000010000 */
[----:B------:R-:W-:Y:S01]  /*39e0*/  FADD.FTZ R12, R60, R13 ;  /* 0x0000000d3c0c7221 */ /* 0x000fe20000010000 */
[--C-:B------:R-:W-:Y:S02]  /*39f0*/  IMAD.MOV.U32 R45, RZ, RZ, R119.reuse ;  /* 0x000000ffff2d7224 */ /* 0x100fe400078e0077 */
[--C-:B------:R-:W-:Y:S02]  /*3a00*/  IMAD.MOV.U32 R43, RZ, RZ, R119.reuse ;  /* 0x000000ffff2b7224 */ /* 0x100fe400078e0077 */
[--C-:B------:R-:W-:Y:S01]  /*3a10*/  IMAD.MOV.U32 R42, RZ, RZ, R119.reuse ;  /* 0x000000ffff2a7224 */ /* 0x100fe200078e0077 */
[----:B------:R-:W2:Y:S01]  /*3a20*/  MUFU.EX2 R51, R51 ;  /* 0x0000003300337308 */ /* 0x000ea20000000800 */
[C---:B0-----:R-:W-:Y:S01]  /*3a30*/  FADD.FTZ R41, R47.reuse, R0 ;  /* 0x000000002f297221 */ /* 0x041fe20000010000 */
[----:B------:R-:W-:Y:S01]  /*3a40*/  F2FP.BF16.F32.PACK_AB R183, R47, R46 ;  /* 0x0000002e2fb7723e */ /* 0x000fe200000010ff */
[----:B------:R-:W-:-:S02]  /*3a50*/  IMAD.MOV.U32 R47, RZ, RZ, R119 ;  /* 0x000000ffff2f7224 */ /* 0x000fc400078e0077 */
[----:B------:R-:W-:-:S03]  /*3a60*/  IMAD.MOV.U32 R46, RZ, RZ, R119 ;  /* 0x000000ffff2e7224 */ /* 0x000fc600078e0077 */
[----:B------:R-:W0:Y:S01]  /*3a70*/  MUFU.EX2 R54, R54 ;  /* 0x0000003600367308 */ /* 0x000e220000000800 */
[----:B-1----:R-:W-:Y:S01]  /*3a80*/  FADD.FTZ R0, R50, R41 ;  /* 0x0000002932007221 */ /* 0x002fe20000010000 */
[----:B------:R-:W-:-:S06]  /*3a90*/  IMAD.MOV.U32 R41, RZ, RZ, R119 ;  /* 0x000000ffff297224 */ /* 0x000fcc00078e0077 */
[----:B------:R-:W1:Y:S01]  /*3aa0*/  MUFU.EX2 R55, R55 ;  /* 0x0000003700377308 */ /* 0x000e620000000800 */
[C---:B--2---:R-:W-:Y:S01]  /*3ab0*/  FADD.FTZ R11, R51.reuse, R0 ;  /* 0x00000000330b7221 */ /* 0x044fe20000010000 */
[----:B------:R-:W-:Y:S01]  /*3ac0*/  F2FP.BF16.F32.PACK_AB R177, R51, R50 ;  /* 0x0000003233b1723e */ /* 0x000fe200000010ff */
[--C-:B------:R-:W-:Y:S02]  /*3ad0*/  IMAD.MOV.U32 R51, RZ, RZ, R119.reuse ;  /* 0x000000ffff337224 */ /* 0x100fe400078e0077 */
[----:B------:R-:W-:-:S03]  /*3ae0*/  IMAD.MOV.U32 R50, RZ, RZ, R119 ;  /* 0x000000ffff327224 */ /* 0x000fc600078e0077 */
[----:B------:R-:W2:Y:S01]  /*3af0*/  MUFU.EX2 R61, R61 ;  /* 0x0000003d003d7308 */ /* 0x000ea20000000800 */
[----:B0-----:R-:W-:-:S07]  /*3b00*/  FADD.FTZ R0, R54, R11 ;  /* 0x0000000b36007221 */ /* 0x001fce0000010000 */
[----:B------:R-:W0:Y:S01]  /*3b10*/  MUFU.EX2 R58, R58 ;  /* 0x0000003a003a7308 */ /* 0x000e220000000800 */
[C---:B-1----:R-:W-:Y:S01]  /*3b20*/  FADD.FTZ R11, R55.reuse, R0 ;  /* 0x00000000370b7221 */ /* 0x042fe20000010000 */
[----:B------:R-:W-:Y:S01]  /*3b30*/  F2FP.BF16.F32.PACK_AB R179, R55, R54 ;  /* 0x0000003637b3723e */ /* 0x000fe200000010ff */
[----:B------:R-:W-:Y:S01]  /*3b40*/  IMAD.MOV.U32 R54, RZ, RZ, R119 ;  /* 0x000000ffff367224 */ /* 0x000fe200078e0077 */
[----:B------:R-:W-:-:S04]  /*3b50*/  MOV R55, R119 ;  /* 0x0000007700377202 */ /* 0x000fc80000000f00 */
        /* <DEDUP_REMOVED lines=8> */
[----:B-1----:R-:W-:-:S07]  /*3be0*/  FADD.FTZ R12, R64, R13 ;  /* 0x0000000d400c7221 */ /* 0x002fce0000010000 */
[----:B------:R-:W1:Y:S01]  /*3bf0*/  MUFU.EX2 R62, R62 ;  /* 0x0000003e003e7308 */ /* 0x000e620000000800 */
[C---:B--2---:R-:W-:Y:S01]  /*3c00*/  FADD.FTZ R11, R59.reuse, R0 ;  /* 0x000000003b0b7221 */ /* 0x044fe20000010000 */
[----:B------:R-:W-:Y:S01]  /*3c10*/  F2FP.BF16.F32.PACK_AB R173, R59, R58 ;  /* 0x0000003a3bad723e */ /* 0x000fe200000010ff */
[--C-:B------:R-:W-:Y:S02]  /*3c20*/  IMAD.MOV.U32 R59, RZ, RZ, R119.reuse ;  /* 0x000000ffff3b7224 */ /* 0x100fe400078e0077 */
[----:B------:R-:W-:-:S03]  /*3c30*/  IMAD.MOV.U32 R58, RZ, RZ, R119 ;  /* 0x000000ffff3a7224 */ /* 0x000fc600078e0077 */
[----:B------:R-:W2:Y:S01]  /*3c40*/  MUFU.EX2 R68, R68 ;  /* 0x0000004400447308 */ /* 0x000ea20000000800 */
[C---:B0-----:R-:W-:Y:S01]  /*3c50*/  FADD.FTZ R13, R65.reuse, R12 ;  /* 0x0000000c410d7221 */ /* 0x041fe20000010000 */
[----:B------:R-:W-:Y:S01]  /*3c60*/  F2FP.BF16.F32.PACK_AB R168, R65, R64 ;  /* 0x0000004041a8723e */ /* 0x000fe200000010ff */
[--C-:B------:R-:W-:Y:S02]  /*3c70*/  IMAD.MOV.U32 R65, RZ, RZ, R119.reuse ;  /* 0x000000ffff417224 */ /* 0x100fe400078e0077 */
[----:B------:R-:W-:-:S03]  /*3c80*/  IMAD.MOV.U32 R64, RZ, RZ, R119 ;  /* 0x000000ffff407224 */ /* 0x000fc600078e0077 */
[----:B------:R-:W0:Y:S01]  /*3c90*/  MUFU.EX2 R63, R63 ;  /* 0x0000003f003f7308 */ /* 0x000e220000000800 */
[----:B-1----:R-:W-:-:S07]  /*3ca0*/  FADD.FTZ R0, R62, R11 ;  /* 0x0000000b3e007221 */ /* 0x002fce0000010000 */
[----:B------:R-:W1:Y:S01]  /*3cb0*/  MUFU.EX2 R66, R66 ;  /* 0x0000004200427308 */ /* 0x000e620000000800 */
[----:B--2---:R-:W-:Y:S01]  /*3cc0*/  FADD.FTZ R12, R68, R13 ;  /* 0x0000000d440c7221 */ /* 0x004fe20000010000 */
[C---:B------:R-:W-:Y:S01]  /*3cd0*/  F2FP.BF16.F32.PACK_AB R170, R37.reuse, R68 ;  /* 0x0000004425aa723e */ /* 0x040fe200000010ff */
[--C-:B------:R-:W-:Y:S02]  /*3ce0*/  IMAD.MOV.U32 R68, RZ, RZ, R119.reuse ;  /* 0x000000ffff447224 */ /* 0x100fe400078e0077 */
[----:B------:R-:W-:Y:S01]  /*3cf0*/  FADD.FTZ R11, R37, R12 ;  /* 0x0000000c250b7221 */ /* 0x000fe20000010000 */
[----:B------:R-:W-:Y:S02]  /*3d00*/  IMAD.MOV.U32 R12, RZ, RZ, 0x3f800000 ;  /* 0x3f800000ff0c7424 */ /* 0x000fe400078e00ff */
[----:B------:R-:W2:Y:S01]  /*3d10*/  MUFU.EX2 R67, R67 ;  /* 0x0000004300437308 */ /* 0x000ea20000000800 */
[C---:B0-----:R-:W-:Y:S01]  /*3d20*/  FADD.FTZ R13, R63.reuse, R0 ;  /* 0x000000003f0d7221 */ /* 0x041fe20000010000 */
[----:B------:R-:W-:Y:S01]  /*3d30*/  F2FP.BF16.F32.PACK_AB R175, R63, R62 ;  /* 0x0000003e3faf723e */ /* 0x000fe200000010ff */
[----:B------:R-:W-:-:S02]  /*3d40*/  IMAD.MOV.U32 R63, RZ, RZ, R119 ;  /* 0x000000ffff3f7224 */ /* 0x000fc400078e0077 */
[--C-:B------:R-:W-:Y:S02]  /*3d50*/  IMAD.MOV.U32 R62, RZ, RZ, R119.reuse ;  /* 0x000000ffff3e7224 */ /* 0x100fe400078e0077 */
[----:B------:R-:W-:Y:S01]  /*3d60*/  IMAD.MOV.U32 R37, RZ, RZ, R119 ;  /* 0x000000ffff257224 */ /* 0x000fe200078e0077 */
[----:B------:R-:W0:Y:S01]  /*3d70*/  MUFU.EX2 R70, R70 ;  /* 0x0000004600467308 */ /* 0x000e220000000800 */
[----:B-1----:R-:W-:-:S07]  /*3d80*/  FADD.FTZ R0, R66, R13 ;  /* 0x0000000d42007221 */ /* 0x002fce0000010000 */
[----:B------:R0:W1:Y:S01]  /*3d90*/  MUFU.EX2 R171, R10 ;  /* 0x0000000a00ab7308 */ /* 0x0000620000000800 */
[C---:B--2---:R-:W-:Y:S01]  /*3da0*/  FADD.FTZ R13, R67.reuse, R0 ;  /* 0x00000000430d7221 */ /* 0x044fe20000010000 */
[----:B------:R-:W-:Y:S01]  /*3db0*/  F2FP.BF16.F32.PACK_AB R169, R67, R66 ;  /* 0x0000004243a9723e */ /* 0x000fe200000010ff */
[----:B------:R-:W-:Y:S02]  /*3dc0*/  IMAD.MOV.U32 R0, RZ, RZ, 0x3f800000 ;  /* 0x3f800000ff007424 */ /* 0x000fe400078e00ff */
[--C-:B------:R-:W-:Y:S02]  /*3dd0*/  IMAD.MOV.U32 R67, RZ, RZ, R119.reuse ;  /* 0x000000ffff437224 */ /* 0x100fe400078e0077 */
[----:B------:R-:W-:Y:S02]  /*3de0*/  IMAD.MOV.U32 R66, RZ, RZ, R119 ;  /* 0x000000ffff427224 */ /* 0x000fe400078e0077 */
[----:B0-----:R-:W-:-:S04]  /*3df0*/  FADD.FTZ R10, R70, R13 ;  /* 0x0000000d460a7221 */ /* 0x001fc80000010000 */
[C---:B-1----:R-:W-:Y:S01]  /*3e00*/  FADD.FTZ R10, R171.reuse, R10 ;  /* 0x0000000aab0a7221 */ /* 0x042fe20000010000 */
[----:B------:R-:W-:Y:S01]  /*3e10*/  F2FP.BF16.F32.PACK_AB R171, R171, R70 ;  /* 0x00000046abab723e */ /* 0x000fe200000010ff */
[----:B------:R-:W-:Y:S01]  /*3e20*/  IMAD.MOV.U32 R70, RZ, RZ, R119 ;  /* 0x000000ffff467224 */ /* 0x000fe200078e0077 */
[----:B------:R-:W-:Y:S06]  /*3e30*/  @!P1 BRA `(.L_x_194) ;  /* 0x0000002000849947 */ /* 0x000fec0003800000 */
[----:B------:R-:W-:Y:S01]  /*3e40*/  IMAD.MOV.U32 R13, RZ, RZ, R2 ;  /* 0x000000ffff0d7224 */ /* 0x000fe200078e0002 */
[----:B------:R-:W-:Y:S01]  /*3e50*/  MOV R0, 0x3f800000 ;  /* 0x3f80000000007802 */ /* 0x000fe20000000f00 */
[----:B------:R-:W-:Y:S01]  /*3e60*/  IMAD.MOV.U32 R14, RZ, RZ, R3 ;  /* 0x000000ffff0e7224 */ /* 0x000fe200078e0003 */
        /* <DEDUP_REMOVED lines=48> */
[----:B------:R-:W-:Y:S01]  /*4170*/  UMOV UR6, UR39 ;  /* 0x0000002700067c82 */ /* 0x000fe20008000000 */
[----:B------:R-:W-:Y:S01]  /*4180*/  UMOV UR7, UR38 ;  /* 0x0000002600077c82 */ /* 0x000fe20008000000 */
[----:B------:R-:W-:-:S05]  /*4190*/  ULDC UR10, c[0x0][0x988] ;  /* 0x00026200000a7ab9 */ /* 0x000fca0000000800 */
.L_x_205:
[----:B------:R-:W-:-:S04]  /*41a0*/  UISETP.NE.AND UP0, UPT, UR7, 0x1, UPT ;  /* 0x000000010700788c */ /* 0x000fc8000bf05270 */
[----:B------:R-:W-:-:S04]  /*41b0*/  USEL UR39, URZ, 0x1, UP0 ;  /* 0x000000013f277887 */ /* 0x000fc80008000000 */
[----:B------:R-:W-:Y:S01]  /*41c0*/  ULOP3.LUT UR39, UR6, UR39, URZ, 0x3c, !UPT ;  /* 0x0000002706277292 */ /* 0x000fe2000f8e3c3f */
[----:B------:R-:W-:Y:S11]  /*41d0*/  @!P0 BRA `(.L_x_195) ;  /* 0x0000000000048947 */ /* 0x000ff60003800000 */
[----:B------:R-:W-:Y:S01]  /*41e0*/  BPT.TRAP 0x1 ;  /* 0x000000040000795c */ /* 0x000fe20000300000 */
.L_x_195:
[----:B------:R-:W0:Y:S01]  /*41f0*/  S2UR UR8, SR_CgaCtaId ;  /* 0x00000000000879c3 */ /* 0x000e220000008800 */
[----:B------:R-:W-:Y:S01]  /*4200*/  MOV R4, 0x400 ;  /* 0x0000040000047802 */ /* 0x000fe20000000f00 */
[----:B------:R-:W-:Y:S01]  /*4210*/  UIADD3 UR38, UR7, 0x1, URZ ;  /* 0x0000000107267890 */ /* 0x000fe2000fffe03f */
[----:B------:R-:W-:-:S03]  /*4220*/  IMAD.U32 R2, RZ, RZ, UR39 ;  /* 0x00000027ff027e24 */ /* 0x000fc6000f8e00ff */
[----:B------:R-:W-:Y:S02]  /*4230*/  UISETP.NE.AND UP0, UPT, UR38, 0x2, UPT ;  /* 0x000000022600788c */ /* 0x000fe4000bf05270 */
[----:B------:R-:W-:Y:S02]  /*4240*/  SHF.L.U32 R2, R2, 0x1f, RZ ;  /* 0x0000001f02027819 */ /* 0x000fe400000006ff */
[----:B------:R-:W-:Y:S01]  /*4250*/  USEL UR38, UR38, URZ, UP0 ;  /* 0x0000003f26267287 */ /* 0x000fe20008000000 */
[----:B0-----:R-:W-:-:S05]  /*4260*/  IMAD.U32 R5, RZ, RZ, UR8 ;  /* 0x00000008ff057e24 */ /* 0x001fca000f8e00ff */
[----:B------:R-:W-:-:S04]  /*4270*/  LEA R4, R5, R4, 0x18 ;  /* 0x0000000405047211 */ /* 0x000fc800078ec0ff */
[----:B------:R-:W-:-:S13]  /*4280*/  R2UR UR8, R4 ;  /* 0x00000000040872ca */ /* 0x000fda00000e0000 */
[----:B------:R-:W-:-:S09]  /*4290*/  ULEA UR8, UR38, UR8, 0x3 ;  /* 0x0000000826087291 */ /* 0x000fd2000f8e183f */
[----:B------:R0:W1:Y:S01]  /*42a0*/  SYNCS.PHASECHK.TRANS64.TRYWAIT P1, [UR8+0x30830], R2 ;  /* 0x03083002ff0075a7 */ /* 0x0000620008020148 */
[----:B------:R-:W-:Y:S05]  /*42b0*/  @!P0 BRA `(.L_x_196) ;  /* 0x0000000000048947 */ /* 0x000fea0003800000 */
[----:B------:R-:W-:Y:S01]  /*42c0*/  BPT.TRAP 0x1 ;  /* 0x000000040000795c */ /* 0x000fe20000300000 */
.L_x_196:
[----:B-1----:R-:W-:Y:S05]  /*42d0*/  @P1 BRA `(.L_x_197) ;  /* 0x0000000000081947 */ /* 0x002fea0003800000 */
[----:B------:R-:W1:Y:S02]  /*42e0*/  SYNCS.PHASECHK.TRANS64.TRYWAIT P1, [UR8+0x30830], R2 ;  /* 0x03083002ff0075a7 */ /* 0x000e640008020148 */
[----:B-1----:R-:W-:Y:S05]  /*42f0*/  @!P1 BRA `(.L_x_198) ;  /* 0x000000c400f09947 */ /* 0x002fea0003800000 */
.L_x_197:
[----:B------:R-:W-:Y:S01]  /*4300*/  R2UR UR40, R8 ;  /* 0x00000000082872ca */ /* 0x000fe200000e0000 */
[----:B------:R-:W-:Y:S01]  /*4310*/  UIMAD UR9, UR38, 0x900, UR4 ;  /* 0x00000900260978a4 */ /* 0x000fe2000f8e0204 */
[----:B------:R-:W-:Y:S01]  /*4320*/  R2UR UR41, R9 ;  /* 0x00000000092972ca */ /* 0x000fe200000e0000 */
[----:B------:R-:W-:Y:S01]  /*4330*/  WARPGROUP.ARRIVE ;  /* 0x00000000000079c5 */ /* 0x000fe20000000000 */
[----:B------:R-:W-:Y:S01]  /*4340*/  UMOV UR43, 0x40000040 ;  /* 0x40000040002b7882 */ /* 0x000fe20000000000 */
[----:B------:R-:W-:Y:S01]  /*4350*/  UIADD3 UR14, UR9, 0x302, URZ ;  /* 0x00000302090e7890 */ /* 0x000fe2000fffe03f */
[-C--:B------:R-:W-:Y:S01]  /*4360*/  FMUL.FTZ R24, R24, R12.reuse ;  /* 0x0000000c18187220 */ /* 0x080fe20000410000 */
[----:B------:R-:W-:Y:S01]  /*4370*/  UMOV UR15, 0x40000040 ;  /* 0x40000040000f7882 */ /* 0x000fe20000000000 */
[----:B------:R-:W-:Y:S01]  /*4380*/  UMOV UR42, UR9 ;  /* 0x00000009002a7c82 */ /* 0x000fe20008000000 */
[----:B------:R-:W-:Y:S01]  /*4390*/  UIADD3 UR18, UR9, 0x304, URZ ;  /* 0x0000030409127890 */ /* 0x000fe2000fffe03f */
[-C--:B------:R-:W-:Y:S01]  /*43a0*/  FMUL.FTZ R25, R25, R12.reuse ;  /* 0x0000000c19197220 */ /* 0x080fe20000410000 */
[----:B------:R-:W-:Y:S01]  /*43b0*/  UMOV UR19, 0x40000040 ;  /* 0x4000004000137882 */ /* 0x000fe20000000000 */
[----:B------:R-:W-:Y:S01]  /*43c0*/  UIADD3 UR22, UR9, 0x306, URZ ;  /* 0x0000030609167890 */ /* 0x000fe2000fffe03f */
[-C--:B------:R-:W-:Y:S01]  /*43d0*/  FMUL.FTZ R28, R28, R12.reuse ;  /* 0x0000000c1c1c7220 */ /* 0x080fe20000410000 */
[----:B------:R-:W-:Y:S01]  /*43e0*/  UMOV UR23, 0x40000040 ;  /* 0x4000004000177882 */ /* 0x000fe20000000000 */
[----:B------:R-:W-:Y:S01]  /*43f0*/  HGMMA.64x96x16.F32.BF16 R120, gdesc[UR40], RZ, !UPT, gsb0 ;  /* 0x01600000287879f0 */ /* 0x000fe2000c0018ff */
[----:B------:R-:W-:Y:S01]  /*4400*/  R2UR UR40, R6 ;  /* 0x00000000062872ca */ /* 0x000fe200000e0000 */
[----:B------:R-:W-:Y:S01]  /*4410*/  UIADD3 UR42, UR9, 0x2, URZ ;  /* 0x00000002092a7890 */ /* 0x000fe2000fffe03f */
[----:B------:R-:W-:Y:S01]  /*4420*/  R2UR UR41, R7 ;  /* 0x00000000072972ca */ /* 0x000fe200000e0000 */
[----:B------:R-:W-:Y:S01]  /*4430*/  UMOV UR43, 0x40000040 ;  /* 0x40000040002b7882 */ /* 0x000fe20000000000 */
[----:B------:R-:W-:Y:S01]  /*4440*/  UIADD3 UR26, UR9, 0x600, URZ ;  /* 0x00000600091a7890 */ /* 0x000fe2000fffe03f */
[-C--:B------:R-:W-:Y:S01]  /*4450*/  FMUL.FTZ R29, R29, R12.reuse ;  /* 0x0000000c1d1d7220 */ /* 0x080fe20000410000 */
[----:B------:R-:W-:Y:S01]  /*4460*/  UMOV UR27, 0x40000040 ;  /* 0x40000040001b7882 */ /* 0x000fe20000000000 */
[----:B------:R-:W-:Y:S01]  /*4470*/  UIADD3 UR30, UR9, 0x602, URZ ;  /* 0x00000602091e7890 */ /* 0x000fe2000fffe03f */
[-C--:B------:R-:W-:Y:S01]  /*4480*/  FMUL.FTZ R32, R32, R12.reuse ;  /* 0x0000000c20207220 */ /* 0x080fe20000410000 */
[----:B------:R-:W-:Y:S01]  /*4490*/  UMOV UR31, 0x40000040 ;  /* 0x40000040001f7882 */ /* 0x000fe20000000000 */
        /* <DEDUP_REMOVED lines=93> */
[-C--:B------:R-:W-:Y:S01]  /*4a70*/  FMUL.FTZ R118, R118, R0.reuse ;  /* 0x0000000076767220 */ /* 0x080fe20000410000 */
[----:B------:R-:W-:-:S04]  /*4a80*/  FMUL.FTZ R119, R119, R0 ;  /* 0x0000000077777220 */ /* 0x000fc80000410000 */
        /* <DEDUP_REMOVED lines=50> */
.L_x_199:
[----:B------:R-:W-:Y:S01]  /*4db0*/  R2UR UR9, R4 ;  /* 0x00000000040972ca */ /* 0x000fe200000e0000 */
[----:B------:R-:W-:-:S05]  /*4dc0*/  IMAD.U32 R0, RZ, RZ, UR6 ;  /* 0x00000006ff007e24 */ /* 0x000fca000f8e00ff */
[----:B------:R-:W-:-:S07]  /*4dd0*/  SHF.L.U32 R0, R0, 0x1f, RZ ;  /* 0x0000001f00007819 */ /* 0x000fce00000006ff */
[----:B------:R-:W-:-:S09]  /*4de0*/  ULEA UR9, UR7, UR9, 0x3 ;  /* 0x0000000907097291 */ /* 0x000fd2000f8e183f */
[----:B------:R2:W3:Y:S01]  /*4df0*/  SYNCS.PHASECHK.TRANS64.TRYWAIT P1, [UR9+0x30850], R0 ;  /* 0x03085000ff0075a7 */ /* 0x0004e20008020149 */
[----:B------:R-:W-:Y:S05]  /*4e00*/  @!P0 BRA `(.L_x_200) ;  /* 0x0000000000048947 */ /* 0x000fea0003800000 */
[----:B------:R-:W-:Y:S01]  /*4e10*/  BPT.TRAP 0x1 ;  /* 0x000000040000795c */ /* 0x000fe20000300000 */
.L_x_200:
[----:B---3--:R-:W-:Y:S05]  /*4e20*/  @P1 BRA `(.L_x_201) ;  /* 0x0000000000081947 */ /* 0x008fea0003800000 */
[----:B------:R-:W3:Y:S02]  /*4e30*/  SYNCS.PHASECHK.TRANS64.TRYWAIT P1, [UR9+0x30850], R0 ;  /* 0x03085000ff0075a7 */ /* 0x000ee40008020149 */
[----:B---3--:R-:W-:Y:S05]  /*4e40*/  @!P1 BRA `(.L_x_202) ;  /* 0x000000bc00349947 */ /* 0x008fea0003800000 */
.L_x_201:
[----:B------:R-:W-:Y:S01]  /*4e50*/  R2UR UR6, R4 ;  /* 0x00000000040672ca */ /* 0x000fe200000e0000 */
[----:B------:R-:W-:-:S12]  /*4e60*/  WARPGROUP.ARRIVE ;  /* 0x00000000000079c5 */ /* 0x000fd80000000000 */
[----:B------:R-:W-:-:S04]  /*4e70*/  UIADD3 UR6, UR6, 0x400, URZ ;  /* 0x0000040006067890 */ /* 0x000fc8000fffe03f */
[----:B------:R-:W-:-:S04]  /*4e80*/  USHF.R.U32.HI UR6, URZ, 0x4, UR6 ;  /* 0x000000043f067899 */ /* 0x000fc80008011606 */
[----:B------:R-:W-:-:S04]  /*4e90*/  ULOP3.LUT UR6, UR6, 0x3fff, URZ, 0xc0, !UPT ;  /* 0x00003fff06067892 */ /* 0x000fc8000f8ec03f */
[----:B------:R-:W-:-:S04]  /*4ea0*/  ULOP3.LUT UR6, UR6, 0x3000000, URZ, 0xfc, !UPT ;  /* 0x0300000006067892 */ /* 0x000fc8000f8efc3f */
[----:B------:R-:W-:-:S03]  /*4eb0*/  UIMAD UR11, UR7, 0x900, UR6 ;  /* 0x00000900070b78a4 */ /* 0x000fc6000f8e0206 */
[----:B------:R-:W-:-:S04]  /*4ec0*/  UMOV UR7, 0x40000040 ;  /* 0x4000004000077882 */ /* 0x000fc80000000000 */
[----:B------:R-:W-:Y:S02]  /*4ed0*/  UMOV UR6, UR11 ;  /* 0x0000000b00067c82 */ /* 0x000fe40008000000 */
        /* <DEDUP_REMOVED lines=25> */
[----:B------:R-:W-:Y:S03]  /*5070*/  HGMMA.64x192x16.F32.BF16 R24, R168, gdesc[UR4].tnspB, R24, gsb0 ;  /* 0x42e00004a8187df0 */ /* 0x000fe60008001818 */
[----:B------:R-:W-:Y:S02]  /*5080*/  WARPGROUP.DEPBAR.LE gsb0, 0x0 ;  /* 0x00008000000079c5 */ /* 0x000fe40000010000 */
[----:B------:R-:W-:Y:S05]  /*5090*/  @!P0 BRA `(.L_x_203) ;  /* 0x0000000000048947 */ /* 0x000fea0003800000 */
[----:B------:R-:W-:Y:S01]  /*50a0*/  BPT.TRAP 0x1 ;  /* 0x000000040000795c */ /* 0x000fe20000300000 */
.L_x_203:
[----:B0-2---:R-:W-:Y:S01]  /*50b0*/  FMNMX.FTZ R0, R120, R14, !PT ;  /* 0x0000000e78007209 */ /* 0x005fe20007810000 */
[----:B------:R-:W-:Y:S01]  /*50c0*/  UIADD3 UR8, UR8, 0x30840, URZ ;  /* 0x0003084008087890 */ /* 0x000fe2000fffe03f */
[----:B-1----:R-:W-:Y:S02]  /*50d0*/  FMNMX.FTZ R2, R122, R13, !PT ;  /* 0x0000000d7a027209 */ /* 0x002fe40007810000 */
        /* <DEDUP_REMOVED lines=46> */
[----:B------:R-:W-:Y:S01]  /*53c0*/  R2UR UR6, R5 ;  /* 0x00000000050672ca */ /* 0x000fe200000e0000 */
[----:B------:R-:W0:Y:S04]  /*53d0*/  SHFL.BFLY PT, R3, R0, 0x2, 0x1f ;  /* 0x0c401f0000037f89 */ /* 0x000e2800000e0000 */
[----:B------:R-:W1:Y:S08]  /*53e0*/  SHFL.BFLY PT, R21, R12, 0x2, 0x1f ;  /* 0x0c401f000c157f89 */ /* 0x000e7000000e0000 */
[----:B------:R-:W-:-:S09]  /*53f0*/  UPRMT UR8, UR6, 0x654, UR8 ;  /* 0x0000065406087896 */ /* 0x000fd20008000008 */
[----:B------:R-:W-:Y:S01]  /*5400*/  SYNCS.ARRIVE.TRANS64.RED.A1T0 RZ, [UR8], RZ ;  /* 0x000000ffffff79a7 */ /* 0x000fe20008100408 */
[----:B0-----:R-:W-:Y:S02]  /*5410*/  FMNMX.FTZ R15, R0, R3, !PT ;  /* 0x00000003000f7209 */ /* 0x001fe40007810000 */
[----:B-1----:R-:W-:-:S03]  /*5420*/  FMNMX.FTZ R21, R12, R21, !PT ;  /* 0x000000150c157209 */ /* 0x002fc60007810000 */
[----:B------:R-:W0:Y:S04]  /*5430*/  SHFL.BFLY PT, R2, R15, 0x1, 0x1f ;  /* 0x0c201f000f027f89 */ /* 0x000e2800000e0000 */
[----:B------:R-:W1:Y:S01]  /*5440*/  SHFL.BFLY PT, R20, R21, 0x1, 0x1f ;  /* 0x0c201f0015147f89 */ /* 0x000e6200000e0000 */
[----:B0-----:R-:W-:Y:S02]  /*5450*/  FMNMX.FTZ R3, R15, R2, !PT ;  /* 0x000000020f037209 */ /* 0x001fe40007810000 */
[----:B-1----:R-:W-:-:S03]  /*5460*/  FMNMX.FTZ R2, R21, R20, !PT ;  /* 0x0000001415027209 */ /* 0x002fc60007810000 */
[C---:B------:R-:W-:Y:S02]  /*5470*/  FADD.FTZ R14, -R3.reuse, R14 ;  /* 0x0000000e030e7221 */ /* 0x040fe40000010100 */
[----:B------:R-:W-:Y:S01]  /*5480*/  FADD.FTZ R0, -R2, R13 ;  /* 0x0000000d02007221 */ /* 0x000fe20000010100 */
[----:B------:R-:W-:Y:S01]  /*5490*/  FMUL.FTZ R13, R3, UR10 ;  /* 0x0000000a030d7c20 */ /* 0x000fe20008410000 */
[----:B------:R-:W-:Y:S02]  /*54a0*/  FMUL.FTZ R14, R14, UR10 ;  /* 0x0000000a0e0e7c20 */ /* 0x000fe40008410000 */
[----:B------:R-:W-:Y:S01]  /*54b0*/  FMUL.FTZ R0, R0, UR10 ;  /* 0x0000000a00007c20 */ /* 0x000fe20008410000 */
[--C-:B------:R-:W-:Y:S01]  /*54c0*/  FFMA.FTZ R184, R128, UR10, -R13.reuse ;  /* 0x0000000a80b87c23 */ /* 0x100fe2000801080d */
[--C-:B------:R-:W-:Y:S01]  /*54d0*/  FFMA.FTZ R128, R129, UR10, -R13.reuse ;  /* 0x0000000a81807c23 */ /* 0x100fe2000801080d */
[----:B------:R-:W-:Y:S01]  /*54e0*/  FMUL.FTZ R129, R2, UR10 ;  /* 0x0000000a02817c20 */ /* 0x000fe20008410000 */
[--C-:B------:R-:W-:Y:S01]  /*54f0*/  FFMA.FTZ R188, R120, UR10, -R13.reuse ;  /* 0x0000000a78bc7c23 */ /* 0x100fe2000801080d */
[--C-:B------:R-:W-:Y:S01]  /*5500*/  FFMA.FTZ R182, R140, UR10, -R13.reuse ;  /* 0x0000000a8cb67c23 */ /* 0x100fe2000801080d */
[----:B------:R-:W-:Y:S01]  /*5510*/  FFMA.FTZ R171, R121, UR10, -R13 ;  /* 0x0000000a79ab7c23 */ /* 0x000fe2000801080d */
[--C-:B------:R-:W-:Y:S01]  /*5520*/  FFMA.FTZ R189, R122, UR10, -R129.reuse ;  /* 0x0000000a7abd7c23 */ /* 0x100fe20008010881 */
[----:B------:R-:W-:Y:S01]  /*5530*/  FFMA.FTZ R140, R123, UR10, -R129 ;  /* 0x0000000a7b8c7c23 */ /* 0x000fe20008010881 */
[----:B------:R-:W-:Y:S01]  /*5540*/  MUFU.EX2 R12, R14 ;  /* 0x0000000e000c7308 */ /* 0x000fe20000000800 */
[----:B------:R-:W-:Y:S01]  /*5550*/  FFMA.FTZ R190, R124, UR10, -R13 ;  /* 0x0000000a7cbe7c23 */ /* 0x000fe2000801080d */
[----:B------:R-:W-:Y:S01]  /*5560*/  FFMA.FTZ R191, R126, UR10, -R129 ;  /* 0x0000000a7ebf7c23 */ /* 0x000fe20008010881 */
[--C-:B------:R-:W-:Y:S01]  /*5570*/  FFMA.FTZ R124, R137, UR10, -R13.reuse ;  /* 0x0000000a897c7c23 */ /* 0x100fe2000801080d */
[----:B------:R-:W-:Y:S01]  /*5580*/  FFMA.FTZ R169, R125, UR10, -R13 ;  /* 0x0000000a7da97c23 */ /* 0x000fe2000801080d */
[--C-:B------:R-:W-:Y:S01]  /*5590*/  FFMA.FTZ R137, R127, UR10, -R129.reuse ;  /* 0x0000000a7f897c23 */ /* 0x100fe20008010881 */
[----:B------:R-:W-:Y:S01]  /*55a0*/  FFMA.FTZ R185, R130, UR10, -R129 ;  /* 0x0000000a82b97c23 */ /* 0x000fe20008010881 */
[----:B------:R-:W-:Y:S01]  /*55b0*/  FFMA.FTZ R180, R136, UR10, -R13 ;  /* 0x0000000a88b47c23 */ /* 0x000fe2000801080d */
[----:B------:R-:W0:Y:S01]  /*55c0*/  MUFU.EX2 R188, R188 ;  /* 0x000000bc00bc7308 */ /* 0x000e220000000800 */
[----:B------:R-:W-:Y:S01]  /*55d0*/  FFMA.FTZ R136, R131, UR10, -R129 ;  /* 0x0000000a83887c23 */ /* 0x000fe20008010881 */
[----:B------:R-:W-:Y:S01]  /*55e0*/  FFMA.FTZ R186, R132, UR10, -R13 ;  /* 0x0000000a84ba7c23 */ /* 0x000fe2000801080d */
[----:B------:R-:W-:Y:S01]  /*55f0*/  FFMA.FTZ R187, R134, UR10, -R129 ;  /* 0x0000000a86bb7c23 */ /* 0x000fe20008010881 */
[----:B------:R-:W-:Y:S01]  /*5600*/  FFMA.FTZ R125, R133, UR10, -R13 ;  /* 0x0000000a857d7c23 */ /* 0x000fe2000801080d */
[--C-:B------:R-:W-:Y:S01]  /*5610*/  FFMA.FTZ R135, R135, UR10, -R129.reuse ;  /* 0x0000000a87877c23 */ /* 0x100fe20008010881 */
[--C-:B------:R-:W-:Y:S01]  /*5620*/  FFMA.FTZ R181, R138, UR10, -R129.reuse ;  /* 0x0000000a8ab57c23 */ /* 0x100fe20008010881 */
[--C-:B------:R-:W-:Y:S01]  /*5630*/  FFMA.FTZ R134, R139, UR10, -R129.reuse ;  /* 0x0000000a8b867c23 */ /* 0x100fe20008010881 */
[----:B------:R-:W-:Y:S01]  /*5640*/  MUFU.EX2 R0, R0 ;  /* 0x0000000000007308 */ /* 0x000fe20000000800 */
[----:B------:R-:W-:Y:S01]  /*5650*/  FFMA.FTZ R183, R142, UR10, -R129 ;  /* 0x0000000a8eb77c23 */ /* 0x000fe20008010881 */
[----:B------:R-:W-:Y:S01]  /*5660*/  FFMA.FTZ R121, R141, UR10, -R13 ;  /* 0x0000000a8d797c23 */ /* 0x000fe2000801080d */
[----:B------:R-:W-:Y:S01]  /*5670*/  FFMA.FTZ R133, R143, UR10, -R129 ;  /* 0x0000000a8f857c23 */ /* 0x000fe20008010881 */
[----:B------:R-:W-:Y:S01]  /*5680*/  FFMA.FTZ R176, R144, UR10, -R13 ;  /* 0x0000000a90b07c23 */ /* 0x000fe2000801080d */
[----:B------:R-:W-:Y:S01]  /*5690*/  FFMA.FTZ R177, R146, UR10, -R129 ;  /* 0x0000000a92b17c23 */ /* 0x000fe20008010881 */
[----:B------:R-:W-:Y:S01]  /*56a0*/  FFMA.FTZ R120, R145, UR10, -R13 ;  /* 0x0000000a91787c23 */ /* 0x000fe2000801080d */
[----:B------:R-:W-:Y:S01]  /*56b0*/  FFMA.FTZ R132, R147, UR10, -R129 ;  /* 0x0000000a93847c23 */ /* 0x000fe20008010881 */
[----:B------:R-:W1:Y:S01]  /*56c0*/  MUFU.EX2 R189, R189 ;  /* 0x000000bd00bd7308 */ /* 0x000e620000000800 */
[----:B0-----:R-:W-:Y:S01]  /*56d0*/  FFMA.FTZ R122, R12, R11, R188 ;  /* 0x0000000b0c7a7223 */ /* 0x001fe200000100bc */
[----:B------:R-:W-:Y:S01]  /*56e0*/  FFMA.FTZ R178, R148, UR10, -R13 ;  /* 0x0000000a94b27c23 */ /* 0x000fe2000801080d */
[----:B------:R-:W-:Y:S01]  /*56f0*/  FFMA.FTZ R179, R150, UR10, -R129 ;  /* 0x0000000a96b37c23 */ /* 0x000fe20008010881 */
[----:B------:R-:W-:Y:S01]  /*5700*/  FFMA.FTZ R21, R149, UR10, -R13 ;  /* 0x0000000a95157c23 */ /* 0x000fe2000801080d */
[----:B------:R-:W-:Y:S01]  /*5710*/  FFMA.FTZ R131, R151, UR10, -R129 ;  /* 0x0000000a97837c23 */ /* 0x000fe20008010881 */
[----:B------:R-:W-:Y:S01]  /*5720*/  FFMA.FTZ R172, R152, UR10, -R13 ;  /* 0x0000000a98ac7c23 */ /* 0x000fe2000801080d */
[----:B------:R-:W-:Y:S01]  /*5730*/  FFMA.FTZ R173, R154, UR10, -R129 ;  /* 0x0000000a9aad7c23 */ /* 0x000fe20008010881 */
[----:B------:R-:W0:Y:S01]  /*5740*/  MUFU.EX2 R171, R171 ;  /* 0x000000ab00ab7308 */ /* 0x000e220000000800 */
[----:B------:R-:W-:Y:S01]  /*5750*/  FFMA.FTZ R20, R153, UR10, -R13 ;  /* 0x0000000a99147c23 */ /* 0x000fe2000801080d */
[----:B------:R-:W-:Y:S01]  /*5760*/  FFMA.FTZ R130, R155, UR10, -R129 ;  /* 0x0000000a9b827c23 */ /* 0x000fe20008010881 */
[----:B------:R-:W-:Y:S01]  /*5770*/  FFMA.FTZ R174, R156, UR10, -R13 ;  /* 0x0000000a9cae7c23 */ /* 0x000fe2000801080d */
[----:B------:R-:W-:Y:S01]  /*5780*/  FFMA.FTZ R175, R158, UR10, -R129 ;  /* 0x0000000a9eaf7c23 */ /* 0x000fe20008010881 */
[----:B------:R-:W-:Y:S01]  /*5790*/  FFMA.FTZ R15, R157, UR10, -R13 ;  /* 0x0000000a9d0f7c23 */ /* 0x000fe2000801080d */
[----:B------:R-:W-:Y:S01]  /*57a0*/  FFMA.FTZ R127, R159, UR10, -R129 ;  /* 0x0000000a9f7f7c23 */ /* 0x000fe20008010881 */
[----:B------:R-:W-:Y:S01]  /*57b0*/  FFMA.FTZ R168, R160, UR10, -R13 ;  /* 0x0000000aa0a87c23 */ /* 0x000fe2000801080d */
[----:B------:R-:W2:Y:S01]  /*57c0*/  MUFU.EX2 R140, R140 ;  /* 0x0000008c008c7308 */ /* 0x000ea20000000800 */
[----:B-1----:R-:W-:Y:S01]  /*57d0*/  FFMA.FTZ R11, R0, R10, R189 ;  /* 0x0000000a000b7223 */ /* 0x002fe200000100bd */
[----:B------:R-:W-:Y:S01]  /*57e0*/  FFMA.FTZ R14, R161, UR10, -R13 ;  /* 0x0000000aa10e7c23 */ /* 0x000fe2000801080d */
[----:B------:R-:W-:Y:S01]  /*57f0*/  FFMA.FTZ R126, R163, UR10, -R129 ;  /* 0x0000000aa37e7c23 */ /* 0x000fe20008010881 */
[--C-:B------:R-:W-:Y:S01]  /*5800*/  FFMA.FTZ R170, R164, UR10, -R13.reuse ;  /* 0x0000000aa4aa7c23 */ /* 0x100fe2000801080d */
[----:B------:R-:W-:-:S03]  /*5810*/  FFMA.FTZ R13, R165, UR10, -R13 ;  /* 0x0000000aa50d7c23 */ /* 0x000fc6000801080d */
[----:B------:R-:W1:Y:S01]  /*5820*/  MUFU.EX2 R190, R190 ;  /* 0x000000be00be7308 */ /* 0x000e620000000800 */
[----:B0-----:R-:W-:-:S07]  /*5830*/  FADD.FTZ R123, R171, R122 ;  /* 0x0000007aab7b7221 */ /* 0x001fce0000010000 */
[----:B------:R-:W0:Y:S01]  /*5840*/  MUFU.EX2 R191, R191 ;  /* 0x000000bf00bf7308 */ /* 0x000e220000000800 */
[----:B--2---:R-:W-:-:S07]  /*5850*/  FADD.FTZ R10, R140, R11 ;  /* 0x0000000b8c0a7221 */ /* 0x004fce0000010000 */
[----:B------:R-:W2:Y:S01]  /*5860*/  MUFU.EX2 R169, R169 ;  /* 0x000000a900a97308 */ /* 0x000ea20000000800 */
[----:B-1----:R-:W-:-:S07]  /*5870*/  FADD.FTZ R122, R190, R123 ;  /* 0x0000007bbe7a7221 */ /* 0x002fce0000010000 */
        /* <DEDUP_REMOVED lines=35> */
[----:B-1----:R-:W-:Y:S01]  /*5ab0*/  FADD.FTZ R11, R121, R122 ;  /* 0x0000007a790b7221 */ /* 0x002fe20000010000 */
[----:B------:R-:W-:-:S06]  /*5ac0*/  FFMA.FTZ R122, R162, UR10, -R129 ;  /* 0x0000000aa27a7c23 */ /* 0x000fcc0008010881 */
        /* <DEDUP_REMOVED lines=9> */
[----:B--2---:R-:W-:Y:S01]  /*5b60*/  FADD.FTZ R10, R132, R123 ;  /* 0x0000007b840a7221 */ /* 0x004fe20000010000 */
[--C-:B------:R-:W-:Y:S01]  /*5b70*/  FFMA.FTZ R123, R166, UR10, -R129.reuse ;  /* 0x0000000aa67b7c23 */ /* 0x100fe20008010881 */
[----:B------:R-:W-:-:S05]  /*5b80*/  FFMA.FTZ R129, R167, UR10, -R129 ;  /* 0x0000000aa7817c23 */ /* 0x000fca0008010881 */
        /* <DEDUP_REMOVED lines=36> */
[----:B-1----:R-:W-:-:S03]  /*5dd0*/  FADD.FTZ R11, R13, R138 ;  /* 0x0000008a0d0b7221 */ /* 0x002fc60000010000 */
[----:B0-----:R-:W-:Y:S01]  /*5de0*/  FADD.FTZ R10, R129, R10 ;  /* 0x0000000a810a7221 */ /* 0x001fe20000010000 */
[----:B------:R-:W-:Y:S06]  /*5df0*/  @!P0 BRA `(.L_x_204) ;  /* 0x0000000000048947 */ /* 0x000fec0003800000 */
[----:B------:R-:W-:Y:S01]  /*5e00*/  BPT.TRAP 0x1 ;  /* 0x000000040000795c */ /* 0x000fe20000300000 */
.L_x_204:
[----:B------:R-:W-:Y:S01]  /*5e10*/  R2UR UR6, R5 ;  /* 0x00000000050672ca */ /* 0x000fe200000e0000 */
[----:B------:R-:W-:Y:S01]  /*5e20*/  UISETP.GT.AND UP0, UPT, UR5, UR60, UPT ;  /* 0x0000003c0500728c */ /* 0x000fe2000bf04270 */
[----:B------:R-:W-:Y:S01]  /*5e30*/  F2FP.BF16.F32.PACK_AB R188, R171, R188 ;  /* 0x000000bcabbc723e */ /* 0x000fe200000010ff */
[----:B------:R-:W-:Y:S01]  /*5e40*/  UIADD3 UR9, UR9, 0x30860, URZ ;  /* 0x0003086009097890 */ /* 0x000fe2000fffe03f */
[----:B------:R-:W-:Y:S01]  /*5e50*/  F2FP.BF16.F32.PACK_AB R190, R169, R190 ;  /* 0x000000bea9be723e */ /* 0x000fe200000010ff */
[----:B------:R-:W-:Y:S01]  /*5e60*/  UIADD3 UR5, UR5, -0x1, URZ ;  /* 0xffffffff05057890 */ /* 0x000fe2000fffe03f */
[----:B------:R-:W-:Y:S01]  /*5e70*/  F2FP.BF16.F32.PACK_AB R168, R14, R168 ;  /* 0x000000a80ea8723e */ /* 0x000fe200000010ff */
[----:B------:R-:W-:Y:S01]  /*5e80*/  UMOV UR7, UR38 ;  /* 0x0000002600077c82 */ /* 0x000fe20008000000 */
[----:B------:R-:W-:Y:S01]  /*5e90*/  PLOP3.LUT P1, PT, PT, PT, UP0, 0x80, 0x0 ;  /* 0x000000000000781c */ /* 0x000fe20003f2f008 */
[----:B------:R-:W-:Y:S01]  /*5ea0*/  IMAD.MOV.U32 R14, RZ, RZ, R3 ;  /* 0x000000ffff0e7224 */ /* 0x000fe200078e0003 */
[----:B------:R-:W-:Y:S01]  /*5eb0*/  F2FP.BF16.F32.PACK_AB R170, R13, R170 ;  /* 0x000000aa0daa723e */ /* 0x000fe200000010ff */
[----:B------:R-:W-:Y:S01]  /*5ec0*/  IMAD.MOV.U32 R13, RZ, RZ, R2 ;  /* 0x000000ffff0d7224 */ /* 0x000fe200078e0002 */
[----:B------:R-:W-:Y:S01]  /*5ed0*/  F2FP.BF16.F32.PACK_AB R189, R140, R189 ;  /* 0x000000bd8cbd723e */ /* 0x000fe200000010ff */
[----:B------:R-:W-:Y:S01]  /*5ee0*/  UPRMT UR9, UR6, 0x654, UR9 ;  /* 0x0000065406097896 */ /* 0x000fe20008000009 */
[----:B------:R-:W-:-:S02]  /*5ef0*/  F2FP.BF16.F32.PACK_AB R191, R137, R191 ;  /* 0x000000bf89bf723e */ /* 0x000fc400000010ff */
[----:B------:R-:W-:Y:S01]  /*5f00*/  UMOV UR6, UR39 ;  /* 0x0000002700067c82 */ /* 0x000fe20008000000 */
[----:B------:R-:W-:Y:S02]  /*5f10*/  F2FP.BF16.F32.PACK_AB R184, R128, R184 ;  /* 0x000000b880b8723e */ /* 0x000fe400000010ff */
[----:B------:R-:W-:Y:S02]  /*5f20*/  F2FP.BF16.F32.PACK_AB R185, R136, R185 ;  /* 0x000000b988b9723e */ /* 0x000fe400000010ff */
[----:B------:R-:W-:Y:S01]  /*5f30*/  F2FP.BF16.F32.PACK_AB R186, R125, R186 ;  /* 0x000000ba7dba723e */ /* 0x000fe200000010ff */
        /* <DEDUP_REMOVED lines=15> */
[----:B------:R-:W-:Y:S01]  /*6030*/  F2FP.BF16.F32.PACK_AB R171, R129, R123 ;  /* 0x0000007b81ab723e */ /* 0x000fe200000010ff */
[----:B------:R-:W-:Y:S06]  /*6040*/  @P1 BRA `(.L_x_205) ;  /* 0xffffffe000541947 */ /* 0x000fec000383ffff */
.L_x_194:
        /* <DEDUP_REMOVED lines=99> */
.L_x_206:
[----:B------:R-:W-:Y:S02]  /*6680*/  IMAD.U32 R0, RZ, RZ, UR39 ;  /* 0x00000027ff007e24 */ /* 0x000fe4000f8e00ff */
[----:B------:R-:W-:-:S03]  /*6690*/  IMAD.U32 R13, RZ, RZ, UR38 ;  /* 0x00000026ff0d7e24 */ /* 0x000fc6000f8e00ff */
[----:B------:R-:W-:Y:S01]  /*66a0*/  SHF.L.U32 R0, R0, 0x1f, RZ ;  /* 0x0000001f00007819 */ /* 0x000fe200000006ff */
[----:B------:R-:W-:-:S04]  /*66b0*/  IMAD R13, R13, 0x8, R4 ;  /* 0x000000080d0d7824 */ /* 0x000fc800078e0204 */
[----:B------:R0:W1:Y:S01]  /*66c0*/  SYNCS.PHASECHK.TRANS64.TRYWAIT P1, [R13+URZ+0x30850], R0 ;  /* 0x030850000d0075a7 */ /* 0x000062000802017f */
[----:B------:R-:W-:Y:S05]  /*66d0*/  @!P0 BRA `(.L_x_207) ;  /* 0x0000000000048947 */ /* 0x000fea0003800000 */
[----:B------:R-:W-:Y:S01]  /*66e0*/  BPT.TRAP 0x1 ;  /* 0x000000040000795c */ /* 0x000fe20000300000 */
.L_x_207:
[----:B------:R-:W-:Y:S02]  /*66f0*/  VIADD R4, R4, 0x400 ;  /* 0x0000040004047836 */ /* 0x000fe40000000000 */
[----:B------:R-:W-:-:S03]  /*6700*/  IMAD.U32 R7, RZ, RZ, UR38 ;  /* 0x00000026ff077e24 */ /* 0x000fc6000f8e00ff */
[----:B------:R-:W-:-:S04]  /*6710*/  SHF.R.U32.HI R4, RZ, 0x4, R4 ;  /* 0x00000004ff047819 */ /* 0x000fc80000011604 */
[----:B------:R-:W-:-:S04]  /*6720*/  LOP3.LUT R4, R4, 0x3fff, RZ, 0xc0, !PT ;  /* 0x00003fff04047812 */ /* 0x000fc800078ec0ff */
[----:B------:R-:W-:Y:S01]  /*6730*/  LOP3.LUT R4, R4, 0x3000000, RZ, 0xfc, !PT ;  /* 0x0300000004047812 */ /* 0x000fe200078efcff */
[----:B-1----:R-:W-:Y:S06]  /*6740*/  @P1 BRA `(.L_x_208) ;  /* 0x0000000000081947 */ /* 0x002fec0003800000 */
[----:B------:R-:W1:Y:S02]  /*6750*/  SYNCS.PHASECHK.TRANS64.TRYWAIT P1, [R13+URZ+0x30850], R0 ;  /* 0x030850000d0075a7 */ /* 0x000e64000802017f */
[----:B-1----:R-:W-:Y:S05]  /*6760*/  @!P1 BRA `(.L_x_209) ;  /* 0x000000a400049947 */ /* 0x002fea0003800000 */
.L_x_208:
[----:B------:R-:W-:Y:S01]  /*6770*/  IMAD R6, R7, 0x900, R4 ;  /* 0x0000090007067824 */ /* 0x000fe200078e0204 */
[----:B------:R-:W-:Y:S05]  /*6780*/  WARPSYNC.ALL ;  /* 0x0000000000007948 */ /* 0x000fea0003800000 */
[----:B------:R-:W-:Y:S01]  /*6790*/  IMAD.MOV.U32 R7, RZ, RZ, 0x40000040 ;  /* 0x40000040ff077424 */ /* 0x000fe200078e00ff */
[C---:B------:R-:W-:Y:S01]  /*67a0*/  R2UR UR6, R6.reuse ;  /* 0x00000000060672ca */ /* 0x040fe200000e0000 */
[----:B------:R-:W-:Y:S01]  /*67b0*/  WARPGROUP.ARRIVE ;  /* 0x00000000000079c5 */ /* 0x000fe20000000000 */
[----:B------:R-:W-:Y:S01]  /*67c0*/  VIADD R8, R6, 0x80 ;  /* 0x0000008006087836 */ /* 0x000fe20000000000 */
[----:B01----:R-:W0:Y:S01]  /*67d0*/  SHFL.BFLY PT, R0, R11, 0x2, 0x1f ;  /* 0x0c401f000b007f89 */ /* 0x003e2200000e0000 */
[----:B------:R-:W-:Y:S01]  /*67e0*/  R2UR UR7, R7 ;  /* 0x00000000070772ca */ /* 0x000fe200000e0000 */
[----:B------:R-:W-:-:S02]  /*67f0*/  IMAD.MOV.U32 R9, RZ, RZ, 0x40000040 ;  /* 0x40000040ff097424 */ /* 0x000fc400078e00ff */
[----:B------:R-:W-:-:S10]  /*6800*/  IMAD.MOV.U32 R7, RZ, RZ, 0x40000040 ;  /* 0x40000040ff077424 */ /* 0x000fd400078e00ff */
[----:B------:R-:W-:Y:S01]  /*6810*/  HGMMA.64x192x16.F32.BF16 R24, R188, gdesc[UR4].tnspB, R24, gsb0 ;  /* 0x42e00004bc187df0 */ /* 0x000fe20008001818 */
[----:B------:R-:W-:Y:S01]  /*6820*/  R2UR UR6, R8 ;  /* 0x00000000080672ca */ /* 0x000fe200000e0000 */
[----:B------:R-:W-:Y:S01]  /*6830*/  VIADD R8, R6, 0x100 ;  /* 0x0000010006087836 */ /* 0x000fe20000000000 */
[----:B------:R-:W-:Y:S01]  /*6840*/  R2UR UR7, R9 ;  /* 0x00000000090772ca */ /* 0x000fe200000e0000 */
[----:B------:R-:W-:Y:S02]  /*6850*/  IMAD.MOV.U32 R9, RZ, RZ, 0x40000040 ;  /* 0x40000040ff097424 */ /* 0x000fe400078e00ff */
[----:B0-----:R-:W-:Y:S01]  /*6860*/  FADD.FTZ R0, R0, R11 ;  /* 0x0000000b00007221 */ /* 0x001fe20000010000 */
[----:B------:R-:W-:Y:S02]  /*6870*/  WARPGROUP.DEPBAR.LE gsb0, 0x0 ;  /* 0x00008000000079c5 */ /* 0x000fe40000010000 */
[----:B------:R-:W-:-:S11]  /*6880*/  WARPGROUP.ARRIVE ;  /* 0x00000000000079c5 */ /* 0x000fd60000000000 */
[----:B------:R-:W-:Y:S01]  /*6890*/  HGMMA.64x192x16.F32.BF16 R24, R184, gdesc[UR4].tnspB, R24, gsb0 ;  /* 0x42e00004b8187df0 */ /* 0x000fe20008001818 */
[----:B------:R-:W-:Y:S01]  /*68a0*/  R2UR UR6, R8 ;  /* 0x00000000080672ca */ /* 0x000fe200000e0000 */
[----:B------:R-:W-:Y:S01]  /*68b0*/  VIADD R8, R6, 0x180 ;  /* 0x0000018006087836 */ /* 0x000fe20000000000 */
[----:B------:R-:W-:Y:S02]  /*68c0*/  R2UR UR7, R9 ;  /* 0x00000000090772ca */ /* 0x000fe400000e0000 */
[----:B------:R-:W-:Y:S01]  /*68d0*/  MOV R9, 0x40000040 ;  /* 0x4000004000097802 */ /* 0x000fe20000000f00 */
[----:B------:R-:W-:Y:S02]  /*68e0*/  WARPGROUP.DEPBAR.LE gsb0, 0x0 ;  /* 0x00008000000079c5 */ /* 0x000fe40000010000 */
[----:B------:R-:W-:-:S12]  /*68f0*/  WARPGROUP.ARRIVE ;  /* 0x00000000000079c5 */ /* 0x000fd80000000000 */
[----:B------:R-:W-:Y:S01]  /*6900*/  HGMMA.64x192x16.F32.BF16 R24, R180, gdesc[UR4].tnspB, R24, gsb0 ;  /* 0x42e00004b4187df0 */ /* 0x000fe20008001818 */
[----:B------:R-:W-:Y:S01]  /*6910*/  R2UR UR6, R8 ;  /* 0x00000000080672ca */ /* 0x000fe200000e0000 */
[C---:B------:R-:W-:Y:S01]  /*6920*/  VIADD R8, R6.reuse, 0x200 ;  /* 0x0000020006087836 */ /* 0x040fe20000000000 */
[----:B------:R-:W-:Y:S01]  /*6930*/  R2UR UR7, R9 ;  /* 0x00000000090772ca */ /* 0x000fe200000e0000 */
[----:B------:R-:W-:Y:S02]  /*6940*/  IMAD.MOV.U32 R9, RZ, RZ, 0x40000040 ;  /* 0x40000040ff097424 */ /* 0x000fe400078e00ff */
[----:B------:R-:W-:Y:S01]  /*6950*/  VIADD R6, R6, 0x280 ;  /* 0x0000028006067836 */ /* 0x000fe20000000000 */
[----:B------:R-:W-:Y:S02]  /*6960*/  WARPGROUP.DEPBAR.LE gsb0, 0x0 ;  /* 0x00008000000079c5 */ /* 0x000fe40000010000 */
[----:B------:R-:W-:-:S11]  /*6970*/  WARPGROUP.ARRIVE ;  /* 0x00000000000079c5 */ /* 0x000fd60000000000 */
[----:B------:R-:W-:Y:S01]  /*6980*/  HGMMA.64x192x16.F32.BF16 R24, R176, gdesc[UR4].tnspB, R24, gsb0 ;  /* 0x42e00004b0187df0 */ /* 0x000fe20008001818 */
[----:B------:R-:W-:Y:S01]  /*6990*/  R2UR UR6, R8 ;  /* 0x00000000080672ca */ /* 0x000fe200000e0000 */
[----:B------:R-:W-:Y:S01]  /*69a0*/  IMAD.U32 R8, RZ, RZ, UR10 ;  /* 0x0000000aff087e24 */ /* 0x000fe2000f8e00ff */
[----:B------:R-:W-:Y:S01]  /*69b0*/  R2UR UR7, R9 ;  /* 0x00000000090772ca */ /* 0x000fe200000e0000 */
[----:B------:R-:W-:Y:S02]  /*69c0*/  WARPGROUP.DEPBAR.LE gsb0, 0x0 ;  /* 0x00008000000079c5 */ /* 0x000fe40000010000 */
[----:B------:R-:W-:-:S14]  /*69d0*/  WARPGROUP.ARRIVE ;  /* 0x00000000000079c5 */ /* 0x000fdc0000000000 */
[----:B------:R-:W-:Y:S01]  /*69e0*/  HGMMA.64x192x16.F32.BF16 R24, R172, gdesc[UR4].tnspB, R24, gsb0 ;  /* 0x42e00004ac187df0 */ /* 0x000fe20008001818 */
[----:B------:R-:W-:Y:S02]  /*69f0*/  R2UR UR6, R6 ;  /* 0x00000000060672ca */ /* 0x000fe400000e0000 */
[----:B------:R-:W-:Y:S02]  /*6a00*/  R2UR UR7, R7 ;  /* 0x00000000070772ca */ /* 0x000fe400000e0000 */
[----:B------:R-:W0:Y:S02]  /*6a10*/  SHFL.BFLY PT, R7, R10, 0x2, 0x1f ;  /* 0x0c401f000a077f89 */ /* 0x000e2400000e0000 */
[----:B0-----:R-:W-:Y:S01]  /*6a20*/  FADD.FTZ R4, R7, R10 ;  /* 0x0000000a07047221 */ /* 0x001fe20000010000 */
[----:B------:R-:W-:Y:S01]  /*6a30*/  IMAD.U32 R10, RZ, RZ, UR10 ;  /* 0x0000000aff0a7e24 */ /* 0x000fe2000f8e00ff */
[----:B------:R-:W0:Y:S04]  /*6a40*/  SHFL.BFLY PT, R7, R0, 0x1, 0x1f ;  /* 0x0c201f0000077f89 */ /* 0x000e2800000e0000 */
[----:B------:R-:W1:Y:S01]  /*6a50*/  SHFL.BFLY PT, R9, R4, 0x1, 0x1f ;  /* 0x0c201f0004097f89 */ /* 0x000e6200000e0000 */
[----:B0-----:R-:W-:Y:S01]  /*6a60*/  FADD.FTZ R12, R0, R7 ;  /* 0x00000007000c7221 */ /* 0x001fe20000010000 */
[----:B------:R-:W-:Y:S01]  /*6a70*/  CS2R R6, SRZ ;  /* 0x0000000000067805 */ /* 0x000fe2000001ff00 */
[----:B------:R-:W-:-:S02]  /*6a80*/  IMAD.MOV.U32 R0, RZ, RZ, -0x800000 ;  /* 0xff800000ff007424 */ /* 0x000fc400078e00ff */
[----:B-1----:R-:W-:Y:S01]  /*6a90*/  FADD.FTZ R14, R4, R9 ;  /* 0x00000009040e7221 */ /* 0x002fe20000010000 */
[----:B------:R-:W-:Y:S01]  /*6aa0*/  FSETP.NE.FTZ.AND P1, PT, R12, RZ, PT ;  /* 0x000000ff0c00720b */ /* 0x000fe20003f35000 */
[----:B------:R-:W-:-:S03]  /*6ab0*/  IMAD.MOV.U32 R4, RZ, RZ, -0x800000 ;  /* 0xff800000ff047424 */ /* 0x000fc600078e00ff */
        /* <DEDUP_REMOVED lines=13> */
[----:B------:R-:W-:Y:S03]  /*6b90*/  HGMMA.64x192x16.F32.BF16 R24, R168, gdesc[UR4].tnspB, R24, gsb0 ;  /* 0x42e00004a8187df0 */ /* 0x000fe60008001818 */
[----:B------:R-:W-:Y:S02]  /*6ba0*/  WARPGROUP.DEPBAR.LE gsb0, 0x0 ;  /* 0x00008000000079c5 */ /* 0x000fe40000010000 */
[----:B--23--:R-:W-:Y:S05]  /*6bb0*/  @!P0 BRA `(.L_x_210) ;  /* 0x0000000000048947 */ /* 0x00cfea0003800000 */
[----:B------:R-:W-:Y:S01]  /*6bc0*/  BPT.TRAP 0x1 ;  /* 0x000000040000795c */ /* 0x000fe20000300000 */
.L_x_210:
[----:B------:R-:W-:Y:S01]  /*6bd0*/  R2UR UR4, R214 ;  /* 0x00000000d60472ca */ /* 0x000fe200000e0000 */
[----:B------:R-:W-:Y:S01]  /*6be0*/  VIADD R2, R13, 0x30860 ;  /* 0x000308600d027836 */ /* 0x000fe20000000000 */
[----:B------:R-:W-:Y:S01]  /*6bf0*/  UIADD3 UR38, UR38, 0x1, URZ ;  /* 0x0000000126267890 */ /* 0x000fe2000fffe03f */
[-C--:B------:R-:W-:Y:S01]  /*6c00*/  FMUL.FTZ R24, R24, R7.reuse ;  /* 0x0000000718187220 */ /* 0x080fe20000410000 */
[-C--:B------:R-:W-:Y:S01]  /*6c10*/  FMUL.FTZ R25, R25, R7.reuse ;  /* 0x0000000719197220 */ /* 0x080fe20000410000 */
[-C--:B------:R-:W-:Y:S01]  /*6c20*/  FMUL.FTZ R28, R28, R7.reuse ;  /* 0x000000071c1c7220 */ /* 0x080fe20000410000 */
[----:B------:R-:W-:Y:S01]  /*6c30*/  PRMT R2, R5, 0x654, R2 ;  /* 0x0000065405027816 */ /* 0x000fe20000000002 */
[----:B------:R-:W-:Y:S01]  /*6c40*/  UISETP.NE.AND UP0, UPT, UR38, 0x2, UPT ;  /* 0x000000022600788c */ /* 0x000fe2000bf05270 */
[-C--:B------:R-:W-:Y:S01]  /*6c50*/  FMUL.FTZ R29, R29, R7.reuse ;  /* 0x000000071d1d7220 */ /* 0x080fe20000410000 */
[-C--:B------:R-:W-:Y:S01]  /*6c60*/  FMUL.FTZ R32, R32, R7.reuse ;  /* 0x0000000720207220 */ /* 0x080fe20000410000 */
[----:B------:R1:W-:Y:S01]  /*6c70*/  SYNCS.ARRIVE.TRANS64.RED.A1T0 RZ, [R2+URZ], RZ ;  /* 0x000000ff02ff79a7 */ /* 0x0003e2000810043f */
[-C--:B------:R-:W-:Y:S01]  /*6c80*/  FMUL.FTZ R33, R33, R7.reuse ;  /* 0x0000000721217220 */ /* 0x080fe20000410000 */
[-C--:B------:R-:W-:Y:S01]  /*6c90*/  FMUL.FTZ R36, R36, R7.reuse ;  /* 0x0000000724247220 */ /* 0x080fe20000410000 */
[----:B------:R-:W-:Y:S01]  /*6ca0*/  UIADD3 UR4, UR4, 0x1, URZ ;  /* 0x0000000104047890 */ /* 0x000fe2000fffe03f */
[-C--:B------:R-:W-:Y:S01]  /*6cb0*/  FMUL.FTZ R37, R37, R7.reuse ;  /* 0x0000000725257220 */ /* 0x080fe20000410000 */
[-C--:B------:R-:W-:Y:S01]  /*6cc0*/  FMUL.FTZ R40, R40, R7.reuse ;  /* 0x0000000728287220 */ /* 0x080fe20000410000 */
[-C--:B------:R-:W-:Y:S01]  /*6cd0*/  FMUL.FTZ R41, R41, R7.reuse ;  /* 0x0000000729297220 */ /* 0x080fe20000410000 */
[-C--:B------:R-:W-:Y:S01]  /*6ce0*/  FMUL.FTZ R44, R44, R7.reuse ;  /* 0x000000072c2c7220 */ /* 0x080fe20000410000 */
[-C--:B------:R-:W-:Y:S01]  /*6cf0*/  FMUL.FTZ R45, R45, R7.reuse ;  /* 0x000000072d2d7220 */ /* 0x080fe20000410000 */
[----:B------:R-:W-:Y:S01]  /*6d00*/  IMAD.U32 R214, RZ, RZ, UR4 ;  /* 0x00000004ffd67e24 */ /* 0x000fe2000f8e00ff */
[----:B------:R-:W-:Y:S01]  /*6d10*/  USEL UR4, URZ, 0x1, UP0 ;  /* 0x000000013f047887 */ /* 0x000fe20008000000 */
        /* <DEDUP_REMOVED lines=18> */
[-C--:B-1----:R-:W-:Y:S01]  /*6e40*/  FMUL.FTZ R2, R84, R7.reuse ;  /* 0x0000000754027220 */ /* 0x082fe20000410000 */
        /* <DEDUP_REMOVED lines=18> */
[-C--:B0-----:R-:W-:Y:S01]  /*6f70*/  FMUL.FTZ R26, R26, R6.reuse ;  /* 0x000000061a1a7220 */ /* 0x081fe20000410000 */
        /* <DEDUP_REMOVED lines=47> */
[----:B------:R-:W-:-:S02]  /*7270*/  USEL UR38, UR38, URZ, UP0 ;  /* 0x0000003f26267287 */ /* 0x000fc40008000000 */
[----:B------:R-:W-:-:S12]  /*7280*/  ULOP3.LUT UR39, UR39, UR4, URZ, 0x3c, !UPT ;  /* 0x0000000427277292 */ /* 0x000fd8000f8e3c3f */
.L_x_186:
[----:B------:R-:W0:Y:S08]  /*7290*/  S2UR UR4, SR_CgaCtaId ;  /* 0x00000000000479c3 */ /* 0x000e300000008800 */
[----:B------:R-:W-:Y:S06]  /*72a0*/  BAR.SYNC.DEFER_BLOCKING 0x5, 0x180 ;  /* 0x0146000000007b1d */ /* 0x000fec0000010000 */
[----:B------:R-:W-:Y:S01]  /*72b0*/  UMOV UR8, 0x400 ;  /* 0x0000040000087882 */ /* 0x000fe20000000000 */
[----:B------:R-:W-:Y:S01]  /*72c0*/  BSSY B0, `(.L_x_211) ;  /* 0x00003c8000007945 */ /* 0x000fe20003800000 */
[----:B0-----:R-:W-:-:S09]  /*72d0*/  ULEA UR8, UR4, UR8, 0x18 ;  /* 0x0000000804087291 */ /* 0x001fd2000f8ec03f */
[----:B------:R-:W0:Y:S02]  /*72e0*/  LDS.128 R8, [UR8+0x308d0] ;  /* 0x0308d008ff087984 */ /* 0x000e240008000c00 */
[----:B0-----:R-:W-:Y:S02]  /*72f0*/  R2UR UR6, R9 ;  /* 0x00000000090672ca */ /* 0x001fe400000e0000 */
[----:B------:R-:W-:Y:S02]  /*7300*/  R2UR UR5, R10 ;  /* 0x000000000a0572ca */ /* 0x000fe400000e0000 */
[----:B------:R-:W-:Y:S01]  /*7310*/  R2UR UR7, R11 ;  /* 0x000000000b0772ca */ /* 0x000fe200000e0000 */
[----:B------:R-:W-:Y:S06]  /*7320*/  BAR.ARV 0x4, 0x180 ;  /* 0x0106000000007b1d */ /* 0x000fec0000002000 */
[----:B------:R-:W-:Y:S08]  /*7330*/  @P0 BRA `(.L_x_212) ;  /* 0x0000002c00580947 */ /* 0x000ff00003800000 */
[----:B------:R-:W2:Y:S01]  /*7340*/  LDL R5, [R1+0x24] ;  /* 0x0000240001057983 */ /* 0x000ea20000100800 */
[----:B------:R-:W0:Y:S01]  /*7350*/  S2UR UR4, SR_SWINHI ;  /* 0x00000000000479c3 */ /* 0x000e220000002f00 */
[----:B------:R-:W-:Y:S01]  /*7360*/  IMAD.MOV.U32 R8, RZ, RZ, 0x2 ;  /* 0x00000002ff087424 */ /* 0x000fe200078e00ff */
[----:B------:R-:W-:Y:S01]  /*7370*/  R2UR UR20, R18 ;  /* 0x00000000121472ca */ /* 0x000fe200000e0000 */
[----:B------:R-:W-:Y:S01]  /*7380*/  ULDC.64 UR14, c[0x0][0xc00] ;  /* 0x00030000000e7ab9 */ /* 0x000fe20000000a00 */
[----:B------:R-:W-:Y:S01]  /*7390*/  R2UR UR17, R215 ;  /* 0x00000000d71172ca */ /* 0x000fe200000e0000 */
[----:B------:R-:W3:Y:S01]  /*73a0*/  LDL R140, [R1+0x20] ;  /* 0x00002000018c7983 */ /* 0x000ee20000100800 */
[----:B------:R-:W-:Y:S02]  /*73b0*/  R2UR UR19, R212 ;  /* 0x00000000d41372ca */ /* 0x000fe400000e0000 */
[----:B------:R-:W-:Y:S02]  /*73c0*/  R2UR UR18, R23 ;  /* 0x00000000171272ca */ /* 0x000fe400000e0000 */
[----:B------:R-:W-:Y:S01]  /*73d0*/  R2UR UR22, R211 ;  /* 0x00000000d31672ca */ /* 0x000fe200000e0000 */
[----:B------:R-:W-:Y:S01]  /*73e0*/  UMOV UR10, UR8 ;  /* 0x00000008000a7c82 */ /* 0x000fe20008000000 */
[----:B0-----:R-:W-:Y:S01]  /*73f0*/  UMOV UR11, UR4 ;  /* 0x00000004000b7c82 */ /* 0x001fe20008000000 */
[----:B------:R-:W-:-:S04]  /*7400*/  USHF.L.U32 UR4, UR61, 0x2, URZ ;  /* 0x000000023d047899 */ /* 0x000fc8000800063f */
[----:B------:R-:W-:Y:S02]  /*7410*/  USHF.L.U64.HI UR16, UR61, 0x2, UR17 ;  /* 0x000000023d107899 */ /* 0x000fe40008010211 */
[----:B------:R-:W-:-:S04]  /*7420*/  UIADD3 UR9, UP0, UR4, UR14, URZ ;  /* 0x0000000e04097290 */ /* 0x000fc8000ff1e03f */
[----:B------:R-:W-:Y:S01]  /*7430*/  UIADD3.X UR12, UR16, UR15, URZ, UP0, !UPT ;  /* 0x0000000f100c7290 */ /* 0x000fe200087fe43f */
[----:B------:R-:W-:Y:S01]  /*7440*/  BAR.SYNC.DEFER_BLOCKING 0x1, 0x100 ;  /* 0x0044000000007b1d */ /* 0x000fe20000010000 */
[----:B--2---:R-:W-:-:S03]  /*7450*/  IMAD.WIDE R8, R5, R8, UR10 ;  /* 0x0000000a05087e25 */ /* 0x004fc6000f8e0208 */
[C---:B------:R-:W-:Y:S02]  /*7460*/  LOP3.LUT R5, R8.reuse, 0x380, RZ, 0xc0, !PT ;  /* 0x0000038008057812 */ /* 0x040fe400078ec0ff */
[C---:B------:R-:W-:Y:S02]  /*7470*/  IADD3 R6, P2, R8.reuse, 0x20, RZ ;  /* 0x0000002008067810 */ /* 0x040fe40007f5e0ff */
[C---:B------:R-:W-:Y:S02]  /*7480*/  IADD3 R11, P1, R8.reuse, 0x40, RZ ;  /* 0x00000040080b7810 */ /* 0x040fe40007f3e0ff */
[C---:B------:R-:W-:Y:S02]  /*7490*/  IADD3 R133, P6, R8.reuse, 0x60, RZ ;  /* 0x0000006008857810 */ /* 0x040fe40007fde0ff */
[C---:B------:R-:W-:Y:S02]  /*74a0*/  IADD3 R135, P5, R8.reuse, 0x4000, RZ ;  /* 0x0000400008877810 */ /* 0x040fe40007fbe0ff */
[----:B------:R-:W-:Y:S01]  /*74b0*/  SHF.R.U64 R5, R5, 0x3, RZ ;  /* 0x0000000305057819 */ /* 0x000fe200000012ff */
[--C-:B------:R-:W-:Y:S01]  /*74c0*/  IMAD.X R13, RZ, RZ, R9.reuse, P2 ;  /* 0x000000ffff0d7224 */ /* 0x100fe200010e0609 */
[C---:B------:R-:W-:Y:S01]  /*74d0*/  IADD3 R88, P0, R8.reuse, 0x4020, RZ ;  /* 0x0000402008587810 */ /* 0x040fe20007f1e0ff */
[--C-:B------:R-:W-:Y:S01]  /*74e0*/  IMAD.X R15, RZ, RZ, R9.reuse, P1 ;  /* 0x000000ffff0f7224 */ /* 0x100fe200008e0609 */
[C---:B------:R-:W-:Y:S01]  /*74f0*/  IADD3 R137, P4, R8.reuse, 0x4040, RZ ;  /* 0x0000404008897810 */ /* 0x040fe20007f9e0ff */
[--C-:B------:R-:W-:Y:S01]  /*7500*/  IMAD.X R85, RZ, RZ, R9.reuse, P6 ;  /* 0x000000ffff557224 */ /* 0x100fe200030e0609 */
[C---:B------:R-:W-:Y:S01]  /*7510*/  IADD3 R139, P3, R8.reuse, 0x4060, RZ ;  /* 0x00004060088b7810 */ /* 0x040fe20007f7e0ff */
[----:B------:R-:W-:Y:S01]  /*7520*/  IMAD.X R87, RZ, RZ, R9, P5 ;  /* 0x000000ffff577224 */ /* 0x000fe200028e0609 */
[----:B------:R-:W-:-:S02]  /*7530*/  IADD3 R94, P2, R8, 0x8000, RZ ;  /* 0x00008000085e7810 */ /* 0x000fc40007f5e0ff */
[C---:B------:R-:W-:Y:S02]  /*7540*/  IADD3 R128, P1, R8.reuse, 0x8020, RZ ;  /* 0x0000802008807810 */ /* 0x040fe40007f3e0ff */
[C---:B------:R-:W-:Y:S02]  /*7550*/  IADD3 R141, P6, R8.reuse, 0x8040, RZ ;  /* 0x00008040088d7810 */ /* 0x040fe40007fde0ff */
[----:B------:R-:W-:Y:S02]  /*7560*/  IADD3 R143, P5, R8, 0x8060, RZ ;  /* 0x00008060088f7810 */ /* 0x000fe40007fbe0ff */
[----:B------:R-:W-:Y:S02]  /*7570*/  LOP3.LUT R8, R5, R8, RZ, 0x3c, !PT ;  /* 0x0000000805087212 */ /* 0x000fe400078e3cff */
[----:B------:R-:W-:Y:S02]  /*7580*/  LOP3.LUT R5, R6, 0x380, RZ, 0xc0, !PT ;  /* 0x0000038006057812 */ /* 0x000fe400078ec0ff */
[----:B------:R-:W-:-:S02]  /*7590*/  LOP3.LUT R10, R11, 0x380, RZ, 0xc0, !PT ;  /* 0x000003800b0a7812 */ /* 0x000fc400078ec0ff */
[----:B------:R-:W-:Y:S02]  /*75a0*/  SHF.R.U64 R5, R5, 0x3, RZ ;  /* 0x0000000305057819 */ /* 0x000fe400000012ff */
[----:B------:R-:W-:Y:S02]  /*75b0*/  SHF.R.U64 R10, R10, 0x3, RZ ;  /* 0x000000030a0a7819 */ /* 0x000fe400000012ff */
[----:B------:R-:W-:Y:S02]  /*75c0*/  LOP3.LUT R12, R5, R6, RZ, 0x3c, !PT ;  /* 0x00000006050c7212 */ /* 0x000fe400078e3cff */
[----:B------:R-:W-:Y:S02]  /*75d0*/  LOP3.LUT R6, R137, 0x380, RZ, 0xc0, !PT ;  /* 0x0000038089067812 */ /* 0x000fe400078ec0ff */
[----:B------:R-:W-:Y:S02]  /*75e0*/  LOP3.LUT R5, R88, 0x380, RZ, 0xc0, !PT ;  /* 0x0000038058057812 */ /* 0x000fe400078ec0ff */
[----:B------:R-:W-:-:S02]  /*75f0*/  LOP3.LUT R18, R133, 0x380, RZ, 0xc0, !PT ;  /* 0x0000038085127812 */ /* 0x000fc400078ec0ff */
[----:B------:R-:W-:Y:S02]  /*7600*/  LOP3.LUT R86, R135, 0x380, RZ, 0xc0, !PT ;  /* 0x0000038087567812 */ /* 0x000fe400078ec0ff */
[----:B------:R-:W-:Y:S02]  /*7610*/  SHF.R.U64 R6, R6, 0x3, RZ ;  /* 0x0000000306067819 */ /* 0x000fe400000012ff */
[----:B------:R-:W-:Y:S02]  /*7620*/  LOP3.LUT R14, R10, R11, RZ, 0x3c, !PT ;  /* 0x0000000b0a0e7212 */ /* 0x000fe400078e3cff */
[----:B------:R-:W-:Y:S02]  /*7630*/  SHF.R.U64 R5, R5, 0x3, RZ ;  /* 0x0000000305057819 */ /* 0x000fe400000012ff */
[----:B------:R-:W-:Y:S02]  /*7640*/  LOP3.LUT R10, R139, 0x380, RZ, 0xc0, !PT ;  /* 0x000003808b0a7812 */ /* 0x000fe400078ec0ff */
[----:B------:R-:W-:-:S02]  /*7650*/  LOP3.LUT R11, R94, 0x380, RZ, 0xc0, !PT ;  /* 0x000003805e0b7812 */ /* 0x000fc400078ec0ff */
[----:B------:R-:W-:Y:S02]  /*7660*/  SHF.R.U64 R18, R18, 0x3, RZ ;  /* 0x0000000312127819 */ /* 0x000fe400000012ff */
[----:B------:R-:W-:Y:S02]  /*7670*/  SHF.R.U64 R86, R86, 0x3, RZ ;  /* 0x0000000356567819 */ /* 0x000fe400000012ff */
[----:B------:R-:W-:Y:S02]  /*7680*/  LOP3.LUT R90, R6, R137, RZ, 0x3c, !PT ;  /* 0x00000089065a7212 */ /* 0x000fe400078e3cff */
[----:B------:R-:W-:Y:S02]  /*7690*/  LOP3.LUT R88, R5, R88, RZ, 0x3c, !PT ;  /* 0x0000005805587212 */ /* 0x000fe400078e3cff */
[----:B------:R-:W-:Y:S02]  /*76a0*/  LOP3.LUT R6, R141, 0x380, RZ, 0xc0, !PT ;  /* 0x000003808d067812 */ /* 0x000fe400078ec0ff */
[----:B------:R-:W-:-:S02]  /*76b0*/  SHF.R.U64 R10, R10, 0x3, RZ ;  /* 0x000000030a0a7819 */ /* 0x000fc400000012ff */
[----:B------:R-:W-:Y:S02]  /*76c0*/  SHF.R.U64 R11, R11, 0x3, RZ ;  /* 0x000000030b0b7819 */ /* 0x000fe400000012ff */
[----:B------:R-:W-:Y:S02]  /*76d0*/  LOP3.LUT R5, R128, 0x380, RZ, 0xc0, !PT ;  /* 0x0000038080057812 */ /* 0x000fe400078ec0ff */
[----:B------:R-:W-:Y:S01]  /*76e0*/  LOP3.LUT R132, R143, 0x380, RZ, 0xc0, !PT ;  /* 0x000003808f847812 */ /* 0x000fe200078ec0ff */
[--C-:B------:R-:W-:Y:S01]  /*76f0*/  IMAD.X R89, RZ, RZ, R9.reuse, P0 ;  /* 0x000000ffff597224 */ /* 0x100fe200000e0609 */
[----:B------:R-:W-:Y:S02]  /*7700*/  LOP3.LUT R84, R18, R133, RZ, 0x3c, !PT ;  /* 0x0000008512547212 */ /* 0x000fe400078e3cff */
[----:B------:R-:W-:Y:S01]  /*7710*/  LOP3.LUT R86, R86, R135, RZ, 0x3c, !PT ;  /* 0x0000008756567212 */ /* 0x000fe200078e3cff */
[--C-:B------:R-:W-:Y:S01]  /*7720*/  IMAD.X R93, RZ, RZ, R9.reuse, P3 ;  /* 0x000000ffff5d7224 */ /* 0x100fe200018e0609 */
[----:B------:R-:W-:Y:S01]  /*7730*/  SHF.R.U64 R6, R6, 0x3, RZ ;  /* 0x0000000306067819 */ /* 0x000fe200000012ff */
[--C-:B------:R-:W-:Y:S01]  /*7740*/  IMAD.X R95, RZ, RZ, R9.reuse, P2 ;  /* 0x000000ffff5f7224 */ /* 0x100fe200010e0609 */
[----:B------:R-:W-:Y:S01]  /*7750*/  IADD3.X R91, RZ, R9, RZ, P4, !PT ;  /* 0x00000009ff5b7210 */ /* 0x000fe200027fe4ff */
[--C-:B------:R-:W-:Y:S01]  /*7760*/  IMAD.X R129, RZ, RZ, R9.reuse, P1 ;  /* 0x000000ffff817224 */ /* 0x100fe200008e0609 */
[----:B------:R-:W-:Y:S01]  /*7770*/  LOP3.LUT R92, R10, R139, RZ, 0x3c, !PT ;  /* 0x0000008b0a5c7212 */ /* 0x000fe200078e3cff */
[--C-:B------:R-:W-:Y:S01]  /*7780*/  IMAD.X R131, RZ, RZ, R9.reuse, P6 ;  /* 0x000000ffff837224 */ /* 0x100fe200030e0609 */
[----:B------:R-:W-:Y:S01]  /*7790*/  LOP3.LUT R94, R11, R94, RZ, 0x3c, !PT ;  /* 0x0000005e0b5e7212 */ /* 0x000fe200078e3cff */
[----:B------:R-:W-:Y:S01]  /*77a0*/  IMAD.X R7, RZ, RZ, R9, P5 ;  /* 0x000000ffff077224 */ /* 0x000fe200028e0609 */
[----:B------:R-:W-:-:S02]  /*77b0*/  MOV R18, R8 ;  /* 0x0000000800127202 */ /* 0x000fc40000000f00 */
[----:B------:R-:W-:Y:S02]  /*77c0*/  SHF.R.U64 R5, R5, 0x3, RZ ;  /* 0x0000000305057819 */ /* 0x000fe400000012ff */
[----:B------:R-:W-:Y:S02]  /*77d0*/  SHF.R.U64 R132, R132, 0x3, RZ ;  /* 0x0000000384847819 */ /* 0x000fe400000012ff */
[----:B------:R-:W-:Y:S02]  /*77e0*/  F2FP.BF16.F32.PACK_AB R8, R25, R24 ;  /* 0x000000181908723e */ /* 0x000fe400000010ff */
[----:B------:R-:W-:Y:S02]  /*77f0*/  F2FP.BF16.F32.PACK_AB R9, R27, R26 ;  /* 0x0000001a1b09723e */ /* 0x000fe400000010ff */
[----:B------:R-:W-:Y:S02]  /*7800*/  F2FP.BF16.F32.PACK_AB R10, R29, R28 ;  /* 0x0000001c1d0a723e */ /* 0x000fe400000010ff */
[----:B------:R-:W-:-:S02]  /*7810*/  F2FP.BF16.F32.PACK_AB R11, R31, R30 ;  /* 0x0000001e1f0b723e */ /* 0x000fc400000010ff */
[----:B------:R-:W-:Y:S02]  /*7820*/  MOV R136, R84 ;  /* 0x0000005400887202 */ /* 0x000fe40000000f00 */
[----:B------:R-:W-:Y:S02]  /*7830*/  MOV R135, R86 ;  /* 0x0000005600877202 */ /* 0x000fe40000000f00 */
[----:B------:R-:W-:Y:S02]  /*7840*/  LOP3.LUT R130, R6, R141, RZ, 0x3c, !PT ;  /* 0x0000008d06827212 */ /* 0x000fe400078e3cff */
[----:B------:R-:W-:Y:S02]  /*7850*/  MOV R138, R12 ;  /* 0x0000000c008a7202 */ /* 0x000fe40000000f00 */
[----:B------:R-:W-:Y:S02]  /*7860*/  F2FP.BF16.F32.PACK_AB R84, R33, R32 ;  /* 0x000000202154723e */ /* 0x000fe400000010ff */
[----:B------:R-:W-:-:S02]  /*7870*/  F2FP.BF16.F32.PACK_AB R85, R35, R34 ;  /* 0x000000222355723e */ /* 0x000fc400000010ff */
[----:B------:R-:W-:Y:S02]  /*7880*/  F2FP.BF16.F32.PACK_AB R86, R37, R36 ;  /* 0x000000242556723e */ /* 0x000fe400000010ff */
[----:B------:R-:W-:Y:S02]  /*7890*/  F2FP.BF16.F32.PACK_AB R87, R39, R38 ;  /* 0x000000262757723e */ /* 0x000fe400000010ff */
[----:B------:R-:W-:Y:S02]  /*78a0*/  LOP3.LUT R128, R5, R128, RZ, 0x3c, !PT ;  /* 0x0000008005807212 */ /* 0x000fe400078e3cff */
[----:B------:R-:W-:Y:S02]  /*78b0*/  LOP3.LUT R6, R132, R143, RZ, 0x3c, !PT ;  /* 0x0000008f84067212 */ /* 0x000fe400078e3cff */
[----:B------:R-:W-:Y:S02]  /*78c0*/  MOV R134, R88 ;  /* 0x0000005800867202 */ /* 0x000fe40000000f00 */
[----:B------:R-:W-:Y:S01]  /*78d0*/  MOV R133, R90 ;  /* 0x0000005a00857202 */ /* 0x000fe20000000f00 */
[----:B------:R0:W-:Y:S01]  /*78e0*/  STSM.16.M88.4 [R18], R8 ;  /* 0x0000000812007844 */ /* 0x0001e20000000200 */
[----:B------:R-:W-:-:S02]  /*78f0*/  MOV R137, R14 ;  /* 0x0000000e00897202 */ /* 0x000fc40000000f00 */
[----:B------:R-:W-:Y:S02]  /*7900*/  MOV R132, R92 ;  /* 0x0000005c00847202 */ /* 0x000fe40000000f00 */
[----:B------:R-:W-:Y:S02]  /*7910*/  MOV R5, R94 ;  /* 0x0000005e00057202 */ /* 0x000fe40000000f00 */
[----:B------:R-:W-:Y:S02]  /*7920*/  F2FP.BF16.F32.PACK_AB R88, R41, R40 ;  /* 0x000000282958723e */ /* 0x000fe400000010ff */
[----:B------:R-:W-:Y:S02]  /*7930*/  F2FP.BF16.F32.PACK_AB R89, R43, R42 ;  /* 0x0000002a2b59723e */ /* 0x000fe400000010ff */
[----:B------:R-:W-:Y:S02]  /*7940*/  F2FP.BF16.F32.PACK_AB R90, R45, R44 ;  /* 0x0000002c2d5a723e */ /* 0x000fe400000010ff */
[----:B------:R-:W-:-:S02]  /*7950*/  F2FP.BF16.F32.PACK_AB R91, R47, R46 ;  /* 0x0000002e2f5b723e */ /* 0x000fc400000010ff */
[----:B------:R-:W-:Y:S02]  /*7960*/  F2FP.BF16.F32.PACK_AB R92, R49, R48 ;  /* 0x00000030315c723e */ /* 0x000fe400000010ff */
[----:B------:R-:W-:Y:S02]  /*7970*/  F2FP.BF16.F32.PACK_AB R93, R51, R50 ;  /* 0x00000032335d723e */ /* 0x000fe400000010ff */
[----:B------:R-:W-:Y:S02]  /*7980*/  F2FP.BF16.F32.PACK_AB R94, R53, R52 ;  /* 0x00000034355e723e */ /* 0x000fe400000010ff */
[----:B------:R-:W-:Y:S01]  /*7990*/  F2FP.BF16.F32.PACK_AB R95, R55, R54 ;  /* 0x00000036375f723e */ /* 0x000fe200000010ff */
[----:B------:R1:W-:Y:S01]  /*79a0*/  STSM.16.M88.4 [R138], R84 ;  /* 0x000000548a007844 */ /* 0x0003e20000000200 */
[----:B0-----:R-:W-:Y:S02]  /*79b0*/  F2FP.BF16.F32.PACK_AB R8, R57, R56 ;  /* 0x000000383908723e */ /* 0x001fe400000010ff */
[----:B------:R-:W-:-:S02]  /*79c0*/  F2FP.BF16.F32.PACK_AB R9, R59, R58 ;  /* 0x0000003a3b09723e */ /* 0x000fc400000010ff */
[----:B------:R-:W-:Y:S02]  /*79d0*/  F2FP.BF16.F32.PACK_AB R10, R61, R60 ;  /* 0x0000003c3d0a723e */ /* 0x000fe400000010ff */
[----:B------:R-:W-:Y:S02]  /*79e0*/  F2FP.BF16.F32.PACK_AB R11, R63, R62 ;  /* 0x0000003e3f0b723e */ /* 0x000fe400000010ff */
[----:B------:R-:W-:Y:S02]  /*79f0*/  F2FP.BF16.F32.PACK_AB R12, R65, R64 ;  /* 0x00000040410c723e */ /* 0x000fe400000010ff */
[----:B------:R-:W-:Y:S02]  /*7a00*/  F2FP.BF16.F32.PACK_AB R13, R67, R66 ;  /* 0x00000042430d723e */ /* 0x000fe400000010ff */
[----:B------:R-:W-:Y:S02]  /*7a10*/  F2FP.BF16.F32.PACK_AB R14, R69, R68 ;  /* 0x00000044450e723e */ /* 0x000fe400000010ff */
[----:B------:R-:W-:Y:S01]  /*7a20*/  F2FP.BF16.F32.PACK_AB R15, R71, R70 ;  /* 0x00000046470f723e */ /* 0x000fe200000010ff */
[----:B------:R0:W-:Y:S01]  /*7a30*/  STSM.16.M88.4 [R137], R88 ;  /* 0x0000005889007844 */ /* 0x0001e20000000200 */
[----:B-1----:R-:W-:-:S02]  /*7a40*/  F2FP.BF16.F32.PACK_AB R84, R73, R72 ;  /* 0x000000484954723e */ /* 0x002fc400000010ff */
[----:B------:R-:W-:Y:S02]  /*7a50*/  F2FP.BF16.F32.PACK_AB R85, R75, R74 ;  /* 0x0000004a4b55723e */ /* 0x000fe400000010ff */
[----:B------:R-:W-:Y:S02]  /*7a60*/  F2FP.BF16.F32.PACK_AB R86, R77, R76 ;  /* 0x0000004c4d56723e */ /* 0x000fe400000010ff */
[----:B------:R-:W-:Y:S01]  /*7a70*/  F2FP.BF16.F32.PACK_AB R87, R79, R78 ;  /* 0x0000004e4f57723e */ /* 0x000fe200000010ff */
[----:B------:R1:W-:Y:S01]  /*7a80*/  STSM.16.M88.4 [R136], R92 ;  /* 0x0000005c88007844 */ /* 0x0003e20000000200 */
[----:B------:R-:W-:-:S03]  /*7a90*/  MOV R128, R128 ;  /* 0x0000008000807202 */ /* 0x000fc60000000f00 */
[----:B------:R2:W-:Y:S01]  /*7aa0*/  STSM.16.M88.4 [R135], R8 ;  /* 0x0000000887007844 */ /* 0x0005e20000000200 */
[----:B------:R-:W-:Y:S02]  /*7ab0*/  MOV R130, R130 ;  /* 0x0000008200827202 */ /* 0x000fe40000000f00 */
[----:B0-----:R-:W-:Y:S02]  /*7ac0*/  F2FP.BF16.F32.PACK_AB R88, R81, R80 ;  /* 0x000000505158723e */ /* 0x001fe400000010ff */
        /* <DEDUP_REMOVED lines=9> */
[----:B--2---:R-:W-:Y:S02]  /*7b60*/  F2FP.BF16.F32.PACK_AB R8, R97, R96 ;  /* 0x000000606108723e */ /* 0x004fe400000010ff */
[----:B------:R-:W-:Y:S02]  /*7b70*/  F2FP.BF16.F32.PACK_AB R9, R99, R98 ;  /* 0x000000626309723e */ /* 0x000fe400000010ff */
[----:B------:R-:W-:-:S02]  /*7b80*/  F2FP.BF16.F32.PACK_AB R10, R101, R100 ;  /* 0x00000064650a723e */ /* 0x000fc400000010ff */
[----:B------:R-:W-:Y:S02]  /*7b90*/  F2FP.BF16.F32.PACK_AB R11, R103, R102 ;  /* 0x00000066670b723e */ /* 0x000fe400000010ff */
[----:B0-----:R-:W-:Y:S02]  /*7ba0*/  F2FP.BF16.F32.PACK_AB R12, R105, R104 ;  /* 0x00000068690c723e */ /* 0x001fe400000010ff */
[----:B------:R-:W-:Y:S02]  /*7bb0*/  F2FP.BF16.F32.PACK_AB R13, R107, R106 ;  /* 0x0000006a6b0d723e */ /* 0x000fe400000010ff */
[----:B------:R-:W-:Y:S02]  /*7bc0*/  F2FP.BF16.F32.PACK_AB R14, R109, R108 ;  /* 0x0000006c6d0e723e */ /* 0x000fe400000010ff */
[----:B------:R-:W-:Y:S01]  /*7bd0*/  F2FP.BF16.F32.PACK_AB R15, R111, R110 ;  /* 0x0000006e6f0f723e */ /* 0x000fe200000010ff */
[----:B------:R-:W-:Y:S01]  /*7be0*/  STSM.16.M88.4 [R132], R88 ;  /* 0x0000005884007844 */ /* 0x000fe20000000200 */
[----:B------:R-:W-:-:S02]  /*7bf0*/  MOV R18, R6 ;  /* 0x0000000600127202 */ /* 0x000fc40000000f00 */
[----:B-1----:R-:W-:Y:S02]  /*7c00*/  F2FP.BF16.F32.PACK_AB R84, R113, R112 ;  /* 0x000000707154723e */ /* 0x002fe400000010ff */
[----:B------:R-:W-:Y:S02]  /*7c10*/  F2FP.BF16.F32.PACK_AB R85, R115, R114 ;  /* 0x000000727355723e */ /* 0x000fe400000010ff */
[----:B------:R-:W-:Y:S02]  /*7c20*/  F2FP.BF16.F32.PACK_AB R86, R117, R116 ;  /* 0x000000747556723e */ /* 0x000fe400000010ff */
[----:B------:R-:W-:Y:S01]  /*7c30*/  F2FP.BF16.F32.PACK_AB R87, R119, R118 ;  /* 0x000000767757723e */ /* 0x000fe200000010ff */
[----:B------:R-:W-:Y:S04]  /*7c40*/  STSM.16.M88.4 [R5], R92 ;  /* 0x0000005c05007844 */ /* 0x000fe80000000200 */
[----:B------:R-:W-:Y:S04]  /*7c50*/  STSM.16.M88.4 [R128], R8 ;  /* 0x0000000880007844 */ /* 0x000fe80000000200 */
[----:B------:R-:W-:Y:S04]  /*7c60*/  STSM.16.M88.4 [R130], R12 ;  /* 0x0000000c82007844 */ /* 0x000fe80000000200 */
[----:B------:R0:W-:Y:S01]  /*7c70*/  STSM.16.M88.4 [R18], R84 ;  /* 0x0000005412007844 */ /* 0x0001e20000000200 */
[----:B------:R-:W-:Y:S01]  /*7c80*/  BAR.SYNC.DEFER_BLOCKING 0x1, 0x100 ;  /* 0x0044000000007b1d */ /* 0x000fe20000010000 */
[----:B------:R-:W-:-:S04]  /*7c90*/  ISETP.NE.U32.AND P0, PT, RZ, UR14, PT ;  /* 0x0000000eff007c0c */ /* 0x000fc8000bf05070 */
[----:B------:R-:W-:Y:S01]  /*7ca0*/  ISETP.NE.AND.EX P0, PT, RZ, UR15, PT, P0 ;  /* 0x0000000fff007c0c */ /* 0x000fe2000bf05300 */
[----:B------:R-:W-:Y:S02]  /*7cb0*/  IMAD.U32 R6, RZ, RZ, UR9 ;  /* 0x00000009ff067e24 */ /* 0x000fe4000f8e00ff */
[----:B------:R-:W-:Y:S01]  /*7cc0*/  IMAD.U32 R7, RZ, RZ, UR12 ;  /* 0x0000000cff077e24 */ /* 0x000fe2000f8e00ff */
[----:B------:R-:W-:Y:S01]  /*7cd0*/  ULDC.64 UR12, c[0x0][0xc08] ;  /* 0x00030200000c7ab9 */ /* 0x000fe20000000a00 */
[----:B0-----:R-:W0:Y:S08]  /*7ce0*/  LDC R18, c[0x0][0xbe8] ;  /* 0x0002fa00ff127b82 */ /* 0x001e300000000800 */
[----:B------:R-:W2:Y:S01]  /*7cf0*/  @P0 LDG.E R88, desc[UR36][R6.64] ;  /* 0x0000002406580981 */ /* 0x000ea2000c1e1900 */
[----:B------:R-:W-:-:S04]  /*7d00*/  UISETP.NE.U32.AND UP0, UPT, UR12, URZ, UPT ;  /* 0x0000003f0c00728c */ /* 0x000fc8000bf05070 */
[----:B------:R-:W-:Y:S01]  /*7d10*/  UISETP.NE.AND.EX UP0, UPT, UR13, URZ, UPT, UP0 ;  /* 0x0000003f0d00728c */ /* 0x000fe2000bf05300 */
[----:B0-----:R-:W-:-:S10]  /*7d20*/  ISETP.NE.AND P1, PT, R18, 0x1, PT ;  /* 0x000000011200780c */ /* 0x001fd40003f25270 */
[----:B------:R-:W-:Y:S01]  /*7d30*/  @UP0 UIADD3 UR12, UP1, UR4, UR12, URZ ;  /* 0x0000000c040c0290 */ /* 0x000fe2000ff3e03f */
[----:B------:R-:W-:Y:S02]  /*7d40*/  PLOP3.LUT P4, PT, PT, PT, UP0, 0x80, 0x0 ;  /* 0x000000000000781c */ /* 0x000fe40003f8f008 */
[----:B------:R-:W-:Y:S01]  /*7d50*/  ULDC UR4, c[0x0][0xa88] ;  /* 0x0002a20000047ab9 */ /* 0x000fe20000000800 */
[----:B------:R-:W-:Y:S01]  /*7d60*/  @UP0 UIADD3.X UR13, UR16, UR13, URZ, UP1, !UPT ;  /* 0x0000000d100d0290 */ /* 0x000fe20008ffe43f */
[----:B------:R-:W-:Y:S01]  /*7d70*/  IMAD.U32 R5, RZ, RZ, UR4 ;  /* 0x00000004ff057e24 */ /* 0x000fe2000f8e00ff */
[----:B------:R-:W-:Y:S01]  /*7d80*/  UISETP.NE.AND UP0, UPT, UR20, URZ, UPT ;  /* 0x0000003f1400728c */ /* 0x000fe2000bf05270 */
[----:B------:R-:W-:Y:S01]  /*7d90*/  ULDC UR4, c[0x0][0xad4] ;  /* 0x0002b50000047ab9 */ /* 0x000fe20000000800 */
[----:B------:R-:W0:Y:S02]  /*7da0*/  @P1 LDC R10, c[0x0][0xbec] ;  /* 0x0002fb00ff0a1b82 */ /* 0x000e240000000800 */
[----:B------:R-:W-:Y:S01]  /*7db0*/  USEL UR4, UR20, UR4, UP0 ;  /* 0x0000000414047287 */ /* 0x000fe20008000000 */
[----:B------:R-:W-:-:S03]  /*7dc0*/  UMOV UR21, 0x9b8 ;  /* 0x000009b800157882 */ /* 0x000fc60000000000 */
[----:B------:R-:W-:Y:S02]  /*7dd0*/  UISETP.GT.AND UP1, UPT, UR4, 0x1, UPT ;  /* 0x000000010400788c */ /* 0x000fe4000bf24270 */
[----:B------:R-:W1:Y:S02]  /*7de0*/  @P1 LDC R13, c[0x0][0xbf0] ;  /* 0x0002fc00ff0d1b82 */ /* 0x000e640000000800 */
[----:B------:R-:W-:Y:S02]  /*7df0*/  USEL UR21, UR21, 0x978, UP1 ;  /* 0x0000097815157887 */ /* 0x000fe40008800000 */
[----:B------:R-:W-:Y:S01]  /*7e00*/  UISETP.NE.U32.AND UP0, UPT, UR14, URZ, UPT ;  /* 0x0000003f0e00728c */ /* 0x000fe2000bf05070 */
[----:B------:R-:W-:Y:S01]  /*7e10*/  IMAD.U32 R15, RZ, RZ, UR19 ;  /* 0x00000013ff0f7e24 */ /* 0x000fe2000f8e00ff */
[----:B------:R-:W-:Y:S01]  /*7e20*/  UMOV UR4, URZ ;  /* 0x0000003f00047c82 */ /* 0x000fe20008000000 */
[----:B------:R-:W-:Y:S01]  /*7e30*/  IMAD.U32 R8, RZ, RZ, UR12 ;  /* 0x0000000cff087e24 */ /* 0x000fe2000f8e00ff */
[----:B------:R-:W-:Y:S01]  /*7e40*/  UISETP.NE.AND.EX UP0, UPT, UR15, URZ, UPT, UP0 ;  /* 0x0000003f0f00728c */ /* 0x000fe2000bf05300 */
[----:B------:R-:W-:-:S02]  /*7e50*/  IMAD.U32 R9, RZ, RZ, UR13 ;  /* 0x0000000dff097e24 */ /* 0x000fc4000f8e00ff */
[----:B---3--:R-:W-:Y:S01]  /*7e60*/  IMAD R15, R15, 0x80, R140 ;  /* 0x000000800f0f7824 */ /* 0x008fe200078e028c */
[----:B------:R-:W-:Y:S02]  /*7e70*/  USEL UR61, UR61, URZ, !UP0 ;  /* 0x0000003f3d3d7287 */ /* 0x000fe4000c000000 */
[----:B------:R-:W-:Y:S01]  /*7e80*/  USEL UR20, UR17, URZ, !UP0 ;  /* 0x0000003f11147287 */ /* 0x000fe2000c000000 */
[----:B------:R0:W5:Y:S01]  /*7e90*/  @P4 LDG.E R5, desc[UR36][R8.64] ;  /* 0x0000002408054981 */ /* 0x000162000c1e1900 */
[----:B------:R-:W-:Y:S01]  /*7ea0*/  USEL UR9, UR18, URZ, UP1 ;  /* 0x0000003f12097287 */ /* 0x000fe20008800000 */
[----:B------:R-:W-:Y:S01]  /*7eb0*/  ULDC.64 UR12, c[0x0][UR21+0x218] ;  /* 0x00008600150c7abb */ /* 0x000fe20008000a00 */
[----:B------:R-:W-:Y:S01]  /*7ec0*/  ULDC.64 UR16, c[0x0][UR21+0x220] ;  /* 0x0000880015107abb */ /* 0x000fe20008000a00 */
[----:B------:R-:W-:Y:S01]  /*7ed0*/  ULDC.64 UR18, c[0x0][UR21+0x228] ;  /* 0x00008a0015127abb */ /* 0x000fe20008000a00 */
[----:B------:R-:W-:Y:S02]  /*7ee0*/  UIMAD.WIDE.U32 UR14, UR12, UR22, URZ ;  /* 0x000000160c0e72a5 */ /* 0x000fe4000f8e003f */
[----:B------:R-:W-:Y:S01]  /*7ef0*/  UIMAD UR17, UR17, UR61, URZ ;  /* 0x0000003d111172a4 */ /* 0x000fe2000f8e023f */
[----:B0-----:R-:W-:Y:S01]  /*7f00*/  @P1 IMAD.HI.U32 R8, R15, R10, RZ ;  /* 0x0000000a0f081227 */ /* 0x001fe200078e00ff */
[----:B------:R-:W-:-:S02]  /*7f10*/  UIMAD UR22, UR13, UR22, URZ ;  /* 0x000000160d1672a4 */ /* 0x000fc4000f8e023f */
[----:B------:R-:W-:Y:S01]  /*7f20*/  UIMAD.WIDE.U32 UR12, UR16, UR61, URZ ;  /* 0x0000003d100c72a5 */ /* 0x000fe2000f8e003f */
[----:B------:R-:W-:Y:S01]  /*7f30*/  IMAD.MOV.U32 R11, RZ, RZ, R15 ;  /* 0x000000ffff0b7224 */ /* 0x000fe200078e000f */
[----:B------:R-:W-:Y:S01]  /*7f40*/  UIMAD.WIDE.U32 UR24, UR18, UR9, URZ ;  /* 0x00000009121872a5 */ /* 0x000fe2000f8e003f */
[----:B-1----:R-:W-:Y:S01]  /*7f50*/  @P1 SHF.R.U32.HI R11, RZ, R13, R8 ;  /* 0x0000000dff0b1219 */ /* 0x002fe20000011608 */
[----:B------:R-:W-:Y:S02]  /*7f60*/  UIMAD UR9, UR19, UR9, URZ ;  /* 0x00000009130972a4 */ /* 0x000fe4000f8e023f */
[----:B------:R-:W-:Y:S02]  /*7f70*/  UIMAD UR17, UR16, UR20, UR17 ;  /* 0x00000014101172a4 */ /* 0x000fe4000f8e0211 */
[----:B------:R-:W-:Y:S01]  /*7f80*/  UIADD3 UR22, UR15, UR22, URZ ;  /* 0x000000160f167290 */ /* 0x000fe2000fffe03f */
[----:B------:R-:W-:Y:S02]  /*7f90*/  IMAD.MOV R13, RZ, RZ, -R11 ;  /* 0x000000ffff0d7224 */ /* 0x000fe400078e0a0b */
[----:B------:R-:W-:-:S02]  /*7fa0*/  IMAD.U32 R8, RZ, RZ, UR24 ;  /* 0x00000018ff087e24 */ /* 0x000fc4000f8e00ff */
[----:B------:R-:W-:Y:S01]  /*7fb0*/  IMAD.U32 R9, RZ, RZ, UR25 ;  /* 0x00000019ff097e24 */ /* 0x000fe2000f8e00ff */
[----:B------:R-:W-:Y:S01]  /*7fc0*/  SHF.R.S32.HI R9, RZ, 0x1f, R11 ;  /* 0x0000001fff097819 */ /* 0x000fe2000001140b */
[----:B------:R-:W-:-:S05]  /*7fd0*/  IMAD R13, R18, R13, R15 ;  /* 0x0000000d120d7224 */ /* 0x000fca00078e020f */
[----:B------:R-:W-:Y:S02]  /*7fe0*/  SHF.R.S32.HI R10, RZ, 0x1f, R13 ;  /* 0x0000001fff0a7819 */ /* 0x000fe4000001140d */
[----:B--2---:R-:W-:-:S13]  /*7ff0*/  @P0 R2UR UR4, R88 ;  /* 0x00000000580402ca */ /* 0x004fda00000e0000 */
[----:B------:R-:W-:Y:S02]  /*8000*/  UIADD3 UR14, UP0, UP2, UR12, UR14, UR4 ;  /* 0x0000000e0c0e7290 */ /* 0x000fe4000fa1e004 */
[----:B------:R-:W-:Y:S02]  /*8010*/  UIADD3 UR12, UR25, UR9, URZ ;  /* 0x00000009190c7290 */ /* 0x000fe4000fffe03f */
[----:B------:R-:W-:Y:S02]  /*8020*/  UIADD3 UR9, UR13, UR17, URZ ;  /* 0x000000110d097290 */ /* 0x000fe4000fffe03f */
[----:B------:R-:W-:Y:S01]  /*8030*/  USHF.R.S32.HI UR15, URZ, 0x1f, UR4 ;  /* 0x0000001f3f0f7899 */ /* 0x000fe20008011404 */
[----:B------:R-:W-:Y:S01]  /*8040*/  IADD3 R8, P2, P3, R11, UR14, R8 ;  /* 0x0000000e0b087c10 */ /* 0x000fe2000fb5e008 */
[----:B------:R-:W-:Y:S01]  /*8050*/  ULDC.64 UR16, c[0x0][0xba8] ;  /* 0x0002ea0000107ab9 */ /* 0x000fe20000000a00 */
[----:B------:R-:W-:Y:S01]  /*8060*/  MOV R12, UR12 ;  /* 0x0000000c000c7c02 */ /* 0x000fe20008000f00 */
[----:B------:R-:W-:Y:S01]  /*8070*/  UIADD3.X UR9, UR9, UR22, UR15, UP0, UP2 ;  /* 0x0000001609097290 */ /* 0x000fe200087e440f */
[----:B------:R-:W-:Y:S01]  /*8080*/  ULDC.64 UR12, c[0x0][UR21+0x210] ;  /* 0x00008400150c7abb */ /* 0x000fe20008000a00 */
[----:B------:R-:W-:Y:S01]  /*8090*/  @!UP1 ULDC UR16, c[0x0][0xb50] ;  /* 0x0002d40000109ab9 */ /* 0x000fe20000000800 */
[----:B------:R-:W-:Y:S01]  /*80a0*/  IMAD R11, R13, UR13, RZ ;  /* 0x0000000d0d0b7c24 */ /* 0x000fe2000f8e02ff */
[----:B------:R-:W-:-:S02]  /*80b0*/  @!UP1 ULDC UR17, c[0x0][0xb54] ;  /* 0x0002d50000119ab9 */ /* 0x000fc40000000800 */
[----:B------:R-:W-:Y:S01]  /*80c0*/  IADD3.X R9, R9, UR9, R12, P2, P3 ;  /* 0x0000000909097c10 */ /* 0x000fe200097e640c */
[----:B------:R-:W-:Y:S02]  /*80d0*/  IMAD R11, R10, UR12, R11 ;  /* 0x0000000c0a0b7c24 */ /* 0x000fe4000f8e020b */
[----:B------:R-:W-:-:S04]  /*80e0*/  IMAD.WIDE.U32 R8, R13, UR12, R8 ;  /* 0x0000000c0d087c25 */ /* 0x000fc8000f8e0008 */
[----:B------:R-:W-:Y:S01]  /*80f0*/  IMAD.IADD R9, R9, 0x1, R11 ;  /* 0x0000000109097824 */ /* 0x000fe200078e020b */
[----:B------:R-:W-:-:S04]  /*8100*/  LEA R10, P2, R8, UR16, 0x2 ;  /* 0x00000010080a7c11 */ /* 0x000fc8000f8410ff */
[----:B------:R-:W-:Y:S01]  /*8110*/  LEA.HI.X R11, R8, UR17, R9, 0x2, P2 ;  /* 0x00000011080b7c11 */ /* 0x000fe200090f1409 */
[----:B------:R-:W-:Y:S08]  /*8120*/  @P4 BRA `(.L_x_213) ;  /* 0x0000000000104947 */ /* 0x000ff00003800000 */
[----:B------:R-:W-:Y:S05]  /*8130*/  @!P0 BRA `(.L_x_213) ;  /* 0x00000000000c8947 */ /* 0x000fea0003800000 */
[----:B------:R-:W2:Y:S04]  /*8140*/  LDG.E R8, desc[UR36][R6.64] ;  /* 0x0000002406087981 */ /* 0x000ea8000c1e1900 */
[----:B-----5:R-:W2:Y:S02]  /*8150*/  LDG.E R5, desc[UR36][R6.64+0x4] ;  /* 0x0000042406057981 */ /* 0x020ea4000c1e1900 */
[----:B--2---:R-:W-:-:S07]  /*8160*/  IMAD.IADD R5, R5, 0x1, -R8 ;  /* 0x0000000105057824 */ /* 0x004fce00078e0a08 */
.L_x_213:
[----:B------:R-:W2:Y:S01]  /*8170*/  LDL R12, [R1+0x1c] ;  /* 0x00001c00010c7983 */ /* 0x000ea20000100800 */
[----:B------:R-:W-:Y:S01]  /*8180*/  R2UR UR9, R212 ;  /* 0x00000000d40972ca */ /* 0x000fe200000e0000 */
[----:B-----5:R-:W-:Y:S01]  /*8190*/  IMAD R84, R5, R18, RZ ;  /* 0x0000001205547224 */ /* 0x020fe200078e02ff */
[----:B------:R-:W-:Y:S01]  /*81a0*/  LOP3.LUT P0, RZ, R216, 0x3, RZ, 0xc0, !PT ;  /* 0x00000003d8ff7812 */ /* 0x000fe2000780c0ff */
[----:B------:R-:W-:Y:S01]  /*81b0*/  SHFL.IDX PT, R6, R10, RZ, 0x1c1f ;  /* 0x001c1fff0a067589 */ /* 0x000fe200000e0000 */
[----:B------:R-:W-:-:S03]  /*81c0*/  PLOP3.LUT P3, PT, PT, PT, UP1, 0x80, 0x0 ;  /* 0x000000000000781c */ /* 0x000fc60003f6f018 */
[----:B------:R-:W0:Y:S04]  /*81d0*/  SHFL.IDX PT, R7, R11, RZ, 0x1c1f ;  /* 0x001c1fff0b077589 */ /* 0x000e2800000e0000 */
[----:B------:R-:W-:Y:S02]  /*81e0*/  SHFL.IDX PT, R8, R10, 0x1, 0x1c1f ;  /* 0x003c1f000a087f89 */ /* 0x000fe400000e0000 */
[----:B------:R-:W-:Y:S02]  /*81f0*/  IMAD.U32 R13, RZ, RZ, UR9 ;  /* 0x00000009ff0d7e24 */ /* 0x000fe4000f8e00ff */
[----:B------:R-:W1:Y:S02]  /*8200*/  SHFL.IDX PT, R9, R11, 0x1, 0x1c1f ;  /* 0x003c1f000b097f89 */ /* 0x000e6400000e0000 */
[----:B--2---:R-:W-:-:S04]  /*8210*/  IMAD R13, R13, 0x80, R12 ;  /* 0x000000800d0d7824 */ /* 0x004fc800078e020c */
[C---:B------:R-:W-:Y:S01]  /*8220*/  VIADD R5, R13.reuse, 0x8 ;  /* 0x000000080d057836 */ /* 0x040fe20000000000 */
[----:B------:R-:W-:-:S04]  /*8230*/  ISETP.GE.OR P2, PT, R13, R84, P0 ;  /* 0x000000540d00720c */ /* 0x000fc80000746670 */
[----:B------:R-:W-:-:S09]  /*8240*/  ISETP.GE.OR P0, PT, R5, R84, P0 ;  /* 0x000000540500720c */ /* 0x000fd20000706670 */
[----:B0-----:R0:W-:Y:S01]  /*8250*/  @!P2 ST.E desc[UR36][R6.64], R0 ;  /* 0x000000000600a985 */ /* 0x0011e2000c101924 */
[----:B------:R-:W-:-:S03]  /*8260*/  ISETP.GE.AND P2, PT, R13, R84, PT ;  /* 0x000000540d00720c */ /* 0x000fc60003f46270 */
[----:B-1----:R0:W-:Y:S01]  /*8270*/  @!P0 ST.E desc[UR36][R8.64], R4 ;  /* 0x0000000408008985 */ /* 0x0021e2000c101924 */
[----:B------:R-:W-:Y:S01]  /*8280*/  ISETP.GE.AND P0, PT, R5, R84, PT ;  /* 0x000000540500720c */ /* 0x000fe20003f06270 */
[----:B------:R-:W-:-:S12]  /*8290*/  @P3 BRA `(.L_x_214) ;  /* 0x0000000c00543947 */ /* 0x000fd80003800000 */
[----:B0-----:R-:W-:Y:S01]  /*82a0*/  IMAD.SHL.U32 R0, R16, 0x8, RZ ;  /* 0x0000000810007824 */ /* 0x001fe200078e00ff */
[----:B------:R-:W-:Y:S01]  /*82b0*/  R2UR UR16, R212 ;  /* 0x00000000d41072ca */ /* 0x000fe200000e0000 */
[----:B------:R-:W-:Y:S01]  /*82c0*/  IMAD.MOV.U32 R3, RZ, RZ, 0x2 ;  /* 0x00000002ff037424 */ /* 0x000fe200078e00ff */
[----:B------:R-:W0:Y:S01]  /*82d0*/  @P1 LDC R23, c[0x0][0xbf0] ;  /* 0x0002fc00ff171b82 */ /* 0x000e220000000800 */
[----:B------:R-:W-:Y:S01]  /*82e0*/  IMAD R2, R213, 0x40, R0 ;  /* 0x00000040d5027824 */ /* 0x000fe200078e0200 */
[----:B------:R-:W-:Y:S01]  /*82f0*/  ULDC.64 UR12, c[0x0][0xaa0] ;  /* 0x0002a800000c7ab9 */ /* 0x000fe20000000a00 */
[----:B------:R-:W-:Y:S02]  /*8300*/  R2UR UR17, R211 ;  /* 0x00000000d31172ca */ /* 0x000fe400000e0000 */
[----:B------:R-:W-:-:S03]  /*8310*/  IMAD.WIDE R2, R2, R3, UR10 ;  /* 0x0000000a02027e25 */ /* 0x000fc6000f8e0203 */
[C---:B------:R-:W-:Y:S02]  /*8320*/  IADD3 R33, P2, R2.reuse, 0x5000, RZ ;  /* 0x0000500002217810 */ /* 0x040fe40007f5e0ff */
[C---:B------:R-:W-:Y:S02]  /*8330*/  IADD3 R9, P4, R2.reuse, 0x1000, RZ ;  /* 0x0000100002097810 */ /* 0x040fe40007f9e0ff */
[C---:B------:R-:W-:Y:S02]  /*8340*/  IADD3 R13, P3, R2.reuse, 0x2000, RZ ;  /* 0x00002000020d7810 */ /* 0x040fe40007f7e0ff */
[C---:B------:R-:W-:Y:S02]  /*8350*/  IADD3 R25, P6, R2.reuse, 0x3000, RZ ;  /* 0x0000300002197810 */ /* 0x040fe40007fde0ff */
[----:B------:R-:W-:Y:S02]  /*8360*/  IADD3 R29, P5, R2, 0x4000, RZ ;  /* 0x00004000021d7810 */ /* 0x000fe40007fbe0ff */
[----:B------:R-:W-:-:S02]  /*8370*/  LOP3.LUT R32, R33, 0x380, RZ, 0xc0, !PT ;  /* 0x0000038021207812 */ /* 0x000fc400078ec0ff */
[----:B------:R-:W-:Y:S02]  /*8380*/  LOP3.LUT R8, R9, 0x380, RZ, 0xc0, !PT ;  /* 0x0000038009087812 */ /* 0x000fe400078ec0ff */
[----:B------:R-:W-:Y:S02]  /*8390*/  LOP3.LUT R12, R13, 0x380, RZ, 0xc0, !PT ;  /* 0x000003800d0c7812 */ /* 0x000fe400078ec0ff */
[----:B------:R-:W-:Y:S02]  /*83a0*/  LOP3.LUT R24, R25, 0x380, RZ, 0xc0, !PT ;  /* 0x0000038019187812 */ /* 0x000fe400078ec0ff */
[----:B------:R-:W-:Y:S02]  /*83b0*/  LOP3.LUT R28, R29, 0x380, RZ, 0xc0, !PT ;  /* 0x000003801d1c7812 */ /* 0x000fe400078ec0ff */
[----:B------:R-:W-:Y:S02]  /*83c0*/  SHF.R.U64 R32, R32, 0x3, RZ ;  /* 0x0000000320207819 */ /* 0x000fe400000012ff */
[----:B------:R-:W-:-:S02]  /*83d0*/  SHF.R.U64 R8, R8, 0x3, RZ ;  /* 0x0000000308087819 */ /* 0x000fc400000012ff */
[----:B------:R-:W-:Y:S02]  /*83e0*/  SHF.R.U64 R12, R12, 0x3, RZ ;  /* 0x000000030c0c7819 */ /* 0x000fe400000012ff */
[----:B------:R-:W-:Y:S02]  /*83f0*/  SHF.R.U64 R24, R24, 0x3, RZ ;  /* 0x0000000318187819 */ /* 0x000fe400000012ff */
[----:B------:R-:W-:Y:S02]  /*8400*/  SHF.R.U64 R28, R28, 0x3, RZ ;  /* 0x000000031c1c7819 */ /* 0x000fe400000012ff */
[----:B------:R-:W-:Y:S01]  /*8410*/  LOP3.LUT R32, R32, R33, RZ, 0x3c, !PT ;  /* 0x0000002120207212 */ /* 0x000fe200078e3cff */
[--C-:B------:R-:W-:Y:S01]  /*8420*/  IMAD.X R33, RZ, RZ, R3.reuse, P2 ;  /* 0x000000ffff217224 */ /* 0x100fe200010e0603 */
        /* <DEDUP_REMOVED lines=8> */
[C---:B------:R-:W-:Y:S01]  /*84b0*/  IADD3 R5, P2, R2.reuse, 0xb000, RZ ;  /* 0x0000b00002057810 */ /* 0x040fe20007f5e0ff */
[----:B------:R-:W-:Y:S01]  /*84c0*/  UIMAD UR9, UR15, UR12, URZ ;  /* 0x0000000c0f0972a4 */ /* 0x000fe2000f8e023f */
[C---:B------:R-:W-:Y:S01]  /*84d0*/  IADD3 R37, P0, R2.reuse, 0x6000, RZ ;  /* 0x0000600002257810 */ /* 0x040fe20007f1e0ff */
[----:B------:R-:W-:Y:S01]  /*84e0*/  UIMAD.WIDE.U32 UR10, UR4, UR12, URZ ;  /* 0x0000000c040a72a5 */ /* 0x000fe2000f8e003f */
[C---:B------:R-:W-:Y:S01]  /*84f0*/  IADD3 R41, P4, R2.reuse, 0x7000, RZ ;  /* 0x0000700002297810 */ /* 0x040fe20007f9e0ff */
[----:B------:R-:W-:Y:S01]  /*8500*/  IMAD.X R57, RZ, RZ, R3, P2 ;  /* 0x000000ffff397224 */ /* 0x000fe200010e0603 */
[C---:B------:R-:W-:Y:S01]  /*8510*/  IADD3 R45, P3, R2.reuse, 0x8000, RZ ;  /* 0x00008000022d7810 */ /* 0x040fe20007f7e0ff */
[----:B------:R-:W-:Y:S01]  /*8520*/  IMAD.U32 R21, RZ, RZ, UR16 ;  /* 0x00000010ff157e24 */ /* 0x000fe2000f8e00ff */
[C---:B------:R-:W-:Y:S01]  /*8530*/  IADD3 R49, P6, R2.reuse, 0x9000, RZ ;  /* 0x0000900002317810 */ /* 0x040fe20007fde0ff */
[----:B------:R-:W-:Y:S01]  /*8540*/  ULDC.64 UR14, c[0x0][0xaf0] ;  /* 0x0002bc00000e7ab9 */ /* 0x000fe20000000a00 */
[C---:B------:R-:W-:Y:S01]  /*8550*/  IADD3 R53, P5, R2.reuse, 0xa000, RZ ;  /* 0x0000a00002357810 */ /* 0x040fe20007fbe0ff */
[----:B------:R-:W5:Y:S01]  /*8560*/  LD.E.128 R8, desc[UR36][R8.64] ;  /* 0x0000002408087980 */ /* 0x000f62000c101d00 */
[----:B------:R-:W-:-:S02]  /*8570*/  LOP3.LUT R7, R2, 0x380, RZ, 0xc0, !PT ;  /* 0x0000038002077812 */ /* 0x000fc400078ec0ff */
[----:B------:R-:W-:Y:S01]  /*8580*/  LOP3.LUT R4, R5, 0x380, RZ, 0xc0, !PT ;  /* 0x0000038005047812 */ /* 0x000fe200078ec0ff */
[----:B------:R-:W5:Y:S01]  /*8590*/  LD.E.128 R12, desc[UR36][R12.64] ;  /* 0x000000240c0c7980 */ /* 0x000f62000c101d00 */
[----:B------:R-:W-:Y:S02]  /*85a0*/  LOP3.LUT R36, R37, 0x380, RZ, 0xc0, !PT ;  /* 0x0000038025247812 */ /* 0x000fe400078ec0ff */
[----:B------:R-:W-:Y:S01]  /*85b0*/  LOP3.LUT R40, R41, 0x380, RZ, 0xc0, !PT ;  /* 0x0000038029287812 */ /* 0x000fe200078ec0ff */
[----:B------:R-:W5:Y:S01]  /*85c0*/  LD.E.128 R24, desc[UR36][R24.64] ;  /* 0x0000002418187980 */ /* 0x000f62000c101d00 */
[----:B------:R-:W-:Y:S02]  /*85d0*/  LOP3.LUT R44, R45, 0x380, RZ, 0xc0, !PT ;  /* 0x000003802d2c7812 */ /* 0x000fe400078ec0ff */
[----:B------:R-:W-:Y:S01]  /*85e0*/  LOP3.LUT R48, R49, 0x380, RZ, 0xc0, !PT ;  /* 0x0000038031307812 */ /* 0x000fe200078ec0ff */
[----:B------:R-:W5:Y:S01]  /*85f0*/  LD.E.128 R28, desc[UR36][R28.64] ;  /* 0x000000241c1c7980 */ /* 0x000f62000c101d00 */
[----:B------:R-:W-:-:S02]  /*8600*/  LOP3.LUT R52, R53, 0x380, RZ, 0xc0, !PT ;  /* 0x0000038035347812 */ /* 0x000fc400078ec0ff */
[----:B------:R-:W-:Y:S01]  /*8610*/  SHF.R.U64 R7, R7, 0x3, RZ ;  /* 0x0000000307077819 */ /* 0x000fe200000012ff */
[----:B------:R-:W5:Y:S01]  /*8620*/  LD.E.128 R32, desc[UR36][R32.64] ;  /* 0x0000002420207980 */ /* 0x000f62000c101d00 */
[----:B------:R-:W-:Y:S02]  /*8630*/  SHF.R.U64 R4, R4, 0x3, RZ ;  /* 0x0000000304047819 */ /* 0x000fe400000012ff */
[----:B------:R-:W-:Y:S02]  /*8640*/  SHF.R.U64 R36, R36, 0x3, RZ ;  /* 0x0000000324247819 */ /* 0x000fe400000012ff */
[----:B------:R-:W-:Y:S02]  /*8650*/  SHF.R.U64 R40, R40, 0x3, RZ ;  /* 0x0000000328287819 */ /* 0x000fe400000012ff */
[----:B------:R-:W-:Y:S02]  /*8660*/  SHF.R.U64 R44, R44, 0x3, RZ ;  /* 0x000000032c2c7819 */ /* 0x000fe400000012ff */
[----:B------:R-:W-:-:S02]  /*8670*/  SHF.R.U64 R48, R48, 0x3, RZ ;  /* 0x0000000330307819 */ /* 0x000fc400000012ff */
[----:B------:R-:W-:Y:S02]  /*8680*/  SHF.R.U64 R52, R52, 0x3, RZ ;  /* 0x0000000334347819 */ /* 0x000fe400000012ff */
[----:B------:R-:W-:Y:S02]  /*8690*/  LOP3.LUT R2, R7, R2, RZ, 0x3c, !PT ;  /* 0x0000000207027212 */ /* 0x000fe400078e3cff */
[----:B------:R-:W-:Y:S01]  /*86a0*/  LOP3.LUT R36, R36, R37, RZ, 0x3c, !PT ;  /* 0x0000002524247212 */ /* 0x000fe200078e3cff */
[--C-:B------:R-:W-:Y:S01]  /*86b0*/  IMAD.X R37, RZ, RZ, R3.reuse, P0 ;  /* 0x000000ffff257224 */ /* 0x100fe200000e0603 */
[----:B------:R-:W-:Y:S01]  /*86c0*/  LOP3.LUT R40, R40, R41, RZ, 0x3c, !PT ;  /* 0x0000002928287212 */ /* 0x000fe200078e3cff */
[--C-:B------:R-:W-:Y:S01]  /*86d0*/  IMAD.X R41, RZ, RZ, R3.reuse, P4 ;  /* 0x000000ffff297224 */ /* 0x100fe200020e0603 */
[----:B------:R-:W-:Y:S01]  /*86e0*/  LOP3.LUT R44, R44, R45, RZ, 0x3c, !PT ;  /* 0x0000002d2c2c7212 */ /* 0x000fe200078e3cff */
[--C-:B------:R-:W-:Y:S01]  /*86f0*/  IMAD.X R45, RZ, RZ, R3.reuse, P3 ;  /* 0x000000ffff2d7224 */ /* 0x100fe200018e0603 */
[----:B------:R-:W-:Y:S01]  /*8700*/  LOP3.LUT R48, R48, R49, RZ, 0x3c, !PT ;  /* 0x0000003130307212 */ /* 0x000fe200078e3cff */
[----:B------:R-:W-:Y:S01]  /*8710*/  UIMAD UR9, UR4, UR13, UR9 ;  /* 0x0000000d040972a4 */ /* 0x000fe2000f8e0209 */
[----:B------:R-:W-:Y:S01]  /*8720*/  LOP3.LUT R52, R52, R53, RZ, 0x3c, !PT ;  /* 0x0000003534347212 */ /* 0x000fe200078e3cff */
[----:B------:R-:W-:Y:S01]  /*8730*/  IMAD.X R53, RZ, RZ, R3, P5 ;  /* 0x000000ffff357224 */ /* 0x000fe200028e0603 */
[----:B------:R-:W-:Y:S01]  /*8740*/  LOP3.LUT R56, R4, R5, RZ, 0x3c, !PT ;  /* 0x0000000504387212 */ /* 0x000fe200078e3cff */
[----:B------:R-:W-:Y:S01]  /*8750*/  ULDC.64 UR12, c[0x0][0xae8] ;  /* 0x0002ba00000c7ab9 */ /* 0x000fe20000000a00 */
[----:B------:R-:W-:Y:S01]  /*8760*/  IADD3.X R49, RZ, R3, RZ, P6, !PT ;  /* 0x00000003ff317210 */ /* 0x000fe200037fe4ff */
[----:B------:R1:W5:Y:S01]  /*8770*/  LD.E.128 R4, desc[UR36][R2.64] ;  /* 0x0000002402047980 */ /* 0x000362000c101d00 */
[----:B------:R-:W-:-:S02]  /*8780*/  UIADD3 UR11, UR11, UR9, URZ ;  /* 0x000000090b0b7290 */ /* 0x000fc4000fffe03f */
[----:B------:R-:W-:Y:S01]  /*8790*/  USHF.R.S32.HI UR4, URZ, 0x1f, UR61 ;  /* 0x0000001f3f047899 */ /* 0x000fe2000801143d */
[----:B------:R-:W5:Y:S04]  /*87a0*/  LD.E.128 R36, desc[UR36][R36.64] ;  /* 0x0000002424247980 */ /* 0x000f68000c101d00 */
[----:B------:R-:W5:Y:S01]  /*87b0*/  LD.E.128 R40, desc[UR36][R40.64] ;  /* 0x0000002428287980 */ /* 0x000f62000c101d00 */
[----:B-1----:R-:W1:Y:S01]  /*87c0*/  @P1 LDC R3, c[0x0][0xbec] ;  /* 0x0002fb00ff031b82 */ /* 0x002e620000000800 */
[----:B------:R-:W-:Y:S01]  /*87d0*/  IMAD R2, R16, 0x20, R213 ;  /* 0x0000002010027824 */ /* 0x000fe200078e02d5 */
[----:B------:R-:W-:Y:S01]  /*87e0*/  UIMAD.WIDE.U32 UR10, UR17, UR12, UR10 ;  /* 0x0000000c110a72a5 */ /* 0x000fe2000f8e000a */
[----:B------:R-:W5:Y:S02]  /*87f0*/  LD.E.128 R44, desc[UR36][R44.64] ;  /* 0x000000242c2c7980 */ /* 0x000f64000c101d00 */
[----:B------:R-:W-:Y:S01]  /*8800*/  IMAD R60, R21, 0x80, R2 ;  /* 0x00000080153c7824 */ /* 0x000fe200078e0202 */
[----:B------:R-:W-:Y:S01]  /*8810*/  UIMAD UR4, UR4, UR14, URZ ;  /* 0x0000000e040472a4 */ /* 0x000fe2000f8e023f */
[----:B------:R-:W5:Y:S01]  /*8820*/  LD.E.128 R48, desc[UR36][R48.64] ;  /* 0x0000002430307980 */ /* 0x000f62000c101d00 */
[----:B------:R-:W-:Y:S01]  /*8830*/  UIMAD UR11, UR17, UR13, UR11 ;  /* 0x0000000d110b72a4 */ /* 0x000fe2000f8e020b */
[----:B------:R-:W-:Y:S01]  /*8840*/  IMAD.MOV.U32 R21, RZ, RZ, R60 ;  /* 0x000000ffff157224 */ /* 0x000fe200078e003c */
[----:B------:R-:W-:Y:S01]  /*8850*/  UIMAD UR4, UR61, UR15, UR4 ;  /* 0x0000000f3d0472a4 */ /* 0x000fe2000f8e0204 */
[----:B------:R-:W5:Y:S01]  /*8860*/  LD.E.128 R52, desc[UR36][R52.64] ;  /* 0x0000002434347980 */ /* 0x000f62000c101d00 */
[----:B------:R-:W-:Y:S01]  /*8870*/  UIMAD.WIDE.U32 UR10, UR61, UR14, UR10 ;  /* 0x0000000e3d0a72a5 */ /* 0x000fe2000f8e000a */
[----:B------:R-:W-:-:S02]  /*8880*/  ULDC.64 UR12, c[0x0][0xae0] ;  /* 0x0002b800000c7ab9 */ /* 0x000fc40000000a00 */
[----:B------:R-:W5:Y:S01]  /*8890*/  LD.E.128 R56, desc[UR36][R56.64] ;  /* 0x0000002438387980 */ /* 0x000f62000c101d00 */
[----:B-1----:R-:W-:Y:S01]  /*88a0*/  @P1 IMAD.HI.U32 R2, R60, R3, RZ ;  /* 0x000000033c021227 */ /* 0x002fe200078e00ff */
[----:B------:R-:W-:Y:S01]  /*88b0*/  UIADD3 UR4, UR11, UR4, URZ ;  /* 0x000000040b047290 */ /* 0x000fe2000fffe03f */
[----:B------:R-:W-:Y:S01]  /*88c0*/  @!PT LDS RZ, [RZ] ;  /* 0x00000000fffff984 */ /* 0x000fe20000000800 */
[----:B------:R-:W-:Y:S01]  /*88d0*/  @!PT LDS RZ, [RZ] ;  /* 0x00000000fffff984 */ /* 0x000fe20000000800 */
[----:B------:R-:W-:Y:S01]  /*88e0*/  @!PT LDS RZ, [RZ] ;  /* 0x00000000fffff984 */ /* 0x000fe20000000800 */
[----:B------:R-:W-:Y:S01]  /*88f0*/  @!PT LDS RZ, [RZ] ;  /* 0x00000000fffff984 */ /* 0x000fe20000000800 */
[----:B------:R1:W-:Y:S06]  /*8900*/  MEMBAR.ALL.CTA ;  /* 0x0000000000007992 */ /* 0x0003ec0000008000 */
[----:B-1----:R-:W1:Y:S01]  /*8910*/  FENCE.VIEW.ASYNC.S ;  /* 0x00000000000073c6 */ /* 0x002e620000000000 */
[----:B0-----:R-:W-:-:S04]  /*8920*/  @P1 SHF.R.U32.HI R21, RZ, R23, R2 ;  /* 0x00000017ff151219 */ /* 0x001fc80000011602 */
[--C-:B------:R-:W-:Y:S01]  /*8930*/  SHF.R.S32.HI R20, RZ, 0x1f, R21.reuse ;  /* 0x0000001fff147819 */ /* 0x100fe20000011415 */
[----:B------:R-:W-:Y:S02]  /*8940*/  IMAD.MOV R23, RZ, RZ, -R21 ;  /* 0x000000ffff177224 */ /* 0x000fe400078e0a15 */
[----:B------:R-:W-:Y:S02]  /*8950*/  IMAD.U32 R3, RZ, RZ, UR11 ;  /* 0x0000000bff037e24 */ /* 0x000fe4000f8e00ff */
[----:B------:R-:W-:Y:S02]  /*8960*/  IMAD R23, R18, R23, R60 ;  /* 0x0000001712177224 */ /* 0x000fe400078e023c */
[----:B------:R-:W-:Y:S01]  /*8970*/  IMAD.U32 R2, RZ, RZ, UR10 ;  /* 0x0000000aff027e24 */ /* 0x000fe2000f8e00ff */
[----:B------:R-:W-:Y:S01]  /*8980*/  ULDC.64 UR10, c[0x0][0xad8] ;  /* 0x0002b600000a7ab9 */ /* 0x000fe20000000a00 */
[----:B------:R-:W-:Y:S02]  /*8990*/  IMAD.U32 R3, RZ, RZ, UR4 ;  /* 0x00000004ff037e24 */ /* 0x000fe4000f8e00ff */
[----:B------:R-:W-:Y:S01]  /*89a0*/  IMAD R20, R20, UR12, RZ ;  /* 0x0000000c14147c24 */ /* 0x000fe2000f8e02ff */
[----:B------:R-:W-:Y:S01]  /*89b0*/  SHF.R.S32.HI R18, RZ, 0x1f, R23 ;  /* 0x0000001fff127819 */ /* 0x000fe20000011417 */
[----:B------:R-:W-:-:S04]  /*89c0*/  IMAD.WIDE.U32 R2, R21, UR12, R2 ;  /* 0x0000000c15027c25 */ /* 0x000fc8000f8e0002 */
[----:B------:R-:W-:Y:S02]  /*89d0*/  IMAD R61, R21, UR13, R20 ;  /* 0x0000000d153d7c24 */ /* 0x000fe4000f8e0214 */
[----:B------:R-:W-:Y:S02]  /*89e0*/  IMAD.U32 R20, RZ, RZ, UR16 ;  /* 0x00000010ff147e24 */ /* 0x000fe4000f8e00ff */
[----:B------:R-:W-:Y:S02]  /*89f0*/  IMAD.IADD R3, R3, 0x1, R61 ;  /* 0x0000000103037824 */ /* 0x000fe400078e023d */
[----:B------:R-:W-:Y:S02]  /*8a00*/  IMAD R18, R18, UR10, RZ ;  /* 0x0000000a12127c24 */ /* 0x000fe4000f8e02ff */
[----:B------:R-:W-:Y:S01]  /*8a10*/  IMAD R63, R20, 0x80, R213 ;  /* 0x00000080143f7824 */ /* 0x000fe200078e02d5 */
[----:B------:R-:W-:Y:S01]  /*8a20*/  UIADD3 UR8, UR8, 0x30820, URZ ;  /* 0x0003082008087890 */ /* 0x000fe2000fffe03f */
[----:B------:R-:W-:-:S02]  /*8a30*/  IMAD R61, R23, UR11, R18 ;  /* 0x0000000b173d7c24 */ /* 0x000fc4000f8e0212 */
[----:B------:R-:W-:Y:S01]  /*8a40*/  IMAD.WIDE.U32 R2, R23, UR10, R2 ;  /* 0x0000000a17027c25 */ /* 0x000fe2000f8e0002 */
[CC--:B------:R-:W-:Y:S01]  /*8a50*/  ISETP.GE.AND P2, PT, R63.reuse, R84.reuse, PT ;  /* 0x000000543f00720c */ /* 0x0c0fe20003f46270 */
[----:B------:R-:W-:Y:S02]  /*8a60*/  ULDC.64 UR10, c[0x0][0xa80] ;  /* 0x0002a000000a7ab9 */ /* 0x000fe40000000a00 */
[----:B------:R-:W-:Y:S01]  /*8a70*/  VIADD R23, R63, 0x40 ;  /* 0x000000403f177836 */ /* 0x000fe20000000000 */
[----:B------:R-:W-:Y:S01]  /*8a80*/  UPRMT UR8, URZ, 0x654, UR8 ;  /* 0x000006543f087896 */ /* 0x000fe20008000008 */
[----:B------:R-:W-:Y:S01]  /*8a90*/  IMAD.IADD R3, R3, 0x1, R61 ;  /* 0x0000000103037824 */ /* 0x000fe200078e023d */
[C---:B------:R-:W-:Y:S01]  /*8aa0*/  LEA R18, P3, R2.reuse, UR10, 0x1 ;  /* 0x0000000a02127c11 */ /* 0x040fe2000f8608ff */
[----:B------:R-:W-:Y:S01]  /*8ab0*/  VIADD R21, R63, 0x20 ;  /* 0x000000203f157836 */ /* 0x000fe20000000000 */
[-C--:B------:R-:W-:Y:S02]  /*8ac0*/  ISETP.GE.AND P1, PT, R23, R84.reuse, PT ;  /* 0x000000541700720c */ /* 0x080fe40003f26270 */
[----:B------:R-:W-:Y:S01]  /*8ad0*/  LEA.HI.X R23, R2, UR11, R3, 0x1, P3 ;  /* 0x0000000b02177c11 */ /* 0x000fe200098f0c03 */
[C---:B------:R-:W-:Y:S01]  /*8ae0*/  VIADD R66, R0.reuse, 0x80 ;  /* 0x0000008000427836 */ /* 0x040fe20000000000 */
[----:B------:R-:W-:Y:S01]  /*8af0*/  ISETP.GE.AND P0, PT, R21, R84, PT ;  /* 0x000000541500720c */ /* 0x000fe20003f06270 */
[----:B-1----:R-:W-:Y:S01]  /*8b00*/  SYNCS.ARRIVE.TRANS64.RED.A1T0 RZ, [UR8], RZ ;  /* 0x000000ffffff79a7 */ /* 0x002fe20008100408 */
[----:B------:R-:W-:Y:S01]  /*8b10*/  IADD3 R64, R0, 0x40, RZ ;  /* 0x0000004000407810 */ /* 0x000fe20007ffe0ff */
[----:B------:R0:W1:Y:S01]  /*8b20*/  SHFL.IDX PT, R21, R18, RZ, 0x181f ;  /* 0x00181fff12157589 */ /* 0x00006200000e0000 */
[----:B------:R-:W-:Y:S03]  /*8b30*/  BSSY B1, `(.L_x_215) ;  /* 0x0000013000017945 */ /* 0x000fe60003800000 */
[----:B------:R0:W2:Y:S01]  /*8b40*/  SHFL.IDX PT, R61, R23, RZ, 0x181f ;  /* 0x00181fff173d7589 */ /* 0x0000a200000e0000 */
[----:B------:R-:W-:-:S02]  /*8b50*/  SHF.R.S32.HI R62, RZ, 0x1f, R0 ;  /* 0x0000001fff3e7819 */ /* 0x000fc40000011400 */
[----:B------:R-:W-:Y:S02]  /*8b60*/  SHF.R.S32.HI R65, RZ, 0x1f, R64 ;  /* 0x0000001fff417819 */ /* 0x000fe40000011440 */
[----:B------:R-:W-:Y:S01]  /*8b70*/  SHF.R.S32.HI R67, RZ, 0x1f, R66 ;  /* 0x0000001fff437819 */ /* 0x000fe20000011442 */
[----:B------:R-:W-:Y:S06]  /*8b80*/  @P2 BRA `(.L_x_216) ;  /* 0x0000000000342947 */ /* 0x000fec0003800000 */
[----:B------:R-:W-:Y:S02]  /*8b90*/  ULDC UR4, c[0x0][0xac8] ;  /* 0x0002b20000047ab9 */ /* 0x000fe40000000800 */
[----:B------:R-:W-:Y:S02]  /*8ba0*/  ISETP.GE.AND P4, PT, R0, UR4, PT ;  /* 0x0000000400007c0c */ /* 0x000fe4000bf86270 */
[----:B------:R-:W-:Y:S02]  /*8bb0*/  ISETP.GE.AND P3, PT, R64, UR4, PT ;  /* 0x0000000440007c0c */ /* 0x000fe4000bf66270 */
[----:B------:R-:W-:-:S09]  /*8bc0*/  ISETP.GE.AND P2, PT, R66, UR4, PT ;  /* 0x0000000442007c0c */ /* 0x000fd2000bf46270 */
[-C--:B-1----:R-:W-:Y:S02]  /*8bd0*/  @!P4 LEA R2, P6, R0, R21.reuse, 0x1 ;  /* 0x000000150002c211 */ /* 0x082fe400078c08ff */
[----:B------:R-:W-:Y:S02]  /*8be0*/  @!P3 LEA R20, P5, R64, R21, 0x1 ;  /* 0x000000154014b211 */ /* 0x000fe400078a08ff */
[----:B--2---:R-:W-:Y:S02]  /*8bf0*/  @!P4 LEA.HI.X R3, R0, R61, R62, 0x1, P6 ;  /* 0x0000003d0003c211 */ /* 0x004fe400030f0c3e */
[----:B------:R-:W-:Y:S02]  /*8c00*/  @!P2 LEA R60, P6, R66, R21, 0x1 ;  /* 0x00000015423ca211 */ /* 0x000fe400078c08ff */
[-C--:B------:R-:W-:Y:S01]  /*8c10*/  @!P3 LEA.HI.X R21, R64, R61.reuse, R65, 0x1, P5 ;  /* 0x0000003d4015b211 */ /* 0x080fe200028f0c41 */
[----:B-----5:R3:W-:Y:S01]  /*8c20*/  @!P4 ST.E.128 desc[UR36][R2.64], R4 ;  /* 0x000000040200c985 */ /* 0x0207e2000c101d24 */
[----:B------:R-:W-:-:S03]  /*8c30*/  @!P2 LEA.HI.X R61, R66, R61, R67, 0x1, P6 ;  /* 0x0000003d423da211 */ /* 0x000fc600030f0c43 */
[----:B------:R3:W-:Y:S04]  /*8c40*/  @!P3 ST.E.128 desc[UR36][R20.64], R28 ;  /* 0x0000001c1400b985 */ /* 0x0007e8000c101d24 */
[----:B------:R3:W-:Y:S02]  /*8c50*/  @!P2 ST.E.128 desc[UR36][R60.64], R44 ;  /* 0x0000002c3c00a985 */ /* 0x0007e4000c101d24 */
.L_x_216:
[----:B------:R-:W-:Y:S05]  /*8c60*/  BSYNC B1 ;  /* 0x0000000000017941 */ /* 0x000fea0003800000 */
.L_x_215:
[----:B---3-5:R3:W4:Y:S01]  /*8c70*/  SHFL.IDX PT, R7, R23, 0x1, 0x181f ;  /* 0x00381f0017077f89 */ /* 0x02872200000e0000 */
[----:B------:R-:W-:Y:S03]  /*8c80*/  BSSY B1, `(.L_x_217) ;  /* 0x0000010000017945 */ /* 0x000fe60003800000 */
[----:B------:R3:W0:Y:S01]  /*8c90*/  SHFL.IDX PT, R3, R18, 0x1, 0x181f ;  /* 0x00381f0012037f89 */ /* 0x00062200000e0000 */
[----:B------:R-:W-:Y:S05]  /*8ca0*/  @P0 BRA `(.L_x_218) ;  /* 0x0000000000340947 */ /* 0x000fea0003800000 */
[----:B------:R-:W-:Y:S02]  /*8cb0*/  ULDC UR4, c[0x0][0xac8] ;  /* 0x0002b20000047ab9 */ /* 0x000fe40000000800 */
[----:B------:R-:W-:Y:S02]  /*8cc0*/  ISETP.GE.AND P4, PT, R0, UR4, PT ;  /* 0x0000000400007c0c */ /* 0x000fe4000bf86270 */
[----:B------:R-:W-:Y:S02]  /*8cd0*/  ISETP.GE.AND P5, PT, R64, UR4, PT ;  /* 0x0000000440007c0c */ /* 0x000fe4000bfa6270 */
[----:B------:R-:W-:-:S09]  /*8ce0*/  ISETP.GE.AND P6, PT, R66, UR4, PT ;  /* 0x0000000442007c0c */ /* 0x000fd2000bfc6270 */
[-C--:B0-----:R-:W-:Y:S02]  /*8cf0*/  @!P4 LEA R2, P0, R0, R3.reuse, 0x1 ;  /* 0x000000030002c211 */ /* 0x081fe400078008ff */
[-C--:B------:R-:W-:Y:S02]  /*8d00*/  @!P5 LEA R4, P2, R64, R3.reuse, 0x1 ;  /* 0x000000034004d211 */ /* 0x080fe400078408ff */
[----:B------:R-:W-:Y:S02]  /*8d10*/  @!P6 LEA R6, P3, R66, R3, 0x1 ;  /* 0x000000034206e211 */ /* 0x000fe400078608ff */
[-C--:B----4-:R-:W-:Y:S02]  /*8d20*/  @!P4 LEA.HI.X R3, R0, R7.reuse, R62, 0x1, P0 ;  /* 0x000000070003c211 */ /* 0x090fe400000f0c3e */
[-C--:B------:R-:W-:Y:S02]  /*8d30*/  @!P5 LEA.HI.X R5, R64, R7.reuse, R65, 0x1, P2 ;  /* 0x000000074005d211 */ /* 0x080fe400010f0c41 */
[----:B------:R-:W-:Y:S01]  /*8d40*/  @!P6 LEA.HI.X R7, R66, R7, R67, 0x1, P3 ;  /* 0x000000074207e211 */ /* 0x000fe200018f0c43 */
[----:B------:R0:W-:Y:S04]  /*8d50*/  @!P4 ST.E.128 desc[UR36][R2.64], R8 ;  /* 0x000000080200c985 */ /* 0x0001e8000c101d24 */
[----:B------:R0:W-:Y:S04]  /*8d60*/  @!P5 ST.E.128 desc[UR36][R4.64], R32 ;  /* 0x000000200400d985 */ /* 0x0001e8000c101d24 */
[----:B------:R0:W-:Y:S02]  /*8d70*/  @!P6 ST.E.128 desc[UR36][R6.64], R48 ;  /* 0x000000300600e985 */ /* 0x0001e4000c101d24 */
.L_x_218:
[----:B------:R-:W-:Y:S05]  /*8d80*/  BSYNC B1 ;  /* 0x0000000000017941 */ /* 0x000fea0003800000 */
.L_x_217:
[----:B0---4-:R0:W4:Y:S01]  /*8d90*/  SHFL.IDX PT, R7, R23, 0x2, 0x181f ;  /* 0x00581f0017077f89 */ /* 0x01112200000e0000 */
        /* <DEDUP_REMOVED lines=16> */
.L_x_220:
[----:B------:R-:W-:Y:S05]  /*8ea0*/  BSYNC B1 ;  /* 0x0000000000017941 */ /* 0x000fea0003800000 */
.L_x_219:
[----:B0-----:R-:W-:Y:S01]  /*8eb0*/  VIADD R3, R63, 0x60 ;  /* 0x000000603f037836 */ /* 0x001fe20000000000 */
[----:B---3--:R-:W0:Y:S04]  /*8ec0*/  SHFL.IDX PT, R23, R23, 0x3, 0x181f ;  /* 0x00781f0017177f89 */ /* 0x008e2800000e0000 */
[----:B------:R-:W-:Y:S01]  /*8ed0*/  ISETP.GE.AND P0, PT, R3, R84, PT ;  /* 0x000000540300720c */ /* 0x000fe20003f06270 */
[----:B----4-:R3:W4:-:S12]  /*8ee0*/  SHFL.IDX PT, R7, R18, 0x3, 0x181f ;  /* 0x00781f0012077f89 */ /* 0x01071800000e0000 */
[----:B---3--:R-:W-:Y:S05]  /*8ef0*/  @P0 BRA `(.L_x_221) ;  /* 0x0000002000100947 */ /* 0x008fea0003800000 */
[----:B------:R-:W-:Y:S02]  /*8f00*/  ULDC UR4, c[0x0][0xac8] ;  /* 0x0002b20000047ab9 */ /* 0x000fe40000000800 */
[----:B------:R-:W-:Y:S02]  /*8f10*/  ISETP.GE.AND P2, PT, R0, UR4, PT ;  /* 0x0000000400007c0c */ /* 0x000fe4000bf46270 */
[----:B------:R-:W-:-:S11]  /*8f20*/  ISETP.GE.AND P3, PT, R64, UR4, PT ;  /* 0x0000000440007c0c */ /* 0x000fd6000bf66270 */
[-C--:B----4-:R-:W-:Y:S02]  /*8f30*/  @!P2 LEA R2, P0, R0, R7.reuse, 0x1 ;  /* 0x000000070002a211 */ /* 0x090fe400078008ff */
[----:B------:R-:W-:Y:S02]  /*8f40*/  @!P3 LEA R4, P1, R64, R7, 0x1 ;  /* 0x000000074004b211 */ /* 0x000fe400078208ff */
[-C--:B0-----:R-:W-:Y:S02]  /*8f50*/  @!P2 LEA.HI.X R3, R0, R23.reuse, R62, 0x1, P0 ;  /* 0x000000170003a211 */ /* 0x081fe400000f0c3e */
[----:B------:R-:W-:Y:S02]  /*8f60*/  @!P3 LEA.HI.X R5, R64, R23, R65, 0x1, P1 ;  /* 0x000000174005b211 */ /* 0x000fe400008f0c41 */
[----:B------:R-:W-:Y:S01]  /*8f70*/  ISETP.GE.AND P0, PT, R66, UR4, PT ;  /* 0x0000000442007c0c */ /* 0x000fe2000bf06270 */
[----:B------:R3:W-:Y:S04]  /*8f80*/  @!P2 ST.E.128 desc[UR36][R2.64], R24 ;  /* 0x000000180200a985 */ /* 0x0007e8000c101d24 */
[----:B------:R3:W-:Y:S08]  /*8f90*/  @!P3 ST.E.128 desc[UR36][R4.64], R40 ;  /* 0x000000280400b985 */ /* 0x0007f0000c101d24 */
[----:B------:R-:W-:Y:S05]  /*8fa0*/  @P0 BRA `(.L_x_221) ;  /* 0x0000001c00e40947 */ /* 0x000fea0003800000 */
[----:B---3--:R-:W-:-:S04]  /*8fb0*/  LEA R2, P0, R66, R7, 0x1 ;  /* 0x0000000742027211 */ /* 0x008fc800078008ff */
[----:B------:R-:W-:-:S05]  /*8fc0*/  LEA.HI.X R3, R66, R23, R67, 0x1, P0 ;  /* 0x0000001742037211 */ /* 0x000fca00000f0c43 */
[----:B------:R0:W-:Y:S01]  /*8fd0*/  ST.E.128 desc[UR36][R2.64], R56 ;  /* 0x0000003802007985 */ /* 0x0001e2000c101d24 */
[----:B------:R-:W-:Y:S05]  /*8fe0*/  BRA `(.L_x_221) ;  /* 0x0000001c00d47947 */ /* 0x000fea0003800000 */
.L_x_214:
[----:B------:R-:W-:Y:S01]  /*8ff0*/  ULDC.64 UR12, c[0x0][0xb08] ;  /* 0x0002c200000c7ab9 */ /* 0x000fe20000000a00 */
[----:B------:R-:W-:Y:S01]  /*9000*/  R2UR UR16, R211 ;  /* 0x00000000d31072ca */ /* 0x000fe200000e0000 */
[----:B------:R-:W-:Y:S01]  /*9010*/  UIMAD UR9, UR15, UR12, URZ ;  /* 0x0000000c0f0972a4 */ /* 0x000fe2000f8e023f */
[----:B0-----:R-:W0:Y:S01]  /*9020*/  @P1 LDC R0, c[0x0][0xbec] ;  /* 0x0002fb00ff001b82 */ /* 0x001e220000000800 */
[----:B------:R-:W-:Y:S01]  /*9030*/  UIMAD.WIDE.U32 UR10, UR4, UR12, URZ ;  /* 0x0000000c040a72a5 */ /* 0x000fe2000f8e003f */
[----:B------:R-:W-:Y:S01]  /*9040*/  R2UR UR14, R23 ;  /* 0x00000000170e72ca */ /* 0x000fe200000e0000 */
[----:B------:R-:W-:Y:S01]  /*9050*/  UIMAD UR9, UR4, UR13, UR9 ;  /* 0x0000000d040972a4 */ /* 0x000fe2000f8e0209 */
[----:B------:R-:W-:Y:S01]  /*9060*/  IMAD.MOV.U32 R7, RZ, RZ, R15 ;  /* 0x000000ffff077224 */ /* 0x000fe200078e000f */
[----:B------:R-:W-:Y:S01]  /*9070*/  USHF.R.S32.HI UR4, URZ, 0x1f, UR61 ;  /* 0x0000001f3f047899 */ /* 0x000fe2000801143d */
[----:B------:R-:W-:Y:S01]  /*9080*/  BSSY B1, `(.L_x_222) ;  /* 0x0000096000017945 */ /* 0x000fe20003800000 */
[----:B------:R-:W-:Y:S01]  /*9090*/  UIADD3 UR11, UR11, UR9, URZ ;  /* 0x000000090b0b7290 */ /* 0x000fe2000fffe03f */
[----:B------:R-:W1:Y:S01]  /*90a0*/  @P1 LDC R5, c[0x0][0xbf0] ;  /* 0x0002fc00ff051b82 */ /* 0x000e620000000800 */
[----:B------:R-:W-:Y:S01]  /*90b0*/  ULDC.64 UR12, c[0x0][0xb38] ;  /* 0x0002ce00000c7ab9 */ /* 0x000fe20000000a00 */
[----:B------:R-:W-:Y:S01]  /*90c0*/  UIADD3 UR8, UR8, 0x30820, URZ ;  /* 0x0003082008087890 */ /* 0x000fe2000fffe03f */
[----:B------:R-:W-:Y:S01]  /*90d0*/  SHF.R.S32.HI R84, RZ, 0x1f, R205 ;  /* 0x0000001fff547819 */ /* 0x000fe200000114cd */
[----:B------:R-:W-:Y:S01]  /*90e0*/  UIMAD.WIDE.U32 UR10, UR16, UR12, UR10 ;  /* 0x0000000c100a72a5 */ /* 0x000fe2000f8e000a */
[----:B------:R-:W-:Y:S01]  /*90f0*/  SHF.R.S32.HI R85, RZ, 0x1f, R206 ;  /* 0x0000001fff557819 */ /* 0x000fe200000114ce */
[----:B------:R-:W-:Y:S01]  /*9100*/  UPRMT UR8, URZ, 0x654, UR8 ;  /* 0x000006543f087896 */ /* 0x000fe20008000008 */
[----:B------:R-:W-:Y:S01]  /*9110*/  SHF.R.S32.HI R86, RZ, 0x1f, R207 ;  /* 0x0000001fff567819 */ /* 0x000fe200000114cf */
[----:B------:R-:W-:Y:S01]  /*9120*/  UIMAD UR11, UR16, UR13, UR11 ;  /* 0x0000000d100b72a4 */ /* 0x000fe2000f8e020b */
[----:B------:R-:W-:-:S02]  /*9130*/  SHF.R.S32.HI R87, RZ, 0x1f, R208 ;  /* 0x0000001fff577819 */ /* 0x000fc400000114d0 */
[----:B------:R-:W-:Y:S01]  /*9140*/  ULDC.64 UR12, c[0x0][0xb40] ;  /* 0x0002d000000c7ab9 */ /* 0x000fe20000000a00 */
[----:B------:R-:W-:Y:S01]  /*9150*/  SHF.R.S32.HI R88, RZ, 0x1f, R209 ;  /* 0x0000001fff587819 */ /* 0x000fe200000114d1 */
[----:B------:R-:W-:Y:S01]  /*9160*/  UIMAD UR4, UR4, UR12, URZ ;  /* 0x0000000c040472a4 */ /* 0x000fe2000f8e023f */
[----:B------:R-:W-:Y:S01]  /*9170*/  SHF.R.S32.HI R89, RZ, 0x1f, R210 ;  /* 0x0000001fff597819 */ /* 0x000fe200000114d2 */
[----:B------:R-:W-:Y:S01]  /*9180*/  UIMAD.WIDE.U32 UR10, UR61, UR12, UR10 ;  /* 0x0000000c3d0a72a5 */ /* 0x000fe2000f8e000a */
[----:B0-----:R-:W-:Y:S01]  /*9190*/  @P1 IMAD.HI.U32 R0, R15, R0, RZ ;  /* 0x000000000f001227 */ /* 0x001fe200078e00ff */
[----:B------:R-:W-:Y:S01]  /*91a0*/  UIMAD UR4, UR61, UR13, UR4 ;  /* 0x0000000d3d0472a4 */ /* 0x000fe2000f8e0204 */
[----:B------:R-:W-:Y:S02]  /*91b0*/  SYNCS.ARRIVE.TRANS64.RED.A1T0 RZ, [UR8], RZ ;  /* 0x000000ffffff79a7 */ /* 0x000fe40008100408 */
[----:B------:R-:W-:Y:S01]  /*91c0*/  ULDC.64 UR12, c[0x0][0xb48] ;  /* 0x0002d200000c7ab9 */ /* 0x000fe20000000a00 */
[----:B------:R-:W-:Y:S01]  /*91d0*/  UIADD3 UR11, UR11, UR4, URZ ;  /* 0x000000040b0b7290 */ /* 0x000fe2000fffe03f */
[----:B-1----:R-:W-:-:S03]  /*91e0*/  @P1 SHF.R.U32.HI R7, RZ, R5, R0 ;  /* 0x00000005ff071219 */ /* 0x002fc60000011600 */
[----:B------:R-:W-:Y:S01]  /*91f0*/  UIMAD.WIDE.U32 UR10, UR14, UR12, UR10 ;  /* 0x0000000c0e0a72a5 */ /* 0x000fe2000f8e000a */
[--C-:B------:R-:W-:Y:S01]  /*9200*/  SHF.R.S32.HI R0, RZ, 0x1f, R7.reuse ;  /* 0x0000001fff007819 */ /* 0x100fe20000011407 */
[----:B------:R-:W-:Y:S02]  /*9210*/  IMAD.MOV R9, RZ, RZ, -R7 ;  /* 0x000000ffff097224 */ /* 0x000fe400078e0a07 */
[----:B------:R-:W-:Y:S02]  /*9220*/  UIMAD UR4, UR14, UR13, UR11 ;  /* 0x0000000d0e0472a4 */ /* 0x000fe4000f8e020b */
[----:B------:R-:W-:Y:S01]  /*9230*/  IMAD.U32 R5, RZ, RZ, UR11 ;  /* 0x0000000bff057e24 */ /* 0x000fe2000f8e00ff */
[----:B------:R-:W-:Y:S01]  /*9240*/  ULDC.64 UR12, c[0x0][0xb30] ;  /* 0x0002cc00000c7ab9 */ /* 0x000fe20000000a00 */
[----:B------:R-:W-:Y:S02]  /*9250*/  IMAD R9, R18, R9, R15 ;  /* 0x0000000912097224 */ /* 0x000fe400078e020f */
[----:B------:R-:W-:-:S02]  /*9260*/  IMAD R0, R0, UR12, RZ ;  /* 0x0000000c00007c24 */ /* 0x000fc4000f8e02ff */
[----:B------:R-:W-:Y:S01]  /*9270*/  IMAD.U32 R4, RZ, RZ, UR10 ;  /* 0x0000000aff047e24 */ /* 0x000fe2000f8e00ff */
[----:B------:R-:W-:Y:S01]  /*9280*/  ULDC.64 UR10, c[0x0][0xb28] ;  /* 0x0002ca00000a7ab9 */ /* 0x000fe20000000a00 */
[----:B------:R-:W-:Y:S02]  /*9290*/  IMAD.U32 R5, RZ, RZ, UR4 ;  /* 0x00000004ff057e24 */ /* 0x000fe4000f8e00ff */
[C---:B------:R-:W-:Y:S01]  /*92a0*/  IMAD R11, R7.reuse, UR13, R0 ;  /* 0x0000000d070b7c24 */ /* 0x040fe2000f8e0200 */
[----:B------:R-:W-:Y:S01]  /*92b0*/  SHF.R.S32.HI R0, RZ, 0x1f, R9 ;  /* 0x0000001fff007819 */ /* 0x000fe20000011409 */
[----:B------:R-:W-:-:S04]  /*92c0*/  IMAD.WIDE.U32 R4, R7, UR12, R4 ;  /* 0x0000000c07047c25 */ /* 0x000fc8000f8e0004 */
[----:B------:R-:W-:Y:S02]  /*92d0*/  IMAD R0, R0, UR10, RZ ;  /* 0x0000000a00007c24 */ /* 0x000fe4000f8e02ff */
[----:B------:R-:W-:Y:S02]  /*92e0*/  IMAD.IADD R5, R5, 0x1, R11 ;  /* 0x0000000105057824 */ /* 0x000fe400078e020b */
[C---:B------:R-:W-:Y:S02]  /*92f0*/  IMAD R7, R9.reuse, UR11, R0 ;  /* 0x0000000b09077c24 */ /* 0x040fe4000f8e0200 */
[----:B------:R-:W-:Y:S01]  /*9300*/  IMAD.WIDE.U32 R4, R9, UR10, R4 ;  /* 0x0000000a09047c25 */ /* 0x000fe2000f8e0004 */
[----:B------:R-:W-:-:S03]  /*9310*/  ULDC.64 UR10, c[0x0][0xb00] ;  /* 0x0002c000000a7ab9 */ /* 0x000fc60000000a00 */
[----:B------:R-:W-:Y:S01]  /*9320*/  IMAD.IADD R5, R5, 0x1, R7 ;  /* 0x0000000105057824 */ /* 0x000fe200078e0207 */
[----:B------:R-:W-:-:S04]  /*9330*/  LEA R0, P1, R4, UR10, 0x2 ;  /* 0x0000000a04007c11 */ /* 0x000fc8000f8210ff */
[----:B------:R-:W-:Y:S02]  /*9340*/  LEA.HI.X R18, R4, UR11, R5, 0x2, P1 ;  /* 0x0000000b04127c11 */ /* 0x000fe400088f1405 */
[----:B------:R0:W1:Y:S04]  /*9350*/  SHFL.IDX PT, R4, R0, RZ, 0x1c1f ;  /* 0x001c1fff00047589 */ /* 0x00006800000e0000 */
[----:B------:R0:W2:Y:S01]  /*9360*/  SHFL.IDX PT, R5, R18, RZ, 0x1c1f ;  /* 0x001c1fff12057589 */ /* 0x0000a200000e0000 */
[----:B------:R-:W-:Y:S05]  /*9370*/  @P2 BRA `(.L_x_223) ;  /* 0x0000000400982947 */ /* 0x000fea0003800000 */
[----:B------:R-:W-:Y:S01]  /*9380*/  ULDC UR4, c[0x0][0xac8] ;  /* 0x0002b20000047ab9 */ /* 0x000fe20000000800 */
[C---:B------:R-:W-:Y:S01]  /*9390*/  VIADD R13, R17.reuse, 0x18 ;  /* 0x00000018110d7836 */ /* 0x040fe20000000000 */
[----:B------:R-:W-:Y:S01]  /*93a0*/  ISETP.GE.AND P5, PT, R22, UR4, PT ;  /* 0x0000000416007c0c */ /* 0x000fe2000bfa6270 */
[C---:B------:R-:W-:Y:S01]  /*93b0*/  VIADD R15, R17.reuse, 0x20 ;  /* 0x00000020110f7836 */ /* 0x040fe20000000000 */
[----:B------:R-:W-:Y:S02]  /*93c0*/  ISETP.GE.AND P6, PT, R17, UR4, PT ;  /* 0x0000000411007c0c */ /* 0x000fe4000bfc6270 */
[----:B------:R-:W-:Y:S02]  /*93d0*/  ISETP.GE.AND P4, PT, R210, UR4, PT ;  /* 0x00000004d2007c0c */ /* 0x000fe4000bf86270 */
[----:B------:R-:W-:Y:S02]  /*93e0*/  ISETP.GE.AND P2, PT, R13, UR4, PT ;  /* 0x000000040d007c0c */ /* 0x000fe4000bf46270 */
[----:B------:R-:W-:-:S02]  /*93f0*/  SHF.R.S32.HI R9, RZ, 0x1f, R22 ;  /* 0x0000001fff097819 */ /* 0x000fc40000011416 */
[----:B------:R-:W-:Y:S02]  /*9400*/  ISETP.GE.AND P1, PT, R15, UR4, PT ;  /* 0x000000040f007c0c */ /* 0x000fe4000bf26270 */
[----:B------:R-:W-:Y:S02]  /*9410*/  SHF.R.S32.HI R14, RZ, 0x1f, R13 ;  /* 0x0000001fff0e7819 */ /* 0x000fe4000001140d */
[CC--:B-1----:R-:W-:Y:S01]  /*9420*/  @!P5 LEA R10, P3, R22.reuse, R4.reuse, 0x2 ;  /* 0x00000004160ad211 */ /* 0x0c2fe200078610ff */
[----:B--2---:R-:W-:Y:S01]  /*9430*/  @!P6 IMAD.WIDE R6, R17, 0x4, R4 ;  /* 0x000000041106e825 */ /* 0x004fe200078e0204 */
[----:B------:R-:W-:Y:S02]  /*9440*/  SHF.R.S32.HI R23, RZ, 0x1f, R15 ;  /* 0x0000001fff177819 */ /* 0x000fe4000001140f */
[----:B------:R-:W-:Y:S02]  /*9450*/  @!P5 LEA.HI.X R11, R22, R5, R9, 0x2, P3 ;  /* 0x00000005160bd211 */ /* 0x000fe400018f1409 */
[-C--:B------:R-:W-:Y:S01]  /*9460*/  @!P4 LEA R8, P3, R210, R4.reuse, 0x2 ;  /* 0x00000004d208c211 */ /* 0x080fe200078610ff */
[----:B------:R1:W-:Y:S01]  /*9470*/  @!P6 ST.E.64 desc[UR36][R6.64], R24 ;  /* 0x000000180600e985 */ /* 0x0003e2000c101b24 */
[----:B------:R-:W-:-:S02]  /*9480*/  @!P2 LEA R12, P6, R13, R4, 0x2 ;  /* 0x000000040d0ca211 */ /* 0x000fc400078c10ff */
[-C--:B------:R-:W-:Y:S02]  /*9490*/  @!P4 LEA.HI.X R9, R210, R5.reuse, R89, 0x2, P3 ;  /* 0x00000005d209c211 */ /* 0x080fe400018f1459 */
[----:B------:R-:W-:Y:S02]  /*94a0*/  ISETP.GE.AND P3, PT, R19, UR4, PT ;  /* 0x0000000413007c0c */ /* 0x000fe4000bf66270 */
[-C--:B------:R-:W-:Y:S01]  /*94b0*/  @!P2 LEA.HI.X R13, R13, R5.reuse, R14, 0x2, P6 ;  /* 0x000000050d0da211 */ /* 0x080fe200030f140e */
[----:B------:R2:W-:Y:S01]  /*94c0*/  @!P4 ST.E.64 desc[UR36][R8.64], R28 ;  /* 0x0000001c0800c985 */ /* 0x0005e2000c101b24 */
[----:B------:R-:W-:Y:S02]  /*94d0*/  @!P1 LEA R14, P6, R15, R4, 0x2 ;  /* 0x000000040f0e9211 */ /* 0x000fe400078c10ff */
[----:B------:R-:W-:Y:S01]  /*94e0*/  ISETP.GE.AND P4, PT, R209, UR4, PT ;  /* 0x00000004d1007c0c */ /* 0x000fe2000bf86270 */
[----:B------:R3:W-:Y:S01]  /*94f0*/  @!P5 ST.E.64 desc[UR36][R10.64], R32 ;  /* 0x000000200a00d985 */ /* 0x0007e2000c101b24 */
[----:B------:R-:W-:-:S02]  /*9500*/  @!P1 LEA.HI.X R15, R15, R5, R23, 0x2, P6 ;  /* 0x000000050f0f9211 */ /* 0x000fc400030f1417 */
[----:B-1----:R-:W-:Y:S01]  /*9510*/  SHF.R.S32.HI R7, RZ, 0x1f, R19 ;  /* 0x0000001fff077819 */ /* 0x002fe20000011413 */
[----:B------:R1:W-:Y:S01]  /*9520*/  @!P2 ST.E.64 desc[UR36][R12.64], R36 ;  /* 0x000000240c00a985 */ /* 0x0003e2000c101b24 */
[----:B------:R-:W-:Y:S02]  /*9530*/  ISETP.GE.AND P2, PT, R208, UR4, PT ;  /* 0x00000004d0007c0c */ /* 0x000fe4000bf46270 */
[-C--:B------:R-:W-:Y:S01]  /*9540*/  @!P3 LEA R6, P5, R19, R4.reuse, 0x2 ;  /* 0x000000041306b211 */ /* 0x080fe200078a10ff */
[----:B------:R-:W-:Y:S01]  /*9550*/  @!P1 ST.E.64 desc[UR36][R14.64], R40 ;  /* 0x000000280e009985 */ /* 0x000fe2000c101b24 */
[----:B------:R-:W-:Y:S02]  /*9560*/  ISETP.GE.AND P1, PT, R207, UR4, PT ;  /* 0x00000004cf007c0c */ /* 0x000fe4000bf26270 */
[----:B------:R-:W-:Y:S02]  /*9570*/  @!P3 LEA.HI.X R7, R19, R5, R7, 0x2, P5 ;  /* 0x000000051307b211 */ /* 0x000fe400028f1407 */
[----:B------:R-:W-:-:S03]  /*9580*/  @!P4 LEA R24, P5, R209, R4, 0x2 ;  /* 0x00000004d118c211 */ /* 0x000fc600078a10ff */
[----:B------:R4:W-:Y:S01]  /*9590*/  @!P3 ST.E.64 desc[UR36][R6.64], R44 ;  /* 0x0000002c0600b985 */ /* 0x0009e2000c101b24 */
[----:B------:R-:W-:Y:S02]  /*95a0*/  ISETP.GE.AND P3, PT, R206, UR4, PT ;  /* 0x00000004ce007c0c */ /* 0x000fe4000bf66270 */
[CC--:B--2---:R-:W-:Y:S02]  /*95b0*/  @!P2 LEA R8, P6, R208.reuse, R4.reuse, 0x2 ;  /* 0x00000004d008a211 */ /* 0x0c4fe400078c10ff */
[-C--:B------:R-:W-:Y:S02]  /*95c0*/  @!P4 LEA.HI.X R25, R209, R5.reuse, R88, 0x2, P5 ;  /* 0x00000005d119c211 */ /* 0x080fe400028f1458 */
[----:B------:R-:W-:Y:S02]  /*95d0*/  @!P2 LEA.HI.X R9, R208, R5, R87, 0x2, P6 ;  /* 0x00000005d009a211 */ /* 0x000fe400030f1457 */
[----:B---3--:R-:W-:Y:S01]  /*95e0*/  @!P1 LEA R10, P5, R207, R4, 0x2 ;  /* 0x00000004cf0a9211 */ /* 0x008fe200078a10ff */
[----:B------:R-:W-:Y:S01]  /*95f0*/  @!P4 ST.E.64 desc[UR36][R24.64], R48 ;  /* 0x000000301800c985 */ /* 0x000fe2000c101b24 */
[----:B------:R-:W-:-:S02]  /*9600*/  ISETP.GE.AND P4, PT, R205, UR4, PT ;  /* 0x00000004cd007c0c */ /* 0x000fc4000bf86270 */
[-C--:B------:R-:W-:Y:S01]  /*9610*/  @!P1 LEA.HI.X R11, R207, R5.reuse, R86, 0x2, P5 ;  /* 0x00000005cf0b9211 */ /* 0x080fe200028f1456 */
[----:B------:R2:W-:Y:S01]  /*9620*/  @!P2 ST.E.64 desc[UR36][R8.64], R52 ;  /* 0x000000340800a985 */ /* 0x0005e2000c101b24 */
[----:B------:R-:W-:Y:S02]  /*9630*/  ISETP.GE.AND P2, PT, R204, UR4, PT ;  /* 0x00000004cc007c0c */ /* 0x000fe4000bf46270 */
[C---:B-1----:R-:W-:Y:S01]  /*9640*/  @!P3 LEA R12, P6, R206.reuse, R4, 0x2 ;  /* 0x00000004ce0cb211 */ /* 0x042fe200078c10ff */
[----:B------:R1:W-:Y:S01]  /*9650*/  @!P1 ST.E.64 desc[UR36][R10.64], R56 ;  /* 0x000000380a009985 */ /* 0x0003e2000c101b24 */
[----:B------:R-:W-:Y:S02]  /*9660*/  ISETP.GE.AND P1, PT, R203, UR4, PT ;  /* 0x00000004cb007c0c */ /* 0x000fe4000bf26270 */
[----:B------:R-:W-:-:S03]  /*9670*/  @!P3 LEA.HI.X R13, R206, R5, R85, 0x2, P6 ;  /* 0x00000005ce0db211 */ /* 0x000fc600030f1455 */
[CC--:B----4-:R-:W-:Y:S02]  /*9680*/  @!P4 LEA R6, P5, R205.reuse, R4.reuse, 0x2 ;  /* 0x00000004cd06c211 */ /* 0x0d0fe400078a10ff */
[----:B------:R3:W-:Y:S01]  /*9690*/  @!P3 ST.E.64 desc[UR36][R12.64], R60 ;  /* 0x0000003c0c00b985 */ /* 0x0007e2000c101b24 */
[----:B------:R-:W-:Y:S02]  /*96a0*/  ISETP.GE.AND P3, PT, R202, UR4, PT ;  /* 0x00000004ca007c0c */ /* 0x000fe4000bf66270 */
[CC--:B------:R-:W-:Y:S02]  /*96b0*/  @!P2 LEA R14, P6, R204.reuse, R4.reuse, 0x2 ;  /* 0x00000004cc0ea211 */ /* 0x0c0fe400078c10ff */
[-C--:B------:R-:W-:Y:S02]  /*96c0*/  @!P4 LEA.HI.X R7, R205, R5.reuse, R84, 0x2, P5 ;  /* 0x00000005cd07c211 */ /* 0x080fe400028f1454 */
[----:B------:R-:W-:Y:S02]  /*96d0*/  @!P2 LEA.HI.X R15, R204, R5, R229, 0x2, P6 ;  /* 0x00000005cc0fa211 */ /* 0x000fe400030f14e5 */
[----:B------:R-:W-:Y:S01]  /*96e0*/  ISETP.GE.AND P5, PT, R201, UR4, PT ;  /* 0x00000004c9007c0c */ /* 0x000fe2000bfa6270 */
[----:B------:R4:W-:Y:S01]  /*96f0*/  @!P4 ST.E.64 desc[UR36][R6.64], R64 ;  /* 0x000000400600c985 */ /* 0x0009e2000c101b24 */
[----:B--2---:R-:W-:-:S03]  /*9700*/  @!P1 LEA R8, P4, R203, R4, 0x2 ;  /* 0x00000004cb089211 */ /* 0x004fc600078810ff */
[----:B------:R2:W-:Y:S01]  /*9710*/  @!P2 ST.E.64 desc[UR36][R14.64], R68 ;  /* 0x000000440e00a985 */ /* 0x0005e2000c101b24 */
[----:B------:R-:W-:Y:S02]  /*9720*/  ISETP.GE.AND P2, PT, R200, UR4, PT ;  /* 0x00000004c8007c0c */ /* 0x000fe4000bf46270 */
[----:B------:R-:W-:Y:S02]  /*9730*/  @!P1 LEA.HI.X R9, R203, R5, R228, 0x2, P4 ;  /* 0x00000005cb099211 */ /* 0x000fe400020f14e4 */
[----:B-1----:R-:W-:-:S03]  /*9740*/  @!P3 LEA R10, P6, R202, R4, 0x2 ;  /* 0x00000004ca0ab211 */ /* 0x002fc600078c10ff */
[----:B------:R1:W-:Y:S01]  /*9750*/  @!P1 ST.E.64 desc[UR36][R8.64], R72 ;  /* 0x0000004808009985 */ /* 0x0003e2000c101b24 */
[-C--:B------:R-:W-:Y:S02]  /*9760*/  @!P3 LEA.HI.X R11, R202, R5.reuse, R227, 0x2, P6 ;  /* 0x00000005ca0bb211 */ /* 0x080fe400030f14e3 */
[----:B------:R-:W-:Y:S02]  /*9770*/  ISETP.GE.AND P1, PT, R199, UR4, PT ;  /* 0x00000004c7007c0c */ /* 0x000fe4000bf26270 */
[CC--:B---3--:R-:W-:Y:S01]  /*9780*/  @!P5 LEA R12, P4, R201.reuse, R4.reuse, 0x2 ;  /* 0x00000004c90cd211 */ /* 0x0c8fe200078810ff */
[----:B------:R3:W-:Y:S01]  /*9790*/  @!P3 ST.E.64 desc[UR36][R10.64], R76 ;  /* 0x0000004c0a00b985 */ /* 0x0007e2000c101b24 */
[----:B----4-:R-:W-:Y:S02]  /*97a0*/  @!P2 LEA R6, P6, R200, R4, 0x2 ;  /* 0x00000004c806a211 */ /* 0x010fe400078c10ff */
[----:B------:R-:W-:Y:S02]  /*97b0*/  ISETP.GE.AND P3, PT, R198, UR4, PT ;  /* 0x00000004c6007c0c */ /* 0x000fe4000bf66270 */
[----:B------:R-:W-:-:S02]  /*97c0*/  @!P5 LEA.HI.X R13, R201, R5, R226, 0x2, P4 ;  /* 0x00000005c90dd211 */ /* 0x000fc400020f14e2 */
[----:B------:R-:W-:Y:S02]  /*97d0*/  ISETP.GE.AND P4, PT, R197, UR4, PT ;  /* 0x00000004c5007c0c */ /* 0x000fe4000bf86270 */
[----:B------:R-:W-:Y:S01]  /*97e0*/  @!P2 LEA.HI.X R7, R200, R5, R225, 0x2, P6 ;  /* 0x00000005c807a211 */ /* 0x000fe200030f14e1 */
[----:B------:R-:W-:Y:S01]  /*97f0*/  @!P5 ST.E.64 desc[UR36][R12.64], R80 ;  /* 0x000000500c00d985 */ /* 0x000fe2000c101b24 */
[----:B--2---:R-:W-:-:S03]  /*9800*/  @!P1 LEA R14, P5, R199, R4, 0x2 ;  /* 0x00000004c70e9211 */ /* 0x004fc600078a10ff */
[----:B------:R2:W-:Y:S01]  /*9810*/  @!P2 ST.E.64 desc[UR36][R6.64], R2 ;  /* 0x000000020600a985 */ /* 0x0005e2000c101b24 */
[----:B------:R-:W-:Y:S02]  /*9820*/  ISETP.GE.AND P2, PT, R196, UR4, PT ;  /* 0x00000004c4007c0c */ /* 0x000fe4000bf46270 */
[-C--:B------:R-:W-:Y:S02]  /*9830*/  @!P1 LEA.HI.X R15, R199, R5.reuse, R224, 0x2, P5 ;  /* 0x00000005c70f9211 */ /* 0x080fe400028f14e0 */
[CC--:B-1----:R-:W-:Y:S02]  /*9840*/  @!P3 LEA R8, P6, R198.reuse, R4.reuse, 0x2 ;  /* 0x00000004c608b211 */ /* 0x0c2fe400078c10ff */
[----:B---3--:R-:W-:Y:S01]  /*9850*/  @!P4 LEA R10, P5, R197, R4, 0x2 ;  /* 0x00000004c50ac211 */ /* 0x008fe200078a10ff */
[----:B------:R-:W-:Y:S01]  /*9860*/  @!P1 ST.E.64 desc[UR36][R14.64], R20 ;  /* 0x000000140e009985 */ /* 0x000fe2000c101b24 */
[----:B------:R-:W-:Y:S02]  /*9870*/  @!P3 LEA.HI.X R9, R198, R5, R223, 0x2, P6 ;  /* 0x00000005c609b211 */ /* 0x000fe400030f14df */
[----:B------:R-:W-:-:S02]  /*9880*/  ISETP.GE.AND P1, PT, R195, UR4, PT ;  /* 0x00000004c3007c0c */ /* 0x000fc4000bf26270 */
[-C--:B------:R-:W-:Y:S01]  /*9890*/  @!P4 LEA.HI.X R11, R197, R5.reuse, R222, 0x2, P5 ;  /* 0x00000005c50bc211 */ /* 0x080fe200028f14de */
[----:B------:R1:W-:Y:S01]  /*98a0*/  @!P3 ST.E.64 desc[UR36][R8.64], R120 ;  /* 0x000000780800b985 */ /* 0x0003e2000c101b24 */
[----:B------:R-:W-:Y:S02]  /*98b0*/  ISETP.GE.AND P5, PT, R194, UR4, PT ;  /* 0x00000004c2007c0c */ /* 0x000fe4000bfa6270 */
[----:B--2---:R-:W-:Y:S01]  /*98c0*/  @!P2 LEA R2, P6, R196, R4, 0x2 ;  /* 0x00000004c402a211 */ /* 0x004fe200078c10ff */
[----:B------:R3:W-:Y:S01]  /*98d0*/  @!P4 ST.E.64 desc[UR36][R10.64], R96 ;  /* 0x000000600a00c985 */ /* 0x0007e2000c101b24 */
[----:B------:R-:W-:Y:S02]  /*98e0*/  ISETP.GE.AND P3, PT, R193, UR4, PT ;  /* 0x00000004c1007c0c */ /* 0x000fe4000bf66270 */
[----:B------:R-:W-:Y:S02]  /*98f0*/  ISETP.GE.AND P4, PT, R192, UR4, PT ;  /* 0x00000004c0007c0c */ /* 0x000fe4000bf86270 */
[----:B------:R-:W-:-:S02]  /*9900*/  @!P2 LEA.HI.X R3, R196, R5, R221, 0x2, P6 ;  /* 0x00000005c403a211 */ /* 0x000fc400030f14dd */
[----:B------:R-:W-:-:S03]  /*9910*/  @!P1 LEA R6, P6, R195, R4, 0x2 ;  /* 0x00000004c3069211 */ /* 0x000fc600078c10ff */
[----:B------:R3:W-:Y:S01]  /*9920*/  @!P2 ST.E.64 desc[UR36][R2.64], R100 ;  /* 0x000000640200a985 */ /* 0x0007e2000c101b24 */
[CC--:B------:R-:W-:Y:S02]  /*9930*/  @!P5 LEA R12, P2, R194.reuse, R4.reuse, 0x2 ;  /* 0x00000004c20cd211 */ /* 0x0c0fe400078410ff */
[-C--:B------:R-:W-:Y:S02]  /*9940*/  @!P1 LEA.HI.X R7, R195, R5.reuse, R220, 0x2, P6 ;  /* 0x00000005c3079211 */ /* 0x080fe400030f14dc */
[CC--:B-1----:R-:W-:Y:S02]  /*9950*/  @!P3 LEA R8, P6, R193.reuse, R4.reuse, 0x2 ;  /* 0x00000004c108b211 */ /* 0x0c2fe400078c10ff */
[-C--:B------:R-:W-:Y:S01]  /*9960*/  @!P5 LEA.HI.X R13, R194, R5.reuse, R219, 0x2, P2 ;  /* 0x00000005c20dd211 */ /* 0x080fe200010f14db */
[----:B------:R3:W-:Y:S01]  /*9970*/  @!P1 ST.E.64 desc[UR36][R6.64], R104 ;  /* 0x0000006806009985 */ /* 0x0007e2000c101b24 */
[C---:B------:R-:W-:Y:S02]  /*9980*/  @!P4 LEA R4, P2, R192.reuse, R4, 0x2 ;  /* 0x00000004c004c211 */ /* 0x040fe400078410ff */
[-C--:B------:R-:W-:Y:S01]  /*9990*/  @!P3 LEA.HI.X R9, R193, R5.reuse, R218, 0x2, P6 ;  /* 0x00000005c109b211 */ /* 0x080fe200030f14da */
[----:B------:R3:W-:Y:S01]  /*99a0*/  @!P5 ST.E.64 desc[UR36][R12.64], R108 ;  /* 0x0000006c0c00d985 */ /* 0x0007e2000c101b24 */
[----:B------:R-:W-:-:S03]  /*99b0*/  @!P4 LEA.HI.X R5, R192, R5, R217, 0x2, P2 ;  /* 0x00000005c005c211 */ /* 0x000fc600010f14d9 */
[----:B------:R3:W-:Y:S04]  /*99c0*/  @!P3 ST.E.64 desc[UR36][R8.64], R112 ;  /* 0x000000700800b985 */ /* 0x0007e8000c101b24 */
[----:B------:R3:W-:Y:S02]  /*99d0*/  @!P4 ST.E.64 desc[UR36][R4.64], R116 ;  /* 0x000000740400c985 */ /* 0x0007e4000c101b24 */
.L_x_223:
[----:B------:R-:W-:Y:S05]  /*99e0*/  BSYNC B1 ;  /* 0x0000000000017941 */ /* 0x000fea0003800000 */
.L_x_222:
[----:B--23--:R2:W3:Y:S04]  /*99f0*/  SHFL.IDX PT, R5, R18, 0x1, 0x1c1f ;  /* 0x003c1f0012057f89 */ /* 0x00c4e800000e0000 */
[----:B-1----:R2:W1:Y:S01]  /*9a00*/  SHFL.IDX PT, R4, R0, 0x1, 0x1c1f ;  /* 0x003c1f0000047f89 */ /* 0x00246200000e0000 */
[----:B------:R-:W-:Y:S05]  /*9a10*/  @P0 BRA `(.L_x_221) ;  /* 0x0000001400480947 */ /* 0x000fea0003800000 */
[C---:B------:R-:W-:Y:S01]  /*9a20*/  VIADD R9, R17.reuse, 0x18 ;  /* 0x0000001811097836 */ /* 0x040fe20000000000 */
[----:B------:R-:W-:Y:S01]  /*9a30*/  ULDC UR4, c[0x0][0xac8] ;  /* 0x0002b20000047ab9 */ /* 0x000fe20000000800 */
[----:B------:R-:W-:Y:S01]  /*9a40*/  VIADD R13, R17, 0x20 ;  /* 0x00000020110d7836 */ /* 0x000fe20000000000 */
[----:B------:R-:W-:Y:S02]  /*9a50*/  ISETP.GE.AND P6, PT, R210, UR4, PT ;  /* 0x00000004d2007c0c */ /* 0x000fe4000bfc6270 */
[----:B------:R-:W-:Y:S02]  /*9a60*/  ISETP.GE.AND P5, PT, R9, UR4, PT ;  /* 0x0000000409007c0c */ /* 0x000fe4000bfa6270 */
[----:B------:R-:W-:Y:S02]  /*9a70*/  ISETP.GE.AND P4, PT, R22, UR4, PT ;  /* 0x0000000416007c0c */ /* 0x000fe4000bf86270 */
[----:B------:R-:W-:Y:S02]  /*9a80*/  ISETP.GE.AND P2, PT, R17, UR4, PT ;  /* 0x0000000411007c0c */ /* 0x000fe4000bf46270 */
[----:B------:R-:W-:-:S02]  /*9a90*/  ISETP.GE.AND P3, PT, R13, UR4, PT ;  /* 0x000000040d007c0c */ /* 0x000fc4000bf66270 */
[----:B0-2---:R-:W-:-:S03]  /*9aa0*/  SHF.R.S32.HI R0, RZ, 0x1f, R9 ;  /* 0x0000001fff007819 */ /* 0x005fc60000011409 */
[CC--:B-1----:R-:W-:Y:S02]  /*9ab0*/  @!P6 LEA R6, P0, R210.reuse, R4.reuse, 0x2 ;  /* 0x00000004d206e211 */ /* 0x0c2fe400078010ff */
[CC--:B------:R-:W-:Y:S02]  /*9ac0*/  @!P5 LEA R10, P1, R9.reuse, R4.reuse, 0x2 ;  /* 0x00000004090ad211 */ /* 0x0c0fe400078210ff */
[-C--:B---3--:R-:W-:Y:S02]  /*9ad0*/  @!P6 LEA.HI.X R7, R210, R5.reuse, R89, 0x2, P0 ;  /* 0x00000005d207e211 */ /* 0x088fe400000f1459 */
[----:B------:R-:W-:Y:S01]  /*9ae0*/  @!P5 LEA.HI.X R11, R9, R5, R0, 0x2, P1 ;  /* 0x00000005090bd211 */ /* 0x000fe200008f1400 */
[----:B------:R-:W-:Y:S01]  /*9af0*/  @!P2 IMAD.WIDE R2, R17, 0x4, R4 ;  /* 0x000000041102a825 */ /* 0x000fe200078e0204 */
[----:B------:R-:W-:Y:S02]  /*9b00*/  SHF.R.S32.HI R9, RZ, 0x1f, R22 ;  /* 0x0000001fff097819 */ /* 0x000fe40000011416 */
[----:B------:R-:W-:-:S02]  /*9b10*/  @!P4 LEA R8, P1, R22, R4, 0x2 ;  /* 0x000000041608c211 */ /* 0x000fc400078210ff */
[----:B------:R-:W-:Y:S01]  /*9b20*/  ISETP.GE.AND P0, PT, R19, UR4, PT ;  /* 0x0000000413007c0c */ /* 0x000fe2000bf06270 */
[----:B------:R0:W-:Y:S01]  /*9b30*/  @!P2 ST.E.64 desc[UR36][R2.64], R26 ;  /* 0x0000001a0200a985 */ /* 0x0001e2000c101b24 */
[----:B------:R-:W-:Y:S02]  /*9b40*/  @!P4 LEA.HI.X R9, R22, R5, R9, 0x2, P1 ;  /* 0x000000051609c211 */ /* 0x000fe400008f1409 */
[----:B------:R-:W-:Y:S01]  /*9b50*/  ISETP.GE.AND P1, PT, R209, UR4, PT ;  /* 0x00000004d1007c0c */ /* 0x000fe2000bf26270 */
[----:B------:R1:W-:Y:S01]  /*9b60*/  @!P6 ST.E.64 desc[UR36][R6.64], R30 ;  /* 0x0000001e0600e985 */ /* 0x0003e2000c101b24 */
[----:B------:R-:W-:Y:S02]  /*9b70*/  SHF.R.S32.HI R0, RZ, 0x1f, R13 ;  /* 0x0000001fff007819 */ /* 0x000fe4000001140d */
[----:B------:R-:W-:Y:S01]  /*9b80*/  @!P3 LEA R12, P6, R13, R4, 0x2 ;  /* 0x000000040d0cb211 */ /* 0x000fe200078c10ff */
[----:B------:R2:W-:Y:S01]  /*9b90*/  @!P4 ST.E.64 desc[UR36][R8.64], R34 ;  /* 0x000000220800c985 */ /* 0x0005e2000c101b24 */
[----:B------:R-:W-:-:S02]  /*9ba0*/  ISETP.GE.AND P2, PT, R208, UR4, PT ;  /* 0x00000004d0007c0c */ /* 0x000fc4000bf46270 */
[-C--:B------:R-:W-:Y:S01]  /*9bb0*/  @!P3 LEA.HI.X R13, R13, R5.reuse, R0, 0x2, P6 ;  /* 0x000000050d0db211 */ /* 0x080fe200030f1400 */
[----:B------:R3:W-:Y:S01]  /*9bc0*/  @!P5 ST.E.64 desc[UR36][R10.64], R38 ;  /* 0x000000260a00d985 */ /* 0x0007e2000c101b24 */
[----:B------:R-:W-:Y:S02]  /*9bd0*/  SHF.R.S32.HI R0, RZ, 0x1f, R19 ;  /* 0x0000001fff007819 */ /* 0x000fe40000011413 */
[-C--:B0-----:R-:W-:Y:S01]  /*9be0*/  @!P0 LEA R2, P4, R19, R4.reuse, 0x2 ;  /* 0x0000000413028211 */ /* 0x081fe200078810ff */
[----:B------:R0:W-:Y:S01]  /*9bf0*/  @!P3 ST.E.64 desc[UR36][R12.64], R42 ;  /* 0x0000002a0c00b985 */ /* 0x0001e2000c101b24 */
[----:B------:R-:W-:Y:S02]  /*9c00*/  ISETP.GE.AND P3, PT, R207, UR4, PT ;  /* 0x00000004cf007c0c */ /* 0x000fe4000bf66270 */
[----:B-1----:R-:W-:Y:S02]  /*9c10*/  @!P1 LEA R6, P5, R209, R4, 0x2 ;  /* 0x00000004d1069211 */ /* 0x002fe400078a10ff */
[----:B------:R-:W-:-:S02]  /*9c20*/  @!P0 LEA.HI.X R3, R19, R5, R0, 0x2, P4 ;  /* 0x0000000513038211 */ /* 0x000fc400020f1400 */
[----:B------:R-:W-:Y:S02]  /*9c30*/  ISETP.GE.AND P4, PT, R206, UR4, PT ;  /* 0x00000004ce007c0c */ /* 0x000fe4000bf86270 */
[CC--:B------:R-:W-:Y:S01]  /*9c40*/  @!P2 LEA R14, P6, R208.reuse, R4.reuse, 0x2 ;  /* 0x00000004d00ea211 */ /* 0x0c0fe200078c10ff */
[----:B------:R1:W-:Y:S01]  /*9c50*/  @!P0 ST.E.64 desc[UR36][R2.64], R46 ;  /* 0x0000002e02008985 */ /* 0x0003e2000c101b24 */
[-C--:B------:R-:W-:Y:S02]  /*9c60*/  @!P1 LEA.HI.X R7, R209, R5.reuse, R88, 0x2, P5 ;  /* 0x00000005d1079211 */ /* 0x080fe400028f1458 */
[----:B------:R-:W-:Y:S02]  /*9c70*/  ISETP.GE.AND P5, PT, R205, UR4, PT ;  /* 0x00000004cd007c0c */ /* 0x000fe4000bfa6270 */
[----:B------:R-:W-:Y:S01]  /*9c80*/  @!P2 LEA.HI.X R15, R208, R5, R87, 0x2, P6 ;  /* 0x00000005d00fa211 */ /* 0x000fe200030f1457 */
[----:B------:R4:W-:Y:S01]  /*9c90*/  @!P1 ST.E.64 desc[UR36][R6.64], R50 ;  /* 0x0000003206009985 */ /* 0x0009e2000c101b24 */
[----:B--2---:R-:W-:-:S02]  /*9ca0*/  @!P3 LEA R8, P6, R207, R4, 0x2 ;  /* 0x00000004cf08b211 */ /* 0x004fc400078c10ff */
[----:B------:R-:W-:Y:S01]  /*9cb0*/  ISETP.GE.AND P0, PT, R204, UR4, PT ;  /* 0x00000004cc007c0c */ /* 0x000fe2000bf06270 */
[----:B------:R2:W-:Y:S01]  /*9cc0*/  @!P2 ST.E.64 desc[UR36][R14.64], R54 ;  /* 0x000000360e00a985 */ /* 0x0005e2000c101b24 */
[----:B------:R-:W-:Y:S02]  /*9cd0*/  ISETP.GE.AND P1, PT, R203, UR4, PT ;  /* 0x00000004cb007c0c */ /* 0x000fe4000bf26270 */
[CC--:B---3--:R-:W-:Y:S02]  /*9ce0*/  @!P4 LEA R10, P2, R206.reuse, R4.reuse, 0x2 ;  /* 0x00000004ce0ac211 */ /* 0x0c8fe400078410ff */
[-C--:B------:R-:W-:Y:S02]  /*9cf0*/  @!P3 LEA.HI.X R9, R207, R5.reuse, R86, 0x2, P6 ;  /* 0x00000005cf09b211 */ /* 0x080fe400030f1456 */
[----:B0-----:R-:W-:Y:S02]  /*9d00*/  @!P5 LEA R12, P6, R205, R4, 0x2 ;  /* 0x00000004cd0cd211 */ /* 0x001fe400078c10ff */
[----:B------:R-:W-:Y:S01]  /*9d10*/  @!P4 LEA.HI.X R11, R206, R5, R85, 0x2, P2 ;  /* 0x00000005ce0bc211 */ /* 0x000fe200010f1455 */
[----:B------:R0:W-:Y:S01]  /*9d20*/  @!P3 ST.E.64 desc[UR36][R8.64], R58 ;  /* 0x0000003a0800b985 */ /* 0x0001e2000c101b24 */
[----:B------:R-:W-:-:S02]  /*9d30*/  ISETP.GE.AND P2, PT, R202, UR4, PT ;  /* 0x00000004ca007c0c */ /* 0x000fc4000bf46270 */
[-C--:B------:R-:W-:Y:S01]  /*9d40*/  @!P5 LEA.HI.X R13, R205, R5.reuse, R84, 0x2, P6 ;  /* 0x00000005cd0dd211 */ /* 0x080fe200030f1454 */
[----:B------:R3:W-:Y:S01]  /*9d50*/  @!P4 ST.E.64 desc[UR36][R10.64], R62 ;  /* 0x0000003e0a00c985 */ /* 0x0007e2000c101b24 */
[-C--:B-1----:R-:W-:Y:S02]  /*9d60*/  @!P0 LEA R2, P6, R204, R4.reuse, 0x2 ;  /* 0x00000004cc028211 */ /* 0x082fe400078c10ff */
[----:B----4-:R-:W-:Y:S01]  /*9d70*/  @!P1 LEA R6, P3, R203, R4, 0x2 ;  /* 0x00000004cb069211 */ /* 0x010fe200078610ff */
[----:B------:R1:W-:Y:S01]  /*9d80*/  @!P5 ST.E.64 desc[UR36][R12.64], R66 ;  /* 0x000000420c00d985 */ /* 0x0003e2000c101b24 */
[----:B------:R-:W-:Y:S02]  /*9d90*/  ISETP.GE.AND P5, PT, R201, UR4, PT ;  /* 0x00000004c9007c0c */ /* 0x000fe4000bfa6270 */
[----:B------:R-:W-:Y:S02]  /*9da0*/  ISETP.GE.AND P4, PT, R200, UR4, PT ;  /* 0x00000004c8007c0c */ /* 0x000fe4000bf86270 */
[----:B------:R-:W-:-:S02]  /*9db0*/  @!P0 LEA.HI.X R3, R204, R5, R229, 0x2, P6 ;  /* 0x00000005cc038211 */ /* 0x000fc400030f14e5 */
[-C--:B------:R-:W-:Y:S02]  /*9dc0*/  @!P1 LEA.HI.X R7, R203, R5.reuse, R228, 0x2, P3 ;  /* 0x00000005cb079211 */ /* 0x080fe400018f14e4 */
[CC--:B--2---:R-:W-:Y:S01]  /*9dd0*/  @!P2 LEA R14, P6, R202.reuse, R4.reuse, 0x2 ;  /* 0x00000004ca0ea211 */ /* 0x0c4fe200078c10ff */
[----:B------:R2:W-:Y:S01]  /*9de0*/  @!P0 ST.E.64 desc[UR36][R2.64], R70 ;  /* 0x0000004602008985 */ /* 0x0005e2000c101b24 */
[----:B------:R-:W-:Y:S02]  /*9df0*/  ISETP.GE.AND P3, PT, R199, UR4, PT ;  /* 0x00000004c7007c0c */ /* 0x000fe4000bf66270 */
[----:B------:R-:W-:Y:S01]  /*9e00*/  @!P2 LEA.HI.X R15, R202, R5, R227, 0x2, P6 ;  /* 0x00000005ca0fa211 */ /* 0x000fe200030f14e3 */
[----:B------:R4:W-:Y:S01]  /*9e10*/  @!P1 ST.E.64 desc[UR36][R6.64], R74 ;  /* 0x0000004a06009985 */ /* 0x0009e2000c101b24 */
[----:B------:R-:W-:Y:S02]  /*9e20*/  ISETP.GE.AND P0, PT, R198, UR4, PT ;  /* 0x00000004c6007c0c */ /* 0x000fe4000bf06270 */
[-C--:B0-----:R-:W-:Y:S01]  /*9e30*/  @!P5 LEA R8, P1, R201, R4.reuse, 0x2 ;  /* 0x00000004c908d211 */ /* 0x081fe200078210ff */
[----:B------:R-:W-:Y:S01]  /*9e40*/  @!P2 ST.E.64 desc[UR36][R14.64], R78 ;  /* 0x0000004e0e00a985 */ /* 0x000fe2000c101b24 */
[----:B---3--:R-:W-:-:S02]  /*9e50*/  @!P4 LEA R10, P2, R200, R4, 0x2 ;  /* 0x00000004c80ac211 */ /* 0x008fc400078410ff */
[-C--:B------:R-:W-:Y:S02]  /*9e60*/  @!P5 LEA.HI.X R9, R201, R5.reuse, R226, 0x2, P1 ;  /* 0x00000005c909d211 */ /* 0x080fe400008f14e2 */
[----:B------:R-:W-:Y:S02]  /*9e70*/  ISETP.GE.AND P1, PT, R197, UR4, PT ;  /* 0x00000004c5007c0c */ /* 0x000fe4000bf26270 */
[CC--:B-1----:R-:W-:Y:S01]  /*9e80*/  @!P3 LEA R12, P6, R199.reuse, R4.reuse, 0x2 ;  /* 0x00000004c70cb211 */ /* 0x0c2fe200078c10ff */
[----:B------:R0:W-:Y:S01]  /*9e90*/  @!P5 ST.E.64 desc[UR36][R8.64], R82 ;  /* 0x000000520800d985 */ /* 0x0001e2000c101b24 */
[-C--:B------:R-:W-:Y:S02]  /*9ea0*/  @!P4 LEA.HI.X R11, R200, R5.reuse, R225, 0x2, P2 ;  /* 0x00000005c80bc211 */ /* 0x080fe400010f14e1 */
[----:B------:R-:W-:Y:S02]  /*9eb0*/  @!P3 LEA.HI.X R13, R199, R5, R224, 0x2, P6 ;  /* 0x00000005c70db211 */ /* 0x000fe400030f14e0 */
[----:B--2---:R-:W-:Y:S01]  /*9ec0*/  @!P0 LEA R2, P5, R198, R4, 0x2 ;  /* 0x00000004c6028211 */ /* 0x004fe200078a10ff */
[----:B------:R1:W-:Y:S01]  /*9ed0*/  @!P4 ST.E.64 desc[UR36][R10.64], R122 ;  /* 0x0000007a0a00c985 */ /* 0x0003e2000c101b24 */
[----:B------:R-:W-:-:S02]  /*9ee0*/  ISETP.GE.AND P4, PT, R196, UR4, PT ;  /* 0x00000004c4007c0c */ /* 0x000fc4000bf86270 */
[----:B------:R-:W-:Y:S01]  /*9ef0*/  ISETP.GE.AND P2, PT, R194, UR4, PT ;  /* 0x00000004c2007c0c */ /* 0x000fe2000bf46270 */
[----:B------:R2:W-:Y:S01]  /*9f00*/  @!P3 ST.E.64 desc[UR36][R12.64], R124 ;  /* 0x0000007c0c00b985 */ /* 0x0005e2000c101b24 */
[----:B------:R-:W-:Y:S02]  /*9f10*/  ISETP.GE.AND P3, PT, R195, UR4, PT ;  /* 0x00000004c3007c0c */ /* 0x000fe4000bf66270 */
[----:B------:R-:W-:Y:S02]  /*9f20*/  @!P0 LEA.HI.X R3, R198, R5, R223, 0x2, P5 ;  /* 0x00000005c6038211 */ /* 0x000fe400028f14df */
[----:B------:R-:W-:Y:S02]  /*9f30*/  ISETP.GE.AND P5, PT, R193, UR4, PT ;  /* 0x00000004c1007c0c */ /* 0x000fe4000bfa6270 */
[-C--:B----4-:R-:W-:Y:S01]  /*9f40*/  @!P1 LEA R6, P6, R197, R4.reuse, 0x2 ;  /* 0x00000004c5069211 */ /* 0x090fe200078c10ff */
[----:B------:R3:W-:Y:S02]  /*9f50*/  @!P0 ST.E.64 desc[UR36][R2.64], R126 ;  /* 0x0000007e02008985 */ /* 0x0007e4000c101b24 */
[----:B0-----:R-:W-:-:S02]  /*9f60*/  @!P4 LEA R8, P0, R196, R4, 0x2 ;  /* 0x00000004c408c211 */ /* 0x001fc400078010ff */
[-C--:B------:R-:W-:Y:S02]  /*9f70*/  @!P1 LEA.HI.X R7, R197, R5.reuse, R222, 0x2, P6 ;  /* 0x00000005c5079211 */ /* 0x080fe400030f14de */
[-C--:B-1----:R-:W-:Y:S02]  /*9f80*/  @!P3 LEA R10, P6, R195, R4.reuse, 0x2 ;  /* 0x00000004c30ab211 */ /* 0x082fe400078c10ff */
[-C--:B------:R-:W-:Y:S01]  /*9f90*/  @!P4 LEA.HI.X R9, R196, R5.reuse, R221, 0x2, P0 ;  /* 0x00000005c409c211 */ /* 0x080fe200000f14dd */
[----:B------:R3:W-:Y:S01]  /*9fa0*/  @!P1 ST.E.64 desc[UR36][R6.64], R98 ;  /* 0x0000006206009985 */ /* 0x0007e2000c101b24 */
[-C--:B--2---:R-:W-:Y:S02]  /*9fb0*/  @!P2 LEA R12, P1, R194, R4.reuse, 0x2 ;  /* 0x00000004c20ca211 */ /* 0x084fe400078210ff */
[----:B------:R-:W-:Y:S01]  /*9fc0*/  @!P5 LEA R14, P0, R193, R4, 0x2 ;  /* 0x00000004c10ed211 */ /* 0x000fe200078010ff */
[----:B------:R3:W-:Y:S01]  /*9fd0*/  @!P4 ST.E.64 desc[UR36][R8.64], R102 ;  /* 0x000000660800c985 */ /* 0x0007e2000c101b24 */
[----:B------:R-:W-:-:S02]  /*9fe0*/  @!P3 LEA.HI.X R11, R195, R5, R220, 0x2, P6 ;  /* 0x00000005c30bb211 */ /* 0x000fc400030f14dc */
[-C--:B------:R-:W-:Y:S02]  /*9ff0*/  @!P2 LEA.HI.X R13, R194, R5.reuse, R219, 0x2, P1 ;  /* 0x00000005c20da211 */ /* 0x080fe400008f14db */
[----:B------:R-:W-:Y:S01]  /*a000*/  @!P5 LEA.HI.X R15, R193, R5, R218, 0x2, P0 ;  /* 0x00000005c10fd211 */ /* 0x000fe200000f14da */
[----:B------:R3:W-:Y:S01]  /*a010*/  @!P3 ST.E.64 desc[UR36][R10.64], R106 ;  /* 0x0000006a0a00b985 */ /* 0x0007e2000c101b24 */
[----:B------:R-:W-:-:S03]  /*a020*/  ISETP.GE.AND P0, PT, R192, UR4, PT ;  /* 0x00000004c0007c0c */ /* 0x000fc6000bf06270 */
[----:B------:R3:W-:Y:S04]  /*a030*/  @!P2 ST.E.64 desc[UR36][R12.64], R110 ;  /* 0x0000006e0c00a985 */ /* 0x0007e8000c101b24 */
[----:B------:R3:W-:Y:S06]  /*a040*/  @!P5 ST.E.64 desc[UR36][R14.64], R114 ;  /* 0x000000720e00d985 */ /* 0x0007ec000c101b24 */
[----:B------:R-:W-:Y:S05]  /*a050*/  @P0 BRA `(.L_x_221) ;  /* 0x0000000c00b80947 */ /* 0x000fea0003800000 */
[----:B---3--:R-:W-:-:S04]  /*a060*/  LEA R2, P0, R192, R4, 0x2 ;  /* 0x00000004c0027211 */ /* 0x008fc800078010ff */
[----:B------:R-:W-:-:S05]  /*a070*/  LEA.HI.X R3, R192, R5, R217, 0x2, P0 ;  /* 0x00000005c0037211 */ /* 0x000fca00000f14d9 */
[----:B------:R0:W-:Y:S01]  /*a080*/  ST.E.64 desc[UR36][R2.64], R118 ;  /* 0x0000007602007985 */ /* 0x0001e2000c101b24 */
[----:B------:R-:W-:Y:S05]  /*a090*/  BRA `(.L_x_221) ;  /* 0x0000000c00a87947 */ /* 0x000fea0003800000 */
.L_x_212:
[----:B------:R-:W-:Y:S01]  /*a0a0*/  ULDC.64 UR8, c[0x0][0xc00] ;  /* 0x0003000000087ab9 */ /* 0x000fe20000000a00 */
[----:B------:R-:W-:Y:S01]  /*a0b0*/  R2UR UR10, R18 ;  /* 0x00000000120a72ca */ /* 0x000fe200000e0000 */
[----:B------:R-:W-:-:S04]  /*a0c0*/  UISETP.NE.U32.AND UP0, UPT, UR8, URZ, UPT ;  /* 0x0000003f0800728c */ /* 0x000fc8000bf05070 */
[----:B------:R-:W-:-:S03]  /*a0d0*/  UISETP.NE.AND.EX UP0, UPT, UR9, URZ, UPT, UP0 ;  /* 0x0000003f0900728c */ /* 0x000fc6000bf05300 */
[----:B------:R-:W-:Y:S02]  /*a0e0*/  ULDC.64 UR8, c[0x0][0xc00] ;  /* 0x0003000000087ab9 */ /* 0x000fe40000000a00 */
[----:B------:R-:W-:Y:S01]  /*a0f0*/  UIMAD.WIDE UR8, UR61, 0x4, UR8 ;  /* 0x000000043d0878a5 */ /* 0x000fe2000f8e0208 */
[----:B------:R-:W-:-:S05]  /*a100*/  PLOP3.LUT P1, PT, PT, PT, UP0, 0x80, 0x0 ;  /* 0x000000000000781c */ /* 0x000fca0003f2f008 */
[----:B------:R-:W-:Y:S02]  /*a110*/  IMAD.U32 R2, RZ, RZ, UR8 ;  /* 0x00000008ff027e24 */ /* 0x000fe4000f8e00ff */
[----:B------:R-:W-:Y:S01]  /*a120*/  IMAD.U32 R3, RZ, RZ, UR9 ;  /* 0x00000009ff037e24 */ /* 0x000fe2000f8e00ff */
[----:B------:R-:W-:Y:S02]  /*a130*/  ULDC.64 UR8, c[0x0][0xc08] ;  /* 0x0003020000087ab9 */ /* 0x000fe40000000a00 */
[----:B------:R-:W-:-:S03]  /*a140*/  UISETP.NE.U32.AND UP1, UPT, UR8, URZ, UPT ;  /* 0x0000003f0800728c */ /* 0x000fc6000bf25070 */
[----:B------:R-:W2:Y:S01]  /*a150*/  @P1 LDG.E R6, desc[UR36][R2.64] ;  /* 0x0000002402061981 */ /* 0x000ea2000c1e1900 */
[----:B------:R-:W-:Y:S01]  /*a160*/  UISETP.NE.AND.EX UP1, UPT, UR9, URZ, UPT, UP1 ;  /* 0x0000003f0900728c */ /* 0x000fe2000bf25310 */
[----:B------:R-:W-:Y:S02]  /*a170*/  ULDC UR4, c[0x0][0xa88] ;  /* 0x0002a20000047ab9 */ /* 0x000fe40000000800 */
[----:B------:R-:W-:-:S03]  /*a180*/  IMAD.U32 R0, RZ, RZ, UR4 ;  /* 0x00000004ff007e24 */ /* 0x000fc6000f8e00ff */
[----:B------:R-:W-:-:S05]  /*a190*/  PLOP3.LUT P2, PT, PT, PT, UP1, 0x80, 0x0 ;  /* 0x000000000000781c */ /* 0x000fca0003f4f018 */
[----:B------:R-:W-:Y:S02]  /*a1a0*/  @UP1 ULDC.64 UR8, c[0x0][0xc08] ;  /* 0x0003020000081ab9 */ /* 0x000fe40000000a00 */
[----:B------:R-:W-:-:S06]  /*a1b0*/  @UP1 UIMAD.WIDE UR8, UR61, 0x4, UR8 ;  /* 0x000000043d0818a5 */ /* 0x000fcc000f8e0208 */
[----:B------:R-:W-:Y:S01]  /*a1c0*/  MOV R4, UR8 ;  /* 0x0000000800047c02 */ /* 0x000fe20008000f00 */
[----:B------:R-:W-:-:S05]  /*a1d0*/  IMAD.U32 R5, RZ, RZ, UR9 ;  /* 0x00000009ff057e24 */ /* 0x000fca000f8e00ff */
[----:B------:R0:W5:Y:S01]  /*a1e0*/  @P2 LDG.E R0, desc[UR36][R4.64] ;  /* 0x0000002404002981 */ /* 0x000162000c1e1900 */
[----:B------:R-:W-:Y:S01]  /*a1f0*/  UMOV UR4, URZ ;  /* 0x0000003f00047c82 */ /* 0x000fe20008000000 */
[----:B------:R-:W-:Y:S01]  /*a200*/  UISETP.NE.AND UP1, UPT, UR10, URZ, UPT ;  /* 0x0000003f0a00728c */ /* 0x000fe2000bf25270 */
[----:B------:R-:W1:Y:S10]  /*a210*/  S2R R7, SR_TID.X ;  /* 0x0000000000077919 */ /* 0x000e740000002100 */
[----:B------:R-:W-:-:S02]  /*a220*/  @!UP1 ULDC UR10, c[0x0][0xad4] ;  /* 0x0002b500000a9ab9 */ /* 0x000fc40000000800 */
[----:B------:R-:W-:Y:S02]  /*a230*/  IMAD.U32 R18, RZ, RZ, UR10 ;  /* 0x0000000aff127e24 */ /* 0x000fe4000f8e00ff */
[----:B-1----:R-:W-:-:S05]  /*a240*/  VIADD R7, R7, 0xffffff80 ;  /* 0xffffff8007077836 */ /* 0x002fca0000000000 */
[----:B------:R-:W-:Y:S02]  /*a250*/  ISETP.GT.AND P0, PT, R7, 0x7f, PT ;  /* 0x0000007f0700780c */ /* 0x000fe40003f04270 */
[----:B--2---:R-:W-:-:S13]  /*a260*/  @P1 R2UR UR4, R6 ;  /* 0x00000000060412ca */ /* 0x004fda00000e0000 */
[----:B------:R-:W-:Y:S01]  /*a270*/  USHF.R.S32.HI UR20, URZ, 0x1f, UR4 ;  /* 0x0000001f3f147899 */ /* 0x000fe20008011404 */
[----:B0-----:R-:W-:Y:S11]  /*a280*/  @P2 BRA `(.L_x_224) ;  /* 0x0000000000102947 */ /* 0x001ff60003800000 */
[----:B------:R-:W-:Y:S05]  /*a290*/  @!P1 BRA `(.L_x_224) ;  /* 0x00000000000c9947 */ /* 0x000fea0003800000 */
[----:B------:R-:W2:Y:S04]  /*a2a0*/  LDG.E R5, desc[UR36][R2.64] ;  /* 0x0000002402057981 */ /* 0x000ea8000c1e1900 */
[----:B-----5:R-:W2:Y:S02]  /*a2b0*/  LDG.E R0, desc[UR36][R2.64+0x4] ;  /* 0x0000042402007981 */ /* 0x020ea4000c1e1900 */
[----:B--2---:R-:W-:-:S07]  /*a2c0*/  IMAD.IADD R0, R0, 0x1, -R5 ;  /* 0x0000000100007824 */ /* 0x004fce00078e0a05 */
.L_x_224:
[----:B------:R-:W-:Y:S01]  /*a2d0*/  R2UR UR8, R215 ;  /* 0x00000000d70872ca */ /* 0x000fe200000e0000 */
[----:B------:R-:W-:Y:S01]  /*a2e0*/  USEL UR61, UR61, URZ, !UP0 ;  /* 0x0000003f3d3d7287 */ /* 0x000fe2000c000000 */
[----:B------:R-:W-:Y:S11]  /*a2f0*/  BSSY B1, `(.L_x_225) ;  /* 0x000003d000017945 */ /* 0x000ff60003800000 */
[----:B------:R-:W-:Y:S01]  /*a300*/  USEL UR12, UR8, URZ, !UP0 ;  /* 0x0000003f080c7287 */ /* 0x000fe2000c000000 */
[----:B------:R-:W-:Y:S11]  /*a310*/  @P0 BRA `(.L_x_226) ;  /* 0x0000000000e80947 */ /* 0x000ff60003800000 */
[----:B------:R-:W0:Y:S01]  /*a320*/  S2R R2, SR_TID.X ;  /* 0x0000000000027919 */ /* 0x000e220000002100 */
[----:B------:R-:W1:Y:S01]  /*a330*/  LDC R9, c[0x0][0xbe8] ;  /* 0x0002fa00ff097b82 */ /* 0x000e620000000800 */
[----:B------:R-:W-:-:S13]  /*a340*/  R2UR UR8, R212 ;  /* 0x00000000d40872ca */ /* 0x000fda00000e0000 */
[----:B------:R-:W-:-:S04]  /*a350*/  IMAD.U32 R3, RZ, RZ, UR8 ;  /* 0x00000008ff037e24 */ /* 0x000fc8000f8e00ff */
[----:B0-----:R-:W-:Y:S02]  /*a360*/  IMAD R2, R3, 0x80, R2 ;  /* 0x0000008003027824 */ /* 0x001fe400078e0202 */
[----:B-1---5:R-:W-:Y:S02]  /*a370*/  IMAD R3, R0, R9, RZ ;  /* 0x0000000900037224 */ /* 0x022fe400078e02ff */
[----:B------:R-:W-:-:S05]  /*a380*/  VIADD R4, R2, 0xffffff80 ;  /* 0xffffff8002047836 */ /* 0x000fca0000000000 */
[----:B------:R-:W-:-:S13]  /*a390*/  ISETP.GE.AND P0, PT, R4, R3, PT ;  /* 0x000000030400720c */ /* 0x000fda0003f06270 */
[----:B------:R-:W-:Y:S05]  /*a3a0*/  @P0 BRA `(.L_x_226) ;  /* 0x0000000000c40947 */ /* 0x000fea0003800000 */
[----:B------:R-:W-:Y:S01]  /*a3b0*/  ISETP.NE.AND P0, PT, R9, 0x1, PT ;  /* 0x000000010900780c */ /* 0x000fe20003f05270 */
[----:B------:R-:W-:Y:S01]  /*a3c0*/  UMOV UR18, 0x9b8 ;  /* 0x000009b800127882 */ /* 0x000fe20000000000 */
[----:B------:R-:W-:Y:S01]  /*a3d0*/  R2UR UR9, R18 ;  /* 0x00000000120972ca */ /* 0x000fe200000e0000 */
[----:B------:R-:W-:Y:S01]  /*a3e0*/  IMAD.MOV.U32 R5, RZ, RZ, R4 ;  /* 0x000000ffff057224 */ /* 0x000fe200078e0004 */
[----:B------:R-:W-:Y:S02]  /*a3f0*/  R2UR UR8, R23 ;  /* 0x00000000170872ca */ /* 0x000fe400000e0000 */
[----:B------:R-:W-:-:S07]  /*a400*/  R2UR UR19, R211 ;  /* 0x00000000d31372ca */ /* 0x000fce00000e0000 */
[----:B------:R-:W0:Y:S02]  /*a410*/  @P0 LDC R3, c[0x0][0xbec] ;  /* 0x0002fb00ff030b82 */ /* 0x000e240000000800 */
[----:B------:R-:W-:-:S04]  /*a420*/  UISETP.GT.AND UP0, UPT, UR9, 0x1, UPT ;  /* 0x000000010900788c */ /* 0x000fc8000bf04270 */
[----:B------:R-:W-:Y:S02]  /*a430*/  USEL UR18, UR18, 0x978, UP0 ;  /* 0x0000097812127887 */ /* 0x000fe40008000000 */
[----:B------:R-:W1:Y:S01]  /*a440*/  @P0 LDC R7, c[0x0][0xbf0] ;  /* 0x0002fc00ff070b82 */ /* 0x000e620000000800 */
[----:B------:R-:W-:-:S09]  /*a450*/  USEL UR13, UR8, URZ, UP0 ;  /* 0x0000003f080d7287 */ /* 0x000fd20008000000 */
[----:B------:R-:W-:Y:S01]  /*a460*/  ULDC.64 UR8, c[0x0][UR18+0x218] ;  /* 0x0000860012087abb */ /* 0x000fe20008000a00 */
[----:B------:R-:W-:Y:S01]  /*a470*/  ULDC.64 UR14, c[0x0][UR18+0x220] ;  /* 0x00008800120e7abb */ /* 0x000fe20008000a00 */
[----:B------:R-:W-:Y:S01]  /*a480*/  ULDC.64 UR16, c[0x0][UR18+0x228] ;  /* 0x00008a0012107abb */ /* 0x000fe20008000a00 */
[----:B------:R-:W-:Y:S02]  /*a490*/  UIMAD.WIDE.U32 UR10, UR8, UR19, URZ ;  /* 0x00000013080a72a5 */ /* 0x000fe4000f8e003f */
[----:B------:R-:W-:Y:S01]  /*a4a0*/  UIMAD UR19, UR9, UR19, URZ ;  /* 0x00000013091372a4 */ /* 0x000fe2000f8e023f */
[----:B0-----:R-:W-:Y:S01]  /*a4b0*/  @P0 IMAD.HI.U32 R2, R4, R3, RZ ;  /* 0x0000000304020227 */ /* 0x001fe200078e00ff */
[----:B------:R-:W-:Y:S02]  /*a4c0*/  UIMAD UR15, UR15, UR61, URZ ;  /* 0x0000003d0f0f72a4 */ /* 0x000fe4000f8e023f */
[----:B------:R-:W-:Y:S02]  /*a4d0*/  UIMAD.WIDE.U32 UR22, UR16, UR13, URZ ;  /* 0x0000000d101672a5 */ /* 0x000fe4000f8e003f */
[----:B------:R-:W-:-:S02]  /*a4e0*/  UIMAD.WIDE.U32 UR8, UR14, UR61, URZ ;  /* 0x0000003d0e0872a5 */ /* 0x000fc4000f8e003f */
[----:B------:R-:W-:Y:S01]  /*a4f0*/  UIMAD UR13, UR17, UR13, URZ ;  /* 0x0000000d110d72a4 */ /* 0x000fe2000f8e023f */
[----:B-1----:R-:W-:Y:S01]  /*a500*/  @P0 SHF.R.U32.HI R5, RZ, R7, R2 ;  /* 0x00000007ff050219 */ /* 0x002fe20000011602 */
[----:B------:R-:W-:Y:S01]  /*a510*/  UIMAD UR15, UR14, UR12, UR15 ;  /* 0x0000000c0e0f72a4 */ /* 0x000fe2000f8e020f */
[----:B------:R-:W-:Y:S01]  /*a520*/  IMAD.U32 R2, RZ, RZ, UR22 ;  /* 0x00000016ff027e24 */ /* 0x000fe2000f8e00ff */
[----:B------:R-:W-:Y:S01]  /*a530*/  UIADD3 UR10, UP1, UP2, UR8, UR10, UR4 ;  /* 0x0000000a080a7290 */ /* 0x000fe2000fa3e004 */
[----:B------:R-:W-:Y:S01]  /*a540*/  IMAD.U32 R3, RZ, RZ, UR23 ;  /* 0x00000017ff037e24 */ /* 0x000fe2000f8e00ff */
[----:B------:R-:W-:Y:S01]  /*a550*/  UIADD3 UR13, UR23, UR13, URZ ;  /* 0x0000000d170d7290 */ /* 0x000fe2000fffe03f */
[--C-:B------:R-:W-:Y:S01]  /*a560*/  IMAD.MOV R7, RZ, RZ, -R5.reuse ;  /* 0x000000ffff077224 */ /* 0x100fe200078e0a05 */
[----:B------:R-:W-:Y:S02]  /*a570*/  UIADD3 UR19, UR11, UR19, URZ ;  /* 0x000000130b137290 */ /* 0x000fe4000fffe03f */
[----:B------:R-:W-:Y:S01]  /*a580*/  UIADD3 UR15, UR9, UR15, URZ ;  /* 0x0000000f090f7290 */ /* 0x000fe2000fffe03f */
[----:B------:R-:W-:Y:S01]  /*a590*/  IADD3 R2, P0, P1, R5, UR10, R2 ;  /* 0x0000000a05027c10 */ /* 0x000fe2000f91e002 */
[----:B------:R-:W-:Y:S01]  /*a5a0*/  IMAD R7, R9, R7, R4 ;  /* 0x0000000709077224 */ /* 0x000fe200078e0204 */
[----:B------:R-:W-:Y:S01]  /*a5b0*/  SHF.R.S32.HI R5, RZ, 0x1f, R5 ;  /* 0x0000001fff057819 */ /* 0x000fe20000011405 */
[----:B------:R-:W-:Y:S01]  /*a5c0*/  UIADD3.X UR10, UR15, UR19, UR20, UP1, UP2 ;  /* 0x000000130f0a7290 */ /* 0x000fe20008fe4414 */
[----:B------:R-:W-:Y:S01]  /*a5d0*/  IMAD.U32 R6, RZ, RZ, UR13 ;  /* 0x0000000dff067e24 */ /* 0x000fe2000f8e00ff */
[----:B------:R-:W-:Y:S01]  /*a5e0*/  ULDC.64 UR8, c[0x0][UR18+0x210] ;  /* 0x0000840012087abb */ /* 0x000fe20008000a00 */
[----:B------:R-:W-:Y:S01]  /*a5f0*/  SHF.R.S32.HI R4, RZ, 0x1f, R7 ;  /* 0x0000001fff047819 */ /* 0x000fe20000011407 */
[----:B------:R-:W-:-:S02]  /*a600*/  IMAD R9, R7, UR9, RZ ;  /* 0x0000000907097c24 */ /* 0x000fc4000f8e02ff */
[----:B------:R-:W-:Y:S01]  /*a610*/  IADD3.X R3, R5, UR10, R6, P0, P1 ;  /* 0x0000000a05037c10 */ /* 0x000fe200087e2406 */
[----:B------:R-:W-:Y:S01]  /*a620*/  ULDC.64 UR10, c[0x0][0xba8] ;  /* 0x0002ea00000a7ab9 */ /* 0x000fe20000000a00 */
[----:B------:R-:W-:Y:S01]  /*a630*/  IMAD R9, R4, UR8, R9 ;  /* 0x0000000804097c24 */ /* 0x000fe2000f8e0209 */
[----:B------:R-:W-:Y:S01]  /*a640*/  @!UP0 ULDC UR10, c[0x0][0xb50] ;  /* 0x0002d400000a8ab9 */ /* 0x000fe20000000800 */
[----:B------:R-:W-:Y:S01]  /*a650*/  @!UP0 ULDC UR11, c[0x0][0xb54] ;  /* 0x0002d500000b8ab9 */ /* 0x000fe20000000800 */
[----:B------:R-:W-:-:S04]  /*a660*/  IMAD.WIDE.U32 R2, R7, UR8, R2 ;  /* 0x0000000807027c25 */ /* 0x000fc8000f8e0002 */
[----:B------:R-:W-:Y:S01]  /*a670*/  IMAD.IADD R3, R3, 0x1, R9 ;  /* 0x0000000103037824 */ /* 0x000fe200078e0209 */
[----:B------:R-:W-:-:S04]  /*a680*/  LEA R4, P0, R2, UR10, 0x2 ;  /* 0x0000000a02047c11 */ /* 0x000fc8000f8010ff */
[----:B------:R-:W-:Y:S01]  /*a690*/  LEA.HI.X R5, R2, UR11, R3, 0x2, P0 ;  /* 0x0000000b02057c11 */ /* 0x000fe200080f1403 */
[----:B------:R-:W-:-:S05]  /*a6a0*/  IMAD.MOV.U32 R3, RZ, RZ, -0x800000 ;  /* 0xff800000ff037424 */ /* 0x000fca00078e00ff */
[----:B------:R0:W-:Y:S03]  /*a6b0*/  STG.E desc[UR36][R4.64], R3 ;  /* 0x0000000304007986 */ /* 0x0001e6000c101924 */
.L_x_226:
[----:B------:R-:W-:Y:S05]  /*a6c0*/  BSYNC B1 ;  /* 0x0000000000017941 */ /* 0x000fea0003800000 */
.L_x_225:
[----:B------:R-:W-:-:S13]  /*a6d0*/  R2UR UR8, R18 ;  /* 0x00000000120872ca */ /* 0x000fda00000e0000 */
[----:B------:R-:W-:-:S06]  /*a6e0*/  UISETP.GT.AND UP0, UPT, UR8, 0x1, UPT ;  /* 0x000000010800788c */ /* 0x000fcc000bf04270 */
[----:B------:R-:W-:-:S13]  /*a6f0*/  PLOP3.LUT P0, PT, PT, PT, UP0, 0x80, 0x0 ;  /* 0x000000000000781c */ /* 0x000fda0003f0f008 */
[----:B------:R-:W-:Y:S05]  /*a700*/  @P0 BRA `(.L_x_221) ;  /* 0x00000008000c0947 */ /* 0x000fea0003800000 */
[----:B------:R-:W1:Y:S01]  /*a710*/  LDC R11, c[0x0][0xbe8] ;  /* 0x0002fa00ff0b7b82 */ /* 0x000e620000000800 */
[----:B------:R-:W-:Y:S01]  /*a720*/  R2UR UR13, R212 ;  /* 0x00000000d40d72ca */ /* 0x000fe200000e0000 */
[----:B------:R-:W-:Y:S01]  /*a730*/  ULDC.64 UR14, c[0x0][0xaa0] ;  /* 0x0002a800000e7ab9 */ /* 0x000fe20000000a00 */
[----:B------:R-:W-:Y:S01]  /*a740*/  R2UR UR16, R211 ;  /* 0x00000000d31072ca */ /* 0x000fe200000e0000 */
[----:B------:R-:W-:Y:S01]  /*a750*/  UIMAD UR10, UR20, UR14, URZ ;  /* 0x0000000e140a72a4 */ /* 0x000fe2000f8e023f */
[----:B------:R-:W-:Y:S01]  /*a760*/  IMAD R2, R16, 0x20, R213 ;  /* 0x0000002010027824 */ /* 0x000fe200078e02d5 */
[----:B------:R-:W-:Y:S01]  /*a770*/  UIMAD.WIDE.U32 UR8, UR4, UR14, URZ ;  /* 0x0000000e040872a5 */ /* 0x000fe2000f8e003f */
[----:B------:R-:W-:Y:S01]  /*a780*/  BSSY B1, `(.L_x_227) ;  /* 0x0000045000017945 */ /* 0x000fe20003800000 */
[----:B------:R-:W-:-:S04]  /*a790*/  UIMAD UR10, UR4, UR15, UR10 ;  /* 0x0000000f040a72a4 */ /* 0x000fc8000f8e020a */
[----:B------:R-:W-:Y:S02]  /*a7a0*/  UIADD3 UR9, UR9, UR10, URZ ;  /* 0x0000000a09097290 */ /* 0x000fe4000fffe03f */
[----:B0-----:R-:W-:Y:S01]  /*a7b0*/  IMAD.U32 R5, RZ, RZ, UR13 ;  /* 0x0000000dff057e24 */ /* 0x001fe2000f8e00ff */
[----:B------:R-:W-:Y:S01]  /*a7c0*/  ULDC.64 UR10, c[0x0][0xae8] ;  /* 0x0002ba00000a7ab9 */ /* 0x000fe20000000a00 */
[----:B------:R-:W-:Y:S01]  /*a7d0*/  IMAD.U32 R8, RZ, RZ, UR13 ;  /* 0x0000000dff087e24 */ /* 0x000fe2000f8e00ff */
[----:B------:R-:W-:Y:S02]  /*a7e0*/  UIMAD.WIDE.U32 UR8, UR16, UR10, UR8 ;  /* 0x0000000a100872a5 */ /* 0x000fe4000f8e0008 */
[----:B------:R-:W-:Y:S01]  /*a7f0*/  LEA R6, R5, R2, 0x7 ;  /* 0x0000000205067211 */ /* 0x000fe200078e38ff */
[----:B------:R-:W-:Y:S01]  /*a800*/  IMAD R8, R8, 0x80, R213 ;  /* 0x0000008008087824 */ /* 0x000fe200078e02d5 */
[----:B------:R-:W-:Y:S01]  /*a810*/  UIMAD UR9, UR16, UR11, UR9 ;  /* 0x0000000b100972a4 */ /* 0x000fe2000f8e0209 */
[----:B-1----:R-:W-:-:S02]  /*a820*/  ISETP.NE.AND P0, PT, R11, 0x1, PT ;  /* 0x000000010b00780c */ /* 0x002fc40003f05270 */
[----:B------:R-:W-:Y:S01]  /*a830*/  ULDC.64 UR10, c[0x0][0xaf0] ;  /* 0x0002bc00000a7ab9 */ /* 0x000fe20000000a00 */
[----:B------:R-:W-:Y:S01]  /*a840*/  IMAD.MOV.U32 R5, RZ, RZ, R6 ;  /* 0x000000ffff057224 */ /* 0x000fe200078e0006 */
[----:B------:R-:W-:Y:S02]  /*a850*/  UIMAD UR12, UR12, UR10, URZ ;  /* 0x0000000a0c0c72a4 */ /* 0x000fe4000f8e023f */
[----:B------:R-:W-:Y:S02]  /*a860*/  UIMAD.WIDE.U32 UR8, UR61, UR10, UR8 ;  /* 0x0000000a3d0872a5 */ /* 0x000fe4000f8e0008 */
[----:B------:R-:W-:-:S03]  /*a870*/  UIMAD UR4, UR61, UR11, UR12 ;  /* 0x0000000b3d0472a4 */ /* 0x000fc6000f8e020c */
[----:B------:R-:W-:Y:S01]  /*a880*/  ULDC.64 UR10, c[0x0][0xae0] ;  /* 0x0002b800000a7ab9 */ /* 0x000fe20000000a00 */
[----:B------:R-:W-:Y:S01]  /*a890*/  UIADD3 UR4, UR9, UR4, URZ ;  /* 0x0000000409047290 */ /* 0x000fe2000fffe03f */
[----:B------:R-:W0:Y:S08]  /*a8a0*/  @P0 LDC R3, c[0x0][0xbec] ;  /* 0x0002fb00ff030b82 */ /* 0x000e300000000800 */
[----:B------:R-:W1:Y:S01]  /*a8b0*/  @P0 LDC R7, c[0x0][0xbf0] ;  /* 0x0002fc00ff070b82 */ /* 0x000e620000000800 */
[----:B0-----:R-:W-:-:S04]  /*a8c0*/  @P0 IMAD.HI.U32 R2, R6, R3, RZ ;  /* 0x0000000306020227 */ /* 0x001fc800078e00ff */
[----:B------:R-:W-:Y:S02]  /*a8d0*/  IMAD.U32 R3, RZ, RZ, UR9 ;  /* 0x00000009ff037e24 */ /* 0x000fe4000f8e00ff */
[----:B------:R-:W-:Y:S01]  /*a8e0*/  IMAD.U32 R3, RZ, RZ, UR4 ;  /* 0x00000004ff037e24 */ /* 0x000fe2000f8e00ff */
[----:B-1----:R-:W-:-:S04]  /*a8f0*/  @P0 SHF.R.U32.HI R5, RZ, R7, R2 ;  /* 0x00000007ff050219 */ /* 0x002fc80000011602 */
[--C-:B------:R-:W-:Y:S01]  /*a900*/  SHF.R.S32.HI R2, RZ, 0x1f, R5.reuse ;  /* 0x0000001fff027819 */ /* 0x100fe20000011405 */
[----:B------:R-:W-:-:S04]  /*a910*/  IMAD.MOV R7, RZ, RZ, -R5 ;  /* 0x000000ffff077224 */ /* 0x000fc800078e0a05 */
[----:B------:R-:W-:Y:S02]  /*a920*/  IMAD R4, R2, UR10, RZ ;  /* 0x0000000a02047c24 */ /* 0x000fe4000f8e02ff */
[----:B------:R-:W-:Y:S02]  /*a930*/  IMAD R7, R11, R7, R6 ;  /* 0x000000070b077224 */ /* 0x000fe400078e0206 */
[----:B------:R-:W-:Y:S01]  /*a940*/  IMAD.U32 R2, RZ, RZ, UR8 ;  /* 0x00000008ff027e24 */ /* 0x000fe2000f8e00ff */
[----:B------:R-:W-:Y:S01]  /*a950*/  ULDC.64 UR8, c[0x0][0xad8] ;  /* 0x0002b60000087ab9 */ /* 0x000fe20000000a00 */
[C---:B------:R-:W-:Y:S01]  /*a960*/  IMAD R9, R5.reuse, UR11, R4 ;  /* 0x0000000b05097c24 */ /* 0x040fe2000f8e0204 */
[----:B------:R-:W-:Y:S01]  /*a970*/  SHF.R.S32.HI R4, RZ, 0x1f, R7 ;  /* 0x0000001fff047819 */ /* 0x000fe20000011407 */
[----:B------:R-:W-:-:S04]  /*a980*/  IMAD.WIDE.U32 R2, R5, UR10, R2 ;  /* 0x0000000a05027c25 */ /* 0x000fc8000f8e0002 */
[----:B------:R-:W-:Y:S02]  /*a990*/  IMAD.IADD R3, R3, 0x1, R9 ;  /* 0x0000000103037824 */ /* 0x000fe400078e0209 */
[----:B------:R-:W-:Y:S02]  /*a9a0*/  IMAD R6, R4, UR8, RZ ;  /* 0x0000000804067c24 */ /* 0x000fe4000f8e02ff */
[----:B-----5:R-:W-:Y:S02]  /*a9b0*/  IMAD R11, R0, R11, RZ ;  /* 0x0000000b000b7224 */ /* 0x020fe400078e02ff */
[C---:B------:R-:W-:Y:S02]  /*a9c0*/  VIADD R4, R8.reuse, 0x40 ;  /* 0x0000004008047836 */ /* 0x040fe40000000000 */
[C---:B------:R-:W-:Y:S01]  /*a9d0*/  IMAD R5, R7.reuse, UR9, R6 ;  /* 0x0000000907057c24 */ /* 0x040fe2000f8e0206 */
[-C--:B------:R-:W-:Y:S01]  /*a9e0*/  ISETP.GE.AND P2, PT, R8, R11.reuse, PT ;  /* 0x0000000b0800720c */ /* 0x080fe20003f46270 */
[----:B------:R-:W-:Y:S01]  /*a9f0*/  IMAD.WIDE.U32 R2, R7, UR8, R2 ;  /* 0x0000000807027c25 */ /* 0x000fe2000f8e0002 */
[----:B------:R-:W-:Y:S01]  /*aa00*/  ULDC.64 UR8, c[0x0][0xa80] ;  /* 0x0002a00000087ab9 */ /* 0x000fe20000000a00 */
[----:B------:R-:W-:-:S02]  /*aa10*/  ISETP.GE.AND P1, PT, R4, R11, PT ;  /* 0x0000000b0400720c */ /* 0x000fc40003f26270 */
[----:B------:R-:W-:Y:S01]  /*aa20*/  IMAD.IADD R3, R3, 0x1, R5 ;  /* 0x0000000103037824 */ /* 0x000fe200078e0205 */
[----:B------:R-:W-:Y:S01]  /*aa30*/  LEA R4, P3, R2, UR8, 0x1 ;  /* 0x0000000802047c11 */ /* 0x000fe2000f8608ff */
[----:B------:R-:W-:Y:S02]  /*aa40*/  VIADD R0, R8, 0x20 ;  /* 0x0000002008007836 */ /* 0x000fe40000000000 */
[----:B------:R-:W-:Y:S01]  /*aa50*/  IMAD.SHL.U32 R7, R16, 0x8, RZ ;  /* 0x0000000810077824 */ /* 0x000fe200078e00ff */
[----:B------:R-:W-:Y:S02]  /*aa60*/  LEA.HI.X R5, R2, UR9, R3, 0x1, P3 ;  /* 0x0000000902057c11 */ /* 0x000fe400098f0c03 */
[----:B------:R-:W-:Y:S01]  /*aa70*/  ISETP.GE.AND P0, PT, R0, R11, PT ;  /* 0x0000000b0000720c */ /* 0x000fe20003f06270 */
[C---:B------:R-:W-:Y:S01]  /*aa80*/  VIADD R9, R7.reuse, 0x40 ;  /* 0x0000004007097836 */ /* 0x040fe20000000000 */
[----:B------:R0:W1:Y:S01]  /*aa90*/  SHFL.IDX PT, R2, R4, RZ, 0x181f ;  /* 0x00181fff04027589 */ /* 0x00006200000e0000 */
[----:B------:R-:W-:Y:S01]  /*aaa0*/  VIADD R13, R7, 0x80 ;  /* 0x00000080070d7836 */ /* 0x000fe20000000000 */
[----:B------:R-:W-:-:S02]  /*aab0*/  SHF.R.S32.HI R6, RZ, 0x1f, R7 ;  /* 0x0000001fff067819 */ /* 0x000fc40000011407 */
[----:B------:R0:W2:Y:S01]  /*aac0*/  SHFL.IDX PT, R0, R5, RZ, 0x181f ;  /* 0x00181fff05007589 */ /* 0x0000a200000e0000 */
        /* <DEDUP_REMOVED lines=12> */
[----:B------:R3:W-:Y:S01]  /*ab90*/  @!P4 ST.E.128 desc[UR36][R14.64], RZ ;  /* 0x000000ff0e00c985 */ /* 0x0007e2000c101d24 */
[----:B------:R-:W-:-:S03]  /*aba0*/  @!P2 LEA.HI.X R3, R13, R0, R12, 0x1, P6 ;  /* 0x000000000d03a211 */ /* 0x000fc600030f0c0c */
[----:B------:R3:W-:Y:S04]  /*abb0*/  @!P3 ST.E.128 desc[UR36][R20.64], RZ ;  /* 0x000000ff1400b985 */ /* 0x0007e8000c101d24 */
[----:B------:R3:W-:Y:S02]  /*abc0*/  @!P2 ST.E.128 desc[UR36][R2.64], RZ ;  /* 0x000000ff0200a985 */ /* 0x0007e4000c101d24 */
.L_x_228:
[----:B------:R-:W-:Y:S05]  /*abd0*/  BSYNC B1 ;  /* 0x0000000000017941 */ /* 0x000fea0003800000 */
.L_x_227:
[----:B--2---:R2:W4:Y:S01]  /*abe0*/  SHFL.IDX PT, R0, R5, 0x1, 0x181f ;  /* 0x00381f0005007f89 */ /* 0x00452200000e0000 */
[----:B------:R-:W-:Y:S03]  /*abf0*/  BSSY B1, `(.L_x_229) ;  /* 0x0000010000017945 */ /* 0x000fe60003800000 */
[----:B-1-3--:R2:W1:Y:S01]  /*ac00*/  SHFL.IDX PT, R2, R4, 0x1, 0x181f ;  /* 0x00381f0004027f89 */ /* 0x00a46200000e0000 */
[----:B------:R-:W-:Y:S05]  /*ac10*/  @P0 BRA `(.L_x_230) ;  /* 0x0000000000340947 */ /* 0x000fea0003800000 */
[----:B------:R-:W-:Y:S02]  /*ac20*/  ULDC UR4, c[0x0][0xac8] ;  /* 0x0002b20000047ab9 */ /* 0x000fe40000000800 */
[----:B------:R-:W-:Y:S02]  /*ac30*/  ISETP.GE.AND P4, PT, R7, UR4, PT ;  /* 0x0000000407007c0c */ /* 0x000fe4000bf86270 */
[----:B------:R-:W-:Y:S02]  /*ac40*/  ISETP.GE.AND P5, PT, R9, UR4, PT ;  /* 0x0000000409007c0c */ /* 0x000fe4000bfa6270 */
[----:B------:R-:W-:-:S09]  /*ac50*/  ISETP.GE.AND P6, PT, R13, UR4, PT ;  /* 0x000000040d007c0c */ /* 0x000fd2000bfc6270 */
[-C--:B-1----:R-:W-:Y:S02]  /*ac60*/  @!P4 LEA R14, P0, R7, R2.reuse, 0x1 ;  /* 0x00000002070ec211 */ /* 0x082fe400078008ff */
[-C--:B------:R-:W-:Y:S02]  /*ac70*/  @!P5 LEA R20, P2, R9, R2.reuse, 0x1 ;  /* 0x000000020914d211 */ /* 0x080fe400078408ff */
[----:B------:R-:W-:Y:S02]  /*ac80*/  @!P6 LEA R2, P3, R13, R2, 0x1 ;  /* 0x000000020d02e211 */ /* 0x000fe400078608ff */
[-C--:B----4-:R-:W-:Y:S02]  /*ac90*/  @!P4 LEA.HI.X R15, R7, R0.reuse, R6, 0x1, P0 ;  /* 0x00000000070fc211 */ /* 0x090fe400000f0c06 */
[-C--:B------:R-:W-:Y:S02]  /*aca0*/  @!P5 LEA.HI.X R21, R9, R0.reuse, R10, 0x1, P2 ;  /* 0x000000000915d211 */ /* 0x080fe400010f0c0a */
[----:B------:R-:W-:Y:S01]  /*acb0*/  @!P6 LEA.HI.X R3, R13, R0, R12, 0x1, P3 ;  /* 0x000000000d03e211 */ /* 0x000fe200018f0c0c */
[----:B------:R3:W-:Y:S04]  /*acc0*/  @!P4 ST.E.128 desc[UR36][R14.64], RZ ;  /* 0x000000ff0e00c985 */ /* 0x0007e8000c101d24 */
[----:B------:R3:W-:Y:S04]  /*acd0*/  @!P5 ST.E.128 desc[UR36][R20.64], RZ ;  /* 0x000000ff1400d985 */ /* 0x0007e8000c101d24 */
[----:B------:R3:W-:Y:S02]  /*ace0*/  @!P6 ST.E.128 desc[UR36][R2.64], RZ ;  /* 0x000000ff0200e985 */ /* 0x0007e4000c101d24 */
.L_x_230:
[----:B------:R-:W-:Y:S05]  /*acf0*/  BSYNC B1 ;  /* 0x0000000000017941 */ /* 0x000fea0003800000 */
.L_x_229:
[----:B----4-:R4:W0:Y:S01]  /*ad00*/  SHFL.IDX PT, R0, R5, 0x2, 0x181f ;  /* 0x00581f0005007f89 */ /* 0x01082200000e0000 */
        /* <DEDUP_REMOVED lines=10> */
[-C--:B0-----:R-:W-:Y:S02]  /*adb0*/  @!P3 LEA.HI.X R15, R7, R0.reuse, R6, 0x1, P0 ;  /* 0x00000000070fb211 */ /* 0x081fe400000f0c06 */
[-C--:B------:R-:W-:Y:S02]  /*adc0*/  @!P4 LEA.HI.X R21, R9, R0.reuse, R10, 0x1, P1 ;  /* 0x000000000915c211 */ /* 0x080fe400008f0c0a */
[----:B------:R-:W-:Y:S01]  /*add0*/  @!P5 LEA.HI.X R3, R13, R0, R12, 0x1, P2 ;  /* 0x000000000d03d211 */ /* 0x000fe200010f0c0c */
[----:B------:R3:W-:Y:S04]  /*ade0*/  @!P3 ST.E.128 desc[UR36][R14.64], RZ ;  /* 0x000000ff0e00b985 */ /* 0x0007e8000c101d24 */
[----:B------:R3:W-:Y:S04]  /*adf0*/  @!P4 ST.E.128 desc[UR36][R20.64], RZ ;  /* 0x000000ff1400c985 */ /* 0x0007e8000c101d24 */
[----:B------:R3:W-:Y:S02]  /*ae00*/  @!P5 ST.E.128 desc[UR36][R2.64], RZ ;  /* 0x000000ff0200d985 */ /* 0x0007e4000c101d24 */
.L_x_232:
[----:B------:R-:W-:Y:S05]  /*ae10*/  BSYNC B1 ;  /* 0x0000000000017941 */ /* 0x000fea0003800000 */
.L_x_231:
[----:B0-----:R-:W-:Y:S01]  /*ae20*/  VIADD R0, R8, 0x60 ;  /* 0x0000006008007836 */ /* 0x001fe20000000000 */
[----:B--2-4-:R-:W0:Y:S04]  /*ae30*/  SHFL.IDX PT, R5, R5, 0x3, 0x181f ;  /* 0x00781f0005057f89 */ /* 0x014e2800000e0000 */
[----:B------:R-:W-:Y:S01]  /*ae40*/  ISETP.GE.AND P0, PT, R0, R11, PT ;  /* 0x0000000b0000720c */ /* 0x000fe20003f06270 */
[----:B-1-3--:R1:W2:-:S12]  /*ae50*/  SHFL.IDX PT, R2, R4, 0x3, 0x181f ;  /* 0x00781f0004027f89 */ /* 0x00a29800000e0000 */
[----:B-1----:R-:W-:Y:S05]  /*ae60*/  @P0 BRA `(.L_x_221) ;  /* 0x0000000000340947 */ /* 0x002fea0003800000 */
[----:B------:R-:W-:Y:S02]  /*ae70*/  ULDC UR4, c[0x0][0xac8] ;  /* 0x0002b20000047ab9 */ /* 0x000fe40000000800 */
[----:B------:R-:W-:Y:S02]  /*ae80*/  ISETP.GE.AND P3, PT, R7, UR4, PT ;  /* 0x0000000407007c0c */ /* 0x000fe4000bf66270 */
[----:B------:R-:W-:Y:S02]  /*ae90*/  ISETP.GE.AND P4, PT, R9, UR4, PT ;  /* 0x0000000409007c0c */ /* 0x000fe4000bf86270 */
[----:B------:R-:W-:-:S09]  /*aea0*/  ISETP.GE.AND P5, PT, R13, UR4, PT ;  /* 0x000000040d007c0c */ /* 0x000fd2000bfa6270 */
[-C--:B--2---:R-:W-:Y:S02]  /*aeb0*/  @!P3 LEA R14, P0, R7, R2.reuse, 0x1 ;  /* 0x00000002070eb211 */ /* 0x084fe400078008ff */
        /* <DEDUP_REMOVED lines=8> */
.L_x_221:
[----:B------:R-:W-:Y:S05]  /*af40*/  BSYNC B0 ;  /* 0x0000000000007941 */ /* 0x000fea0003800000 */
.L_x_211:
[----:B------:R-:W-:Y:S02]  /*af50*/  ULDC UR4, c[0x0][0xc3c] ;  /* 0x00030f0000047ab9 */ /* 0x000fe40000000800 */
[----:B------:R-:W-:-:S06]  /*af60*/  UISETP.GE.AND UP0, UPT, UR7, UR4, UPT ;  /* 0x000000040700728c */ /* 0x000fcc000bf06270 */
[----:B------:R-:W-:-:S13]  /*af70*/  PLOP3.LUT P0, PT, PT, PT, UP0, 0x80, 0x0 ;  /* 0x000000000000781c */ /* 0x000fda0003f0f008 */
[----:B------:R-:W-:Y:S05]  /*af80*/  @!P0 BRA `(.L_x_233) ;  /* 0xffffff6000188947 */ /* 0x000fea000383ffff */
[----:B------:R-:W-:Y:S05]  /*af90*/  EXIT ;  /* 0x000000000000794d */ /* 0x000fea0003800000 */
.L_x_182:
[----:B------:R-:W-:-:S08]  /*afa0*/  NOP ;  /* 0x0000000000007918 */ /* 0x000fd00000000000 */
[----:B0-----:R-:W0:-:S00]  /*afb0*/  USETMAXREG.DEALLOC.CTAPOOL 0x28 ;  /* 0x00000028000079c8 */ /* 0x001e0000080e0500 */
[----:B0-----:R-:W-:Y:S01]  /*afc0*/  LOP3.LUT R2, R2, 0x3, RZ, 0xc0, !PT ;  /* 0x0000000302027812 */ /* 0x001fe200078ec0ff */
[----:B------:R-:W-:Y:S01]  /*afd0*/  IMAD.MOV.U32 R6, RZ, RZ, RZ ;  /* 0x000000ffff067224 */ /* 0x000fe200078e00ff */
[----:B------:R-:W-:-:S04]  /*afe0*/  LOP3.LUT R23, R23, 0xffffff7f, RZ, 0xc0, !PT ;  /* 0xffffff7f17177812 */ /* 0x000fc800078ec0ff */
[----:B------:R-:W0:Y:S02]  /*aff0*/  SHFL.IDX PT, R2, R2, RZ, 0x1f ;  /* 0x00001fff02027589 */ /* 0x000e2400000e0000 */
[----:B0-----:R-:W-:-:S13]  /*b000*/  ISETP.NE.AND P0, PT, R2, RZ, PT ;  /* 0x000000ff0200720c */ /* 0x001fda0003f05270 */
[----:B------:R-:W-:Y:S01]  /*b010*/  @P0 LOP3.LUT R23, R23, 0x80, RZ, 0xfc, !PT ;  /* 0x0000008017170812 */ /* 0x000fe200078efcff */
[----:B------:R-:W-:Y:S06]  /*b020*/  @!P0 BRA `(.L_x_234) ;  /* 0x00000000001c8947 */ /* 0x000fec0003800000 */
[----:B------:R-:W0:Y:S08]  /*b030*/  S2UR UR5, SR_CgaCtaId ;  /* 0x00000000000579c3 */ /* 0x000e300000008800 */
[----:B------:R-:W-:Y:S06]  /*b040*/  BAR.SYNC.DEFER_BLOCKING 0x5, 0x180 ;  /* 0x0146000000007b1d */ /* 0x000fec0000010000 */
[----:B------:R-:W-:-:S02]  /*b050*/  UMOV UR4, 0x400 ;  /* 0x0000040000047882 */ /* 0x000fc40000000000 */
[----:B0-----:R-:W-:-:S09]  /*b060*/  ULEA UR4, UR5, UR4, 0x18 ;  /* 0x0000000405047291 */ /* 0x001fd2000f8ec03f */
[----:B------:R-:W0:Y:S01]  /*b070*/  LDS.128 R16, [UR4+0x308d0] ;  /* 0x0308d004ff107984 */ /* 0x000e220008000c00 */
[----:B------:R-:W-:Y:S06]  /*b080*/  BAR.ARV 0x4, 0x180 ;  /* 0x0106000000007b1d */ /* 0x000fec0000002000 */
[----:B------:R-:W-:Y:S05]  /*b090*/  BRA `(.L_x_235) ;  /* 0x0000000800947947 */ /* 0x000fea0003800000 */
.L_x_234:
[----:B------:R-:W-:Y:S01]  /*b0a0*/  LOP3.LUT R7, R0, 0x1f, RZ, 0xc0, !PT ;  /* 0x0000001f00077812 */ /* 0x000fe200078ec0ff */
[----:B------:R-:W-:Y:S01]  /*b0b0*/  ULDC UR4, c[0x0][0xc3c] ;  /* 0x00030f0000047ab9 */ /* 0x000fe20000000800 */
[----:B------:R-:W-:Y:S01]  /*b0c0*/  MOV R9, RZ ;  /* 0x000000ff00097202 */ /* 0x000fe20000000f00 */
[----:B------:R-:W0:Y:S01]  /*b0d0*/  S2UR UR6, SR_CTAID.X ;  /* 0x00000000000679c3 */ /* 0x000e220000002500 */
[----:B------:R-:W-:Y:S01]  /*b0e0*/  ISETP.NE.AND P0, PT, R7, 0x1f, PT ;  /* 0x0000001f0700780c */ /* 0x000fe20003f05270 */
[----:B------:R-:W-:-:S03]  /*b0f0*/  ULDC UR5, c[0x0][0xc38] ;  /* 0x00030e0000057ab9 */ /* 0x000fc60000000800 */
[----:B------:R-:W-:-:S13]  /*b100*/  ISETP.GE.OR P1, PT, R7, UR4, !P0 ;  /* 0x0000000407007c0c */ /* 0x000fda000c726670 */
[----:B------:R-:W1:Y:S08]  /*b110*/  @!P1 LDC.64 R4, c[0x0][0xc80] ;  /* 0x00032000ff049b82 */ /* 0x000e700000000a00 */
[----:B------:R-:W2:Y:S01]  /*b120*/  @!P1 LDC.64 R2, c[0x0][0xc78] ;  /* 0x00031e00ff029b82 */ /* 0x000ea20000000a00 */
[----:B-1----:R-:W-:-:S05]  /*b130*/  @!P1 IMAD.WIDE.U32 R4, R7, 0x4, R4 ;  /* 0x0000000407049825 */ /* 0x002fca00078e0004 */
[----:B------:R-:W3:Y:S01]  /*b140*/  @!P1 LDG.E R6, desc[UR36][R4.64] ;  /* 0x0000002404069981 */ /* 0x000ee2000c1e1900 */
[----:B--2---:R-:W-:-:S05]  /*b150*/  @!P1 IMAD.WIDE.U32 R2, R7, 0x4, R2 ;  /* 0x0000000407029825 */ /* 0x004fca00078e0002 */
[----:B------:R-:W3:Y:S01]  /*b160*/  @!P1 LDG.E R9, desc[UR36][R2.64] ;  /* 0x0000002402099981 */ /* 0x000ee2000c1e1900 */
[C---:B------:R-:W-:Y:S02]  /*b170*/  ISETP.NE.AND P1, PT, R7.reuse, RZ, PT ;  /* 0x000000ff0700720c */ /* 0x040fe40003f25270 */
[C---:B------:R-:W-:Y:S02]  /*b180*/  ISETP.GE.U32.AND P2, PT, R7.reuse, 0x2, PT ;  /* 0x000000020700780c */ /* 0x040fe40003f46070 */
[C---:B------:R-:W-:Y:S02]  /*b190*/  ISETP.GE.U32.AND P3, PT, R7.reuse, 0x4, PT ;  /* 0x000000040700780c */ /* 0x040fe40003f66070 */
[C---:B------:R-:W-:Y:S02]  /*b1a0*/  ISETP.GE.U32.AND P4, PT, R7.reuse, 0x8, PT ;  /* 0x000000080700780c */ /* 0x040fe40003f86070 */
[----:B------:R-:W-:Y:S01]  /*b1b0*/  ISETP.GE.U32.AND P5, PT, R7, 0x10, PT ;  /* 0x000000100700780c */ /* 0x000fe20003fa6070 */
[----:B------:R-:W-:Y:S01]  /*b1c0*/  UMOV UR4, URZ ;  /* 0x0000003f00047c82 */ /* 0x000fe20008000000 */
[----:B---3--:R-:W-:-:S05]  /*b1d0*/  IMAD R8, R6, R9, RZ ;  /* 0x0000000906087224 */ /* 0x008fca00078e02ff */
[----:B------:R-:W1:Y:S02]  /*b1e0*/  SHFL.UP PT, R10, R8, 0x1, RZ ;  /* 0x04200000080a7989 */ /* 0x000e6400000e00ff */
[----:B-1----:R-:W-:-:S05]  /*b1f0*/  SEL R11, R10, RZ, P1 ;  /* 0x000000ff0a0b7207 */ /* 0x002fca0000800000 */
[----:B------:R-:W-:-:S05]  /*b200*/  IMAD.IADD R11, R8, 0x1, R11 ;  /* 0x00000001080b7824 */ /* 0x000fca00078e020b */
        /* <DEDUP_REMOVED lines=12> */
[----:B------:R-:W1:Y:S02]  /*b2d0*/  SHFL.IDX PT, R8, R5, 0x1f, 0x1f ;  /* 0x03e01f0005087f89 */ /* 0x000e6400000e0000 */
[----:B-1----:R-:W-:-:S05]  /*b2e0*/  IMAD R8, R8, UR5, RZ ;  /* 0x0000000508087c24 */ /* 0x002fca000f8e02ff */
[----:B0-----:R-:W-:Y:S01]  /*b2f0*/  ISETP.GT.AND P6, PT, R8, UR6, PT ;  /* 0x0000000608007c0c */ /* 0x001fe2000bfc4270 */
[----:B------:R-:W-:-:S12]  /*b300*/  IMAD.MOV.U32 R3, RZ, RZ, R8 ;  /* 0x000000ffff037224 */ /* 0x000fd800078e0008 */
[----:B------:R-:W-:Y:S05]  /*b310*/  @P6 BRA `(.L_x_236) ;  /* 0x0000000000986947 */ /* 0x000fea0003800000 */
[----:B------:R-:W-:Y:S01]  /*b320*/  IMAD.MOV.U32 R8, RZ, RZ, R3 ;  /* 0x000000ffff087224 */ /* 0x000fe200078e0003 */
[----:B------:R-:W-:Y:S01]  /*b330*/  UMOV UR4, URZ ;  /* 0x0000003f00047c82 */ /* 0x000fe20008000000 */
[----:B------:R-:W-:-:S05]  /*b340*/  ULDC UR5, c[0x0][0xc38] ;  /* 0x00030e0000057ab9 */ /* 0x000fca0000000800 */
.L_x_238:
[----:B------:R-:W0:Y:S01]  /*b350*/  LDC R2, c[0x0][0xc3c] ;  /* 0x00030f00ff027b82 */ /* 0x000e220000000800 */
[----:B------:R-:W-:-:S06]  /*b360*/  UIADD3 UR4, UR4, 0x1f, URZ ;  /* 0x0000001f04047890 */ /* 0x000fcc000fffe03f */
[----:B0-----:R-:W-:-:S13]  /*b370*/  ISETP.LE.AND P6, PT, R2, UR4, PT ;  /* 0x0000000402007c0c */ /* 0x001fda000bfc3270 */
[----:B------:R-:W-:Y:S05]  /*b380*/  @P6 BRA `(.L_x_237) ;  /* 0x0000000400ac6947 */ /* 0x000fea0003800000 */
[----:B------:R-:W-:Y:S02]  /*b390*/  VIADD R9, R7, UR4 ;  /* 0x0000000407097c36 */ /* 0x000fe40008000000 */
[----:B------:R-:W-:-:S03]  /*b3a0*/  IMAD.MOV.U32 R6, RZ, RZ, RZ ;  /* 0x000000ffff067224 */ /* 0x000fc600078e00ff */
[----:B------:R-:W-:-:S13]  /*b3b0*/  ISETP.GE.OR P6, PT, R9, R2, !P0 ;  /* 0x000000020900720c */ /* 0x000fda00047c6670 */
[----:B------:R-:W0:Y:S08]  /*b3c0*/  @!P6 LDC.64 R4, c[0x0][0xc80] ;  /* 0x00032000ff04eb82 */ /* 0x000e300000000a00 */
[----:B------:R-:W1:Y:S01]  /*b3d0*/  @!P6 LDC.64 R2, c[0x0][0xc78] ;  /* 0x00031e00ff02eb82 */ /* 0x000e620000000a00 */
[----:B0-----:R-:W-:-:S05]  /*b3e0*/  @!P6 IMAD.WIDE R4, R9, 0x4, R4 ;  /* 0x000000040904e825 */ /* 0x001fca00078e0204 */
[----:B------:R-:W2:Y:S01]  /*b3f0*/  @!P6 LDG.E R6, desc[UR36][R4.64] ;  /* 0x000000240406e981 */ /* 0x000ea2000c1e1900 */
[----:B-1----:R-:W-:-:S04]  /*b400*/  @!P6 IMAD.WIDE R2, R9, 0x4, R2 ;  /* 0x000000040902e825 */ /* 0x002fc800078e0202 */
[----:B------:R-:W-:-:S06]  /*b410*/  IMAD.MOV.U32 R9, RZ, RZ, RZ ;  /* 0x000000ffff097224 */ /* 0x000fcc00078e00ff */
[----:B------:R-:W2:Y:S02]  /*b420*/  @!P6 LDG.E R9, desc[UR36][R2.64] ;  /* 0x000000240209e981 */ /* 0x000ea4000c1e1900 */
[----:B--2---:R-:W-:-:S05]  /*b430*/  IMAD R13, R6, R9, RZ ;  /* 0x00000009060d7224 */ /* 0x004fca00078e02ff */
[----:B------:R-:W0:Y:S02]  /*b440*/  SHFL.UP PT, R10, R13, 0x1, RZ ;  /* 0x042000000d0a7989 */ /* 0x000e2400000e00ff */
[----:B0-----:R-:W-:-:S05]  /*b450*/  SEL R10, R10, RZ, P1 ;  /* 0x000000ff0a0a7207 */ /* 0x001fca0000800000 */
[----:B------:R-:W-:-:S05]  /*b460*/  IMAD.IADD R10, R13, 0x1, R10 ;  /* 0x000000010d0a7824 */ /* 0x000fca00078e020a */
        /* <DEDUP_REMOVED lines=12> */
[----:B------:R-:W0:Y:S02]  /*b530*/  SHFL.IDX PT, R2, R5, 0x1f, 0x1f ;  /* 0x03e01f0005027f89 */ /* 0x000e2400000e0000 */
[----:B0-----:R-:W-:-:S04]  /*b540*/  IMAD R3, R2, UR5, RZ ;  /* 0x0000000502037c24 */ /* 0x001fc8000f8e02ff */
[----:B------:R-:W-:-:S05]  /*b550*/  IMAD.IADD R8, R3, 0x1, R8 ;  /* 0x0000000103087824 */ /* 0x000fca00078e0208 */
[----:B------:R-:W-:-:S13]  /*b560*/  ISETP.GT.AND P6, PT, R8, UR6, PT ;  /* 0x0000000608007c0c */ /* 0x000fda000bfc4270 */
[----:B------:R-:W-:Y:S05]  /*b570*/  @!P6 BRA `(.L_x_238) ;  /* 0xfffffffc0074e947 */ /* 0x000fea000383ffff */
.L_x_236:
[----:B------:R-:W-:Y:S01]  /*b580*/  IADD3 R11, -R3, R8, RZ ;  /* 0x00000008030b7210 */ /* 0x000fe20007ffe1ff */
[----:B------:R-:W-:-:S04]  /*b590*/  IMAD.MOV.U32 R16, RZ, RZ, RZ ;  /* 0x000000ffff107224 */ /* 0x000fc800078e00ff */
[----:B------:R-:W-:-:S05]  /*b5a0*/  IMAD R2, R5, UR5, R11 ;  /* 0x0000000505027c24 */ /* 0x000fca000f8e020b */
[----:B------:R-:W-:-:S13]  /*b5b0*/  ISETP.GT.AND P0, PT, R2, UR6, PT ;  /* 0x0000000602007c0c */ /* 0x000fda000bf04270 */
[----:B------:R-:W-:-:S04]  /*b5c0*/  VOTE.ANY R8, PT, !P0 ;  /* 0x0000000000087806 */ /* 0x000fc800040e0100 */
[----:B------:R-:W0:Y:S01]  /*b5d0*/  POPC R19, R8 ;  /* 0x0000000800137309 */ /* 0x000e220000000000 */
[----:B------:R-:W-:Y:S01]  /*b5e0*/  ISETP.NE.AND P0, PT, R8, RZ, PT ;  /* 0x000000ff0800720c */ /* 0x000fe20003f05270 */
[----:B0-----:R-:W0:Y:S04]  /*b5f0*/  SHFL.IDX PT, R6, R6, R19, 0x1f ;  /* 0x00001f1306067589 */ /* 0x001e2800000e0000 */
[----:B------:R1:W2:Y:S01]  /*b600*/  SHFL.IDX PT, R9, R9, R19, 0x1f ;  /* 0x00001f1309097589 */ /* 0x0002a200000e0000 */
[----:B0-----:R-:W-:-:S04]  /*b610*/  IABS R4, R6 ;  /* 0x0000000600047213 */ /* 0x001fc80000000000 */
[----:B------:R-:W0:Y:S08]  /*b620*/  I2F.RP R10, R4 ;  /* 0x00000004000a7306 */ /* 0x000e300000209400 */
[----:B0-----:R-:W0:Y:S02]  /*b630*/  MUFU.RCP R10, R10 ;  /* 0x0000000a000a7308 */ /* 0x001e240000001000 */
[----:B0-----:R-:W-:-:S06]  /*b640*/  VIADD R2, R10, 0xffffffe ;  /* 0x0ffffffe0a027836 */ /* 0x001fcc0000000000 */
[----:B------:R-:W0:Y:S02]  /*b650*/  F2I.FTZ.U32.TRUNC.NTZ R3, R2 ;  /* 0x0000000200037305 */ /* 0x000e24000021f000 */
[----:B0-----:R-:W-:Y:S01]  /*b660*/  IMAD.MOV R12, RZ, RZ, -R3 ;  /* 0x000000ffff0c7224 */ /* 0x001fe200078e0a03 */
[----:B-12---:R-:W-:Y:S06]  /*b670*/  @!P0 BRA `(.L_x_239) ;  /* 0x0000000000088947 */ /* 0x006fec0003800000 */
[----:B------:R-:W-:-:S06]  /*b680*/  VIADD R16, R19, 0xffffffff ;  /* 0xffffffff13107836 */ /* 0x000fcc0000000000 */
[----:B------:R0:W1:Y:S02]  /*b690*/  SHFL.IDX PT, R16, R5, R16, 0x1f ;  /* 0x00001f1005107589 */ /* 0x00006400000e0000 */
.L_x_239:
[----:B-1----:R-:W-:Y:S01]  /*b6a0*/  IMAD R16, R16, UR5, R11 ;  /* 0x0000000510107c24 */ /* 0x002fe2000f8e020b */
[----:B0-----:R-:W-:Y:S01]  /*b6b0*/  IABS R5, R9 ;  /* 0x0000000900057213 */ /* 0x001fe20000000000 */
[----:B------:R-:W-:Y:S01]  /*b6c0*/  IMAD.MOV.U32 R11, RZ, RZ, R12 ;  /* 0x000000ffff0b7224 */ /* 0x000fe200078e000c */
[----:B------:R-:W-:Y:S01]  /*b6d0*/  IABS R12, R6 ;  /* 0x00000006000c7213 */ /* 0x000fe20000000000 */
[----:B------:R-:W-:Y:S01]  /*b6e0*/  IMAD.MOV.U32 R2, RZ, RZ, RZ ;  /* 0x000000ffff027224 */ /* 0x000fe200078e00ff */
[----:B------:R-:W-:Y:S01]  /*b6f0*/  IADD3 R17, -R16, UR6, RZ ;  /* 0x0000000610117c10 */ /* 0x000fe2000fffe1ff */
[----:B------:R-:W-:Y:S01]  /*b700*/  IMAD R11, R11, R4, RZ ;  /* 0x000000040b0b7224 */ /* 0x000fe200078e02ff */
[----:B------:R-:W0:Y:S01]  /*b710*/  I2F.RP R8, R5 ;  /* 0x0000000500087306 */ /* 0x000e220000209400 */
[----:B------:R-:W-:Y:S01]  /*b720*/  IMAD.MOV R12, RZ, RZ, -R12 ;  /* 0x000000ffff0c7224 */ /* 0x000fe200078e0a0c */
[----:B------:R-:W-:Y:S01]  /*b730*/  IABS R10, R17 ;  /* 0x00000011000a7213 */ /* 0x000fe20000000000 */
[----:B------:R-:W-:-:S04]  /*b740*/  IMAD.HI.U32 R2, R3, R11, R2 ;  /* 0x0000000b03027227 */ /* 0x000fc800078e0002 */
[----:B------:R-:W-:Y:S02]  /*b750*/  IMAD.MOV.U32 R3, RZ, RZ, R10 ;  /* 0x000000ffff037224 */ /* 0x000fe400078e000a */
[----:B------:R-:W-:Y:S02]  /*b760*/  IMAD.MOV.U32 R10, RZ, RZ, R12 ;  /* 0x000000ffff0a7224 */ /* 0x000fe400078e000c */
[----:B------:R-:W-:-:S04]  /*b770*/  IMAD.HI.U32 R2, R2, R3, RZ ;  /* 0x0000000302027227 */ /* 0x000fc800078e00ff */
[----:B------:R-:W-:Y:S01]  /*b780*/  IMAD R3, R2, R10, R3 ;  /* 0x0000000a02037224 */ /* 0x000fe200078e0203 */
[----:B0-----:R-:W0:Y:S01]  /*b790*/  MUFU.RCP R8, R8 ;  /* 0x0000000800087308 */ /* 0x001e220000001000 */
[----:B------:R-:W-:-:S03]  /*b7a0*/  VIADD R19, R19, UR4 ;  /* 0x0000000413137c36 */ /* 0x000fc60008000000 */
[----:B------:R-:W-:-:S13]  /*b7b0*/  ISETP.GT.U32.AND P1, PT, R4, R3, PT ;  /* 0x000000030400720c */ /* 0x000fda0003f24070 */
[----:B------:R-:W-:Y:S02]  /*b7c0*/  @!P1 IMAD.IADD R3, R3, 0x1, -R4 ;  /* 0x0000000103039824 */ /* 0x000fe400078e0a04 */
[----:B0-----:R-:W-:Y:S02]  /*b7d0*/  VIADD R10, R8, 0xffffffe ;  /* 0x0ffffffe080a7836 */ /* 0x001fe40000000000 */
[----:B------:R-:W-:Y:S01]  /*b7e0*/  @!P1 VIADD R2, R2, 0x1 ;  /* 0x0000000102029836 */ /* 0x000fe20000000000 */
[----:B------:R-:W-:Y:S02]  /*b7f0*/  ISETP.GE.U32.AND P0, PT, R3, R4, PT ;  /* 0x000000040300720c */ /* 0x000fe40003f06070 */
[----:B------:R-:W-:Y:S01]  /*b800*/  LOP3.LUT R4, R17, R6, RZ, 0x3c, !PT ;  /* 0x0000000611047212 */ /* 0x000fe200078e3cff */
[----:B------:R0:W1:Y:S01]  /*b810*/  F2I.FTZ.U32.TRUNC.NTZ R3, R10 ;  /* 0x0000000a00037305 */ /* 0x000062000021f000 */
[----:B------:R-:W-:Y:S02]  /*b820*/  ISETP.NE.AND P1, PT, R6, RZ, PT ;  /* 0x000000ff0600720c */ /* 0x000fe40003f25270 */
[----:B------:R-:W-:-:S02]  /*b830*/  ISETP.GE.AND P2, PT, R4, RZ, PT ;  /* 0x000000ff0400720c */ /* 0x000fc40003f46270 */
[----:B0-----:R-:W-:-:S05]  /*b840*/  IABS R10, R9 ;  /* 0x00000009000a7213 */ /* 0x001fca0000000000 */
[----:B------:R-:W-:Y:S01]  /*b850*/  @P0 VIADD R2, R2, 0x1 ;  /* 0x0000000102020836 */ /* 0x000fe20000000000 */
[----:B------:R-:W-:-:S03]  /*b860*/  IADD3 R10, RZ, -R10, RZ ;  /* 0x8000000aff0a7210 */ /* 0x000fc60007ffe0ff */
[----:B------:R-:W-:Y:S02]  /*b870*/  IMAD.MOV.U32 R8, RZ, RZ, R2 ;  /* 0x000000ffff087224 */ /* 0x000fe400078e0002 */
[----:B-1----:R-:W-:Y:S02]  /*b880*/  IMAD.MOV R2, RZ, RZ, -R3 ;  /* 0x000000ffff027224 */ /* 0x002fe400078e0a03 */
[----:B------:R-:W-:Y:S01]  /*b890*/  @!P2 IMAD.MOV R8, RZ, RZ, -R8 ;  /* 0x000000ffff08a224 */ /* 0x000fe200078e0a08 */
[----:B------:R-:W-:Y:S01]  /*b8a0*/  @!P1 LOP3.LUT R8, RZ, R6, RZ, 0x33, !PT ;  /* 0x00000006ff089212 */ /* 0x000fe200078e33ff */
[----:B------:R-:W-:Y:S02]  /*b8b0*/  IMAD R11, R2, R5, RZ ;  /* 0x00000005020b7224 */ /* 0x000fe400078e02ff */
[----:B------:R-:W-:Y:S01]  /*b8c0*/  IMAD.MOV.U32 R2, RZ, RZ, RZ ;  /* 0x000000ffff027224 */ /* 0x000fe200078e00ff */
[-C--:B------:R-:W-:Y:S01]  /*b8d0*/  IABS R4, R8.reuse ;  /* 0x0000000800047213 */ /* 0x080fe20000000000 */
[----:B------:R-:W-:-:S02]  /*b8e0*/  IMAD R6, R6, R8, RZ ;  /* 0x0000000806067224 */ /* 0x000fc400078e02ff */
[----:B------:R-:W-:-:S04]  /*b8f0*/  IMAD.HI.U32 R2, R3, R11, R2 ;  /* 0x0000000b03027227 */ /* 0x000fc800078e0002 */
[----:B------:R-:W-:Y:S02]  /*b900*/  IMAD.MOV.U32 R3, RZ, RZ, R4 ;  /* 0x000000ffff037224 */ /* 0x000fe400078e0004 */
[----:B------:R-:W-:Y:S02]  /*b910*/  IMAD.MOV.U32 R4, RZ, RZ, R10 ;  /* 0x000000ffff047224 */ /* 0x000fe400078e000a */
[----:B------:R-:W-:-:S04]  /*b920*/  IMAD.HI.U32 R2, R2, R3, RZ ;  /* 0x0000000302027227 */ /* 0x000fc800078e00ff */
[----:B------:R-:W-:Y:S01]  /*b930*/  IMAD R4, R2, R4, R3 ;  /* 0x0000000402047224 */ /* 0x000fe200078e0203 */
[----:B------:R-:W-:Y:S01]  /*b940*/  LOP3.LUT R3, R8, R9, RZ, 0x3c, !PT ;  /* 0x0000000908037212 */ /* 0x000fe200078e3cff */
[----:B------:R-:W-:-:S03]  /*b950*/  IMAD.IADD R17, R17, 0x1, -R6 ;  /* 0x0000000111117824 */ /* 0x000fc600078e0a06 */
[----:B------:R-:W-:Y:S02]  /*b960*/  ISETP.GT.U32.AND P1, PT, R5, R4, PT ;  /* 0x000000040500720c */ /* 0x000fe40003f24070 */
[----:B------:R-:W-:-:S11]  /*b970*/  ISETP.GE.AND P2, PT, R3, RZ, PT ;  /* 0x000000ff0300720c */ /* 0x000fd60003f46270 */
[----:B------:R-:W-:Y:S02]  /*b980*/  @!P1 IMAD.IADD R4, R4, 0x1, -R5 ;  /* 0x0000000104049824 */ /* 0x000fe400078e0a05 */
[----:B------:R-:W-:Y:S01]  /*b990*/  @!P1 VIADD R2, R2, 0x1 ;  /* 0x0000000102029836 */ /* 0x000fe20000000000 */
[----:B------:R-:W-:Y:S02]  /*b9a0*/  ISETP.NE.AND P1, PT, R9, RZ, PT ;  /* 0x000000ff0900720c */ /* 0x000fe40003f25270 */
[----:B------:R-:W-:-:S13]  /*b9b0*/  ISETP.GE.U32.AND P0, PT, R4, R5, PT ;  /* 0x000000050400720c */ /* 0x000fda0003f06070 */
[----:B------:R-:W-:-:S04]  /*b9c0*/  @P0 VIADD R2, R2, 0x1 ;  /* 0x0000000102020836 */ /* 0x000fc80000000000 */
[----:B------:R-:W-:Y:S01]  /*b9d0*/  @!P2 IMAD.MOV R2, RZ, RZ, -R2 ;  /* 0x000000ffff02a224 */ /* 0x000fe200078e0a02 */
[----:B------:R-:W-:-:S05]  /*b9e0*/  @!P1 LOP3.LUT R2, RZ, R9, RZ, 0x33, !PT ;  /* 0x00000009ff029212 */ /* 0x000fca00078e33ff */
[----:B------:R-:W-:-:S04]  /*b9f0*/  IMAD.MOV R18, RZ, RZ, -R2 ;  /* 0x000000ffff127224 */ /* 0x000fc800078e0a02 */
[C---:B------:R-:W-:Y:S02]  /*ba00*/  IMAD R18, R9.reuse, R18, R8 ;  /* 0x0000001209127224 */ /* 0x040fe400078e0208 */
[----:B------:R-:W-:-:S04]  /*ba10*/  IMAD R9, R9, 0x1000000, R2 ;  /* 0x0100000009097824 */ /* 0x000fc800078e0202 */
[----:B------:R-:W-:Y:S01]  /*ba20*/  IMAD R18, R18, 0x10000, R9 ;  /* 0x0001000012127824 */ /* 0x000fe200078e0209 */
[----:B------:R-:W-:Y:S06]  /*ba30*/  BRA `(.L_x_240) ;  /* 0x0000000000147947 */ /* 0x000fec0003800000 */
.L_x_237:
[----:B------:R-:W-:Y:S01]  /*ba40*/  ULDC UR4, c[0x0][0xc3c] ;  /* 0x00030f0000047ab9 */ /* 0x000fe20000000800 */
[----:B------:R-:W-:Y:S02]  /*ba50*/  IMAD.MOV.U32 R17, RZ, RZ, RZ ;  /* 0x000000ffff117224 */ /* 0x000fe400078e00ff */
[----:B------:R-:W-:Y:S02]  /*ba60*/  IMAD.U32 R16, RZ, RZ, UR6 ;  /* 0x00000006ff107e24 */ /* 0x000fe4000f8e00ff */
[----:B------:R-:W-:Y:S02]  /*ba70*/  IMAD.MOV.U32 R18, RZ, RZ, RZ ;  /* 0x000000ffff127224 */ /* 0x000fe400078e00ff */
[----:B------:R-:W-:-:S07]  /*ba80*/  IMAD.U32 R19, RZ, RZ, UR4 ;  /* 0x00000004ff137e24 */ /* 0x000fce000f8e00ff */
.L_x_240:
[----:B------:R-:W-:-:S13]  /*ba90*/  ISETP.NE.AND P0, PT, R7, RZ, PT ;  /* 0x000000ff0700720c */ /* 0x000fda0003f05270 */
[----:B------:R-:W0:Y:S01]  /*baa0*/  @!P0 S2R R3, SR_CgaCtaId ;  /* 0x0000000000038919 */ /* 0x000e220000008800 */
[----:B------:R-:W-:-:S04]  /*bab0*/  @!P0 MOV R2, 0x400 ;  /* 0x0000040000028802 */ /* 0x000fc80000000f00 */
[----:B0-----:R-:W-:-:S05]  /*bac0*/  @!P0 LEA R2, R3, R2, 0x18 ;  /* 0x0000000203028211 */ /* 0x001fca00078ec0ff */
[----:B------:R1:W-:Y:S01]  /*bad0*/  @!P0 STS.128 [R2+0x308d0], R16 ;  /* 0x0308d01002008388 */ /* 0x0003e20000000c00 */
[----:B------:R-:W-:Y:S06]  /*bae0*/  BAR.ARV 0x5, 0x180 ;  /* 0x0146000000007b1d */ /* 0x000fec0000002000 */
.L_x_235:
[----:B------:R2:W-:Y:S01]  /*baf0*/  STL [R1+0x20], RZ ;  /* 0x000020ff01007387 */ /* 0x0005e20000100800 */
[----:B------:R-:W-:Y:S01]  /*bb00*/  ULDC UR4, c[0x0][0xc3c] ;  /* 0x00030f0000047ab9 */ /* 0x000fe20000000800 */
[----:B------:R-:W-:Y:S01]  /*bb10*/  MOV R28, 0x1 ;  /* 0x00000001001c7802 */ /* 0x000fe20000000f00 */
[----:B------:R-:W-:Y:S01]  /*bb20*/  IMAD.MOV.U32 R27, RZ, RZ, RZ ;  /* 0x000000ffff1b7224 */ /* 0x000fe200078e00ff */
[----:B0-----:R-:W-:-:S13]  /*bb30*/  ISETP.GE.AND P0, PT, R19, UR4, PT ;  /* 0x0000000413007c0c */ /* 0x001fda000bf06270 */
[----:B--2---:R-:W-:Y:S05]  /*bb40*/  @P0 BRA `(.L_x_241) ;  /* 0x0000004800c40947 */ /* 0x004fea0003800000 */
[----:B-1----:R-:W2:Y:S01]  /*bb50*/  LDL R2, [R1+0x2c] ;  /* 0x00002c0001027983 */ /* 0x002ea20000100800 */
[----:B------:R-:W0:Y:S01]  /*bb60*/  S2UR UR5, SR_CgaCtaId ;  /* 0x00000000000579c3 */ /* 0x000e220000008800 */
[----:B------:R-:W-:Y:S01]  /*bb70*/  IMAD.SHL.U32 R31, R0, 0x8, RZ ;  /* 0x00000008001f7824 */ /* 0x000fe200078e00ff */
[----:B------:R-:W-:Y:S01]  /*bb80*/  BSSY B8, `(.L_x_241) ;  /* 0x00004ad000087945 */ /* 0x000fe20003800000 */
[----:B------:R1:W-:Y:S01]  /*bb90*/  STL [R1+0x20], RZ ;  /* 0x000020ff01007387 */ /* 0x0003e20000100800 */
[----:B------:R-:W-:Y:S01]  /*bba0*/  IMAD.MOV.U32 R28, RZ, RZ, 0x1 ;  /* 0x00000001ff1c7424 */ /* 0x000fe200078e00ff */
[----:B------:R-:W-:Y:S01]  /*bbb0*/  ULDC UR39, c[0x0][0xc] ;  /* 0x0000030000277ab9 */ /* 0x000fe20000000800 */
[----:B------:R-:W-:Y:S01]  /*bbc0*/  LOP3.LUT R3, R31, 0x1f8, RZ, 0xc0, !PT ;  /* 0x000001f81f037812 */ /* 0x000fe200078ec0ff */
[----:B------:R-:W-:-:S03]  /*bbd0*/  IMAD.MOV.U32 R27, RZ, RZ, RZ ;  /* 0x000000ffff1b7224 */ /* 0x000fc600078e00ff */
[----:B------:R-:W-:-:S04]  /*bbe0*/  LOP3.LUT R34, R3, 0x38, R0, 0x78, !PT ;  /* 0x0000003803227812 */ /* 0x000fc800078e7800 */
[----:B------:R-:W-:Y:S02]  /*bbf0*/  LOP3.LUT R34, R34, 0x200, R31, 0xf8, !PT ;  /* 0x0000020022227812 */ /* 0x000fe400078ef81f */
[----:B------:R-:W-:-:S04]  /*bc00*/  LOP3.LUT R31, R31, 0x38, RZ, 0xc0, !PT ;  /* 0x000000381f1f7812 */ /* 0x000fc800078ec0ff */
[C---:B------:R-:W-:Y:S02]  /*bc10*/  LOP3.LUT R33, R31.reuse, 0x40, RZ, 0xfc, !PT ;  /* 0x000000401f217812 */ /* 0x040fe400078efcff */
[----:B------:R-:W-:Y:S02]  /*bc20*/  LOP3.LUT R32, R31, 0x80, RZ, 0xfc, !PT ;  /* 0x000000801f207812 */ /* 0x000fe400078efcff */
[----:B--2---:R-:W-:Y:S02]  /*bc30*/  R2UR UR4, R2 ;  /* 0x00000000020472ca */ /* 0x004fe400000e0000 */
[C---:B------:R-:W-:Y:S01]  /*bc40*/  LOP3.LUT R2, R0.reuse, 0x7f, RZ, 0xc0, !PT ;  /* 0x0000007f00027812 */ /* 0x040fe200078ec0ff */
[----:B------:R-:W-:-:S03]  /*bc50*/  IMAD.SHL.U32 R0, R0, 0x10, RZ ;  /* 0x0000001000007824 */ /* 0x000fc600078e00ff */
[----:B------:R-:W-:-:S04]  /*bc60*/  SHF.R.U32.HI R2, RZ, 0x3, R2 ;  /* 0x00000003ff027819 */ /* 0x000fc80000011602 */
[----:B------:R-:W-:-:S03]  /*bc70*/  LOP3.LUT R0, R2, 0x70, R0, 0xf8, !PT ;  /* 0x0000007002007812 */ /* 0x000fc600078ef800 */
[----:B------:R-:W-:-:S03]  /*bc80*/  ULOP3.LUT UR38, UR4, 0x2, URZ, 0xfc, !UPT ;  /* 0x0000000204267892 */ /* 0x000fc6000f8efc3f */
[----:B------:R-:W-:Y:S02]  /*bc90*/  UMOV UR4, 0x400 ;  /* 0x0000040000047882 */ /* 0x000fe40000000000 */
[----:B0-----:R-:W-:-:S06]  /*bca0*/  ULEA UR4, UR5, UR4, 0x18 ;  /* 0x0000000405047291 */ /* 0x001fcc000f8ec03f */
[----:B------:R-:W-:-:S04]  /*bcb0*/  IMAD.U32 R22, RZ, RZ, UR4 ;  /* 0x00000004ff167e24 */ /* 0x000fc8000f8e00ff */
[----:B-1----:R-:W-:-:S07]  /*bcc0*/  IMAD R36, R34, 0x2, R22 ;  /* 0x0000000222247824 */ /* 0x002fce00078e0216 */
.L_x_304:
[----:B0-----:R-:W0:Y:S02]  /*bcd0*/  LDC.64 R2, c[0x0][0xc88] ;  /* 0x00032200ff027b82 */ /* 0x001e240000000a00 */
[----:B0-----:R-:W-:-:S05]  /*bce0*/  IMAD.WIDE R2, R19, 0x4, R2 ;  /* 0x0000000413027825 */ /* 0x001fca00078e0202 */
[----:B--2---:R-:W2:Y:S01]  /*bcf0*/  LDG.E R29, desc[UR36][R2.64] ;  /* 0x00000024021d7981 */ /* 0x004ea2000c1e1900 */
[----:B------:R-:W-:Y:S05]  /*bd00*/  YIELD ;  /* 0x0000000000007946 */ /* 0x000fea0003800000 */
[----:B------:R-:W-:Y:S01]  /*bd10*/  ULDC.64 UR4, c[0x0][0xa28] ;  /* 0x00028a0000047ab9 */ /* 0x000fe20000000a00 */
[----:B------:R-:W-:Y:S01]  /*bd20*/  IMAD.MOV.U32 R6, RZ, RZ, RZ ;  /* 0x000000ffff067224 */ /* 0x000fe200078e00ff */
[----:B------:R-:W-:Y:S01]  /*bd30*/  ISETP.NE.U32.AND P0, PT, RZ, UR4, PT ;  /* 0x00000004ff007c0c */ /* 0x000fe2000bf05070 */
[----:B------:R-:W-:-:S03]  /*bd40*/  ULDC.64 UR6, c[0x0][0xa18] ;  /* 0x0002860000067ab9 */ /* 0x000fc60000000a00 */
[----:B------:R-:W-:Y:S01]  /*bd50*/  ISETP.NE.AND.EX P0, PT, RZ, UR5, PT, P0 ;  /* 0x00000005ff007c0c */ /* 0x000fe2000bf05300 */
[----:B------:R-:W-:Y:S01]  /*bd60*/  IMAD.MOV.U32 R35, RZ, RZ, RZ ;  /* 0x000000ffff237224 */ /* 0x000fe200078e00ff */
[----:B--2---:R-:W-:-:S11]  /*bd70*/  SHF.R.S32.HI R0, RZ, 0x1f, R29 ;  /* 0x0000001fff007819 */ /* 0x004fd6000001141d */
[C---:B------:R-:W-:Y:S01]  /*bd80*/  @P0 LEA R2, P1, R29.reuse, UR4, 0x2 ;  /* 0x000000041d020c11 */ /* 0x040fe2000f8210ff */
[C---:B------:R-:W-:Y:S01]  /*bd90*/  IMAD.SHL.U32 R24, R29.reuse, 0x4, RZ ;  /* 0x000000041d187824 */ /* 0x040fe200078e00ff */
[C-C-:B------:R-:W-:Y:S01]  /*bda0*/  SHF.L.U64.HI R25, R29.reuse, 0x2, R0.reuse ;  /* 0x000000021d197819 */ /* 0x140fe20000010200 */
[----:B------:R0:W-:Y:S01]  /*bdb0*/  STL [R1+0x10], R0 ;  /* 0x0000100001007387 */ /* 0x0001e20000100800 */
[----:B------:R-:W-:Y:S01]  /*bdc0*/  @P0 LEA.HI.X R3, R29, UR5, R0, 0x2, P1 ;  /* 0x000000051d030c11 */ /* 0x000fe200088f1400 */
[----:B------:R-:W-:-:S04]  /*bdd0*/  ULDC.64 UR4, c[0x0][0xa00] ;  /* 0x0002800000047ab9 */ /* 0x000fc80000000a00 */
[----:B------:R1:W2:Y:S01]  /*bde0*/  @P0 LDG.E R6, desc[UR36][R2.64] ;  /* 0x0000002402060981 */ /* 0x0002a2000c1e1900 */
[----:B------:R-:W-:Y:S02]  /*bdf0*/  ISETP.NE.U32.AND P0, PT, RZ, UR4, PT ;  /* 0x00000004ff007c0c */ /* 0x000fe4000bf05070 */
[----:B------:R-:W-:Y:S02]  /*be00*/  LOP3.LUT R23, R23, 0xffffffbf, RZ, 0xc0, !PT ;  /* 0xffffffbf17177812 */ /* 0x000fe400078ec0ff */
[----:B------:R-:W-:Y:S02]  /*be10*/  ISETP.NE.AND.EX P2, PT, RZ, UR5, PT, P0 ;  /* 0x00000005ff007c0c */ /* 0x000fe4000bf45300 */
[----:B------:R-:W-:Y:S02]  /*be20*/  ISETP.NE.U32.AND P0, PT, RZ, UR6, PT ;  /* 0x00000006ff007c0c */ /* 0x000fe4000bf05070 */
[----:B-1----:R-:W-:Y:S02]  /*be30*/  IADD3 R2, P1, R24, UR4, RZ ;  /* 0x0000000418027c10 */ /* 0x002fe4000ff3e0ff */
[----:B------:R-:W-:-:S02]  /*be40*/  ISETP.NE.AND.EX P0, PT, RZ, UR7, PT, P0 ;  /* 0x00000007ff007c0c */ /* 0x000fc4000bf05300 */
[----:B------:R-:W-:Y:S01]  /*be50*/  IADD3.X R3, R25, UR5, RZ, P1, !PT ;  /* 0x0000000519037c10 */ /* 0x000fe20008ffe4ff */
[----:B------:R-:W-:-:S04]  /*be60*/  ULDC.64 UR4, c[0x0][0x418] ;  /* 0x0001060000047ab9 */ /* 0x000fc80000000a00 */
[----:B------:R-:W-:Y:S01]  /*be70*/  @P2 LOP3.LUT R23, R23, 0x40, RZ, 0xfc, !PT ;  /* 0x0000004017172812 */ /* 0x000fe200078efcff */
[----:B------:R1:W5:Y:S05]  /*be80*/  @P2 LDG.E R35, desc[UR36][R2.64] ;  /* 0x0000002402232981 */ /* 0x00036a000c1e1900 */
[----:B------:R-:W-:-:S04]  /*be90*/  @P0 IADD3 R4, P1, R24, UR6, RZ ;  /* 0x0000000618040c10 */ /* 0x000fc8000ff3e0ff */
[----:B------:R-:W-:-:S05]  /*bea0*/  @P0 IADD3.X R5, R25, UR7, RZ, P1, !PT ;  /* 0x0000000719050c10 */ /* 0x000fca0008ffe4ff */
[----:B0-----:R-:W3:Y:S01]  /*beb0*/  @P0 LDG.E R0, desc[UR36][R4.64] ;  /* 0x0000002404000981 */ /* 0x001ee2000c1e1900 */
[----:B------:R-:W-:-:S03]  /*bec0*/  UISETP.NE.U32.AND UP0, UPT, UR4, URZ, UPT ;  /* 0x0000003f0400728c */ /* 0x000fc6000bf05070 */
[----:B------:R-:W-:Y:S01]  /*bed0*/  ULDC UR4, c[0x0][0x424] ;  /* 0x0001090000047ab9 */ /* 0x000fe20000000800 */
[----:B------:R-:W-:-:S03]  /*bee0*/  UISETP.NE.AND.EX UP0, UPT, UR5, URZ, UPT, UP0 ;  /* 0x0000003f0500728c */ /* 0x000fc6000bf05300 */
[----:B------:R-:W-:Y:S01]  /*bef0*/  ULDC UR5, c[0x0][0x2f0] ;  /* 0x0000bc0000057ab9 */ /* 0x000fe20000000800 */
[----:B------:R-:W-:-:S04]  /*bf00*/  USEL UR4, UR4, 0x1, UP0 ;  /* 0x0000000104047887 */ /* 0x000fc80008000000 */
[----:B------:R-:W-:-:S06]  /*bf10*/  UIMAD UR4, UR4, UR5, URZ ;  /* 0x00000005040472a4 */ /* 0x000fcc000f8e023f */
[----:B------:R-:W-:Y:S01]  /*bf20*/  IMAD.U32 R37, RZ, RZ, UR4 ;  /* 0x00000004ff257e24 */ /* 0x000fe2000f8e00ff */
[----:B--2---:R1:W-:Y:S04]  /*bf30*/  STL [R1+0x4], R6 ;  /* 0x0000040601007387 */ /* 0x0043e80000100800 */
[----:B---3--:R1:W-:Y:S01]  /*bf40*/  @P0 STL [R1+0x18], R0 ;  /* 0x0000180001000387 */ /* 0x0083e20000100800 */
[----:B------:R-:W-:Y:S05]  /*bf50*/  @P0 BRA `(.L_x_242) ;  /* 0x0000000000200947 */ /* 0x000fea0003800000 */
[----:B------:R-:W-:Y:S02]  /*bf60*/  ULDC UR4, c[0x0][0x288] ;  /* 0x0000a20000047ab9 */ /* 0x000fe40000000800 */
[----:B-1----:R-:W-:-:S05]  /*bf70*/  IMAD.U32 R0, RZ, RZ, UR4 ;  /* 0x00000004ff007e24 */ /* 0x002fca000f8e00ff */
[----:B------:R0:W-:Y:S01]  /*bf80*/  STL [R1+0x18], R0 ;  /* 0x0000180001007387 */ /* 0x0001e20000100800 */
[----:B------:R-:W-:Y:S05]  /*bf90*/  @!P2 BRA `(.L_x_242) ;  /* 0x000000000010a947 */ /* 0x000fea0003800000 */
[----:B------:R-:W2:Y:S04]  /*bfa0*/  LDG.E R5, desc[UR36][R2.64] ;  /* 0x0000002402057981 */ /* 0x000ea8000c1e1900 */
[----:B0-----:R-:W2:Y:S02]  /*bfb0*/  LDG.E R0, desc[UR36][R2.64+0x4] ;  /* 0x0000042402007981 */ /* 0x001ea4000c1e1900 */
[----:B--2---:R-:W-:-:S05]  /*bfc0*/  IMAD.IADD R0, R0, 0x1, -R5 ;  /* 0x0000000100007824 */ /* 0x004fca00078e0a05 */
[----:B------:R2:W-:Y:S02]  /*bfd0*/  STL [R1+0x18], R0 ;  /* 0x0000180001007387 */ /* 0x0005e40000100800 */
.L_x_242:
[----:B------:R-:W-:Y:S01]  /*bfe0*/  ULDC.64 UR4, c[0x0][0xa20] ;  /* 0x0002880000047ab9 */ /* 0x000fe20000000a00 */
[----:B------:R-:W-:Y:S01]  /*bff0*/  IMAD.MOV.U32 R30, RZ, RZ, R29 ;  /* 0x000000ffff1e7224 */ /* 0x000fe200078e001d */
[----:B------:R-:W-:-:S04]  /*c000*/  ISETP.NE.U32.AND P0, PT, RZ, UR4, PT ;  /* 0x00000004ff007c0c */ /* 0x000fc8000bf05070 */
[----:B------:R-:W-:-:S13]  /*c010*/  ISETP.NE.AND.EX P0, PT, RZ, UR5, PT, P0 ;  /* 0x00000005ff007c0c */ /* 0x000fda000bf05300 */
[----:B------:R-:W-:Y:S05]  /*c020*/  @!P0 BRA `(.L_x_243) ;  /* 0x0000000000108947 */ /* 0x000fea0003800000 */
[----:B-1----:R-:W-:-:S04]  /*c030*/  IADD3 R2, P0, R24, UR4, RZ ;  /* 0x0000000418027c10 */ /* 0x002fc8000ff1e0ff */
[----:B------:R-:W-:-:S05]  /*c040*/  IADD3.X R3, R25, UR5, RZ, P0, !PT ;  /* 0x0000000519037c10 */ /* 0x000fca00087fe4ff */
[----:B------:R1:W5:Y:S01]  /*c050*/  LDG.E R37, desc[UR36][R2.64] ;  /* 0x0000002402257981 */ /* 0x000362000c1e1900 */
[----:B------:R-:W-:Y:S05]  /*c060*/  BRA `(.L_x_244) ;  /* 0x0000000000247947 */ /* 0x000fea0003800000 */
.L_x_243:
[----:B------:R-:W-:Y:S02]  /*c070*/  ULDC.64 UR4, c[0x0][0xa08] ;  /* 0x0002820000047ab9 */ /* 0x000fe40000000a00 */
[----:B------:R-:W-:-:S04]  /*c080*/  ISETP.NE.U32.AND P0, PT, RZ, UR4, PT ;  /* 0x00000004ff007c0c */ /* 0x000fc8000bf05070 */
[----:B------:R-:W-:-:S13]  /*c090*/  ISETP.NE.AND.EX P0, PT, RZ, UR5, PT, P0 ;  /* 0x00000005ff007c0c */ /* 0x000fda000bf05300 */
[----:B------:R-:W-:Y:S05]  /*c0a0*/  @!P0 BRA `(.L_x_244) ;  /* 0x0000000000148947 */ /* 0x000fea0003800000 */
[----:B-1----:R-:W1:Y:S02]  /*c0b0*/  LDC.64 R2, c[0x0][0xa08] ;  /* 0x00028200ff027b82 */ /* 0x002e640000000a00 */
[----:B-1----:R-:W-:-:S05]  /*c0c0*/  IMAD.WIDE R2, R30, 0x4, R2 ;  /* 0x000000041e027825 */ /* 0x002fca00078e0202 */
[----:B------:R-:W3:Y:S04]  /*c0d0*/  LDG.E R37, desc[UR36][R2.64] ;  /* 0x0000002402257981 */ /* 0x000ee8000c1e1900 */
[----:B0-2---:R-:W3:Y:S02]  /*c0e0*/  LDG.E R0, desc[UR36][R2.64+0x4] ;  /* 0x0000042402007981 */ /* 0x005ee4000c1e1900 */
[----:B---3--:R-:W-:-:S07]  /*c0f0*/  IMAD.IADD R37, R0, 0x1, -R37 ;  /* 0x0000000100257824 */ /* 0x008fce00078e0a25 */
.L_x_244:
[----:B-----5:R-:W-:Y:S01]  /*c100*/  IMAD.IADD R37, R37, 0x1, -R6 ;  /* 0x0000000125257824 */ /* 0x020fe200078e0a06 */
[----:B012---:R-:W-:Y:S01]  /*c110*/  LOP3.LUT R0, R18, 0xff000000, RZ, 0xc0, !PT ;  /* 0xff00000012007812 */ /* 0x007fe200078ec0ff */
[----:B------:R-:W-:Y:S03]  /*c120*/  BSSY B0, `(.L_x_245) ;  /* 0x0000029000007945 */ /* 0x000fe60003800000 */
[C---:B------:R-:W-:Y:S02]  /*c130*/  IADD3 R2, R37.reuse, 0x5f, RZ ;  /* 0x0000005f25027810 */ /* 0x040fe40007ffe0ff */
[----:B------:R-:W-:Y:S02]  /*c140*/  ISETP.GE.AND P0, PT, R37, 0x1, PT ;  /* 0x000000012500780c */ /* 0x000fe40003f06270 */
[----:B------:R-:W-:Y:S01]  /*c150*/  SHF.R.U32.HI R3, RZ, 0x8, R0 ;  /* 0x00000008ff037819 */ /* 0x000fe20000011600 */
[----:B------:R-:W-:Y:S01]  /*c160*/  IMAD.HI R2, R2, 0x2aaaaaab, RZ ;  /* 0x2aaaaaab02027827 */ /* 0x000fe200078e02ff */
[----:B------:R-:W-:-:S04]  /*c170*/  LOP3.LUT R0, R18, 0xff0000, RZ, 0xc0, !PT ;  /* 0x00ff000012007812 */ /* 0x000fc800078ec0ff */
[----:B------:R-:W-:Y:S02]  /*c180*/  LEA.HI R5, R0, R3, RZ, 0x10 ;  /* 0x0000000300057211 */ /* 0x000fe400078f80ff */
[----:B------:R-:W-:Y:S02]  /*c190*/  SHF.R.U32.HI R3, RZ, 0x1f, R2 ;  /* 0x0000001fff037819 */ /* 0x000fe40000011602 */
[----:B------:R-:W-:Y:S02]  /*c1a0*/  LOP3.LUT R4, R5, 0xff, RZ, 0xc0, !PT ;  /* 0x000000ff05047812 */ /* 0x000fe400078ec0ff */
[----:B------:R-:W-:Y:S01]  /*c1b0*/  LEA.HI.SX32 R0, R2, R3, 0x1c ;  /* 0x0000000302007211 */ /* 0x000fe200078fe2ff */
[----:B------:R-:W-:Y:S01]  /*c1c0*/  IMAD.MOV.U32 R3, RZ, RZ, RZ ;  /* 0x000000ffff037224 */ /* 0x000fe200078e00ff */
[----:B------:R-:W-:Y:S06]  /*c1d0*/  @!P0 BRA `(.L_x_246) ;  /* 0x0000000000748947 */ /* 0x000fec0003800000 */
[----:B------:R-:W-:-:S04]  /*c1e0*/  SHF.R.U32.HI R5, RZ, 0x10, R5 ;  /* 0x00000010ff057819 */ /* 0x000fc80000011605 */
[----:B------:R-:W-:-:S13]  /*c1f0*/  ISETP.NE.AND P0, PT, R5, RZ, PT ;  /* 0x000000ff0500720c */ /* 0x000fda0003f05270 */
[----:B------:R-:W0:Y:S02]  /*c200*/  @!P0 LDC R5, c[0x0][0x9f0] ;  /* 0x00027c00ff058b82 */ /* 0x000e240000000800 */
[-C--:B0-----:R-:W-:Y:S02]  /*c210*/  IABS R6, R5.reuse ;  /* 0x0000000500067213 */ /* 0x081fe40000000000 */
[----:B------:R-:W-:Y:S02]  /*c220*/  IADD3 R8, R5, -0x1, R0 ;  /* 0xffffffff05087810 */ /* 0x000fe40007ffe000 */
[----:B------:R-:W0:Y:S02]  /*c230*/  I2F.RP R7, R6 ;  /* 0x0000000600077306 */ /* 0x000e240000209400 */
[----:B------:R-:W-:-:S04]  /*c240*/  LOP3.LUT R2, R8, R5, RZ, 0x3c, !PT ;  /* 0x0000000508027212 */ /* 0x000fc800078e3cff */
[----:B------:R-:W-:Y:S01]  /*c250*/  ISETP.GE.AND P2, PT, R2, RZ, PT ;  /* 0x000000ff0200720c */ /* 0x000fe20003f46270 */
[----:B------:R-:W-:Y:S01]  /*c260*/  IMAD.MOV.U32 R2, RZ, RZ, RZ ;  /* 0x000000ffff027224 */ /* 0x000fe200078e00ff */
[----:B0-----:R-:W0:Y:S02]  /*c270*/  MUFU.RCP R7, R7 ;  /* 0x0000000700077308 */ /* 0x001e240000001000 */
[----:B0-----:R-:W-:Y:S01]  /*c280*/  VIADD R3, R7, 0xffffffe ;  /* 0x0ffffffe07037836 */ /* 0x001fe20000000000 */
[----:B------:R-:W-:-:S05]  /*c290*/  IABS R7, R5 ;  /* 0x0000000500077213 */ /* 0x000fca0000000000 */
[----:B------:R-:W0:Y:S01]  /*c2a0*/  F2I.FTZ.U32.TRUNC.NTZ R3, R3 ;  /* 0x0000000300037305 */ /* 0x000e22000021f000 */
[----:B------:R-:W-:Y:S02]  /*c2b0*/  IMAD.MOV R7, RZ, RZ, -R7 ;  /* 0x000000ffff077224 */ /* 0x000fe400078e0a07 */
[----:B0-----:R-:W-:-:S04]  /*c2c0*/  IMAD.MOV R9, RZ, RZ, -R3 ;  /* 0x000000ffff097224 */ /* 0x001fc800078e0a03 */
[----:B------:R-:W-:-:S04]  /*c2d0*/  IMAD R9, R9, R6, RZ ;  /* 0x0000000609097224 */ /* 0x000fc800078e02ff */
[----:B------:R-:W-:Y:S01]  /*c2e0*/  IMAD.HI.U32 R2, R3, R9, R2 ;  /* 0x0000000903027227 */ /* 0x000fe200078e0002 */
[----:B------:R-:W-:-:S05]  /*c2f0*/  IABS R3, R8 ;  /* 0x0000000800037213 */ /* 0x000fca0000000000 */
[----:B------:R-:W-:-:S04]  /*c300*/  IMAD.HI.U32 R2, R2, R3, RZ ;  /* 0x0000000302027227 */ /* 0x000fc800078e00ff */
[----:B------:R-:W-:-:S05]  /*c310*/  IMAD R3, R2, R7, R3 ;  /* 0x0000000702037224 */ /* 0x000fca00078e0203 */
[----:B------:R-:W-:-:S13]  /*c320*/  ISETP.GT.U32.AND P1, PT, R6, R3, PT ;  /* 0x000000030600720c */ /* 0x000fda0003f24070 */
[----:B------:R-:W-:Y:S02]  /*c330*/  @!P1 IMAD.IADD R3, R3, 0x1, -R6 ;  /* 0x0000000103039824 */ /* 0x000fe400078e0a06 */
[----:B------:R-:W-:Y:S01]  /*c340*/  @!P1 VIADD R2, R2, 0x1 ;  /* 0x0000000102029836 */ /* 0x000fe20000000000 */
[----:B------:R-:W-:Y:S02]  /*c350*/  ISETP.NE.AND P1, PT, R5, RZ, PT ;  /* 0x000000ff0500720c */ /* 0x000fe40003f25270 */
[----:B------:R-:W-:-:S13]  /*c360*/  ISETP.GE.U32.AND P0, PT, R3, R6, PT ;  /* 0x000000060300720c */ /* 0x000fda0003f06070 */
[----:B------:R-:W-:-:S04]  /*c370*/  @P0 VIADD R2, R2, 0x1 ;  /* 0x0000000102020836 */ /* 0x000fc80000000000 */
[----:B------:R-:W-:Y:S01]  /*c380*/  @!P2 IMAD.MOV R2, RZ, RZ, -R2 ;  /* 0x000000ffff02a224 */ /* 0x000fe200078e0a02 */
[----:B------:R-:W-:-:S05]  /*c390*/  @!P1 LOP3.LUT R2, RZ, R5, RZ, 0x33, !PT ;  /* 0x00000005ff029212 */ /* 0x000fca00078e33ff */
[----:B------:R-:W-:-:S07]  /*c3a0*/  IMAD.MOV.U32 R3, RZ, RZ, R2 ;  /* 0x000000ffff037224 */ /* 0x000fce00078e0002 */
.L_x_246:
[----:B------:R-:W-:Y:S05]  /*c3b0*/  BSYNC B0 ;  /* 0x0000000000007941 */ /* 0x000fea0003800000 */
.L_x_245:
[-C--:B------:R-:W-:Y:S01]  /*c3c0*/  IMAD R2, R4, R3.reuse, RZ ;  /* 0x0000000304027224 */ /* 0x080fe200078e02ff */
[----:B------:R-:W-:Y:S04]  /*c3d0*/  BSSY B7, `(.L_x_247) ;  /* 0x0000365000077945 */ /* 0x000fe80003800000 */
[----:B------:R-:W-:Y:S01]  /*c3e0*/  VIADDMNMX R0, R2, R3, R0, PT ;  /* 0x0000000302007246 */ /* 0x000fe20003800100 */
[----:B------:R0:W-:Y:S03]  /*c3f0*/  STL [R1], R2 ;  /* 0x0000000201007387 */ /* 0x0001e60000100800 */
[----:B------:R-:W-:Y:S01]  /*c400*/  ISETP.GT.AND P0, PT, R0, R2, PT ;  /* 0x000000020000720c */ /* 0x000fe20003f04270 */
[----:B------:R0:W-:-:S12]  /*c410*/  STL [R1+0x1c], R0 ;  /* 0x00001c0001007387 */ /* 0x0001d80000100800 */
[----:B0-----:R-:W-:Y:S05]  /*c420*/  @P0 BRA `(.L_x_248) ;  /* 0x0000000000440947 */ /* 0x001fea0003800000 */
[----:B------:R-:W0:Y:S02]  /*c430*/  S2R R2, SR_TID.X ;  /* 0x0000000000027919 */ /* 0x000e240000002100 */
[----:B0-----:R-:W-:-:S04]  /*c440*/  LOP3.LUT R2, R2, 0x7f, RZ, 0xc0, !PT ;  /* 0x0000007f02027812 */ /* 0x001fc800078ec0ff */
[----:B------:R-:W-:-:S13]  /*c450*/  ISETP.NE.AND P0, PT, R2, RZ, PT ;  /* 0x000000ff0200720c */ /* 0x000fda0003f05270 */
[----:B------:R-:W-:Y:S05]  /*c460*/  @P0 BRA `(.L_x_249) ;  /* 0x00000034006c0947 */ /* 0x000fea0003800000 */
[----:B------:R-:W0:Y:S01]  /*c470*/  S2R R7, SR_LANEID ;  /* 0x0000000000077919 */ /* 0x000e220000000000 */
[----:B------:R-:W-:Y:S01]  /*c480*/  VOTEU.ANY UR4, UPT, PT ;  /* 0x0000000000047886 */ /* 0x000fe200038e0100 */
[----:B------:R-:W1:Y:S01]  /*c490*/  LDC.64 R2, c[0x0][0xc60] ;  /* 0x00031800ff027b82 */ /* 0x000e620000000a00 */
[----:B------:R-:W0:Y:S08]  /*c4a0*/  FLO.U32 R0, UR4 ;  /* 0x0000000400007d00 */ /* 0x000e3000080e0000 */
[----:B------:R-:W1:Y:S01]  /*c4b0*/  POPC R5, UR4 ;  /* 0x0000000400057d09 */ /* 0x000e620008000000 */
[----:B0-----:R-:W-:-:S13]  /*c4c0*/  ISETP.EQ.U32.AND P0, PT, R0, R7, PT ;  /* 0x000000070000720c */ /* 0x001fda0003f02070 */
[----:B-1----:R-:W2:Y:S01]  /*c4d0*/  @P0 ATOMG.E.ADD.STRONG.GPU PT, R3, desc[UR36][R2.64], R5 ;  /* 0x00000005020309a8 */ /* 0x002ea200081ee1e4 */
[----:B------:R-:W0:Y:S02]  /*c4e0*/  S2R R4, SR_LTMASK ;  /* 0x0000000000047919 */ /* 0x000e240000003900 */
[----:B0-----:R-:W-:-:S04]  /*c4f0*/  LOP3.LUT R4, R4, UR4, RZ, 0xc0, !PT ;  /* 0x0000000404047c12 */ /* 0x001fc8000f8ec0ff */
[----:B------:R-:W0:Y:S01]  /*c500*/  POPC R7, R4 ;  /* 0x0000000400077309 */ /* 0x000e220000000000 */
[----:B--2---:R-:W0:Y:S02]  /*c510*/  SHFL.IDX PT, R0, R3, R0, 0x1f ;  /* 0x00001f0003007589 */ /* 0x004e2400000e0000 */
[----:B0-----:R-:W-:Y:S01]  /*c520*/  IADD3 R16, R0, UR39, R7 ;  /* 0x0000002700107c10 */ /* 0x001fe2000fffe007 */
[----:B------:R-:W-:Y:S06]  /*c530*/  BRA `(.L_x_249) ;  /* 0x0000003400387947 */ /* 0x000fec0003800000 */
.L_x_248:
[----:B------:R-:W-:Y:S01]  /*c540*/  VIADD R0, R22, 0x1e400 ;  /* 0x0001e40016007836 */ /* 0x000fe20000000000 */
[----:B------:R-:W-:Y:S04]  /*c550*/  BSSY B6, `(.L_x_250) ;  /* 0x0000013000067945 */ /* 0x000fe80003800000 */
[----:B------:R-:W-:-:S13]  /*c560*/  LOP3.LUT P0, RZ, R0, 0x3ff, RZ, 0xc0, !PT ;  /* 0x000003ff00ff7812 */ /* 0x000fda000780c0ff */
[----:B------:R-:W-:Y:S05]  /*c570*/  @!P0 BRA `(.L_x_251) ;  /* 0x0000000000408947 */ /* 0x000fea0003800000 */
[----:B------:R-:W-:Y:S01]  /*c580*/  MOV R2, 0x0 ;  /* 0x0000000000027802 */ /* 0x000fe20000000f00 */
[----:B------:R-:W-:Y:S01]  /*c590*/  ULDC.64 UR6, c[0x4][0x88] ;  /* 0x0100220000067ab9 */ /* 0x000fe20000000a00 */
[----:B------:R-:W-:Y:S01]  /*c5a0*/  ULDC.64 UR8, c[0x4][0x90] ;  /* 0x0100240000087ab9 */ /* 0x000fe20000000a00 */
[----:B------:R-:W-:Y:S01]  /*c5b0*/  ULDC.64 UR4, c[0x4][0x8] ;  /* 0x0100020000047ab9 */ /* 0x000fe20000000a00 */
[----:B------:R-:W-:Y:S01]  /*c5c0*/  IMAD.U32 R4, RZ, RZ, UR6 ;  /* 0x00000006ff047e24 */ /* 0x000fe2000f8e00ff */
[----:B------:R-:W-:Y:S01]  /*c5d0*/  MOV R11, UR5 ;  /* 0x00000005000b7c02 */ /* 0x000fe20008000f00 */
[----:B------:R-:W0:Y:S01]  /*c5e0*/  LDC.64 R2, c[0x4][R2] ;  /* 0x0100000002027b82 */ /* 0x000e220000000a00 */
[----:B------:R-:W-:Y:S02]  /*c5f0*/  IMAD.U32 R5, RZ, RZ, UR7 ;  /* 0x00000007ff057e24 */ /* 0x000fe4000f8e00ff */
[----:B------:R-:W-:Y:S02]  /*c600*/  IMAD.U32 R6, RZ, RZ, UR8 ;  /* 0x00000008ff067e24 */ /* 0x000fe4000f8e00ff */
[----:B------:R-:W-:-:S02]  /*c610*/  IMAD.U32 R7, RZ, RZ, UR9 ;  /* 0x00000009ff077e24 */ /* 0x000fc4000f8e00ff */
[----:B------:R-:W-:Y:S02]  /*c620*/  IMAD.U32 R10, RZ, RZ, UR4 ;  /* 0x00000004ff0a7e24 */ /* 0x000fe4000f8e00ff */
[----:B------:R-:W-:Y:S02]  /*c630*/  IMAD.MOV.U32 R8, RZ, RZ, 0x70 ;  /* 0x00000070ff087424 */ /* 0x000fe400078e00ff */
[----:B------:R-:W-:Y:S02]  /*c640*/  IMAD.MOV.U32 R12, RZ, RZ, 0x1 ;  /* 0x00000001ff0c7424 */ /* 0x000fe400078e00ff */
[----:B------:R-:W-:-:S07]  /*c650*/  IMAD.MOV.U32 R13, RZ, RZ, RZ ;  /* 0x000000ffff0d7224 */ /* 0x000fce00078e00ff */
[----:B------:R-:W-:-:S07]  /*c660*/  LEPC R20, `(.L_x_251) ;  /* 0x000000001014794e */ /* 0x000fce0000000000 */
[----:B0-----:R-:W-:Y:S05]  /*c670*/  CALL.ABS.NOINC R2 ;  /* 0x0000000002007343 */ /* 0x001fea0003c00000 */
.L_x_251:
[----:B------:R-:W-:Y:S05]  /*c680*/  BSYNC B6 ;  /* 0x0000000000067941 */ /* 0x000fea0003800000 */
.L_x_250:
        /* <DEDUP_REMOVED lines=8> */
[----:B------:R0:W1:Y:S01]  /*c710*/  LDC.64 R2, c[0x4][R26] ;  /* 0x010000001a027b82 */ /* 0x0000620000000a00 */
[----:B------:R-:W-:Y:S02]  /*c720*/  IMAD.U32 R4, RZ, RZ, UR6 ;  /* 0x00000006ff047e24 */ /* 0x000fe4000f8e00ff */
[----:B------:R-:W-:Y:S02]  /*c730*/  IMAD.U32 R5, RZ, RZ, UR7 ;  /* 0x00000007ff057e24 */ /* 0x000fe4000f8e00ff */
[----:B------:R-:W-:Y:S02]  /*c740*/  IMAD.U32 R6, RZ, RZ, UR8 ;  /* 0x00000008ff067e24 */ /* 0x000fe4000f8e00ff */
[----:B------:R-:W-:-:S02]  /*c750*/  IMAD.U32 R7, RZ, RZ, UR9 ;  /* 0x00000009ff077e24 */ /* 0x000fc4000f8e00ff */
[----:B------:R-:W-:Y:S02]  /*c760*/  IMAD.U32 R10, RZ, RZ, UR4 ;  /* 0x00000004ff0a7e24 */ /* 0x000fe4000f8e00ff */
[----:B------:R-:W-:Y:S02]  /*c770*/  IMAD.U32 R11, RZ, RZ, UR5 ;  /* 0x00000005ff0b7e24 */ /* 0x000fe4000f8e00ff */
[----:B------:R-:W-:Y:S02]  /*c780*/  IMAD.MOV.U32 R8, RZ, RZ, 0x70 ;  /* 0x00000070ff087424 */ /* 0x000fe400078e00ff */
[----:B------:R-:W-:Y:S02]  /*c790*/  IMAD.MOV.U32 R12, RZ, RZ, 0x1 ;  /* 0x00000001ff0c7424 */ /* 0x000fe400078e00ff */
[----:B0-----:R-:W-:-:S07]  /*c7a0*/  IMAD.MOV.U32 R13, RZ, RZ, RZ ;  /* 0x000000ffff0d7224 */ /* 0x001fce00078e00ff */
[----:B------:R-:W-:-:S07]  /*c7b0*/  LEPC R20, `(.L_x_254) ;  /* 0x000000001014794e */ /* 0x000fce0000000000 */
[----:B-1----:R-:W-:Y:S05]  /*c7c0*/  CALL.ABS.NOINC R2 ;  /* 0x0000000002007343 */ /* 0x002fea0003c00000 */
.L_x_254:
[----:B------:R0:W1:Y:S01]  /*c7d0*/  LDC.64 R2, c[0x4][R26] ;  /* 0x010000001a027b82 */ /* 0x0000620000000a00 */
[----:B------:R-:W-:Y:S01]  /*c7e0*/  ULDC.64 UR6, c[0x4][0x88] ;  /* 0x0100220000067ab9 */ /* 0x000fe20000000a00 */
[----:B------:R-:W-:Y:S01]  /*c7f0*/  ULDC.64 UR8, c[0x4][0x90] ;  /* 0x0100240000087ab9 */ /* 0x000fe20000000a00 */
[----:B------:R-:W-:Y:S01]  /*c800*/  ULDC.64 UR4, c[0x4][0x18] ;  /* 0x0100060000047ab9 */ /* 0x000fe20000000a00 */
[----:B------:R-:W-:Y:S01]  /*c810*/  IMAD.U32 R4, RZ, RZ, UR6 ;  /* 0x00000006ff047e24 */ /* 0x000fe2000f8e00ff */
[----:B------:R-:W-:Y:S01]  /*c820*/  MOV R7, UR9 ;  /* 0x0000000900077c02 */ /* 0x000fe20008000f00 */
[----:B------:R-:W-:Y:S02]  /*c830*/  IMAD.U32 R5, RZ, RZ, UR7 ;  /* 0x00000007ff057e24 */ /* 0x000fe4000f8e00ff */
[----:B------:R-:W-:Y:S02]  /*c840*/  IMAD.U32 R6, RZ, RZ, UR8 ;  /* 0x00000008ff067e24 */ /* 0x000fe4000f8e00ff */
[----:B------:R-:W-:-:S02]  /*c850*/  IMAD.U32 R10, RZ, RZ, UR4 ;  /* 0x00000004ff0a7e24 */ /* 0x000fc4000f8e00ff */
[----:B------:R-:W-:Y:S02]  /*c860*/  IMAD.U32 R11, RZ, RZ, UR5 ;  /* 0x00000005ff0b7e24 */ /* 0x000fe4000f8e00ff */
[----:B------:R-:W-:Y:S02]  /*c870*/  IMAD.MOV.U32 R8, RZ, RZ, 0x70 ;  /* 0x00000070ff087424 */ /* 0x000fe400078e00ff */
[----:B------:R-:W-:Y:S02]  /*c880*/  IMAD.MOV.U32 R12, RZ, RZ, 0x1 ;  /* 0x00000001ff0c7424 */ /* 0x000fe400078e00ff */
[----:B0-----:R-:W-:-:S07]  /*c890*/  IMAD.MOV.U32 R13, RZ, RZ, RZ ;  /* 0x000000ffff0d7224 */ /* 0x001fce00078e00ff */
[----:B------:R-:W-:-:S07]  /*c8a0*/  LEPC R20, `(.L_x_253) ;  /* 0x000000001014794e */ /* 0x000fce0000000000 */
[----:B-1----:R-:W-:Y:S05]  /*c8b0*/  CALL.ABS.NOINC R2 ;  /* 0x0000000002007343 */ /* 0x002fea0003c00000 */
.L_x_253:
[----:B------:R-:W-:Y:S05]  /*c8c0*/  BSYNC B6 ;  /* 0x0000000000067941 */ /* 0x000fea0003800000 */
.L_x_252:
[----:B------:R-:W2:Y:S01]  /*c8d0*/  LDL R21, [R1+0x1c] ;  /* 0x00001c0001157983 */ /* 0x000ea20000100800 */
[----:B------:R-:W-:Y:S01]  /*c8e0*/  ULDC.64 UR4, c[0x0][0x9f8] ;  /* 0x00027e0000047ab9 */ /* 0x000fe20000000a00 */
[----:B------:R-:W0:Y:S02]  /*c8f0*/  LDC R6, c[0x0][0x430] ;  /* 0x00010c00ff067b82 */ /* 0x000e240000000800 */
[----:B------:R-:W3:Y:S01]  /*c900*/  LDL R2, [R1+0x4] ;  /* 0x0000040001027983 */ /* 0x000ee20000100800 */
[----:B------:R-:W-:-:S04]  /*c910*/  ISETP.NE.U32.AND P0, PT, RZ, UR4, PT ;  /* 0x00000004ff007c0c */ /* 0x000fc8000bf05070 */
[----:B------:R-:W-:-:S13]  /*c920*/  ISETP.NE.AND.EX P0, PT, RZ, UR5, PT, P0 ;  /* 0x00000005ff007c0c */ /* 0x000fda000bf05300 */
[----:B------:R-:W-:Y:S01]  /*c930*/  @P0 IADD3 R24, P1, R24, UR4, RZ ;  /* 0x0000000418180c10 */ /* 0x000fe2000ff3e0ff */
[----:B------:R-:W1:Y:S01]  /*c940*/  S2R R20, SR_TID.X ;  /* 0x0000000000147919 */ /* 0x000e620000002100 */
[----:B------:R-:W-:Y:S01]  /*c950*/  LOP3.LUT R23, R23, 0xffffffdf, RZ, 0xc0, !PT ;  /* 0xffffffdf17177812 */ /* 0x000fe200078ec0ff */
[----:B------:R-:W-:Y:S01]  /*c960*/  ULDC UR4, c[0x0][0x2f4] ;  /* 0x0000bd0000047ab9 */ /* 0x000fe20000000800 */
[----:B------:R-:W-:-:S05]  /*c970*/  @P0 IADD3.X R25, R25, UR5, RZ, P1, !PT ;  /* 0x0000000519190c10 */ /* 0x000fca0008ffe4ff */
[----:B------:R2:W4:Y:S01]  /*c980*/  @P0 LDG.E R30, desc[UR36][R24.64] ;  /* 0x00000024181e0981 */ /* 0x000522000c1e1900 */
[----:B0-----:R-:W-:-:S13]  /*c990*/  ISETP.NE.AND P2, PT, R6, 0x1, PT ;  /* 0x000000010600780c */ /* 0x001fda0003f45270 */
[----:B------:R-:W0:Y:S01]  /*c9a0*/  @P2 LDC R3, c[0x0][0x434] ;  /* 0x00010d00ff032b82 */ /* 0x000e220000000800 */
[----:B------:R-:W-:-:S07]  /*c9b0*/  @P2 LOP3.LUT R23, R23, 0x20, RZ, 0xfc, !PT ;  /* 0x0000002017172812 */ /* 0x000fce00078efcff */
[----:B------:R-:W0:Y:S01]  /*c9c0*/  @P2 LDC R5, c[0x0][0x438] ;  /* 0x00010e00ff052b82 */ /* 0x000e220000000800 */
[----:B-1----:R-:W-:-:S04]  /*c9d0*/  LOP3.LUT R20, R20, 0x7f, RZ, 0xc0, !PT ;  /* 0x0000007f14147812 */ /* 0x002fc800078ec0ff */
[----:B------:R-:W-:Y:S02]  /*c9e0*/  SHF.R.U32.HI R26, RZ, 0x3, R20 ;  /* 0x00000003ff1a7819 */ /* 0x000fe40000011614 */
[----:B------:R-:W1:Y:S02]  /*c9f0*/  S2R R20, SR_TID.X ;  /* 0x0000000000147919 */ /* 0x000e640000002100 */
[----:B-1----:R-:W-:-:S05]  /*ca00*/  IMAD.SHL.U32 R20, R20, 0x10, RZ ;  /* 0x0000001014147824 */ /* 0x002fca00078e00ff */
[----:B------:R-:W-:Y:S02]  /*ca10*/  LOP3.LUT R20, R26, 0x70, R20, 0xf8, !PT ;  /* 0x000000701a147812 */ /* 0x000fe400078ef814 */
[----:B------:R-:W-:Y:S02]  /*ca20*/  ISETP.GE.AND P3, PT, R31, UR4, PT ;  /* 0x000000041f007c0c */ /* 0x000fe4000bf66270 */
[----:B------:R-:W-:Y:S01]  /*ca30*/  LOP3.LUT R23, R23, 0xffffffef, RZ, 0xc0, !PT ;  /* 0xffffffef17177812 */ /* 0x000fe200078ec0ff */
[----:B------:R-:W-:Y:S01]  /*ca40*/  UMOV UR5, 0xffffffff ;  /* 0xffffffff00057882 */ /* 0x000fe20000000000 */
[----:B------:R-:W-:Y:S01]  /*ca50*/  LOP3.LUT R26, R18, 0xffff, RZ, 0xc0, !PT ;  /* 0x0000ffff121a7812 */ /* 0x000fe200078ec0ff */
[----:B--2---:R-:W-:-:S04]  /*ca60*/  VIADD R25, R21, 0xffffffff ;  /* 0xffffffff15197836 */ /* 0x004fc80000000000 */
[----:B------:R-:W-:-:S05]  /*ca70*/  IMAD R0, R25, 0x60, R20 ;  /* 0x0000006019007824 */ /* 0x000fca00078e0214 */
[C---:B------:R-:W-:Y:S01]  /*ca80*/  ISETP.GE.AND P0, PT, R0.reuse, R37, PT ;  /* 0x000000250000720c */ /* 0x040fe20003f06270 */
[----:B---3--:R-:W-:-:S03]  /*ca90*/  IMAD.IADD R0, R0, 0x1, R2 ;  /* 0x0000000100007824 */ /* 0x008fc600078e0202 */
[----:B------:R-:W-:Y:S01]  /*caa0*/  ISETP.GT.U32.OR P0, PT, R20, 0x5f, P0 ;  /* 0x0000005f1400780c */ /* 0x000fe20000704470 */
[----:B0-----:R-:W-:-:S04]  /*cab0*/  @P2 IMAD.HI.U32 R2, R0, R3, RZ ;  /* 0x0000000300022227 */ /* 0x001fc800078e00ff */
[----:B------:R-:W-:Y:S01]  /*cac0*/  IMAD.MOV.U32 R4, RZ, RZ, R0 ;  /* 0x000000ffff047224 */ /* 0x000fe200078e0000 */
[----:B------:R-:W-:-:S05]  /*cad0*/  @P2 SHF.R.U32.HI R4, RZ, R5, R2 ;  /* 0x00000005ff042219 */ /* 0x000fca0000011602 */
[----:B------:R-:W-:Y:S02]  /*cae0*/  IMAD.MOV R5, RZ, RZ, -R4 ;  /* 0x000000ffff057224 */ /* 0x000fe400078e0a04 */
[----:B------:R-:W0:Y:S02]  /*caf0*/  @!P0 LDC.64 R2, c[0x0][0x428] ;  /* 0x00010a00ff028b82 */ /* 0x000e240000000a00 */
[----:B------:R-:W-:Y:S01]  /*cb00*/  IMAD R0, R6, R5, R0 ;  /* 0x0000000506007224 */ /* 0x000fe200078e0200 */
[----:B------:R-:W-:Y:S02]  /*cb10*/  @!P0 SHF.R.S32.HI R5, RZ, 0x1f, R4 ;  /* 0x0000001fff058819 */ /* 0x000fe40000011404 */
[----:B----4-:R-:W-:-:S05]  /*cb20*/  SHF.R.S32.HI R6, RZ, 0x1f, R30 ;  /* 0x0000001fff067819 */ /* 0x010fca000001141e */
[----:B------:R0:W-:Y:S02]  /*cb30*/  STL [R1+0x8], R6 ;  /* 0x0000080601007387 */ /* 0x0001e40000100800 */
[-C--:B0-----:R-:W-:Y:S02]  /*cb40*/  @!P0 IMAD R6, R6, R2.reuse, RZ ;  /* 0x0000000206068224 */ /* 0x081fe400078e02ff */
[----:B------:R-:W-:-:S04]  /*cb50*/  @!P0 IMAD.WIDE.U32 R4, R30, R2, R4 ;  /* 0x000000021e048225 */ /* 0x000fc800078e0004 */
[----:B------:R-:W-:Y:S02]  /*cb60*/  @!P0 IMAD R6, R30, R3, R6 ;  /* 0x000000031e068224 */ /* 0x000fe400078e0206 */
[----:B------:R-:W0:Y:S02]  /*cb70*/  @!P0 LDC.64 R2, c[0x0][0x418] ;  /* 0x00010600ff028b82 */ /* 0x000e240000000a00 */
[----:B------:R-:W-:Y:S02]  /*cb80*/  @!P0 IMAD.IADD R6, R5, 0x1, R6 ;  /* 0x0000000105068824 */ /* 0x000fe400078e0206 */
[----:B------:R-:W-:-:S05]  /*cb90*/  IMAD.U32 R5, RZ, RZ, UR38 ;  /* 0x00000026ff057e24 */ /* 0x000fca000f8e00ff */
[----:B------:R-:W-:-:S13]  /*cba0*/  ISETP.NE.AND P2, PT, R5, 0x3, PT ;  /* 0x000000030500780c */ /* 0x000fda0003f45270 */
[----:B------:R-:W-:Y:S02]  /*cbb0*/  @P2 LOP3.LUT R23, R23, 0x10, RZ, 0xfc, !PT ;  /* 0x0000001017172812 */ /* 0x000fe400078efcff */
[C---:B0-----:R-:W-:Y:S02]  /*cbc0*/  @!P0 LEA R2, P1, R4.reuse, R2, 0x2 ;  /* 0x0000000204028211 */ /* 0x041fe400078210ff */
[----:B------:R-:W-:Y:S02]  /*cbd0*/  LOP3.LUT R23, R23, 0xfffffffb, RZ, 0xc0, !PT ;  /* 0xfffffffb17177812 */ /* 0x000fe400078ec0ff */
[----:B------:R-:W-:Y:S01]  /*cbe0*/  @!P0 LEA.HI.X R3, R4, R3, R6, 0x2, P1 ;  /* 0x0000000304038211 */ /* 0x000fe200008f1406 */
[----:B------:R-:W-:Y:S01]  /*cbf0*/  IMAD.MOV.U32 R4, RZ, RZ, RZ ;  /* 0x000000ffff047224 */ /* 0x000fe200078e00ff */
[----:B------:R-:W-:Y:S02]  /*cc00*/  ISETP.GE.AND P1, PT, R33, UR4, PT ;  /* 0x0000000421007c0c */ /* 0x000fe4000bf26270 */
[----:B------:R-:W-:-:S03]  /*cc10*/  @P3 LOP3.LUT R23, R23, 0x4, RZ, 0xfc, !PT ;  /* 0x0000000417173812 */ /* 0x000fc600078efcff */
[----:B------:R0:W5:Y:S01]  /*cc20*/  @!P0 LDG.E R4, desc[UR36][R2.64] ;  /* 0x0000002402048981 */ /* 0x000162000c1e1900 */
[----:B------:R-:W-:Y:S02]  /*cc30*/  ISETP.GE.AND P0, PT, R32, UR4, PT ;  /* 0x0000000420007c0c */ /* 0x000fe4000bf06270 */
[----:B------:R-:W-:-:S04]  /*cc40*/  LOP3.LUT R23, R23, 0xfffffffe, RZ, 0xc0, !PT ;  /* 0xfffffffe17177812 */ /* 0x000fc800078ec0ff */
[----:B------:R-:W-:-:S04]  /*cc50*/  LOP3.LUT R23, R23, 0xfffffffd, RZ, 0xc0, !PT ;  /* 0xfffffffd17177812 */ /* 0x000fc800078ec0ff */
[----:B------:R-:W-:-:S04]  /*cc60*/  @P1 LOP3.LUT R23, R23, 0x2, RZ, 0xfc, !PT ;  /* 0x0000000217171812 */ /* 0x000fc800078efcff */
[----:B------:R-:W-:Y:S01]  /*cc70*/  @P0 LOP3.LUT R23, R23, 0x1, RZ, 0xfc, !PT ;  /* 0x0000000117170812 */ /* 0x000fe200078efcff */
[----:B0-----:R-:W-:Y:S06]  /*cc80*/  BRA.DIV UR5, `(.L_x_255) ;  /* 0x0000003e05d07947 */ /* 0x001fec000b800000 */
.L_x_321:
[----:B------:R-:W-:Y:S02]  /*cc90*/  ISETP.GT.U32.AND P0, PT, R20, 0x5f, PT ;  /* 0x0000005f1400780c */ /* 0x000fe40003f04070 */
[----:B------:R-:W-:-:S11]  /*cca0*/  LOP3.LUT R23, R23, 0xfffffff7, RZ, 0xc0, !PT ;  /* 0xfffffff717177812 */ /* 0x000fd600078ec0ff */
[----:B------:R-:W-:Y:S01]  /*ccb0*/  @P0 LOP3.LUT R23, R23, 0x8, RZ, 0xfc, !PT ;  /* 0x0000000817170812 */ /* 0x000fe200078efcff */
[----:B------:R-:W-:Y:S06]  /*ccc0*/  @!P2 BRA `(.L_x_256) ;  /* 0x000000000004a947 */ /* 0x000fec0003800000 */
[----:B------:R-:W-:Y:S01]  /*ccd0*/  BPT.TRAP 0x1 ;  /* 0x000000040000795c */ /* 0x000fe20000300000 */
.L_x_256:
[----:B------:R-:W-:Y:S01]  /*cce0*/  SHF.R.S32.HI R5, RZ, 0x1f, R0 ;  /* 0x0000001fff057819 */ /* 0x000fe20000011400 */
[----:B------:R-:W-:Y:S01]  /*ccf0*/  ULDC.64 UR4, c[0x0][0x328] ;  /* 0x0000ca0000047ab9 */ /* 0x000fe20000000a00 */
[----:B------:R-:W-:Y:S01]  /*cd00*/  ULDC.64 UR6, c[0x0][0x318] ;  /* 0x0000c60000067ab9 */ /* 0x000fe20000000a00 */
[----:B------:R-:W-:Y:S02]  /*cd10*/  BSSY B0, `(.L_x_257) ;  /* 0x0000014000007945 */ /* 0x000fe40003800000 */
[----:B------:R-:W-:-:S04]  /*cd20*/  IMAD R3, R5, UR4, RZ ;  /* 0x0000000405037c24 */ /* 0x000fc8000f8e02ff */
[C---:B------:R-:W-:Y:S02]  /*cd30*/  IMAD R6, R0.reuse, UR5, R3 ;  /* 0x0000000500067c24 */ /* 0x040fe4000f8e0203 */
[----:B------:R-:W-:Y:S01]  /*cd40*/  IMAD.WIDE.U32 R2, R0, UR4, RZ ;  /* 0x0000000400027c25 */ /* 0x000fe2000f8e00ff */
[----:B------:R-:W-:-:S03]  /*cd50*/  ULDC.64 UR4, c[0x0][0x338] ;  /* 0x0000ce0000047ab9 */ /* 0x000fc60000000a00 */
[----:B------:R-:W-:Y:S01]  /*cd60*/  IMAD.IADD R3, R3, 0x1, R6 ;  /* 0x0000000103037824 */ /* 0x000fe200078e0206 */
[----:B-----5:R-:W-:Y:S01]  /*cd70*/  SHF.R.S32.HI R6, RZ, 0x1f, R4 ;  /* 0x0000001fff067819 */ /* 0x020fe20000011404 */
[----:B------:R-:W-:-:S04]  /*cd80*/  IMAD.WIDE.U32 R2, R4, UR4, R2 ;  /* 0x0000000404027c25 */ /* 0x000fc8000f8e0002 */
[----:B------:R-:W-:-:S04]  /*cd90*/  IMAD R7, R6, UR4, RZ ;  /* 0x0000000406077c24 */ /* 0x000fc8000f8e02ff */
[----:B------:R-:W-:Y:S01]  /*cda0*/  IMAD R7, R4, UR5, R7 ;  /* 0x0000000504077c24 */ /* 0x000fe2000f8e0207 */
[----:B------:R-:W-:-:S03]  /*cdb0*/  ULDC.64 UR4, c[0x0][0x330] ;  /* 0x0000cc0000047ab9 */ /* 0x000fc60000000a00 */
[----:B------:R-:W-:Y:S02]  /*cdc0*/  IMAD.IADD R3, R3, 0x1, R7 ;  /* 0x0000000103037824 */ /* 0x000fe400078e0207 */
[----:B------:R-:W-:Y:S02]  /*cdd0*/  IMAD R7, R27, 0x8, R22 ;  /* 0x000000081b077824 */ /* 0x000fe400078e0216 */
[----:B------:R-:W-:-:S04]  /*cde0*/  IMAD.WIDE.U32 R2, R26, UR4, R2 ;  /* 0x000000041a027c25 */ /* 0x000fc8000f8e0002 */
[----:B------:R-:W-:Y:S01]  /*cdf0*/  IMAD R24, R26, UR5, R3 ;  /* 0x000000051a187c24 */ /* 0x000fe2000f8e0203 */
[----:B------:R-:W-:-:S04]  /*ce00*/  LEA R18, P0, R2, UR6, 0x1 ;  /* 0x0000000602127c11 */ /* 0x000fc8000f8008ff */
[----:B------:R-:W-:Y:S02]  /*ce10*/  LEA.HI.X R24, R2, UR7, R24, 0x1, P0 ;  /* 0x0000000702187c11 */ /* 0x000fe400080f0c18 */
[----:B------:R-:W-:-:S06]  /*ce20*/  SHF.L.U32 R2, R28, 0x1f, RZ ;  /* 0x0000001f1c027819 */ /* 0x000fcc00000006ff */
[----:B------:R-:W0:Y:S02]  /*ce30*/  SYNCS.PHASECHK.TRANS64.TRYWAIT P0, [R7+URZ+0x30840], R2 ;  /* 0x03084002070075a7 */ /* 0x000e24000800017f */
[----:B0-----:R-:W-:Y:S05]  /*ce40*/  @!P0 BRA `(.L_x_258) ;  /* 0x0000003c00948947 */ /* 0x001fea0003800000 */
.L_x_322:
[----:B------:R-:W-:Y:S05]  /*ce50*/  BSYNC B0 ;  /* 0x0000000000007941 */ /* 0x000fea0003800000 */
.L_x_257:
[----:B------:R-:W1:Y:S01]  /*ce60*/  S2R R8, SR_TID.X ;  /* 0x0000000000087919 */ /* 0x000e620000002100 */
[----:B------:R-:W-:Y:S01]  /*ce70*/  ULDC.64 UR4, c[0x0][0x300] ;  /* 0x0000c00000047ab9 */ /* 0x000fe20000000a00 */
[----:B------:R-:W-:Y:S01]  /*ce80*/  ULDC.64 UR6, c[0x0][0x2e8] ;  /* 0x0000ba0000067ab9 */ /* 0x000fe20000000a00 */
[----:B------:R-:W-:Y:S01]  /*ce90*/  IMAD R5, R5, UR4, RZ ;  /* 0x0000000405057c24 */ /* 0x000fe2000f8e02ff */
[C---:B------:R-:W-:Y:S01]  /*cea0*/  LOP3.LUT P4, RZ, R23.reuse, 0x4, RZ, 0xc0, !PT ;  /* 0x0000000417ff7812 */ /* 0x040fe2000788c0ff */
[C---:B0-----:R-:W-:Y:S01]  /*ceb0*/  IMAD.WIDE.U32 R2, R0.reuse, UR4, RZ ;  /* 0x0000000400027c25 */ /* 0x041fe2000f8e00ff */
[C---:B------:R-:W-:Y:S02]  /*cec0*/  LOP3.LUT P3, RZ, R23.reuse, 0x2, RZ, 0xc0, !PT ;  /* 0x0000000217ff7812 */ /* 0x040fe4000786c0ff */
[----:B------:R-:W-:Y:S01]  /*ced0*/  LOP3.LUT P2, RZ, R23, 0x1, RZ, 0xc0, !PT ;  /* 0x0000000117ff7812 */ /* 0x000fe2000784c0ff */
[----:B------:R-:W-:Y:S01]  /*cee0*/  IMAD R5, R0, UR5, R5 ;  /* 0x0000000500057c24 */ /* 0x000fe2000f8e0205 */
[----:B------:R-:W-:-:S02]  /*cef0*/  ULDC.64 UR4, c[0x0][0x310] ;  /* 0x0000c40000047ab9 */ /* 0x000fc40000000a00 */
[----:B------:R-:W-:Y:S02]  /*cf00*/  IMAD R6, R6, UR4, RZ ;  /* 0x0000000406067c24 */ /* 0x000fe4000f8e02ff */
[----:B------:R-:W-:Y:S01]  /*cf10*/  IADD3 R3, R3, R5, RZ ;  /* 0x0000000503037210 */ /* 0x000fe20007ffe0ff */
[----:B------:R-:W-:Y:S02]  /*cf20*/  IMAD R5, R27, 0x4800, R34 ;  /* 0x000048001b057824 */ /* 0x000fe400078e0222 */
[C---:B------:R-:W-:Y:S02]  /*cf30*/  IMAD R6, R4.reuse, UR5, R6 ;  /* 0x0000000504067c24 */ /* 0x040fe4000f8e0206 */
[----:B------:R-:W-:Y:S01]  /*cf40*/  IMAD.WIDE.U32 R2, R4, UR4, R2 ;  /* 0x0000000404027c25 */ /* 0x000fe2000f8e0002 */
[----:B------:R-:W-:-:S03]  /*cf50*/  ULDC.64 UR4, c[0x0][0x308] ;  /* 0x0000c20000047ab9 */ /* 0x000fc60000000a00 */
[----:B------:R-:W-:Y:S02]  /*cf60*/  IMAD.IADD R3, R3, 0x1, R6 ;  /* 0x0000000103037824 */ /* 0x000fe400078e0206 */
[----:B------:R-:W-:Y:S02]  /*cf70*/  IMAD R6, R25, -0x60, R37 ;  /* 0xffffffa019067824 */ /* 0x000fe400078e0225 */
[----:B------:R-:W-:Y:S01]  /*cf80*/  IMAD.WIDE.U32 R2, R26, UR4, R2 ;  /* 0x000000041a027c25 */ /* 0x000fe2000f8e0002 */
[----:B------:R-:W-:-:S03]  /*cf90*/  UMOV UR4, 0xffffffff ;  /* 0xffffffff00047882 */ /* 0x000fc60000000000 */
[----:B------:R-:W-:Y:S01]  /*cfa0*/  IMAD R0, R26, UR5, R3 ;  /* 0x000000051a007c24 */ /* 0x000fe2000f8e0203 */
[----:B-1----:R-:W-:Y:S02]  /*cfb0*/  LOP3.LUT R8, R8, 0x7f, RZ, 0xc0, !PT ;  /* 0x0000007f08087812 */ /* 0x002fe400078ec0ff */
[C---:B------:R-:W-:Y:S02]  /*cfc0*/  LEA R4, P0, R2.reuse, UR6, 0x1 ;  /* 0x0000000602047c11 */ /* 0x040fe4000f8008ff */
[----:B------:R-:W-:Y:S02]  /*cfd0*/  SHF.R.U32.HI R8, RZ, 0x3, R8 ;  /* 0x00000003ff087819 */ /* 0x000fe40000011608 */
[----:B------:R-:W-:-:S03]  /*cfe0*/  LEA.HI.X R0, R2, UR7, R0, 0x1, P0 ;  /* 0x0000000702007c11 */ /* 0x000fc600080f0c00 */
[----:B------:R-:W-:-:S05]  /*cff0*/  IMAD.IADD R6, R6, 0x1, -R8 ;  /* 0x0000000106067824 */ /* 0x000fca00078e0a08 */
[----:B------:R-:W-:Y:S01]  /*d000*/  ISETP.GE.AND P0, PT, R6, 0x1, PT ;  /* 0x000000010600780c */ /* 0x000fe20003f06270 */
[----:B------:R-:W-:-:S12]  /*d010*/  BRA.DIV UR4, `(.L_x_259) ;  /* 0x0000003e04347947 */ /* 0x000fd8000b800000 */
[----:B------:R-:W0:Y:S01]  /*d020*/  SHFL.IDX PT, R3, R4, RZ, 0x181f ;  /* 0x00181fff04037589 */ /* 0x000e2200000e0000 */
[----:B------:R-:W-:-:S03]  /*d030*/  @P0 IMAD R8, R5, 0x2, R22 ;  /* 0x0000000205080824 */ /* 0x000fc600078e0216 */
[----:B------:R-:W1:Y:S01]  /*d040*/  SHFL.IDX PT, R2, R0, RZ, 0x181f ;  /* 0x00181fff00027589 */ /* 0x000e6200000e0000 */
[----:B0-----:R-:W-:-:S05]  /*d050*/  @P0 LEA R3, P1, R31, R3, 0x1 ;  /* 0x000000031f030211 */ /* 0x001fca00078208ff */
[----:B-1----:R-:W-:Y:S01]  /*d060*/  @P0 IMAD.X R2, RZ, RZ, R2, P1 ;  /* 0x000000ffff020224 */ /* 0x002fe200008e0602 */
[----:B------:R-:W-:-:S04]  /*d070*/  ISETP.GE.AND P1, PT, R6, 0x11, PT ;  /* 0x000000110600780c */ /* 0x000fc80003f26270 */
[----:B------:R-:W-:-:S04]  /*d080*/  @P0 LOP3.LUT R3, R3, R2, RZ, 0x3c, !PT ;  /* 0x0000000203030212 */ /* 0x000fc800078e3cff */
[----:B------:R-:W-:-:S04]  /*d090*/  @P0 LOP3.LUT R2, R3, R2, RZ, 0x3c, !PT ;  /* 0x0000000203020212 */ /* 0x000fc800078e3cff */
[----:B------:R-:W-:-:S05]  /*d0a0*/  @P0 LOP3.LUT R3, R3, R2, RZ, 0x3c, !PT ;  /* 0x0000000203030212 */ /* 0x000fca00078e3cff */
[----:B------:R-:W-:Y:S01]  /*d0b0*/  @!PT LDS RZ, [RZ] ;  /* 0x00000000fffff984 */ /* 0x000fe20000000800 */
[----:B------:R-:W-:Y:S04]  /*d0c0*/  @P0 LDGSTS.E.BYPASS.LTC128B.128 [R8+0x1e400], desc[UR36][R2.64], !P4 ;  /* 0x1e40000002080fae */ /* 0x000fe8000e101d64 */
[----:B------:R-:W-:Y:S04]  /*d0d0*/  @P0 LDGSTS.E.BYPASS.LTC128B.128 [R8+0x21400], desc[UR36][R2.64+0x80], !P3 ;  /* 0x2140008002080fae */ /* 0x000fe8000d901d64 */
[----:B------:R0:W-:Y:S04]  /*d0e0*/  @P0 LDGSTS.E.BYPASS.LTC128B.128 [R8+0x24400], desc[UR36][R2.64+0x100], !P2 ;  /* 0x2440010002080fae */ /* 0x0001e8000d101d64 */
[----:B0-----:R-:W0:Y:S01]  /*d0f0*/  SHFL.IDX PT, R3, R4, 0x1, 0x181f ;  /* 0x00381f0004037f89 */ /* 0x001e2200000e0000 */
[----:B------:R-:W-:-:S03]  /*d100*/  @P1 IMAD R8, R5, 0x2, R22 ;  /* 0x0000000205081824 */ /* 0x000fc600078e0216 */
[----:B------:R-:W1:Y:S01]  /*d110*/  SHFL.IDX PT, R2, R0, 0x1, 0x181f ;  /* 0x00381f0000027f89 */ /* 0x000e6200000e0000 */
[----:B0-----:R-:W-:-:S05]  /*d120*/  @P1 LEA R3, P0, R31, R3, 0x1 ;  /* 0x000000031f031211 */ /* 0x001fca00078008ff */
[----:B-1----:R-:W-:-:S05]  /*d130*/  @P1 IMAD.X R2, RZ, RZ, R2, P0 ;  /* 0x000000ffff021224 */ /* 0x002fca00000e0602 */
[----:B------:R-:W-:-:S04]  /*d140*/  @P1 LOP3.LUT R3, R3, R2, RZ, 0x3c, !PT ;  /* 0x0000000203031212 */ /* 0x000fc800078e3cff */
[----:B------:R-:W-:-:S04]  /*d150*/  @P1 LOP3.LUT R2, R3, R2, RZ, 0x3c, !PT ;  /* 0x0000000203021212 */ /* 0x000fc800078e3cff */
[----:B------:R-:W-:-:S05]  /*d160*/  @P1 LOP3.LUT R3, R3, R2, RZ, 0x3c, !PT ;  /* 0x0000000203031212 */ /* 0x000fca00078e3cff */
[----:B------:R-:W-:Y:S04]  /*d170*/  @P1 LDGSTS.E.BYPASS.LTC128B.128 [R8+0x1ec00], desc[UR36][R2.64], !P4 ;  /* 0x1ec0000002081fae */ /* 0x000fe8000e101d64 */
[----:B------:R-:W-:Y:S04]  /*d180*/  @P1 LDGSTS.E.BYPASS.LTC128B.128 [R8+0x21c00], desc[UR36][R2.64+0x80], !P3 ;  /* 0x21c0008002081fae */ /* 0x000fe8000d901d64 */
[----:B------:R0:W-:Y:S01]  /*d190*/  @P1 LDGSTS.E.BYPASS.LTC128B.128 [R8+0x24c00], desc[UR36][R2.64+0x100], !P2 ;  /* 0x24c0010002081fae */ /* 0x0001e2000d101d64 */
[----:B------:R-:W-:-:S03]  /*d1a0*/  ISETP.GE.AND P1, PT, R6, 0x21, PT ;  /* 0x000000210600780c */ /* 0x000fc60003f26270 */
[----:B0-----:R-:W0:Y:S10]  /*d1b0*/  SHFL.IDX PT, R3, R4, 0x2, 0x181f ;  /* 0x00581f0004037f89 */ /* 0x001e3400000e0000 */
[----:B------:R-:W-:Y:S01]  /*d1c0*/  @P1 IMAD R8, R5, 0x2, R22 ;  /* 0x0000000205081824 */ /* 0x000fe200078e0216 */
        /* <DEDUP_REMOVED lines=24> */
[----:B------:R-:W1:Y:S04]  /*d350*/  SHFL.IDX PT, R2, R0, 0x4, 0x181f ;  /* 0x00981f0000027f89 */ /* 0x000e6800000e0000 */
[----:B------:R-:W2:Y:S01]  /*d360*/  SHFL.IDX PT, R0, R0, 0x5, 0x181f ;  /* 0x00b81f0000007f89 */ /* 0x000ea200000e0000 */
[----:B0-----:R-:W-:-:S05]  /*d370*/  @P1 LEA R3, P0, R31, R3, 0x1 ;  /* 0x000000031f031211 */ /* 0x001fca00078008ff */
[----:B-1----:R-:W-:-:S05]  /*d380*/  @P1 IMAD.X R2, RZ, RZ, R2, P0 ;  /* 0x000000ffff021224 */ /* 0x002fca00000e0602 */
[----:B------:R-:W-:-:S04]  /*d390*/  @P1 LOP3.LUT R3, R3, R2, RZ, 0x3c, !PT ;  /* 0x0000000203031212 */ /* 0x000fc800078e3cff */
[----:B------:R-:W-:-:S04]  /*d3a0*/  @P1 LOP3.LUT R2, R3, R2, RZ, 0x3c, !PT ;  /* 0x0000000203021212 */ /* 0x000fc800078e3cff */
[----:B------:R-:W-:-:S05]  /*d3b0*/  @P1 LOP3.LUT R3, R3, R2, RZ, 0x3c, !PT ;  /* 0x0000000203031212 */ /* 0x000fca00078e3cff */
[----:B------:R-:W-:Y:S04]  /*d3c0*/  @P1 LDGSTS.E.BYPASS.LTC128B.128 [R8+0x20400], desc[UR36][R2.64], !P4 ;  /* 0x2040000002081fae */ /* 0x000fe8000e101d64 */
[----:B------:R-:W-:Y:S04]  /*d3d0*/  @P1 LDGSTS.E.BYPASS.LTC128B.128 [R8+0x23400], desc[UR36][R2.64+0x80], !P3 ;  /* 0x2340008002081fae */ /* 0x000fe8000d901d64 */
[----:B------:R0:W-:Y:S04]  /*d3e0*/  @P1 LDGSTS.E.BYPASS.LTC128B.128 [R8+0x26400], desc[UR36][R2.64+0x100], !P2 ;  /* 0x2640010002081fae */ /* 0x0001e8000d101d64 */
[----:B0-2---:R0:W1:Y:S02]  /*d3f0*/  SHFL.IDX PT, R2, R4, 0x5, 0x181f ;  /* 0x00b81f0004027f89 */ /* 0x00506400000e0000 */
.L_x_336:
[----:B------:R-:W-:-:S13]  /*d400*/  ISETP.GE.AND P0, PT, R6, 0x51, PT ;  /* 0x000000510600780c */ /* 0x000fda0003f06270 */
[----:B-1----:R-:W-:Y:S01]  /*d410*/  @P0 LEA R2, P1, R31, R2, 0x1 ;  /* 0x000000021f020211 */ /* 0x002fe200078208ff */
[----:B------:R-:W-:-:S04]  /*d420*/  @P0 IMAD R5, R5, 0x2, R22 ;  /* 0x0000000205050824 */ /* 0x000fc800078e0216 */
[----:B------:R-:W-:-:S05]  /*d430*/  @P0 IMAD.X R3, RZ, RZ, R0, P1 ;  /* 0x000000ffff030224 */ /* 0x000fca00008e0600 */
[----:B------:R-:W-:Y:S01]  /*d440*/  @!PT LDS RZ, [RZ] ;  /* 0x00000000fffff984 */ /* 0x000fe20000000800 */
[----:B------:R-:W-:Y:S01]  /*d450*/  @!PT LDS RZ, [RZ] ;  /* 0x00000000fffff984 */ /* 0x000fe20000000800 */
[----:B------:R-:W-:Y:S01]  /*d460*/  @!PT LDS RZ, [RZ] ;  /* 0x00000000fffff984 */ /* 0x000fe20000000800 */
[----:B------:R1:W-:Y:S04]  /*d470*/  @P0 LDGSTS.E.BYPASS.LTC128B.128 [R5+0x20c00], desc[UR36][R2.64], !P4 ;  /* 0x20c0000002050fae */ /* 0x0003e8000e101d64 */
[----:B------:R1:W-:Y:S04]  /*d480*/  @P0 LDGSTS.E.BYPASS.LTC128B.128 [R5+0x23c00], desc[UR36][R2.64+0x80], !P3 ;  /* 0x23c0008002050fae */ /* 0x0003e8000d901d64 */
[----:B------:R1:W-:Y:S01]  /*d490*/  @P0 LDGSTS.E.BYPASS.LTC128B.128 [R5+0x26c00], desc[UR36][R2.64+0x100], !P2 ;  /* 0x26c0010002050fae */ /* 0x0003e2000d101d64 */
[----:B------:R-:W-:Y:S01]  /*d4a0*/  PLOP3.LUT P0, PT, PT, PT, PT, 0x80, 0x0 ;  /* 0x000000000000781c */ /* 0x000fe20003f0f070 */
[----:B------:R-:W-:-:S12]  /*d4b0*/  NOP ;  /* 0x0000000000007918 */ /* 0x000fd80000000000 */
.L_x_260:
        /* <DEDUP_REMOVED lines=10> */
.L_x_261:
[----:B------:R2:W5:Y:S01]  /*d560*/  LDL.LU R0, [R1+0x10] ;  /* 0x0000100001007983 */ /* 0x0005620000300800 */
[----:B------:R-:W-:Y:S01]  /*d570*/  LOP3.LUT P0, RZ, R23, 0x40, RZ, 0xc0, !PT ;  /* 0x0000004017ff7812 */ /* 0x000fe2000780c0ff */
[----:B------:R2:W-:-:S12]  /*d580*/  SYNCS.ARRIVE.TRANS64.A1T0 RZ, [R7+URZ+0x30830], RZ ;  /* 0x030830ff07ff79a7 */ /* 0x0005d8000810003f */
[----:B------:R-:W-:Y:S05]  /*d590*/  WARPSYNC.ALL ;  /* 0x0000000000007948 */ /* 0x000fea0003800000 */
[----:B------:R-:W-:Y:S01]  /*d5a0*/  ULDC.64 UR4, c[0x0][0x298] ;  /* 0x0000a60000047ab9 */ /* 0x000fe20000000a00 */
[----:B------:R-:W-:Y:S01]  /*d5b0*/  SEL R29, R29, RZ, !P0 ;  /* 0x000000ff1d1d7207 */ /* 0x000fe20004000000 */
[----:B01----:R-:W-:Y:S01]  /*d5c0*/  IMAD.WIDE.U32 R4, R35, UR4, RZ ;  /* 0x0000000423047c25 */ /* 0x003fe2000f8e00ff */
[----:B------:R-:W-:Y:S01]  /*d5d0*/  BSSY B6, `(.L_x_262) ;  /* 0x000001c000067945 */ /* 0x000fe20003800000 */
[----:B------:R-:W-:Y:S01]  /*d5e0*/  BAR.SYNC.DEFER_BLOCKING 0x8, 0x180 ;  /* 0x0206000000007b1d */ /* 0x000fe20000010000 */
[----:B-----5:R-:W-:-:S02]  /*d5f0*/  SEL R2, R0, RZ, !P0 ;  /* 0x000000ff00027207 */ /* 0x020fc40004000000 */
[----:B------:R-:W-:-:S03]  /*d600*/  SHF.R.S32.HI R0, RZ, 0x1f, R35 ;  /* 0x0000001fff007819 */ /* 0x000fc60000011423 */
[----:B------:R0:W-:Y:S02]  /*d610*/  STL [R1+0x24], R2 ;  /* 0x0000240201007387 */ /* 0x0001e40000100800 */
[----:B------:R-:W-:Y:S02]  /*d620*/  IMAD R0, R0, UR4, RZ ;  /* 0x0000000400007c24 */ /* 0x000fe4000f8e02ff */
[----:B------:R1:W-:Y:S02]  /*d630*/  STL.64 [R1+0x10], R4 ;  /* 0x0000100401007387 */ /* 0x0003e40000100a00 */
[----:B------:R-:W-:Y:S02]  /*d640*/  IMAD R0, R35, UR5, R0 ;  /* 0x0000000523007c24 */ /* 0x000fe4000f8e0200 */
[----:B0-----:R-:W-:Y:S02]  /*d650*/  VIADD R2, R22, 0x12400 ;  /* 0x0001240016027836 */ /* 0x001fe40000000000 */
[----:B------:R-:W-:-:S03]  /*d660*/  IMAD.IADD R35, R5, 0x1, R0 ;  /* 0x0000000105237824 */ /* 0x000fc600078e0200 */
[----:B------:R-:W-:-:S13]  /*d670*/  LOP3.LUT P0, RZ, R2, 0x3ff, RZ, 0xc0, !PT ;  /* 0x000003ff02ff7812 */ /* 0x000fda000780c0ff */
[----:B-1----:R-:W-:Y:S05]  /*d680*/  @!P0 BRA `(.L_x_263) ;  /* 0x0000000000408947 */ /* 0x002fea0003800000 */
[----:B------:R-:W-:Y:S01]  /*d690*/  MOV R2, 0x0 ;  /* 0x0000000000027802 */ /* 0x000fe20000000f00 */
[----:B------:R-:W-:Y:S01]  /*d6a0*/  ULDC.64 UR6, c[0x4][0x88] ;  /* 0x0100220000067ab9 */ /* 0x000fe20000000a00 */
[----:B------:R-:W-:Y:S01]  /*d6b0*/  ULDC.64 UR8, c[0x4][0x90] ;  /* 0x0100240000087ab9 */ /* 0x000fe20000000a00 */
[----:B------:R-:W-:Y:S01]  /*d6c0*/  ULDC.64 UR4, c[0x4][0x20] ;  /* 0x0100080000047ab9 */ /* 0x000fe20000000a00 */
[----:B------:R-:W-:Y:S01]  /*d6d0*/  MOV R4, UR6 ;  /* 0x0000000600047c02 */ /* 0x000fe20008000f00 */
[----:B------:R-:W-:Y:S01]  /*d6e0*/  IMAD.U32 R5, RZ, RZ, UR7 ;  /* 0x00000007ff057e24 */ /* 0x000fe2000f8e00ff */
[----:B------:R-:W0:Y:S01]  /*d6f0*/  LDC.64 R2, c[0x4][R2] ;  /* 0x0100000002027b82 */ /* 0x000e220000000a00 */
[----:B------:R-:W-:Y:S02]  /*d700*/  IMAD.U32 R6, RZ, RZ, UR8 ;  /* 0x00000008ff067e24 */ /* 0x000fe4000f8e00ff */
[----:B--2---:R-:W-:Y:S02]  /*d710*/  IMAD.U32 R7, RZ, RZ, UR9 ;  /* 0x00000009ff077e24 */ /* 0x004fe4000f8e00ff */
[----:B------:R-:W-:-:S02]  /*d720*/  IMAD.U32 R10, RZ, RZ, UR4 ;  /* 0x00000004ff0a7e24 */ /* 0x000fc4000f8e00ff */
[----:B------:R-:W-:Y:S02]  /*d730*/  IMAD.U32 R11, RZ, RZ, UR5 ;  /* 0x00000005ff0b7e24 */ /* 0x000fe4000f8e00ff */
[----:B------:R-:W-:Y:S02]  /*d740*/  IMAD.MOV.U32 R8, RZ, RZ, 0x70 ;  /* 0x00000070ff087424 */ /* 0x000fe400078e00ff */
[----:B------:R-:W-:Y:S02]  /*d750*/  IMAD.MOV.U32 R12, RZ, RZ, 0x1 ;  /* 0x00000001ff0c7424 */ /* 0x000fe400078e00ff */
[----:B------:R-:W-:-:S07]  /*d760*/  IMAD.MOV.U32 R13, RZ, RZ, RZ ;  /* 0x000000ffff0d7224 */ /* 0x000fce00078e00ff */
[----:B------:R-:W-:-:S07]  /*d770*/  LEPC R20, `(.L_x_263) ;  /* 0x000000001014794e */ /* 0x000fce0000000000 */
[----:B0-----:R-:W-:Y:S05]  /*d780*/  CALL.ABS.NOINC R2 ;  /* 0x0000000002007343 */ /* 0x001fea0003c00000 */
.L_x_263:
[----:B------:R-:W-:Y:S05]  /*d790*/  BSYNC B6 ;  /* 0x0000000000067941 */ /* 0x000fea0003800000 */
.L_x_262:
[----:B------:R-:W3:Y:S01]  /*d7a0*/  LDL.LU.64 R2, [R1+0x10] ;  /* 0x0000100001027983 */ /* 0x000ee20000300a00 */
[----:B------:R-:W-:Y:S01]  /*d7b0*/  ULDC.64 UR6, c[0x0][0x2e0] ;  /* 0x0000b80000067ab9 */ /* 0x000fe20000000a00 */
[----:B------:R-:W0:Y:S01]  /*d7c0*/  LDC R6, c[0x0][0x448] ;  /* 0x00011200ff067b82 */ /* 0x000e220000000800 */
[----:B------:R-:W-:Y:S01]  /*d7d0*/  ULDC.64 UR4, c[0x0][0x2d8] ;  /* 0x0000b60000047ab9 */ /* 0x000fe20000000a00 */
[----:B------:R-:W4:Y:S01]  /*d7e0*/  LDL.LU R20, [R1+0x24] ;  /* 0x0000240001147983 */ /* 0x000f220000300800 */
[----:B------:R-:W-:-:S03]  /*d7f0*/  IMAD.SHL.U32 R4, R17, 0x80, RZ ;  /* 0x0000008011047824 */ /* 0x000fc600078e00ff */
[----:B------:R1:W5:Y:S01]  /*d800*/  LDL R17, [R1+0x18] ;  /* 0x0000180001117983 */ /* 0x0003620000100800 */
[----:B0-----:R-:W-:-:S13]  /*d810*/  ISETP.NE.AND P0, PT, R6, 0x1, PT ;  /* 0x000000010600780c */ /* 0x001fda0003f05270 */
[----:B------:R-:W0:Y:S08]  /*d820*/  @P0 LDC R0, c[0x0][0x44c] ;  /* 0x00011300ff000b82 */ /* 0x000e300000000800 */
[----:B------:R-:W1:Y:S01]  /*d830*/  @P0 LDC R8, c[0x0][0x450] ;  /* 0x00011400ff080b82 */ /* 0x000e620000000800 */
[----:B---3--:R-:W-:Y:S02]  /*d840*/  IMAD.MOV.U32 R3, RZ, RZ, R35 ;  /* 0x000000ffff037224 */ /* 0x008fe400078e0023 */
[----:B----4-:R-:W-:-:S02]  /*d850*/  IMAD R5, R20, UR6, RZ ;  /* 0x0000000614057c24 */ /* 0x010fc4000f8e02ff */
[----:B------:R-:W3:Y:S01]  /*d860*/  S2R R20, SR_TID.X ;  /* 0x0000000000147919 */ /* 0x000ee20000002100 */
[----:B------:R-:W-:-:S04]  /*d870*/  IMAD.WIDE.U32 R2, R26, UR4, R2 ;  /* 0x000000041a027c25 */ /* 0x000fc8000f8e0002 */
[----:B------:R-:W-:Y:S01]  /*d880*/  IMAD R3, R26, UR5, R3 ;  /* 0x000000051a037c24 */ /* 0x000fe2000f8e0203 */
[----:B------:R-:W-:Y:S01]  /*d890*/  ULDC.64 UR4, c[0x0][0x2d0] ;  /* 0x0000b40000047ab9 */ /* 0x000fe20000000a00 */
[C---:B------:R-:W-:Y:S02]  /*d8a0*/  IMAD R5, R29.reuse, UR7, R5 ;  /* 0x000000071d057c24 */ /* 0x040fe4000f8e0205 */
[----:B------:R-:W-:Y:S01]  /*d8b0*/  IMAD.WIDE.U32 R2, R29, UR6, R2 ;  /* 0x000000061d027c25 */ /* 0x000fe2000f8e0002 */
[----:B---3--:R-:W-:-:S04]  /*d8c0*/  LOP3.LUT R20, R20, 0x7f, RZ, 0xc0, !PT ;  /* 0x0000007f14147812 */ /* 0x008fc800078ec0ff */
[----:B------:R-:W-:Y:S02]  /*d8d0*/  SHF.R.U32.HI R21, RZ, 0x3, R20 ;  /* 0x00000003ff157819 */ /* 0x000fe40000011614 */
[----:B------:R-:W3:Y:S01]  /*d8e0*/  S2R R20, SR_TID.X ;  /* 0x0000000000147919 */ /* 0x000ee20000002100 */
[----:B------:R-:W-:Y:S02]  /*d8f0*/  IMAD.IADD R3, R3, 0x1, R5 ;  /* 0x0000000103037824 */ /* 0x000fe400078e0205 */
[----:B---3--:R-:W-:-:S05]  /*d900*/  IMAD.SHL.U32 R20, R20, 0x10, RZ ;  /* 0x0000001014147824 */ /* 0x008fca00078e00ff */
[----:B------:R-:W-:-:S04]  /*d910*/  LOP3.LUT R20, R21, 0x70, R20, 0xf8, !PT ;  /* 0x0000007015147812 */ /* 0x000fc800078ef814 */
[----:B--2---:R-:W-:-:S05]  /*d920*/  LOP3.LUT R7, R20, R4, RZ, 0xfc, !PT ;  /* 0x0000000414077212 */ /* 0x004fca00078efcff */
[----:B0-----:R-:W-:-:S04]  /*d930*/  @P0 IMAD.HI.U32 R9, R7, R0, RZ ;  /* 0x0000000007090227 */ /* 0x001fc800078e00ff */
[----:B------:R-:W-:Y:S01]  /*d940*/  IMAD.MOV.U32 R0, RZ, RZ, R7 ;  /* 0x000000ffff007224 */ /* 0x000fe200078e0007 */
[----:B-1----:R-:W-:Y:S01]  /*d950*/  @P0 SHF.R.U32.HI R0, RZ, R8, R9 ;  /* 0x00000008ff000219 */ /* 0x002fe20000011609 */
[----:B------:R-:W0:Y:S04]  /*d960*/  S2R R20, SR_TID.X ;  /* 0x0000000000147919 */ /* 0x000e280000002100 */
[----:B------:R-:W-:-:S04]  /*d970*/  IMAD.MOV R5, RZ, RZ, -R0 ;  /* 0x000000ffff057224 */ /* 0x000fc800078e0a00 */
[----:B------:R-:W-:Y:S01]  /*d980*/  IMAD R5, R6, R5, R7 ;  /* 0x0000000506057224 */ /* 0x000fe200078e0207 */
[----:B------:R-:W-:Y:S01]  /*d990*/  SHF.R.S32.HI R7, RZ, 0x1f, R0 ;  /* 0x0000001fff077819 */ /* 0x000fe20000011400 */
[----:B------:R-:W-:-:S04]  /*d9a0*/  IMAD.WIDE.U32 R2, R0, UR4, R2 ;  /* 0x0000000400027c25 */ /* 0x000fc8000f8e0002 */
[----:B------:R-:W-:-:S04]  /*d9b0*/  IMAD R7, R7, UR4, RZ ;  /* 0x0000000407077c24 */ /* 0x000fc8000f8e02ff */
[----:B------:R-:W-:Y:S01]  /*d9c0*/  IMAD R7, R0, UR5, R7 ;  /* 0x0000000500077c24 */ /* 0x000fe2000f8e0207 */
[----:B------:R-:W-:Y:S01]  /*d9d0*/  SHF.R.S32.HI R0, RZ, 0x1f, R5 ;  /* 0x0000001fff007819 */ /* 0x000fe20000011405 */
[----:B------:R-:W-:Y:S02]  /*d9e0*/  ULDC.64 UR4, c[0x0][0x2c8] ;  /* 0x0000b20000047ab9 */ /* 0x000fe40000000a00 */
[----:B------:R-:W-:Y:S02]  /*d9f0*/  IMAD.IADD R3, R3, 0x1, R7 ;  /* 0x0000000103037824 */ /* 0x000fe400078e0207 */
[----:B------:R-:W-:Y:S02]  /*da00*/  IMAD R0, R0, UR4, RZ ;  /* 0x0000000400007c24 */ /* 0x000fe4000f8e02ff */
[----:B------:R-:W-:-:S04]  /*da10*/  IMAD.WIDE.U32 R2, R5, UR4, R2 ;  /* 0x0000000405027c25 */ /* 0x000fc8000f8e0002 */
[----:B------:R-:W-:Y:S01]  /*da20*/  IMAD R0, R5, UR5, R0 ;  /* 0x0000000505007c24 */ /* 0x000fe2000f8e0200 */
[----:B------:R-:W-:-:S03]  /*da30*/  ULDC.64 UR4, c[0x0][0x280] ;  /* 0x0000a00000047ab9 */ /* 0x000fc60000000a00 */
[----:B------:R-:W-:Y:S01]  /*da40*/  IMAD.IADD R5, R3, 0x1, R0 ;  /* 0x0000000103057824 */ /* 0x000fe200078e0200 */
[----:B------:R-:W-:Y:S01]  /*da50*/  LEA R0, P0, R2, UR4, 0x1 ;  /* 0x0000000402007c11 */ /* 0x000fe2000f8008ff */
[----:B------:R-:W-:Y:S01]  /*da60*/  ULDC UR4, c[0x0][0x2b8] ;  /* 0x0000ae0000047ab9 */ /* 0x000fe20000000800 */
[----:B0-----:R-:W-:Y:S02]  /*da70*/  LOP3.LUT R20, R20, 0x7f, RZ, 0xc0, !PT ;  /* 0x0000007f14147812 */ /* 0x001fe400078ec0ff */
[----:B------:R-:W-:Y:S01]  /*da80*/  LEA.HI.X R5, R2, UR5, R5, 0x1, P0 ;  /* 0x0000000502057c11 */ /* 0x000fe200080f0c05 */
[----:B------:R-:W-:Y:S01]  /*da90*/  UMOV UR5, 0xffffffff ;  /* 0xffffffff00057882 */ /* 0x000fe20000000000 */
[----:B------:R-:W-:Y:S02]  /*daa0*/  ISETP.GE.AND P3, PT, R31, UR4, PT ;  /* 0x000000041f007c0c */ /* 0x000fe4000bf66270 */
[----:B------:R-:W-:Y:S02]  /*dab0*/  ISETP.GE.AND P2, PT, R33, UR4, PT ;  /* 0x0000000421007c0c */ /* 0x000fe4000bf46270 */
[----:B------:R-:W-:-:S02]  /*dac0*/  ISETP.GE.AND P0, PT, R32, UR4, PT ;  /* 0x0000000420007c0c */ /* 0x000fc4000bf06270 */
[----:B------:R-:W-:Y:S01]  /*dad0*/  SHF.R.U32.HI R10, RZ, 0x3, R20 ;  /* 0x00000003ff0a7819 */ /* 0x000fe20000011614 */
[----:B------:R-:W-:Y:S10]  /*dae0*/  BRA.DIV UR5, `(.L_x_264) ;  /* 0x0000003a05a87947 */ /* 0x000ff4000b800000 */
[----:B------:R-:W0:Y:S01]  /*daf0*/  SHFL.IDX PT, R14, R0, RZ, 0x181f ;  /* 0x00181fff000e7589 */ /* 0x000e2200000e0000 */
[----:B-----5:R-:W-:Y:S01]  /*db00*/  IMAD R6, R17, R6, RZ ;  /* 0x0000000611067224 */ /* 0x020fe200078e02ff */
[----:B------:R-:W-:Y:S02]  /*db10*/  IADD3 R4, R10, R4, RZ ;  /* 0x000000040a047210 */ /* 0x000fe40007ffe0ff */
[----:B------:R-:W1:Y:S02]  /*db20*/  SHFL.IDX PT, R2, R5, RZ, 0x181f ;  /* 0x00181fff05027589 */ /* 0x000e6400000e0000 */
[C---:B------:R-:W-:Y:S01]  /*db30*/  ISETP.GE.AND P1, PT, R4.reuse, R6, PT ;  /* 0x000000060400720c */ /* 0x040fe20003f26270 */
[----:B------:R-:W-:-:S12]  /*db40*/  VIADD R7, R4, 0x10 ;  /* 0x0000001004077836 */ /* 0x000fd80000000000 */
[----:B0-----:R-:W-:-:S05]  /*db50*/  @!P1 LEA R14, P4, R31, R14, 0x1 ;  /* 0x0000000e1f0e9211 */ /* 0x001fca00078808ff */
[----:B-1----:R-:W-:Y:S02]  /*db60*/  @!P1 IMAD.X R3, RZ, RZ, R2, P4 ;  /* 0x000000ffff039224 */ /* 0x002fe400020e0602 */
[----:B------:R-:W-:Y:S02]  /*db70*/  @!P1 IMAD.MOV.U32 R2, RZ, RZ, R14 ;  /* 0x000000ffff029224 */ /* 0x000fe400078e000e */
[----:B------:R-:W0:Y:S04]  /*db80*/  SHFL.IDX PT, R14, R0, 0x1, 0x181f ;  /* 0x00381f00000e7f89 */ /* 0x000e2800000e0000 */
[----:B------:R-:W-:Y:S04]  /*db90*/  @!P1 LDGSTS.E.BYPASS.LTC128B.128 [R36+0x12400], desc[UR36][R2.64], !P3 ;  /* 0x1240000002249fae */ /* 0x000fe8000d901d64 */
[----:B------:R-:W-:Y:S04]  /*dba0*/  @!P1 LDGSTS.E.BYPASS.LTC128B.128 [R36+0x16400], desc[UR36][R2.64+0x80], !P2 ;  /* 0x1640008002249fae */ /* 0x000fe8000d101d64 */
[----:B------:R1:W-:Y:S01]  /*dbb0*/  @!P1 LDGSTS.E.BYPASS.LTC128B.128 [R36+0x1a400], desc[UR36][R2.64+0x100], !P0 ;  /* 0x1a40010002249fae */ /* 0x0003e2000c101d64 */
[----:B------:R-:W-:-:S03]  /*dbc0*/  ISETP.GE.AND P1, PT, R7, R6, PT ;  /* 0x000000060700720c */ /* 0x000fc60003f26270 */
[----:B-1----:R-:W1:Y:S10]  /*dbd0*/  SHFL.IDX PT, R2, R5, 0x1, 0x181f ;  /* 0x00381f0005027f89 */ /* 0x002e7400000e0000 */
[----:B0-----:R-:W-:-:S05]  /*dbe0*/  @!P1 LEA R14, P4, R31, R14, 0x1 ;  /* 0x0000000e1f0e9211 */ /* 0x001fca00078808ff */
[----:B-1----:R-:W-:Y:S02]  /*dbf0*/  @!P1 IMAD.X R7, RZ, RZ, R2, P4 ;  /* 0x000000ffff079224 */ /* 0x002fe400020e0602 */
[----:B------:R-:W-:Y:S02]  /*dc00*/  @!P1 IMAD.MOV.U32 R2, RZ, RZ, R14 ;  /* 0x000000ffff029224 */ /* 0x000fe400078e000e */
[----:B------:R-:W-:Y:S01]  /*dc10*/  @!P1 IMAD.MOV.U32 R3, RZ, RZ, R7 ;  /* 0x000000ffff039224 */ /* 0x000fe200078e0007 */
[----:B------:R-:W0:Y:S01]  /*dc20*/  SHFL.IDX PT, R14, R0, 0x2, 0x181f ;  /* 0x00581f00000e7f89 */ /* 0x000e2200000e0000 */
[----:B------:R-:W-:-:S03]  /*dc30*/  VIADD R7, R4, 0x20 ;  /* 0x0000002004077836 */ /* 0x000fc60000000000 */
        /* <DEDUP_REMOVED lines=28> */
[----:B-1----:R-:W-:Y:S01]  /*de00*/  @!P1 IMAD.X R7, RZ, RZ, R2, P4 ;  /* 0x000000ffff079224 */ /* 0x002fe200020e0602 */
[----:B------:R-:W-:Y:S02]  /*de10*/  @!P1 MOV R2, R14 ;  /* 0x0000000e00029202 */ /* 0x000fe40000000f00 */
[----:B------:R-:W0:Y:S01]  /*de20*/  SHFL.IDX PT, R14, R0, 0x5, 0x181f ;  /* 0x00b81f00000e7f89 */ /* 0x000e2200000e0000 */
[----:B------:R-:W-:Y:S02]  /*de30*/  @!P1 IMAD.MOV.U32 R3, RZ, RZ, R7 ;  /* 0x000000ffff039224 */ /* 0x000fe400078e0007 */
        /* <DEDUP_REMOVED lines=17> */
[----:B0-----:R-:W-:Y:S01]  /*df50*/  @!P1 LEA R14, P4, R31, R14, 0x1 ;  /* 0x0000000e1f0e9211 */ /* 0x001fe200078808ff */
[----:B------:R-:W0:Y:S04]  /*df60*/  SHFL.IDX PT, R5, R5, 0x7, 0x181f ;  /* 0x00f81f0005057f89 */ /* 0x000e2800000e0000 */
[----:B-1----:R-:W-:-:S02]  /*df70*/  @!P1 IMAD.X R7, RZ, RZ, R2, P4 ;  /* 0x000000ffff079224 */ /* 0x002fc400020e0602 */
[----:B------:R-:W-:Y:S02]  /*df80*/  @!P1 IMAD.MOV.U32 R2, RZ, RZ, R14 ;  /* 0x000000ffff029224 */ /* 0x000fe400078e000e */
[----:B------:R-:W-:Y:S01]  /*df90*/  @!P1 IMAD.MOV.U32 R3, RZ, RZ, R7 ;  /* 0x000000ffff039224 */ /* 0x000fe200078e0007 */
[----:B------:R1:W2:Y:S04]  /*dfa0*/  SHFL.IDX PT, R14, R0, 0x7, 0x181f ;  /* 0x00f81f00000e7f89 */ /* 0x0002a800000e0000 */
[----:B------:R1:W-:Y:S04]  /*dfb0*/  @!P1 LDGSTS.E.BYPASS.LTC128B.128 [R36+0x15400], desc[UR36][R2.64], !P3 ;  /* 0x1540000002249fae */ /* 0x0003e8000d901d64 */
[----:B------:R1:W-:Y:S04]  /*dfc0*/  @!P1 LDGSTS.E.BYPASS.LTC128B.128 [R36+0x19400], desc[UR36][R2.64+0x80], !P2 ;  /* 0x1940008002249fae */ /* 0x0003e8000d101d64 */
[----:B0-----:R1:W-:Y:S02]  /*dfd0*/  @!P1 LDGSTS.E.BYPASS.LTC128B.128 [R36+0x1d400], desc[UR36][R2.64+0x100], !P0 ;  /* 0x1d40010002249fae */ /* 0x0013e4000c101d64 */
.L_x_353:
[----:B-1----:R-:W-:Y:S01]  /*dfe0*/  VIADD R3, R4, 0x70 ;  /* 0x0000007004037836 */ /* 0x002fe20000000000 */
[----:B------:R-:W-:Y:S04]  /*dff0*/  BSSY B0, `(.L_x_265) ;  /* 0x000000b000007945 */ /* 0x000fe80003800000 */
[----:B------:R-:W-:-:S13]  /*e000*/  ISETP.GE.AND P1, PT, R3, R6, PT ;  /* 0x000000060300720c */ /* 0x000fda0003f26270 */
[----:B------:R-:W-:Y:S05]  /*e010*/  @P1 BRA `(.L_x_266) ;  /* 0x0000000000201947 */ /* 0x000fea0003800000 */
[----:B--2---:R-:W-:-:S05]  /*e020*/  LEA R2, P1, R31, R14, 0x1 ;  /* 0x0000000e1f027211 */ /* 0x004fca00078208ff */
[----:B------:R-:W-:-:S05]  /*e030*/  IMAD.X R3, RZ, RZ, R5, P1 ;  /* 0x000000ffff037224 */ /* 0x000fca00008e0605 */
[----:B------:R-:W-:Y:S01]  /*e040*/  @!PT LDS RZ, [RZ] ;  /* 0x00000000fffff984 */ /* 0x000fe20000000800 */
[----:B------:R-:W-:Y:S01]  /*e050*/  @!PT LDS RZ, [RZ] ;  /* 0x00000000fffff984 */ /* 0x000fe20000000800 */
[----:B------:R-:W-:Y:S01]  /*e060*/  @!PT LDS RZ, [RZ] ;  /* 0x00000000fffff984 */ /* 0x000fe20000000800 */
[----:B------:R0:W-:Y:S04]  /*e070*/  LDGSTS.E.BYPASS.LTC128B.128 [R36+0x15c00], desc[UR36][R2.64], !P3 ;  /* 0x15c0000002247fae */ /* 0x0001e8000d901d64 */
[----:B------:R0:W-:Y:S04]  /*e080*/  LDGSTS.E.BYPASS.LTC128B.128 [R36+0x19c00], desc[UR36][R2.64+0x80], !P2 ;  /* 0x19c0008002247fae */ /* 0x0001e8000d101d64 */
[----:B------:R0:W-:Y:S02]  /*e090*/  LDGSTS.E.BYPASS.LTC128B.128 [R36+0x1dc00], desc[UR36][R2.64+0x100], !P0 ;  /* 0x1dc0010002247fae */ /* 0x0001e4000c101d64 */
.L_x_266:
[----:B------:R-:W-:Y:S05]  /*e0a0*/  BSYNC B0 ;  /* 0x0000000000007941 */ /* 0x000fea0003800000 */
.L_x_265:
[----:B------:R-:W-:Y:S01]  /*e0b0*/  NOP ;  /* 0x0000000000007918 */ /* 0x000fe20000000000 */
[----:B------:R-:W-:-:S13]  /*e0c0*/  PLOP3.LUT P0, PT, PT, PT, PT, 0x80, 0x0 ;  /* 0x000000000000781c */ /* 0x000fda0003f0f070 */
.L_x_267:
[----:B------:R-:W-:Y:S02]  /*e0d0*/  PLOP3.LUT P1, PT, P1, P0, PT, 0xa2, 0x0 ;  /* 0x000000000000781c */ /* 0x000fe40000f21472 */
[----:B------:R-:W-:-:S08]  /*e0e0*/  @P0 R2UR P1, UR4, R22 ;  /* 0x00000000160402ca */ /* 0x000fd00000020000 */
[----:B------:R-:W-:-:S05]  /*e0f0*/  @P0 PLOP3.LUT P0, PT, P1, PT, PT, 0x80, 0x0 ;  /* 0x000000000000081c */ /* 0x000fca0000f0f070 */
[----:B------:R-:W-:Y:S01]  /*e100*/  @!P1 SYNCS.ARRIVE.TRANS64.RED.A0T1 RZ, [UR4+0x30800], RZ ;  /* 0x030800ffffff99a7 */ /* 0x000fe20008200404 */
[----:B------:R-:W-:Y:S07]  /*e110*/  @!P1 ARRIVES.LDGSTSBAR.64.TRANSCNT [UR4+0x30800] ;  /* 0x03080000ff0099b0 */ /* 0x000fee0008000a84 */
[----:B------:R-:W-:Y:S05]  /*e120*/  @P0 BRA.U.ANY `(.L_x_267) ;  /* 0xfffffffd00e80947 */ /* 0x000fea000393ffff */
[----:B0-----:R-:W3:Y:S04]  /*e130*/  LDL.LU R3, [R1+0x20] ;  /* 0x0000200001037983 */ /* 0x001ee80000300800 */
[----:B------:R-:W4:Y:S01]  /*e140*/  LDL.LU R2, [R1+0x1c] ;  /* 0x00001c0001027983 */ /* 0x000f220000300800 */
[----:B---3--:R-:W-:Y:S02]  /*e150*/  VIADD R3, R3, 0x1 ;  /* 0x0000000103037836 */ /* 0x008fe40000000000 */
[----:B----4-:R-:W-:-:S03]  /*e160*/  VIADD R8, R2, 0xfffffffe ;  /* 0xfffffffe02087836 */ /* 0x010fc60000000000 */
[----:B------:R-:W-:Y:S01]  /*e170*/  LEA.HI R0, R3, R3, RZ, 0x1 ;  /* 0x0000000303007211 */ /* 0x000fe200078f08ff */
[----:B------:R0:W-:Y:S03]  /*e180*/  STL [R1+0x20], R3 ;  /* 0x0000200301007387 */ /* 0x0001e60000100800 */
[----:B------:R-:W-:-:S05]  /*e190*/  LOP3.LUT R0, R0, 0xfffffffe, RZ, 0xc0, !PT ;  /* 0xfffffffe00007812 */ /* 0x000fca00078ec0ff */
[----:B------:R-:W-:-:S05]  /*e1a0*/  IMAD.IADD R0, R3, 0x1, -R0 ;  /* 0x0000000103007824 */ /* 0x000fca00078e0a00 */
[----:B0-----:R-:W-:Y:S01]  /*e1b0*/  SHF.L.U32 R3, R0, 0x1f, RZ ;  /* 0x0000001f00037819 */ /* 0x001fe200000006ff */
[----:B------:R-:W-:Y:S01]  /*e1c0*/  NOP ;  /* 0x0000000000007918 */ /* 0x000fe20000000000 */
[----:B------:R0:W-:Y:S01]  /*e1d0*/  SYNCS.ARRIVE.TRANS64.A1T0 RZ, [R22+URZ+0x30800], RZ ;  /* 0x030800ff16ff79a7 */ /* 0x0001e2000810003f */
[----:B------:R-:W-:Y:S01]  /*e1e0*/  BSSY B0, `(.L_x_268) ;  /* 0x0000003000007945 */ /* 0x000fe20003800000 */
[----:B------:R-:W1:Y:S03]  /*e1f0*/  SYNCS.PHASECHK.TRANS64.TRYWAIT P0, [R22+URZ+0x30820], R3 ;  /* 0x03082003160075a7 */ /* 0x000e66000800017f */
[----:B01----:R-:W-:Y:S05]  /*e200*/  @!P0 BRA `(.L_x_269) ;  /* 0x0000003c007c8947 */ /* 0x003fea0003800000 */
.L_x_354:
[----:B------:R-:W-:Y:S05]  /*e210*/  BSYNC B0 ;  /* 0x0000000000007941 */ /* 0x000fea0003800000 */
.L_x_268:
[----:B------:R-:W3:Y:S01]  /*e220*/  LDL R0, [R1] ;  /* 0x0000000001007983 */ /* 0x000ee20000100800 */
[----:B------:R-:W-:Y:S01]  /*e230*/  BSSY B0, `(.L_x_270) ;  /* 0x0000104000007945 */ /* 0x000fe20003800000 */
[----:B---3--:R-:W-:-:S13]  /*e240*/  ISETP.GE.AND P0, PT, R8, R0, PT ;  /* 0x000000000800720c */ /* 0x008fda0003f06270 */
[----:B------:R-:W-:Y:S05]  /*e250*/  @!P0 BRA `(.L_x_271) ;  /* 0x0000001000048947 */ /* 0x000fea0003800000 */
[----:B------:R-:W-:Y:S01]  /*e260*/  ULDC UR4, c[0x0][0x2f4] ;  /* 0x0000bd0000047ab9 */ /* 0x000fe20000000800 */
[----:B------:R-:W-:Y:S01]  /*e270*/  IMAD.MOV.U32 R17, RZ, RZ, R28 ;  /* 0x000000ffff117224 */ /* 0x000fe200078e001c */
[----:B------:R-:W-:Y:S01]  /*e280*/  MOV R29, R25 ;  /* 0x00000019001d7202 */ /* 0x000fe20000000f00 */
[----:B------:R-:W-:Y:S01]  /*e290*/  IMAD.MOV.U32 R10, RZ, RZ, R27 ;  /* 0x000000ffff0a7224 */ /* 0x000fe200078e001b */
[----:B------:R-:W-:Y:S02]  /*e2a0*/  ISETP.GE.AND P3, PT, R31, UR4, PT ;  /* 0x000000041f007c0c */ /* 0x000fe4000bf66270 */
[----:B------:R-:W-:Y:S02]  /*e2b0*/  ISETP.GE.AND P2, PT, R33, UR4, PT ;  /* 0x0000000421007c0c */ /* 0x000fe4000bf46270 */
[----:B------:R-:W-:-:S13]  /*e2c0*/  ISETP.GE.AND P1, PT, R32, UR4, PT ;  /* 0x0000000420007c0c */ /* 0x000fda000bf26270 */
.L_x_284:
[----:B------:R-:W3:Y:S04]  /*e2d0*/  LDL R5, [R1+0x4] ;  /* 0x0000040001057983 */ /* 0x000ee80000100800 */
[----:B------:R-:W4:Y:S01]  /*e2e0*/  LDL R12, [R1+0x8] ;  /* 0x00000800010c7983 */ /* 0x000f220000100800 */
[----:B------:R-:W1:Y:S01]  /*e2f0*/  S2R R0, SR_TID.X ;  /* 0x0000000000007919 */ /* 0x000e620000002100 */
[----:B------:R-:W2:Y:S01]  /*e300*/  S2R R4, SR_TID.X ;  /* 0x0000000000047919 */ /* 0x000ea20000002100 */
[----:B-1----:R-:W-:-:S04]  /*e310*/  LOP3.LUT R0, R0, 0x7f, RZ, 0xc0, !PT ;  /* 0x0000007f00007812 */ /* 0x002fc800078ec0ff */
[----:B0-----:R-:W-:Y:S02]  /*e320*/  SHF.R.U32.HI R3, RZ, 0x3, R0 ;  /* 0x00000003ff037819 */ /* 0x001fe40000011600 */
[----:B------:R-:W0:Y:S01]  /*e330*/  LDC R0, c[0x0][0x430] ;  /* 0x00010c00ff007b82 */ /* 0x000e220000000800 */
[----:B--2---:R-:W-:-:S05]  /*e340*/  IMAD.SHL.U32 R4, R4, 0x10, RZ ;  /* 0x0000001004047824 */ /* 0x004fca00078e00ff */
[----:B------:R-:W-:-:S04]  /*e350*/  LOP3.LUT R4, R3, 0x70, R4, 0xf8, !PT ;  /* 0x0000007003047812 */ /* 0x000fc800078ef804 */
[----:B------:R-:W-:-:S13]  /*e360*/  ISETP.GT.U32.AND P5, PT, R4, 0x5f, PT ;  /* 0x0000005f0400780c */ /* 0x000fda0003fa4070 */
[----:B------:R-:W4:Y:S01]  /*e370*/  @!P5 LDC.64 R6, c[0x0][0x428] ;  /* 0x00010a00ff06db82 */ /* 0x000f220000000a00 */
[----:B0-----:R-:W-:-:S13]  /*e380*/  ISETP.NE.AND P0, PT, R0, 0x1, PT ;  /* 0x000000010000780c */ /* 0x001fda0003f05270 */
[----:B------:R-:W0:Y:S08]  /*e390*/  @P0 LDC R0, c[0x0][0x434] ;  /* 0x00010d00ff000b82 */ /* 0x000e300000000800 */
[----:B------:R-:W1:Y:S01]  /*e3a0*/  @P0 LDC R3, c[0x0][0x438] ;  /* 0x00010e00ff030b82 */ /* 0x000e620000000800 */
[----:B---3--:R-:W-:-:S04]  /*e3b0*/  IMAD R9, R8, 0x60, R5 ;  /* 0x0000006008097824 */ /* 0x008fc800078e0205 */
[----:B------:R-:W-:-:S03]  /*e3c0*/  IMAD.IADD R9, R4, 0x1, R9 ;  /* 0x0000000104097824 */ /* 0x000fc600078e0209 */
[----:B------:R-:W2:Y:S01]  /*e3d0*/  @!P5 LDC.64 R4, c[0x0][0x418] ;  /* 0x00010600ff04db82 */ /* 0x000ea20000000a00 */
[----:B0-----:R-:W-:-:S04]  /*e3e0*/  @P0 IMAD.HI.U32 R0, R9, R0, RZ ;  /* 0x0000000009000227 */ /* 0x001fc800078e00ff */
[----:B------:R-:W-:Y:S01]  /*e3f0*/  IMAD.MOV.U32 R11, RZ, RZ, R9 ;  /* 0x000000ffff0b7224 */ /* 0x000fe200078e0009 */
[----:B-1----:R-:W-:Y:S01]  /*e400*/  @P0 SHF.R.U32.HI R11, RZ, R3, R0 ;  /* 0x00000003ff0b0219 */ /* 0x002fe20000011600 */
[----:B----4-:R-:W-:-:S03]  /*e410*/  @!P5 IMAD R0, R12, R6, RZ ;  /* 0x000000060c00d224 */ /* 0x010fc600078e02ff */
[--C-:B------:R-:W-:Y:S01]  /*e420*/  @!P5 SHF.R.S32.HI R3, RZ, 0x1f, R11.reuse ;  /* 0x0000001fff03d819 */ /* 0x100fe2000001140b */
[----:B------:R-:W-:Y:S02]  /*e430*/  @!P5 IMAD.MOV.U32 R2, RZ, RZ, R11 ;  /* 0x000000ffff02d224 */ /* 0x000fe400078e000b */
[C---:B------:R-:W-:Y:S02]  /*e440*/  @!P5 IMAD R7, R30.reuse, R7, R0 ;  /* 0x000000071e07d224 */ /* 0x040fe400078e0200 */
[----:B------:R-:W-:-:S04]  /*e450*/  @!P5 IMAD.WIDE.U32 R2, R30, R6, R2 ;  /* 0x000000061e02d225 */ /* 0x000fc800078e0002 */
[----:B------:R-:W-:Y:S01]  /*e460*/  @!P5 IMAD.IADD R7, R7, 0x1, R3 ;  /* 0x000000010707d824 */ /* 0x000fe200078e0203 */
[----:B--2---:R-:W-:Y:S01]  /*e470*/  @!P5 LEA R4, P0, R2, R4, 0x2 ;  /* 0x000000040204d211 */ /* 0x004fe200078010ff */
[----:B------:R-:W-:-:S03]  /*e480*/  IMAD.MOV.U32 R0, RZ, RZ, RZ ;  /* 0x000000ffff007224 */ /* 0x000fc600078e00ff */
[----:B------:R-:W-:-:S05]  /*e490*/  @!P5 LEA.HI.X R5, R2, R5, R7, 0x2, P0 ;  /* 0x000000050205d211 */ /* 0x000fca00000f1407 */
[----:B------:R0:W5:Y:S01]  /*e4a0*/  @!P5 LDG.E R0, desc[UR36][R4.64] ;  /* 0x000000240400d981 */ /* 0x000162000c1e1900 */
[----:B------:R-:W-:Y:S01]  /*e4b0*/  LOP3.LUT P4, RZ, R23, 0x10, RZ, 0xc0, !PT ;  /* 0x0000001017ff7812 */ /* 0x000fe2000788c0ff */
[----:B------:R-:W-:Y:S01]  /*e4c0*/  VIADD R27, R10, 0x1 ;  /* 0x000000010a1b7836 */ /* 0x000fe20000000000 */
[----:B------:R-:W-:Y:S05]  /*e4d0*/  YIELD ;  /* 0x0000000000007946 */ /* 0x000fea0003800000 */
[----:B------:R-:W-:Y:S01]  /*e4e0*/  ISETP.NE.AND P0, PT, R27, 0x2, PT ;  /* 0x000000021b00780c */ /* 0x000fe20003f05270 */
[----:B------:R-:W-:Y:S01]  /*e4f0*/  IMAD.MOV R2, RZ, RZ, -R11 ;  /* 0x000000ffff027224 */ /* 0x000fe200078e0a0b */
[----:B------:R-:W-:-:S02]  /*e500*/  ULDC UR4, c[0x0][0x430] ;  /* 0x00010c0000047ab9 */ /* 0x000fc40000000800 */
[----:B------:R-:W-:Y:S01]  /*e510*/  SEL R28, RZ, 0x1, P0 ;  /* 0x00000001ff1c7807 */ /* 0x000fe20000000000 */
[----:B------:R-:W-:Y:S01]  /*e520*/  IMAD R9, R2, UR4, R9 ;  /* 0x0000000402097c24 */ /* 0x000fe2000f8e0209 */
[----:B------:R-:W-:Y:S01]  /*e530*/  SEL R27, R27, RZ, P0 ;  /* 0x000000ff1b1b7207 */ /* 0x000fe20000000000 */
[----:B------:R-:W-:Y:S01]  /*e540*/  IMAD.MOV.U32 R25, RZ, RZ, R8 ;  /* 0x000000ffff197224 */ /* 0x000fe200078e0008 */
[----:B------:R-:W-:Y:S01]  /*e550*/  LOP3.LUT R28, R17, R28, RZ, 0x3c, !PT ;  /* 0x0000001c111c7212 */ /* 0x000fe200078e3cff */
[----:B0-----:R-:W-:Y:S06]  /*e560*/  @!P4 BRA `(.L_x_272) ;  /* 0x000000000004c947 */ /* 0x001fec0003800000 */
[----:B------:R-:W-:Y:S01]  /*e570*/  BPT.TRAP 0x1 ;  /* 0x000000040000795c */ /* 0x000fe20000300000 */
.L_x_272:
[----:B------:R-:W-:Y:S01]  /*e580*/  IMAD R6, R27, 0x8, R22 ;  /* 0x000000081b067824 */ /* 0x000fe200078e0216 */
[----:B------:R-:W-:Y:S01]  /*e590*/  SHF.L.U32 R3, R28, 0x1f, RZ ;  /* 0x0000001f1c037819 */ /* 0x000fe200000006ff */
[----:B------:R-:W-:Y:S03]  /*e5a0*/  BSSY B1, `(.L_x_273) ;  /* 0x0000003000017945 */ /* 0x000fe60003800000 */
[----:B------:R-:W0:Y:S02]  /*e5b0*/  SYNCS.PHASECHK.TRANS64.TRYWAIT P0, [R6+URZ+0x30840], R3 ;  /* 0x03084003060075a7 */ /* 0x000e24000800017f */
[----:B0-----:R-:W-:Y:S05]  /*e5c0*/  @!P0 BRA `(.L_x_274) ;  /* 0x0000003800a08947 */ /* 0x001fea0003800000 */
.L_x_355:
[----:B------:R-:W-:Y:S05]  /*e5d0*/  BSYNC B1 ;  /* 0x0000000000017941 */ /* 0x000fea0003800000 */
.L_x_273:
[----:B------:R-:W-:Y:S01]  /*e5e0*/  SHF.R.S32.HI R20, RZ, 0x1f, R9 ;  /* 0x0000001fff147819 */ /* 0x000fe20000011409 */
[----:B------:R-:W-:Y:S01]  /*e5f0*/  ULDC.64 UR4, c[0x0][0x300] ;  /* 0x0000c00000047ab9 */ /* 0x000fe20000000a00 */
[----:B-----5:R-:W-:Y:S01]  /*e600*/  SHF.R.S32.HI R21, RZ, 0x1f, R0 ;  /* 0x0000001fff157819 */ /* 0x020fe20000011400 */
[----:B0-----:R-:W-:Y:S01]  /*e610*/  IMAD.WIDE.U32 R2, R9, UR4, RZ ;  /* 0x0000000409027c25 */ /* 0x001fe2000f8e00ff */
[----:B------:R-:W-:Y:S01]  /*e620*/  ULDC.64 UR6, c[0x0][0x2e8] ;  /* 0x0000ba0000067ab9 */ /* 0x000fe20000000a00 */
[C---:B------:R-:W-:Y:S02]  /*e630*/  LOP3.LUT P5, RZ, R23.reuse, 0x2, RZ, 0xc0, !PT ;  /* 0x0000000217ff7812 */ /* 0x040fe400078ac0ff */
[----:B------:R-:W-:Y:S01]  /*e640*/  IMAD R4, R20, UR4, RZ ;  /* 0x0000000414047c24 */ /* 0x000fe2000f8e02ff */
[----:B------:R-:W-:Y:S01]  /*e650*/  LOP3.LUT P4, RZ, R23, 0x1, RZ, 0xc0, !PT ;  /* 0x0000000117ff7812 */ /* 0x000fe2000788c0ff */
[----:B------:R-:W-:Y:S02]  /*e660*/  IMAD R5, R27, 0x4800, R34 ;  /* 0x000048001b057824 */ /* 0x000fe400078e0222 */
[----:B------:R-:W-:Y:S01]  /*e670*/  IMAD R4, R9, UR5, R4 ;  /* 0x0000000509047c24 */ /* 0x000fe2000f8e0204 */
[----:B------:R-:W-:-:S03]  /*e680*/  ULDC.64 UR4, c[0x0][0x310] ;  /* 0x0000c40000047ab9 */ /* 0x000fc60000000a00 */
[----:B------:R-:W-:Y:S02]  /*e690*/  IMAD.IADD R3, R3, 0x1, R4 ;  /* 0x0000000103037824 */ /* 0x000fe400078e0204 */
[----:B------:R-:W-:Y:S02]  /*e6a0*/  IMAD R4, R21, UR4, RZ ;  /* 0x0000000415047c24 */ /* 0x000fe4000f8e02ff */
[----:B------:R-:W-:-:S04]  /*e6b0*/  IMAD.WIDE.U32 R2, R0, UR4, R2 ;  /* 0x0000000400027c25 */ /* 0x000fc8000f8e0002 */
[----:B------:R-:W-:Y:S01]  /*e6c0*/  IMAD R4, R0, UR5, R4 ;  /* 0x0000000500047c24 */ /* 0x000fe2000f8e0204 */
[----:B------:R-:W-:-:S03]  /*e6d0*/  ULDC.64 UR4, c[0x0][0x308] ;  /* 0x0000c20000047ab9 */ /* 0x000fc60000000a00 */
[----:B------:R-:W-:Y:S02]  /*e6e0*/  IMAD.IADD R3, R3, 0x1, R4 ;  /* 0x0000000103037824 */ /* 0x000fe400078e0204 */
[----:B------:R-:W-:Y:S01]  /*e6f0*/  IMAD.WIDE.U32 R2, R26, UR4, R2 ;  /* 0x000000041a027c25 */ /* 0x000fe2000f8e0002 */
[----:B------:R-:W-:-:S03]  /*e700*/  UMOV UR4, 0xffffffff ;  /* 0xffffffff00047882 */ /* 0x000fc60000000000 */
[----:B------:R-:W-:Y:S01]  /*e710*/  IMAD R8, R26, UR5, R3 ;  /* 0x000000051a087c24 */ /* 0x000fe2000f8e0203 */
[----:B------:R-:W-:-:S04]  /*e720*/  LEA R7, P0, R2, UR6, 0x1 ;  /* 0x0000000602077c11 */ /* 0x000fc8000f8008ff */
[----:B------:R-:W-:Y:S01]  /*e730*/  LEA.HI.X R8, R2, UR7, R8, 0x1, P0 ;  /* 0x0000000702087c11 */ /* 0x000fe200080f0c08 */
[----:B------:R-:W-:Y:S08]  /*e740*/  BRA.DIV UR4, `(.L_x_275) ;  /* 0x0000003a04547947 */ /* 0x000ff0000b800000 */
[----:B------:R-:W0:Y:S01]  /*e750*/  SHFL.IDX PT, R2, R7, RZ, 0x181f ;  /* 0x00181fff07027589 */ /* 0x000e2200000e0000 */
[----:B------:R-:W-:Y:S01]  /*e760*/  IMAD.SHL.U32 R4, R31, 0x2, RZ ;  /* 0x000000021f047824 */ /* 0x000fe200078e00ff */
[----:B------:R-:W-:Y:S01]  /*e770*/  LOP3.LUT P6, RZ, R23, 0x4, RZ, 0xc0, !PT ;  /* 0x0000000417ff7812 */ /* 0x000fe200078cc0ff */
[----:B------:R-:W-:Y:S01]  /*e780*/  IMAD R5, R5, 0x2, R22 ;  /* 0x0000000205057824 */ /* 0x000fe200078e0216 */
[----:B------:R-:W1:Y:S04]  /*e790*/  SHFL.IDX PT, R3, R8, RZ, 0x181f ;  /* 0x00181fff08037589 */ /* 0x000e6800000e0000 */
[----:B------:R-:W-:Y:S01]  /*e7a0*/  SHFL.IDX PT, R35, R8, 0x2, 0x181f ;  /* 0x00581f0008237f89 */ /* 0x000fe200000e0000 */
[----:B0-----:R-:W-:-:S05]  /*e7b0*/  IADD3 R2, P0, R2, R4, RZ ;  /* 0x0000000402027210 */ /* 0x001fca0007f1e0ff */
[----:B-1----:R-:W-:-:S05]  /*e7c0*/  IMAD.X R3, RZ, RZ, R3, P0 ;  /* 0x000000ffff037224 */ /* 0x002fca00000e0603 */
[----:B------:R-:W-:Y:S04]  /*e7d0*/  LDGSTS.E.BYPASS.LTC128B.128 [R5+0x1e400], desc[UR36][R2.64], !P6 ;  /* 0x1e40000002057fae */ /* 0x000fe8000f101d64 */
[----:B------:R-:W-:Y:S04]  /*e7e0*/  LDGSTS.E.BYPASS.LTC128B.128 [R5+0x21400], desc[UR36][R2.64+0x80], !P5 ;  /* 0x2140008002057fae */ /* 0x000fe8000e901d64 */
[----:B------:R0:W-:Y:S04]  /*e7f0*/  LDGSTS.E.BYPASS.LTC128B.128 [R5+0x24400], desc[UR36][R2.64+0x100], !P4 ;  /* 0x2440010002057fae */ /* 0x0001e8000e101d64 */
[----:B0-----:R-:W0:Y:S04]  /*e800*/  SHFL.IDX PT, R2, R7, 0x1, 0x181f ;  /* 0x00381f0007027f89 */ /* 0x001e2800000e0000 */
[----:B------:R-:W1:Y:S01]  /*e810*/  SHFL.IDX PT, R3, R8, 0x1, 0x181f ;  /* 0x00381f0008037f89 */ /* 0x000e6200000e0000 */
[----:B0-----:R-:W-:-:S05]  /*e820*/  IADD3 R2, P0, R2, R4, RZ ;  /* 0x0000000402027210 */ /* 0x001fca0007f1e0ff */
[----:B-1----:R-:W-:-:S05]  /*e830*/  IMAD.X R3, RZ, RZ, R3, P0 ;  /* 0x000000ffff037224 */ /* 0x002fca00000e0603 */
[----:B------:R-:W-:Y:S04]  /*e840*/  LDGSTS.E.BYPASS.LTC128B.128 [R5+0x1ec00], desc[UR36][R2.64], !P6 ;  /* 0x1ec0000002057fae */ /* 0x000fe8000f101d64 */
[----:B------:R-:W-:Y:S04]  /*e850*/  LDGSTS.E.BYPASS.LTC128B.128 [R5+0x21c00], desc[UR36][R2.64+0x80], !P5 ;  /* 0x21c0008002057fae */ /* 0x000fe8000e901d64 */
[----:B------:R0:W-:Y:S04]  /*e860*/  LDGSTS.E.BYPASS.LTC128B.128 [R5+0x24c00], desc[UR36][R2.64+0x100], !P4 ;  /* 0x24c0010002057fae */ /* 0x0001e8000e101d64 */
[----:B0-----:R-:W0:Y:S02]  /*e870*/  SHFL.IDX PT, R2, R7, 0x2, 0x181f ;  /* 0x00581f0007027f89 */ /* 0x001e2400000e0000 */
[----:B0-----:R-:W-:-:S04]  /*e880*/  IADD3 R2, P0, R2, R4, RZ ;  /* 0x0000000402027210 */ /* 0x001fc80007f1e0ff */
[----:B------:R-:W-:Y:S02]  /*e890*/  IADD3.X R3, RZ, R35, RZ, P0, !PT ;  /* 0x00000023ff037210 */ /* 0x000fe400007fe4ff */
[----:B------:R-:W-:Y:S04]  /*e8a0*/  SHFL.IDX PT, R35, R8, 0x3, 0x181f ;  /* 0x00781f0008237f89 */ /* 0x000fe800000e0000 */
[----:B------:R-:W-:Y:S04]  /*e8b0*/  LDGSTS.E.BYPASS.LTC128B.128 [R5+0x1f400], desc[UR36][R2.64], !P6 ;  /* 0x1f40000002057fae */ /* 0x000fe8000f101d64 */
[----:B------:R-:W-:Y:S04]  /*e8c0*/  LDGSTS.E.BYPASS.LTC128B.128 [R5+0x22400], desc[UR36][R2.64+0x80], !P5 ;  /* 0x2240008002057fae */ /* 0x000fe8000e901d64 */
[----:B------:R0:W-:Y:S04]  /*e8d0*/  LDGSTS.E.BYPASS.LTC128B.128 [R5+0x25400], desc[UR36][R2.64+0x100], !P4 ;  /* 0x2540010002057fae */ /* 0x0001e8000e101d64 */
[----:B0-----:R-:W0:Y:S02]  /*e8e0*/  SHFL.IDX PT, R2, R7, 0x3, 0x181f ;  /* 0x00781f0007027f89 */ /* 0x001e2400000e0000 */
[----:B0-----:R-:W-:-:S05]  /*e8f0*/  IADD3 R2, P0, R2, R4, RZ ;  /* 0x0000000402027210 */ /* 0x001fca0007f1e0ff */
[----:B------:R-:W-:Y:S02]  /*e900*/  IMAD.X R3, RZ, RZ, R35, P0 ;  /* 0x000000ffff037224 */ /* 0x000fe400000e0623 */
[----:B------:R-:W-:Y:S04]  /*e910*/  SHFL.IDX PT, R35, R8, 0x4, 0x181f ;  /* 0x00981f0008237f89 */ /* 0x000fe800000e0000 */
[----:B------:R-:W-:Y:S04]  /*e920*/  LDGSTS.E.BYPASS.LTC128B.128 [R5+0x1fc00], desc[UR36][R2.64], !P6 ;  /* 0x1fc0000002057fae */ /* 0x000fe8000f101d64 */
[----:B------:R-:W-:Y:S04]  /*e930*/  LDGSTS.E.BYPASS.LTC128B.128 [R5+0x22c00], desc[UR36][R2.64+0x80], !P5 ;  /* 0x22c0008002057fae */ /* 0x000fe8000e901d64 */
[----:B------:R0:W-:Y:S04]  /*e940*/  LDGSTS.E.BYPASS.LTC128B.128 [R5+0x25c00], desc[UR36][R2.64+0x100], !P4 ;  /* 0x25c0010002057fae */ /* 0x0001e8000e101d64 */
[----:B0-----:R-:W0:Y:S02]  /*e950*/  SHFL.IDX PT, R2, R7, 0x4, 0x181f ;  /* 0x00981f0007027f89 */ /* 0x001e2400000e0000 */
[----:B0-----:R-:W-:-:S05]  /*e960*/  IADD3 R2, P0, R2, R4, RZ ;  /* 0x0000000402027210 */ /* 0x001fca0007f1e0ff */
[----:B------:R-:W-:Y:S02]  /*e970*/  IMAD.X R3, RZ, RZ, R35, P0 ;  /* 0x000000ffff037224 */ /* 0x000fe400000e0623 */
[----:B------:R0:W1:Y:S04]  /*e980*/  SHFL.IDX PT, R35, R8, 0x5, 0x181f ;  /* 0x00b81f0008237f89 */ /* 0x00006800000e0000 */
[----:B------:R-:W-:Y:S04]  /*e990*/  LDGSTS.E.BYPASS.LTC128B.128 [R5+0x20400], desc[UR36][R2.64], !P6 ;  /* 0x2040000002057fae */ /* 0x000fe8000f101d64 */
[----:B------:R-:W-:Y:S04]  /*e9a0*/  LDGSTS.E.BYPASS.LTC128B.128 [R5+0x23400], desc[UR36][R2.64+0x80], !P5 ;  /* 0x2340008002057fae */ /* 0x000fe8000e901d64 */
[----:B------:R2:W-:Y:S04]  /*e9b0*/  LDGSTS.E.BYPASS.LTC128B.128 [R5+0x26400], desc[UR36][R2.64+0x100], !P4 ;  /* 0x2640010002057fae */ /* 0x0005e8000e101d64 */
[----:B-12---:R0:W2:Y:S02]  /*e9c0*/  SHFL.IDX PT, R2, R7, 0x5, 0x181f ;  /* 0x00b81f0007027f89 */ /* 0x0060a400000e0000 */
.L_x_369:
[----:B------:R-:W-:Y:S02]  /*e9d0*/  LOP3.LUT P6, RZ, R23, 0x4, RZ, 0xc0, !PT ;  /* 0x0000000417ff7812 */ /* 0x000fe400078cc0ff */
[----:B--2---:R-:W-:-:S05]  /*e9e0*/  IADD3 R2, P0, R2, R4, RZ ;  /* 0x0000000402027210 */ /* 0x004fca0007f1e0ff */
[----:B------:R-:W-:Y:S01]  /*e9f0*/  IMAD.X R3, RZ, RZ, R35, P0 ;  /* 0x000000ffff037224 */ /* 0x000fe200000e0623 */
[----:B------:R-:W-:-:S05]  /*ea00*/  PLOP3.LUT P0, PT, PT, PT, PT, 0x80, 0x0 ;  /* 0x000000000000781c */ /* 0x000fca0003f0f070 */
[----:B------:R-:W-:Y:S01]  /*ea10*/  @!PT LDS RZ, [RZ] ;  /* 0x00000000fffff984 */ /* 0x000fe20000000800 */
[----:B------:R-:W-:Y:S01]  /*ea20*/  @!PT LDS RZ, [RZ] ;  /* 0x00000000fffff984 */ /* 0x000fe20000000800 */
[----:B------:R-:W-:Y:S01]  /*ea30*/  @!PT LDS RZ, [RZ] ;  /* 0x00000000fffff984 */ /* 0x000fe20000000800 */
[----:B------:R1:W-:Y:S04]  /*ea40*/  LDGSTS.E.BYPASS.LTC128B.128 [R5+0x20c00], desc[UR36][R2.64], !P6 ;  /* 0x20c0000002057fae */ /* 0x0003e8000f101d64 */
[----:B------:R1:W-:Y:S04]  /*ea50*/  LDGSTS.E.BYPASS.LTC128B.128 [R5+0x23c00], desc[UR36][R2.64+0x80], !P5 ;  /* 0x23c0008002057fae */ /* 0x0003e8000e901d64 */
[----:B------:R1:W-:Y:S01]  /*ea60*/  LDGSTS.E.BYPASS.LTC128B.128 [R5+0x26c00], desc[UR36][R2.64+0x100], !P4 ;  /* 0x26c0010002057fae */ /* 0x0003e2000e101d64 */
[----:B------:R-:W-:Y:S01]  /*ea70*/  NOP ;  /* 0x0000000000007918 */ /* 0x000fe20000000000 */
.L_x_276:
        /* <DEDUP_REMOVED lines=10> */
.L_x_277:
[----:B------:R2:W-:Y:S01]  /*eb20*/  SYNCS.ARRIVE.TRANS64.A1T0 RZ, [R6+URZ+0x30830], RZ ;  /* 0x030830ff06ff79a7 */ /* 0x0005e2000810003f */
[----:B------:R-:W-:Y:S05]  /*eb30*/  @!P5 BRA `(.L_x_278) ;  /* 0x000000000004d947 */ /* 0x000fea0003800000 */
[----:B------:R-:W-:Y:S01]  /*eb40*/  BPT.TRAP 0x1 ;  /* 0x000000040000795c */ /* 0x000fe20000300000 */
.L_x_278:
[----:B-1----:R-:W-:Y:S01]  /*eb50*/  SHF.L.U32 R2, R17, 0x1f, RZ ;  /* 0x0000001f11027819 */ /* 0x002fe200000006ff */
[----:B--2---:R-:W-:Y:S01]  /*eb60*/  IMAD R6, R10, 0x8, R22 ;  /* 0x000000080a067824 */ /* 0x004fe200078e0216 */
[----:B------:R-:W-:Y:S01]  /*eb70*/  BSSY B1, `(.L_x_279) ;  /* 0x0000004000017945 */ /* 0x000fe20003800000 */
[----:B0-----:R-:W-:Y:S02]  /*eb80*/  IMAD R7, R29, -0x60, R37 ;  /* 0xffffffa01d077824 */ /* 0x001fe400078e0225 */
[----:B------:R-:W0:Y:S02]  /*eb90*/  SYNCS.PHASECHK.TRANS64.TRYWAIT P0, [R6+URZ+0x30860], R2 ;  /* 0x03086002060075a7 */ /* 0x000e24000800017f */
[----:B0-----:R-:W-:Y:S05]  /*eba0*/  @!P0 BRA `(.L_x_280) ;  /* 0x0000003c001c8947 */ /* 0x001fea0003800000 */
.L_x_370:
[----:B------:R-:W-:Y:S05]  /*ebb0*/  BSYNC B1 ;  /* 0x0000000000017941 */ /* 0x000fea0003800000 */
.L_x_279:
[----:B------:R-:W1:Y:S01]  /*ebc0*/  S2R R3, SR_TID.X ;  /* 0x0000000000037919 */ /* 0x000e620000002100 */
[----:B------:R-:W-:Y:S01]  /*ebd0*/  UMOV UR4, 0xffffffff ;  /* 0xffffffff00047882 */ /* 0x000fe20000000000 */
[----:B------:R-:W-:Y:S01]  /*ebe0*/  IMAD R5, R10, 0x4800, R34 ;  /* 0x000048000a057824 */ /* 0x000fe200078e0222 */
[----:B-1----:R-:W-:-:S04]  /*ebf0*/  LOP3.LUT R3, R3, 0x7f, RZ, 0xc0, !PT ;  /* 0x0000007f03037812 */ /* 0x002fc800078ec0ff */
[----:B------:R-:W-:-:S05]  /*ec00*/  SHF.R.U32.HI R3, RZ, 0x3, R3 ;  /* 0x00000003ff037819 */ /* 0x000fca0000011603 */
[----:B------:R-:W-:Y:S01]  /*ec10*/  IMAD.IADD R7, R7, 0x1, -R3 ;  /* 0x0000000107077824 */ /* 0x000fe200078e0a03 */
[----:B------:R-:W-:Y:S06]  /*ec20*/  BRA.DIV UR4, `(.L_x_281) ;  /* 0x0000003e04107947 */ /* 0x000fec000b800000 */
[----:B0-----:R-:W0:Y:S01]  /*ec30*/  SHFL.IDX PT, R2, R18, RZ, 0x181f ;  /* 0x00181fff12027589 */ /* 0x001e2200000e0000 */
[----:B------:R-:W-:-:S03]  /*ec40*/  IMAD R5, R5, 0x2, R22 ;  /* 0x0000000205057824 */ /* 0x000fc600078e0216 */
[----:B------:R-:W1:Y:S04]  /*ec50*/  SHFL.IDX PT, R3, R24, RZ, 0x181f ;  /* 0x00181fff18037589 */ /* 0x000e6800000e0000 */
[----:B------:R-:W-:Y:S01]  /*ec60*/  SHFL.IDX PT, R14, R18, 0x5, 0x181f ;  /* 0x00b81f00120e7f89 */ /* 0x000fe200000e0000 */
[----:B0-----:R-:W-:-:S05]  /*ec70*/  IADD3 R2, P0, R2, R4, RZ ;  /* 0x0000000402027210 */ /* 0x001fca0007f1e0ff */
[----:B-1----:R-:W-:Y:S01]  /*ec80*/  IMAD.X R3, RZ, RZ, R3, P0 ;  /* 0x000000ffff037224 */ /* 0x002fe200000e0603 */
[----:B------:R-:W-:-:S13]  /*ec90*/  ISETP.LT.OR P0, PT, R7, 0x1, P3 ;  /* 0x000000010700780c */ /* 0x000fda0001f01670 */
[----:B------:R-:W-:Y:S01]  /*eca0*/  LDGSTS.E.BYPASS.LTC128B.128 [R5+0x400], desc[UR36][R2.64], !P0 ;  /* 0x0040000002057fae */ /* 0x000fe2000c101d64 */
[----:B------:R-:W-:-:S13]  /*ecb0*/  ISETP.LT.OR P0, PT, R7, 0x1, P2 ;  /* 0x000000010700780c */ /* 0x000fda0001701670 */
[----:B------:R-:W-:Y:S01]  /*ecc0*/  LDGSTS.E.BYPASS.LTC128B.128 [R5+0x3400], desc[UR36][R2.64+0x80], !P0 ;  /* 0x0340008002057fae */ /* 0x000fe2000c101d64 */
[----:B------:R-:W-:-:S13]  /*ecd0*/  ISETP.LT.OR P0, PT, R7, 0x1, P1 ;  /* 0x000000010700780c */ /* 0x000fda0000f01670 */
[----:B------:R0:W-:Y:S04]  /*ece0*/  LDGSTS.E.BYPASS.LTC128B.128 [R5+0x6400], desc[UR36][R2.64+0x100], !P0 ;  /* 0x0640010002057fae */ /* 0x0001e8000c101d64 */
[----:B0-----:R-:W0:Y:S04]  /*ecf0*/  SHFL.IDX PT, R2, R18, 0x1, 0x181f ;  /* 0x00381f0012027f89 */ /* 0x001e2800000e0000 */
[----:B------:R-:W1:Y:S01]  /*ed00*/  SHFL.IDX PT, R3, R24, 0x1, 0x181f ;  /* 0x00381f0018037f89 */ /* 0x000e6200000e0000 */
        /* <DEDUP_REMOVED lines=29> */
[----:B------:R-:W1:Y:S04]  /*eee0*/  SHFL.IDX PT, R3, R24, 0x4, 0x181f ;  /* 0x00981f0018037f89 */ /* 0x000e6800000e0000 */
[----:B------:R-:W2:Y:S01]  /*eef0*/  SHFL.IDX PT, R24, R24, 0x5, 0x181f ;  /* 0x00b81f0018187f89 */ /* 0x000ea200000e0000 */
[----:B0-----:R-:W-:-:S05]  /*ef00*/  IADD3 R2, P0, R2, R4, RZ ;  /* 0x0000000402027210 */ /* 0x001fca0007f1e0ff */
[----:B-1----:R-:W-:Y:S01]  /*ef10*/  IMAD.X R3, RZ, RZ, R3, P0 ;  /* 0x000000ffff037224 */ /* 0x002fe200000e0603 */
[----:B------:R-:W-:-:S13]  /*ef20*/  ISETP.LT.OR P0, PT, R7, 0x41, P3 ;  /* 0x000000410700780c */ /* 0x000fda0001f01670 */
[----:B------:R1:W-:Y:S01]  /*ef30*/  LDGSTS.E.BYPASS.LTC128B.128 [R5+0x2400], desc[UR36][R2.64], !P0 ;  /* 0x0240000002057fae */ /* 0x0003e2000c101d64 */
[----:B------:R-:W-:-:S13]  /*ef40*/  ISETP.LT.OR P0, PT, R7, 0x41, P2 ;  /* 0x000000410700780c */ /* 0x000fda0001701670 */
[----:B------:R1:W-:Y:S01]  /*ef50*/  LDGSTS.E.BYPASS.LTC128B.128 [R5+0x5400], desc[UR36][R2.64+0x80], !P0 ;  /* 0x0540008002057fae */ /* 0x0003e2000c101d64 */
[----:B------:R-:W-:-:S13]  /*ef60*/  ISETP.LT.OR P0, PT, R7, 0x41, P1 ;  /* 0x000000410700780c */ /* 0x000fda0000f01670 */
[----:B--2---:R1:W-:Y:S02]  /*ef70*/  LDGSTS.E.BYPASS.LTC128B.128 [R5+0x8400], desc[UR36][R2.64+0x100], !P0 ;  /* 0x0840010002057fae */ /* 0x0043e4000c101d64 */
.L_x_384:
[----:B01----:R-:W-:Y:S01]  /*ef80*/  IADD3 R2, P0, R14, R4, RZ ;  /* 0x000000040e027210 */ /* 0x003fe20007f1e0ff */
[----:B------:R-:W-:Y:S01]  /*ef90*/  ULDC.64 UR4, c[0x0][0x328] ;  /* 0x0000ca0000047ab9 */ /* 0x000fe20000000a00 */
[----:B------:R-:W-:Y:S01]  /*efa0*/  ULDC.64 UR6, c[0x0][0x318] ;  /* 0x0000c60000067ab9 */ /* 0x000fe20000000a00 */
[----:B------:R-:W-:Y:S02]  /*efb0*/  IMAD R20, R20, UR4, RZ ;  /* 0x0000000414147c24 */ /* 0x000fe4000f8e02ff */
[----:B------:R-:W-:Y:S01]  /*efc0*/  IMAD.X R3, RZ, RZ, R24, P0 ;  /* 0x000000ffff037224 */ /* 0x000fe200000e0618 */
[----:B------:R-:W-:-:S13]  /*efd0*/  ISETP.LT.OR P0, PT, R7, 0x51, P3 ;  /* 0x000000510700780c */ /* 0x000fda0001f01670 */
[----:B------:R-:W-:Y:S01]  /*efe0*/  @!PT LDS RZ, [RZ] ;  /* 0x00000000fffff984 */ /* 0x000fe20000000800 */
[----:B------:R-:W-:Y:S01]  /*eff0*/  @!PT LDS RZ, [RZ] ;  /* 0x00000000fffff984 */ /* 0x000fe20000000800 */
[----:B------:R-:W-:Y:S01]  /*f000*/  @!PT LDS RZ, [RZ] ;  /* 0x00000000fffff984 */ /* 0x000fe20000000800 */
[----:B------:R-:W-:Y:S01]  /*f010*/  LDGSTS.E.BYPASS.LTC128B.128 [R5+0x2c00], desc[UR36][R2.64], !P0 ;  /* 0x02c0000002057fae */ /* 0x000fe2000c101d64 */
[----:B------:R-:W-:-:S13]  /*f020*/  ISETP.LT.OR P0, PT, R7, 0x51, P2 ;  /* 0x000000510700780c */ /* 0x000fda0001701670 */
[----:B------:R-:W-:Y:S01]  /*f030*/  LDGSTS.E.BYPASS.LTC128B.128 [R5+0x5c00], desc[UR36][R2.64+0x80], !P0 ;  /* 0x05c0008002057fae */ /* 0x000fe2000c101d64 */
[----:B------:R-:W-:Y:S01]  /*f040*/  ISETP.LT.OR P0, PT, R7, 0x51, P1 ;  /* 0x000000510700780c */ /* 0x000fe20000f01670 */
[----:B------:R-:W-:-:S12]  /*f050*/  IMAD R7, R9, UR5, R20 ;  /* 0x0000000509077c24 */ /* 0x000fd8000f8e0214 */
[----:B------:R0:W-:Y:S02]  /*f060*/  LDGSTS.E.BYPASS.LTC128B.128 [R5+0x8c00], desc[UR36][R2.64+0x100], !P0 ;  /* 0x08c0010002057fae */ /* 0x0001e4000c101d64 */
[----:B0-----:R-:W-:Y:S01]  /*f070*/  IMAD.WIDE.U32 R2, R9, UR4, RZ ;  /* 0x0000000409027c25 */ /* 0x001fe2000f8e00ff */
[----:B------:R-:W-:-:S03]  /*f080*/  ULDC.64 UR4, c[0x0][0x338] ;  /* 0x0000ce0000047ab9 */ /* 0x000fc60000000a00 */
[----:B------:R-:W-:Y:S02]  /*f090*/  IMAD.IADD R3, R3, 0x1, R7 ;  /* 0x0000000103037824 */ /* 0x000fe400078e0207 */
[----:B------:R-:W-:Y:S02]  /*f0a0*/  IMAD R21, R21, UR4, RZ ;  /* 0x0000000415157c24 */ /* 0x000fe4000f8e02ff */
[----:B------:R-:W-:-:S04]  /*f0b0*/  IMAD.WIDE.U32 R2, R0, UR4, R2 ;  /* 0x0000000400027c25 */ /* 0x000fc8000f8e0002 */
[----:B------:R-:W-:Y:S01]  /*f0c0*/  IMAD R21, R0, UR5, R21 ;  /* 0x0000000500157c24 */ /* 0x000fe2000f8e0215 */
[----:B------:R-:W-:Y:S01]  /*f0d0*/  ULDC.64 UR4, c[0x0][0x330] ;  /* 0x0000cc0000047ab9 */ /* 0x000fe20000000a00 */
[----:B------:R-:W-:Y:S02]  /*f0e0*/  NOP ;  /* 0x0000000000007918 */ /* 0x000fe40000000000 */
[----:B------:R-:W-:Y:S02]  /*f0f0*/  IMAD.IADD R3, R3, 0x1, R21 ;  /* 0x0000000103037824 */ /* 0x000fe400078e0215 */
[----:B------:R-:W-:-:S04]  /*f100*/  IMAD.WIDE.U32 R2, R26, UR4, R2 ;  /* 0x000000041a027c25 */ /* 0x000fc8000f8e0002 */
[----:B------:R-:W-:Y:S01]  /*f110*/  IMAD R3, R26, UR5, R3 ;  /* 0x000000051a037c24 */ /* 0x000fe2000f8e0203 */
[----:B------:R-:W-:-:S04]  /*f120*/  LEA R18, P0, R2, UR6, 0x1 ;  /* 0x0000000602127c11 */ /* 0x000fc8000f8008ff */
[----:B------:R-:W-:Y:S02]  /*f130*/  LEA.HI.X R24, R2, UR7, R3, 0x1, P0 ;  /* 0x0000000702187c11 */ /* 0x000fe400080f0c03 */
[----:B------:R-:W-:-:S13]  /*f140*/  PLOP3.LUT P0, PT, PT, PT, PT, 0x80, 0x0 ;  /* 0x000000000000781c */ /* 0x000fda0003f0f070 */
.L_x_282:
        /* <DEDUP_REMOVED lines=10> */
.L_x_283:
[----:B------:R-:W2:Y:S01]  /*f1f0*/  LDL R0, [R1] ;  /* 0x0000000001007983 */ /* 0x000ea20000100800 */
[----:B------:R1:W-:Y:S01]  /*f200*/  SYNCS.ARRIVE.TRANS64.A1T0 RZ, [R6+URZ+0x30850], RZ ;  /* 0x030850ff06ff79a7 */ /* 0x0003e2000810003f */
[C---:B------:R-:W-:Y:S01]  /*f210*/  VIADD R8, R25.reuse, 0xffffffff ;  /* 0xffffffff19087836 */ /* 0x040fe20000000000 */
[----:B------:R-:W-:Y:S01]  /*f220*/  MOV R10, R27 ;  /* 0x0000001b000a7202 */ /* 0x000fe20000000f00 */
[----:B------:R-:W-:Y:S02]  /*f230*/  IMAD.MOV.U32 R17, RZ, RZ, R28 ;  /* 0x000000ffff117224 */ /* 0x000fe400078e001c */
[----:B------:R-:W-:Y:S01]  /*f240*/  IMAD.MOV.U32 R29, RZ, RZ, R25 ;  /* 0x000000ffff1d7224 */ /* 0x000fe200078e0019 */
[----:B--2---:R-:W-:-:S13]  /*f250*/  ISETP.GT.AND P0, PT, R25, R0, PT ;  /* 0x000000001900720c */ /* 0x004fda0003f04270 */
[----:B-1----:R-:W-:Y:S05]  /*f260*/  @P0 BRA `(.L_x_284) ;  /* 0xfffffff000180947 */ /* 0x002fea000383ffff */
.L_x_271:
[----:B------:R-:W-:Y:S05]  /*f270*/  BSYNC B0 ;  /* 0x0000000000007941 */ /* 0x000fea0003800000 */
.L_x_270:
[----:B------:R-:W1:Y:S01]  /*f280*/  S2R R0, SR_TID.X ;  /* 0x0000000000007919 */ /* 0x000e620000002100 */
[----:B------:R-:W-:Y:S01]  /*f290*/  BSSY B0, `(.L_x_285) ;  /* 0x0000010000007945 */ /* 0x000fe20003800000 */
[----:B-1----:R-:W-:-:S04]  /*f2a0*/  LOP3.LUT R0, R0, 0x7f, RZ, 0xc0, !PT ;  /* 0x0000007f00007812 */ /* 0x002fc800078ec0ff */
[----:B------:R-:W-:-:S13]  /*f2b0*/  ISETP.NE.AND P0, PT, R0, RZ, PT ;  /* 0x000000ff0000720c */ /* 0x000fda0003f05270 */
[----:B------:R-:W-:Y:S05]  /*f2c0*/  @P0 BRA `(.L_x_286) ;  /* 0x0000000000300947 */ /* 0x000fea0003800000 */
[----:B------:R-:W1:Y:S01]  /*f2d0*/  S2R R5, SR_LANEID ;  /* 0x0000000000057919 */ /* 0x000e620000000000 */
[----:B------:R-:W-:Y:S01]  /*f2e0*/  VOTEU.ANY UR4, UPT, PT ;  /* 0x0000000000047886 */ /* 0x000fe200038e0100 */
[----:B0-----:R-:W0:Y:S01]  /*f2f0*/  LDC.64 R2, c[0x0][0xc60] ;  /* 0x00031800ff027b82 */ /* 0x001e220000000a00 */
[----:B------:R-:W1:Y:S02]  /*f300*/  FLO.U32 R0, UR4 ;  /* 0x0000000400007d00 */ /* 0x000e6400080e0000 */
[----:B-1----:R-:W-:-:S06]  /*f310*/  ISETP.EQ.U32.AND P0, PT, R0, R5, PT ;  /* 0x000000050000720c */ /* 0x002fcc0003f02070 */
[----:B------:R-:W0:Y:S07]  /*f320*/  POPC R5, UR4 ;  /* 0x0000000400057d09 */ /* 0x000e2e0008000000 */
[----:B0-----:R-:W3:Y:S01]  /*f330*/  @P0 ATOMG.E.ADD.STRONG.GPU PT, R3, desc[UR36][R2.64], R5 ;  /* 0x00000005020309a8 */ /* 0x001ee200081ee1e4 */
[----:B------:R-:W0:Y:S02]  /*f340*/  S2R R4, SR_LTMASK ;  /* 0x0000000000047919 */ /* 0x000e240000003900 */
[----:B0-----:R-:W-:-:S04]  /*f350*/  LOP3.LUT R4, R4, UR4, RZ, 0xc0, !PT ;  /* 0x0000000404047c12 */ /* 0x001fc8000f8ec0ff */
[----:B------:R-:W0:Y:S01]  /*f360*/  POPC R7, R4 ;  /* 0x0000000400077309 */ /* 0x000e220000000000 */
[----:B---3--:R-:W0:Y:S02]  /*f370*/  SHFL.IDX PT, R0, R3, R0, 0x1f ;  /* 0x00001f0003007589 */ /* 0x008e2400000e0000 */
[----:B0-----:R-:W-:-:S07]  /*f380*/  IADD3 R16, R0, UR39, R7 ;  /* 0x0000002700107c10 */ /* 0x001fce000fffe007 */
.L_x_286:
[----:B------:R-:W-:Y:S05]  /*f390*/  BSYNC B0 ;  /* 0x0000000000007941 */ /* 0x000fea0003800000 */
.L_x_285:
[----:B------:R-:W-:-:S13]  /*f3a0*/  LOP3.LUT P0, RZ, R23, 0x10, RZ, 0xc0, !PT ;  /* 0x0000001017ff7812 */ /* 0x000fda000780c0ff */
[----:B------:R-:W-:Y:S05]  /*f3b0*/  @!P0 BRA `(.L_x_287) ;  /* 0x0000000000048947 */ /* 0x000fea0003800000 */
[----:B------:R-:W-:Y:S01]  /*f3c0*/  BPT.TRAP 0x1 ;  /* 0x000000040000795c */ /* 0x000fe20000300000 */
.L_x_287:
[----:B------:R-:W-:Y:S01]  /*f3d0*/  IMAD R0, R27, 0x8, R22 ;  /* 0x000000081b007824 */ /* 0x000fe200078e0216 */
[----:B0-----:R-:W-:Y:S01]  /*f3e0*/  SHF.L.U32 R3, R28, 0x1f, RZ ;  /* 0x0000001f1c037819 */ /* 0x001fe200000006ff */
[----:B------:R-:W-:Y:S01]  /*f3f0*/  BSSY B0, `(.L_x_288) ;  /* 0x0000004000007945 */ /* 0x000fe20003800000 */
[----:B------:R-:W-:Y:S02]  /*f400*/  IMAD R6, R25, -0x60, R37 ;  /* 0xffffffa019067824 */ /* 0x000fe400078e0225 */
[----:B------:R-:W0:Y:S02]  /*f410*/  SYNCS.PHASECHK.TRANS64.TRYWAIT P0, [R0+URZ+0x30860], R3 ;  /* 0x03086003000075a7 */ /* 0x000e24000800017f */
[----:B0-----:R-:W-:Y:S05]  /*f420*/  @!P0 BRA `(.L_x_289) ;  /* 0x0000003c00208947 */ /* 0x001fea0003800000 */
.L_x_385:
[----:B------:R-:W-:Y:S05]  /*f430*/  BSYNC B0 ;  /* 0x0000000000007941 */ /* 0x000fea0003800000 */
.L_x_288:
[----:B------:R-:W1:Y:S01]  /*f440*/  S2R R2, SR_TID.X ;  /* 0x0000000000027919 */ /* 0x000e620000002100 */
[----:B------:R-:W-:Y:S01]  /*f450*/  UMOV UR4, 0xffffffff ;  /* 0xffffffff00047882 */ /* 0x000fe20000000000 */
[----:B------:R-:W-:Y:S01]  /*f460*/  IMAD R7, R27, 0x4800, R34 ;  /* 0x000048001b077824 */ /* 0x000fe200078e0222 */
[----:B-1----:R-:W-:-:S04]  /*f470*/  LOP3.LUT R2, R2, 0x7f, RZ, 0xc0, !PT ;  /* 0x0000007f02027812 */ /* 0x002fc800078ec0ff */
[----:B------:R-:W-:-:S05]  /*f480*/  SHF.R.U32.HI R2, RZ, 0x3, R2 ;  /* 0x00000003ff027819 */ /* 0x000fca0000011602 */
[----:B------:R-:W-:Y:S01]  /*f490*/  IMAD.IADD R6, R6, 0x1, -R2 ;  /* 0x0000000106067824 */ /* 0x000fe200078e0a02 */
[----:B------:R-:W-:Y:S06]  /*f4a0*/  BRA.DIV UR4, `(.L_x_290) ;  /* 0x0000003e04147947 */ /* 0x000fec000b800000 */
[----:B--2---:R-:W1:Y:S01]  /*f4b0*/  SHFL.IDX PT, R14, R18, RZ, 0x181f ;  /* 0x00181fff120e7589 */ /* 0x004e6200000e0000 */
[----:B------:R-:W-:Y:S01]  /*f4c0*/  ULDC UR4, c[0x0][0x2f4] ;  /* 0x0000bd0000047ab9 */ /* 0x000fe20000000800 */
[C---:B------:R-:W-:Y:S01]  /*f4d0*/  IMAD.SHL.U32 R5, R31.reuse, 0x2, RZ ;  /* 0x000000021f057824 */ /* 0x040fe200078e00ff */
[----:B------:R-:W-:Y:S01]  /*f4e0*/  ISETP.GE.AND P2, PT, R31, UR4, PT ;  /* 0x000000041f007c0c */ /* 0x000fe2000bf46270 */
[----:B0-----:R-:W0:Y:S01]  /*f4f0*/  SHFL.IDX PT, R3, R24, RZ, 0x181f ;  /* 0x00181fff18037589 */ /* 0x001e2200000e0000 */
[----:B------:R-:W-:Y:S01]  /*f500*/  IMAD R4, R7, 0x2, R22 ;  /* 0x0000000207047824 */ /* 0x000fe200078e0216 */
[----:B------:R-:W-:Y:S02]  /*f510*/  ISETP.GE.AND P1, PT, R33, UR4, PT ;  /* 0x0000000421007c0c */ /* 0x000fe4000bf26270 */
[C---:B------:R-:W-:Y:S01]  /*f520*/  ISETP.LT.OR P4, PT, R6.reuse, 0x1, P2 ;  /* 0x000000010600780c */ /* 0x040fe20001781670 */
[----:B------:R-:W-:Y:S01]  /*f530*/  SHFL.IDX PT, R7, R24, 0x1, 0x181f ;  /* 0x00381f0018077f89 */ /* 0x000fe200000e0000 */
[----:B------:R-:W-:-:S02]  /*f540*/  ISETP.LT.OR P3, PT, R6, 0x1, P1 ;  /* 0x000000010600780c */ /* 0x000fc40000f61670 */
[----:B-1----:R-:W-:Y:S02]  /*f550*/  IADD3 R2, P0, R14, R5, RZ ;  /* 0x000000050e027210 */ /* 0x002fe40007f1e0ff */
[----:B------:R-:W1:Y:S03]  /*f560*/  SHFL.IDX PT, R14, R18, 0x1, 0x181f ;  /* 0x00381f00120e7f89 */ /* 0x000e6600000e0000 */
[----:B0-----:R-:W-:Y:S01]  /*f570*/  IMAD.X R3, RZ, RZ, R3, P0 ;  /* 0x000000ffff037224 */ /* 0x001fe200000e0603 */
[----:B------:R-:W-:-:S04]  /*f580*/  ISETP.GE.AND P0, PT, R32, UR4, PT ;  /* 0x0000000420007c0c */ /* 0x000fc8000bf06270 */
[----:B------:R-:W-:Y:S01]  /*f590*/  LDGSTS.E.BYPASS.LTC128B.128 [R4+0x400], desc[UR36][R2.64], !P4 ;  /* 0x0040000002047fae */ /* 0x000fe2000e101d64 */
[----:B------:R-:W-:-:S03]  /*f5a0*/  ISETP.LT.OR P4, PT, R6, 0x1, P0 ;  /* 0x000000010600780c */ /* 0x000fc60000781670 */
[----:B------:R-:W-:Y:S10]  /*f5b0*/  LDGSTS.E.BYPASS.LTC128B.128 [R4+0x3400], desc[UR36][R2.64+0x80], !P3 ;  /* 0x0340008002047fae */ /* 0x000ff4000d901d64 */
[----:B------:R1:W-:Y:S01]  /*f5c0*/  LDGSTS.E.BYPASS.LTC128B.128 [R4+0x6400], desc[UR36][R2.64+0x100], !P4 ;  /* 0x0640010002047fae */ /* 0x0003e2000e101d64 */
[----:B------:R-:W-:-:S02]  /*f5d0*/  ISETP.LT.OR P4, PT, R6, 0x11, P2 ;  /* 0x000000110600780c */ /* 0x000fc40001781670 */
[----:B-1----:R-:W-:Y:S02]  /*f5e0*/  IADD3 R2, P3, R14, R5, RZ ;  /* 0x000000050e027210 */ /* 0x002fe40007f7e0ff */
[----:B------:R-:W0:Y:S03]  /*f5f0*/  SHFL.IDX PT, R14, R18, 0x2, 0x181f ;  /* 0x00581f00120e7f89 */ /* 0x000e2600000e0000 */
[----:B------:R-:W-:Y:S01]  /*f600*/  IMAD.X R3, RZ, RZ, R7, P3 ;  /* 0x000000ffff037224 */ /* 0x000fe200018e0607 */
[C---:B------:R-:W-:Y:S01]  /*f610*/  ISETP.LT.OR P3, PT, R6.reuse, 0x11, P1 ;  /* 0x000000110600780c */ /* 0x040fe20000f61670 */
[----:B------:R-:W1:Y:S04]  /*f620*/  SHFL.IDX PT, R7, R24, 0x2, 0x181f ;  /* 0x00581f0018077f89 */ /* 0x000e6800000e0000 */
[----:B------:R-:W-:Y:S01]  /*f630*/  LDGSTS.E.BYPASS.LTC128B.128 [R4+0xc00], desc[UR36][R2.64], !P4 ;  /* 0x00c0000002047fae */ /* 0x000fe2000e101d64 */
[----:B------:R-:W-:-:S07]  /*f640*/  ISETP.LT.OR P4, PT, R6, 0x11, P0 ;  /* 0x000000110600780c */ /* 0x000fce0000781670 */
[----:B------:R-:W-:Y:S06]  /*f650*/  LDGSTS.E.BYPASS.LTC128B.128 [R4+0x3c00], desc[UR36][R2.64+0x80], !P3 ;  /* 0x03c0008002047fae */ /* 0x000fec000d901d64 */
[----:B------:R0:W-:Y:S01]  /*f660*/  LDGSTS.E.BYPASS.LTC128B.128 [R4+0x6c00], desc[UR36][R2.64+0x100], !P4 ;  /* 0x06c0010002047fae */ /* 0x0001e2000e101d64 */
[----:B------:R-:W-:Y:S02]  /*f670*/  ISETP.LT.OR P4, PT, R6, 0x21, P2 ;  /* 0x000000210600780c */ /* 0x000fe40001781670 */
[----:B0-----:R-:W-:Y:S02]  /*f680*/  IADD3 R2, P3, R14, R5, RZ ;  /* 0x000000050e027210 */ /* 0x001fe40007f7e0ff */
[----:B------:R-:W0:Y:S03]  /*f690*/  SHFL.IDX PT, R14, R18, 0x3, 0x181f ;  /* 0x00781f00120e7f89 */ /* 0x000e2600000e0000 */
[----:B-1----:R-:W-:Y:S01]  /*f6a0*/  IMAD.X R3, RZ, RZ, R7, P3 ;  /* 0x000000ffff037224 */ /* 0x002fe200018e0607 */
        /* <DEDUP_REMOVED lines=13> */
[----:B------:R-:W-:-:S03]  /*f780*/  ISETP.LT.OR P4, PT, R6, 0x31, P0 ;  /* 0x000000310600780c */ /* 0x000fc60000781670 */
[----:B------:R-:W2:Y:S04]  /*f790*/  SHFL.IDX PT, R24, R24, 0x5, 0x181f ;  /* 0x00b81f0018187f89 */ /* 0x000ea800000e0000 */
[----:B------:R-:W-:Y:S06]  /*f7a0*/  LDGSTS.E.BYPASS.LTC128B.128 [R4+0x4c00], desc[UR36][R2.64+0x80], !P3 ;  /* 0x04c0008002047fae */ /* 0x000fec000d901d64 */
[----:B------:R0:W-:Y:S01]  /*f7b0*/  LDGSTS.E.BYPASS.LTC128B.128 [R4+0x7c00], desc[UR36][R2.64+0x100], !P4 ;  /* 0x07c0010002047fae */ /* 0x0001e2000e101d64 */
[----:B------:R-:W-:-:S02]  /*f7c0*/  ISETP.LT.OR P4, PT, R6, 0x41, P2 ;  /* 0x000000410600780c */ /* 0x000fc40001781670 */
[----:B0-----:R-:W-:Y:S02]  /*f7d0*/  IADD3 R2, P3, R14, R5, RZ ;  /* 0x000000050e027210 */ /* 0x001fe40007f7e0ff */
[----:B------:R0:W3:Y:S03]  /*f7e0*/  SHFL.IDX PT, R14, R18, 0x5, 0x181f ;  /* 0x00b81f00120e7f89 */ /* 0x0000e600000e0000 */
[----:B-1----:R-:W-:Y:S01]  /*f7f0*/  IMAD.X R3, RZ, RZ, R7, P3 ;  /* 0x000000ffff037224 */ /* 0x002fe200018e0607 */
[----:B------:R-:W-:-:S05]  /*f800*/  ISETP.LT.OR P3, PT, R6, 0x41, P1 ;  /* 0x000000410600780c */ /* 0x000fca0000f61670 */
[----:B------:R0:W-:Y:S01]  /*f810*/  LDGSTS.E.BYPASS.LTC128B.128 [R4+0x2400], desc[UR36][R2.64], !P4 ;  /* 0x0240000002047fae */ /* 0x0001e2000e101d64 */
[----:B------:R-:W-:-:S07]  /*f820*/  ISETP.LT.OR P4, PT, R6, 0x41, P0 ;  /* 0x000000410600780c */ /* 0x000fce0000781670 */
[----:B------:R0:W-:Y:S06]  /*f830*/  LDGSTS.E.BYPASS.LTC128B.128 [R4+0x5400], desc[UR36][R2.64+0x80], !P3 ;  /* 0x0540008002047fae */ /* 0x0001ec000d901d64 */
[----:B--2---:R0:W-:Y:S02]  /*f840*/  LDGSTS.E.BYPASS.LTC128B.128 [R4+0x8400], desc[UR36][R2.64+0x100], !P4 ;  /* 0x0840010002047fae */ /* 0x0041e4000e101d64 */
.L_x_399:
[C---:B------:R-:W-:Y:S02]  /*f850*/  ISETP.LT.OR P2, PT, R6.reuse, 0x51, P2 ;  /* 0x000000510600780c */ /* 0x040fe40001741670 */
[C---:B------:R-:W-:Y:S02]  /*f860*/  ISETP.LT.OR P1, PT, R6.reuse, 0x51, P1 ;  /* 0x000000510600780c */ /* 0x040fe40000f21670 */
[----:B------:R-:W-:Y:S02]  /*f870*/  ISETP.LT.OR P0, PT, R6, 0x51, P0 ;  /* 0x000000510600780c */ /* 0x000fe40000701670 */
[----:B0--3--:R-:W-:-:S05]  /*f880*/  IADD3 R2, P3, R14, R5, RZ ;  /* 0x000000050e027210 */ /* 0x009fca0007f7e0ff */
[----:B------:R-:W-:-:S05]  /*f890*/  IMAD.X R3, RZ, RZ, R24, P3 ;  /* 0x000000ffff037224 */ /* 0x000fca00018e0618 */
        /* <DEDUP_REMOVED lines=8> */
.L_x_291:
        /* <DEDUP_REMOVED lines=10> */
.L_x_292:
[----:B------:R1:W-:Y:S01]  /*f9c0*/  SYNCS.ARRIVE.TRANS64.A1T0 RZ, [R0+URZ+0x30850], RZ ;  /* 0x030850ff00ff79a7 */ /* 0x0003e2000810003f */
[----:B------:R-:W-:-:S05]  /*f9d0*/  VIADD R27, R27, 0x1 ;  /* 0x000000011b1b7836 */ /* 0x000fca0000000000 */
[----:B------:R-:W-:-:S04]  /*f9e0*/  ISETP.NE.AND P0, PT, R27, 0x2, PT ;  /* 0x000000021b00780c */ /* 0x000fc80003f05270 */
[----:B0-----:R-:W-:Y:S02]  /*f9f0*/  SEL R3, RZ, 0x1, P0 ;  /* 0x00000001ff037807 */ /* 0x001fe40000000000 */
[----:B------:R-:W-:Y:S02]  /*fa00*/  SEL R27, R27, RZ, P0 ;  /* 0x000000ff1b1b7207 */ /* 0x000fe40000000000 */
[----:B-1----:R-:W-:-:S07]  /*fa10*/  LOP3.LUT R28, R28, R3, RZ, 0x3c, !PT ;  /* 0x000000031c1c7212 */ /* 0x002fce00078e3cff */
.L_x_249:
[----:B------:R-:W-:Y:S05]  /*fa20*/  BSYNC B7 ;  /* 0x0000000000077941 */ /* 0x000fea0003800000 */
.L_x_247:
[----:B------:R-:W-:-:S13]  /*fa30*/  LOP3.LUT P0, RZ, R23, 0x80, RZ, 0xc0, !PT ;  /* 0x0000008017ff7812 */ /* 0x000fda000780c0ff */
[----:B------:R-:W-:Y:S05]  /*fa40*/  @!P0 BRA `(.L_x_293) ;  /* 0x0000000000248947 */ /* 0x000fea0003800000 */
[----:B------:R-:W-:Y:S05]  /*fa50*/  WARPSYNC.ALL ;  /* 0x0000000000007948 */ /* 0x000fea0003800000 */
[----:B------:R-:W0:Y:S08]  /*fa60*/  S2UR UR5, SR_CgaCtaId ;  /* 0x00000000000579c3 */ /* 0x000e300000008800 */
[----:B------:R-:W-:Y:S06]  /*fa70*/  BAR.SYNC.DEFER_BLOCKING 0x5, 0x180 ;  /* 0x0146000000007b1d */ /* 0x000fec0000010000 */
[----:B------:R-:W-:-:S02]  /*fa80*/  UMOV UR4, 0x400 ;  /* 0x0000040000047882 */ /* 0x000fc40000000000 */
[----:B0-----:R-:W-:-:S06]  /*fa90*/  ULEA UR4, UR5, UR4, 0x18 ;  /* 0x0000000405047291 */ /* 0x001fcc000f8ec03f */
[----:B------:R-:W-:-:S05]  /*faa0*/  IMAD.U32 R22, RZ, RZ, UR4 ;  /* 0x00000004ff167e24 */ /* 0x000fca000f8e00ff */
[----:B------:R0:W1:Y:S01]  /*fab0*/  LDS.128 R16, [R22+0x308d0] ;  /* 0x0308d00016107984 */ /* 0x0000620000000c00 */
[----:B------:R-:W-:Y:S06]  /*fac0*/  BAR.ARV 0x4, 0x180 ;  /* 0x0106000000007b1d */ /* 0x000fec0000002000 */
[----:B------:R-:W-:Y:S05]  /*fad0*/  BRA `(.L_x_294) ;  /* 0x0000000800d07947 */ /* 0x000fea0003800000 */
.L_x_293:
[----:B------:R-:W0:Y:S01]  /*fae0*/  S2R R9, SR_TID.X ;  /* 0x0000000000097919 */ /* 0x000e220000002100 */
[----:B------:R-:W-:Y:S01]  /*faf0*/  UMOV UR4, 0xffffffff ;  /* 0xffffffff00047882 */ /* 0x000fe20000000000 */
[----:B0-----:R-:W-:-:S04]  /*fb00*/  LOP3.LUT R9, R9, 0x1f, RZ, 0xc0, !PT ;  /* 0x0000001f09097812 */ /* 0x001fc800078ec0ff */
[----:B------:R-:W-:Y:S01]  /*fb10*/  ISETP.NE.AND P0, PT, R9, 0x1f, PT ;  /* 0x0000001f0900780c */ /* 0x000fe20003f05270 */
[----:B------:R-:W-:-:S12]  /*fb20*/  BRA.DIV UR4, `(.L_x_295) ;  /* 0x0000003e04787947 */ /* 0x000fd8000b800000 */
[----:B------:R-:W-:Y:S01]  /*fb30*/  IMAD.IADD R7, R19, 0x1, R9 ;  /* 0x0000000113077824 */ /* 0x000fe200078e0209 */
[----:B------:R-:W-:-:S04]  /*fb40*/  ULDC UR4, c[0x0][0xc3c] ;  /* 0x00030f0000047ab9 */ /* 0x000fc80000000800 */
[----:B------:R-:W-:-:S13]  /*fb50*/  ISETP.GE.OR P1, PT, R7, UR4, !P0 ;  /* 0x0000000407007c0c */ /* 0x000fda000c726670 */
[----:B------:R-:W0:Y:S08]  /*fb60*/  @!P1 LDC.64 R4, c[0x0][0xc80] ;  /* 0x00032000ff049b82 */ /* 0x000e300000000a00 */
[----:B------:R-:W1:Y:S01]  /*fb70*/  @!P1 LDC.64 R2, c[0x0][0xc78] ;  /* 0x00031e00ff029b82 */ /* 0x000e620000000a00 */
[----:B0-----:R-:W-:-:S06]  /*fb80*/  @!P1 IMAD.WIDE R4, R7, 0x4, R4 ;  /* 0x0000000407049825 */ /* 0x001fcc00078e0204 */
[----:B------:R-:W2:Y:S01]  /*fb90*/  @!P1 LDG.E R4, desc[UR36][R4.64] ;  /* 0x0000002404049981 */ /* 0x000ea2000c1e1900 */
[----:B-1----:R-:W-:-:S06]  /*fba0*/  @!P1 IMAD.WIDE R2, R7, 0x4, R2 ;  /* 0x0000000407029825 */ /* 0x002fcc00078e0202 */
[----:B------:R-:W3:Y:S01]  /*fbb0*/  @!P1 LDG.E R2, desc[UR36][R2.64] ;  /* 0x0000002402029981 */ /* 0x000ee2000c1e1900 */
[----:B------:R-:W-:Y:S02]  /*fbc0*/  IMAD.MOV.U32 R7, RZ, RZ, RZ ;  /* 0x000000ffff077224 */ /* 0x000fe400078e00ff */
[----:B------:R-:W-:Y:S01]  /*fbd0*/  IMAD.MOV.U32 R10, RZ, RZ, RZ ;  /* 0x000000ffff0a7224 */ /* 0x000fe200078e00ff */
[C---:B------:R-:W-:Y:S02]  /*fbe0*/  ISETP.GE.U32.AND P2, PT, R9.reuse, 0x2, PT ;  /* 0x000000020900780c */ /* 0x040fe40003f46070 */
[C---:B------:R-:W-:Y:S02]  /*fbf0*/  ISETP.GE.U32.AND P3, PT, R9.reuse, 0x4, PT ;  /* 0x000000040900780c */ /* 0x040fe40003f66070 */
[C---:B------:R-:W-:Y:S02]  /*fc00*/  ISETP.GE.U32.AND P4, PT, R9.reuse, 0x8, PT ;  /* 0x000000080900780c */ /* 0x040fe40003f86070 */
[----:B------:R-:W-:Y:S01]  /*fc10*/  ISETP.GE.U32.AND P5, PT, R9, 0x10, PT ;  /* 0x000000100900780c */ /* 0x000fe20003fa6070 */
[----:B------:R-:W-:Y:S04]  /*fc20*/  SHFL.IDX PT, R0, R16, RZ, 0x1f ;  /* 0x00001fff10007589 */ /* 0x000fe800000e0000 */
[----:B------:R-:W-:Y:S01]  /*fc30*/  SHFL.IDX PT, R8, R16, 0x1, 0x1f ;  /* 0x00201f0010087f89 */ /* 0x000fe200000e0000 */
[----:B--2---:R-:W-:Y:S01]  /*fc40*/  @!P1 MOV R7, R4 ;  /* 0x0000000400079202 */ /* 0x004fe20000000f00 */
[----:B---3--:R-:W-:-:S04]  /*fc50*/  @!P1 IMAD.MOV.U32 R10, RZ, RZ, R2 ;  /* 0x000000ffff0a9224 */ /* 0x008fc800078e0002 */
[----:B------:R-:W-:-:S05]  /*fc60*/  IMAD R13, R10, R7, RZ ;  /* 0x000000070a0d7224 */ /* 0x000fca00078e02ff */
[----:B------:R-:W0:Y:S01]  /*fc70*/  SHFL.UP PT, R14, R13, 0x1, RZ ;  /* 0x042000000d0e7989 */ /* 0x000e2200000e00ff */
[----:B------:R-:W-:-:S04]  /*fc80*/  ISETP.NE.AND P1, PT, R9, RZ, PT ;  /* 0x000000ff0900720c */ /* 0x000fc80003f25270 */
        /* <DEDUP_REMOVED lines=14> */
[----:B------:R0:W1:Y:S01]  /*fd70*/  SHFL.IDX PT, R14, R2, 0x1f, 0x1f ;  /* 0x03e01f00020e7f89 */ /* 0x00006200000e0000 */
[----:B------:R-:W-:-:S07]  /*fd80*/  IMAD.MOV.U32 R6, RZ, RZ, RZ ;  /* 0x000000ffff067224 */ /* 0x000fce00078e00ff */
.L_x_409:
[----:B------:R-:W-:Y:S02]  /*fd90*/  ULDC UR4, c[0x0][0xc38] ;  /* 0x00030e0000047ab9 */ /* 0x000fe40000000800 */
[----:B------:R-:W-:-:S04]  /*fda0*/  IMAD.U32 R5, RZ, RZ, UR4 ;  /* 0x00000004ff057e24 */ /* 0x000fc8000f8e00ff */
[----:B-1----:R-:W-:-:S04]  /*fdb0*/  IMAD R14, R14, R5, RZ ;  /* 0x000000050e0e7224 */ /* 0x002fc800078e02ff */
[----:B------:R-:W-:-:S05]  /*fdc0*/  IMAD.IADD R9, R8, 0x1, R14 ;  /* 0x0000000108097824 */ /* 0x000fca00078e020e */
[----:B------:R-:W-:-:S13]  /*fdd0*/  ISETP.GT.AND P6, PT, R9, R0, PT ;  /* 0x000000000900720c */ /* 0x000fda0003fc4270 */
[----:B------:R-:W-:Y:S05]  /*fde0*/  @P6 BRA `(.L_x_296) ;  /* 0x0000000000a46947 */ /* 0x000fea0003800000 */
.L_x_299:
[----:B0-----:R-:W0:Y:S01]  /*fdf0*/  LDC R2, c[0x0][0xc3c] ;  /* 0x00030f00ff027b82 */ /* 0x001e220000000800 */
[----:B------:R-:W-:-:S05]  /*fe00*/  VIADD R19, R19, 0x1f ;  /* 0x0000001f13137836 */ /* 0x000fca0000000000 */
[----:B0-----:R-:W-:-:S13]  /*fe10*/  ISETP.GE.AND P6, PT, R19, R2, PT ;  /* 0x000000021300720c */ /* 0x001fda0003fc6270 */
[----:B------:R-:W-:Y:S05]  /*fe20*/  @P6 BRA `(.L_x_297) ;  /* 0x0000000400b86947 */ /* 0x000fea0003800000 */
[----:B------:R-:W0:Y:S01]  /*fe30*/  S2R R3, SR_TID.X ;  /* 0x0000000000037919 */ /* 0x000e220000002100 */
[----:B------:R-:W-:Y:S01]  /*fe40*/  IMAD.MOV.U32 R7, RZ, RZ, RZ ;  /* 0x000000ffff077224 */ /* 0x000fe200078e00ff */
[----:B0-----:R-:W-:-:S05]  /*fe50*/  LOP3.LUT R3, R3, 0x1f, RZ, 0xc0, !PT ;  /* 0x0000001f03037812 */ /* 0x001fca00078ec0ff */
[----:B------:R-:W-:-:S05]  /*fe60*/  IMAD.IADD R11, R19, 0x1, R3 ;  /* 0x00000001130b7824 */ /* 0x000fca00078e0203 */
[----:B------:R-:W-:-:S13]  /*fe70*/  ISETP.GE.OR P6, PT, R11, R2, !P0 ;  /* 0x000000020b00720c */ /* 0x000fda00047c6670 */
[----:B------:R-:W0:Y:S08]  /*fe80*/  @!P6 LDC.64 R2, c[0x0][0xc80] ;  /* 0x00032000ff02eb82 */ /* 0x000e300000000a00 */
[----:B------:R-:W1:Y:S01]  /*fe90*/  @!P6 LDC.64 R4, c[0x0][0xc78] ;  /* 0x00031e00ff04eb82 */ /* 0x000e620000000a00 */
[----:B------:R-:W-:Y:S02]  /*fea0*/  IMAD.MOV.U32 R10, RZ, RZ, RZ ;  /* 0x000000ffff0a7224 */ /* 0x000fe400078e00ff */
[----:B0-----:R-:W-:-:S05]  /*feb0*/  @!P6 IMAD.WIDE R2, R11, 0x4, R2 ;  /* 0x000000040b02e825 */ /* 0x001fca00078e0202 */
[----:B------:R1:W2:Y:S02]  /*fec0*/  @!P6 LDG.E R7, desc[UR36][R2.64] ;  /* 0x000000240207e981 */ /* 0x0002a4000c1e1900 */
[----:B-1----:R-:W-:-:S05]  /*fed0*/  @!P6 IMAD.WIDE R2, R11, 0x4, R4 ;  /* 0x000000040b02e825 */ /* 0x002fca00078e0204 */
[----:B------:R-:W2:Y:S01]  /*fee0*/  @!P6 LDG.E R10, desc[UR36][R2.64] ;  /* 0x00000024020ae981 */ /* 0x000ea2000c1e1900 */
[----:B------:R-:W-:Y:S01]  /*fef0*/  UMOV UR4, 0xffffffff ;  /* 0xffffffff00047882 */ /* 0x000fe20000000000 */
[----:B--2---:R-:W-:Y:S02]  /*ff00*/  IMAD R13, R10, R7, RZ ;  /* 0x000000070a0d7224 */ /* 0x004fe400078e02ff */
[----:B------:R-:W-:Y:S05]  /*ff10*/  BRA.DIV UR4, `(.L_x_298) ;  /* 0x0000003e04b47947 */ /* 0x000fea000b800000 */
        /* <DEDUP_REMOVED lines=10> */
[----:B0-----:R-:W-:-:S04]  /*ffc0*/  SEL R4, R14, RZ, P4 ;  /* 0x000000ff0e047207 */ /* 0x001fc80002000000 */
[----:B------:R-:W-:-:S05]  /*ffd0*/  IADD3 R4, R3, R4, RZ ;  /* 0x0000000403047210 */ /* 0x000fca0007ffe0ff */
[----:B------:R-:W0:Y:S02]  /*ffe0*/  SHFL.UP PT, R14, R4, 0x10, RZ ;  /* 0x06000000040e7989 */ /* 0x000e2400000e00ff */
[----:B0-----:R-:W-:-:S05]  /*fff0*/  SEL R5, R14, RZ, P5 ;  /* 0x000000ff0e057207 */ /* 0x001fca0002800000 */
[----:B------:R-:W-:-:S05]  /*10000*/  IMAD.IADD R2, R4, 0x1, R5 ;  /* 0x0000000104027824 */ /* 0x000fca00078e0205 */
[----:B------:R0:W1:Y:S02]  /*10010*/  SHFL.IDX PT, R14, R2, 0x1f, 0x1f ;  /* 0x03e01f00020e7f89 */ /* 0x00006400000e0000 */
.L_x_417:
[----:B------:R-:W-:Y:S02]  /*10020*/  ULDC UR4, c[0x0][0xc38] ;  /* 0x00030e0000047ab9 */ /* 0x000fe40000000800 */
[----:B------:R-:W-:-:S04]  /*10030*/  IMAD.U32 R5, RZ, RZ, UR4 ;  /* 0x00000004ff057e24 */ /* 0x000fc8000f8e00ff */
[----:B-1----:R-:W-:-:S04]  /*10040*/  IMAD R14, R14, R5, RZ ;  /* 0x000000050e0e7224 */ /* 0x002fc800078e02ff */
[----:B------:R-:W-:-:S05]  /*10050*/  IMAD.IADD R9, R14, 0x1, R9 ;  /* 0x000000010e097824 */ /* 0x000fca00078e0209 */
[----:B------:R-:W-:-:S13]  /*10060*/  ISETP.GT.AND P6, PT, R9, R0, PT ;  /* 0x000000000900720c */ /* 0x000fda0003fc4270 */
[----:B------:R-:W-:Y:S05]  /*10070*/  @!P6 BRA `(.L_x_299) ;  /* 0xfffffffc005ce947 */ /* 0x000fea000383ffff */
.L_x_296:
[----:B------:R-:W-:Y:S01]  /*10080*/  IMAD.IADD R9, R9, 0x1, -R14 ;  /* 0x0000000109097824 */ /* 0x000fe200078e0a0e */
[----:B------:R-:W-:-:S03]  /*10090*/  UMOV UR4, 0xffffffff ;  /* 0xffffffff00047882 */ /* 0x000fc60000000000 */
[----:B------:R-:W-:-:S05]  /*100a0*/  IMAD R3, R2, R5, R9 ;  /* 0x0000000502037224 */ /* 0x000fca00078e0209 */
[----:B------:R-:W-:Y:S01]  /*100b0*/  ISETP.GT.AND P6, PT, R3, R0, PT ;  /* 0x000000000300720c */ /* 0x000fe20003fc4270 */
[----:B------:R-:W-:-:S12]  /*100c0*/  BRA.DIV UR4, `(.L_x_300) ;  /* 0x0000004204007947 */ /* 0x000fd8000b800000 */
[----:B------:R-:W-:-:S04]  /*100d0*/  VOTE.ANY R3, PT, !P6 ;  /* 0x0000000000037806 */ /* 0x000fc800070e0100 */
[----:B------:R-:W1:Y:S02]  /*100e0*/  POPC R4, R3 ;  /* 0x0000000300047309 */ /* 0x000e640000000000 */
[----:B-1----:R1:W2:Y:S04]  /*100f0*/  SHFL.IDX PT, R7, R7, R4, 0x1f ;  /* 0x00001f0407077589 */ /* 0x0022a800000e0000 */
[----:B------:R1:W3:Y:S02]  /*10100*/  SHFL.IDX PT, R10, R10, R4, 0x1f ;  /* 0x00001f040a0a7589 */ /* 0x0002e400000e0000 */
.L_x_422:
[----:B------:R-:W-:-:S13]  /*10110*/  ISETP.NE.AND P0, PT, R3, RZ, PT ;  /* 0x000000ff0300720c */ /* 0x000fda0003f05270 */
[----:B------:R-:W-:Y:S05]  /*10120*/  @!P0 BRA `(.L_x_301) ;  /* 0x0000000000108947 */ /* 0x000fea0003800000 */
[----:B------:R-:W-:Y:S01]  /*10130*/  UMOV UR4, 0xffffffff ;  /* 0xffffffff00047882 */ /* 0x000fe20000000000 */
[----:B------:R-:W-:Y:S02]  /*10140*/  VIADD R12, R4, 0xffffffff ;  /* 0xffffffff040c7836 */ /* 0x000fe40000000000 */
[----:B------:R-:W-:Y:S05]  /*10150*/  BRA.DIV UR4, `(.L_x_302) ;  /* 0x0000004204387947 */ /* 0x000fea000b800000 */
[----:B------:R4:W0:Y:S02]  /*10160*/  SHFL.IDX PT, R6, R2, R12, 0x1f ;  /* 0x00001f0c02067589 */ /* 0x00082400000e0000 */
.L_x_301:
[----:B--2---:R-:W-:Y:S01]  /*10170*/  IABS R8, R7 ;  /* 0x0000000700087213 */ /* 0x004fe20000000000 */
[----:B0-----:R-:W-:Y:S01]  /*10180*/  IMAD R16, R6, R5, R9 ;  /* 0x0000000506107224 */ /* 0x001fe200078e0209 */
[----:B---3--:R-:W-:Y:S01]  /*10190*/  IABS R5, R10 ;  /* 0x0000000a00057213 */ /* 0x008fe20000000000 */
[----:B------:R-:W-:Y:S01]  /*101a0*/  IMAD.IADD R19, R4, 0x1, R19 ;  /* 0x0000000104137824 */ /* 0x000fe200078e0213 */
[----:B------:R-:W0:Y:S01]  /*101b0*/  I2F.RP R11, R8 ;  /* 0x00000008000b7306 */ /* 0x000e220000209400 */
[----:B------:R-:W-:-:S07]  /*101c0*/  IMAD.IADD R0, R0, 0x1, -R16 ;  /* 0x0000000100007824 */ /* 0x000fce00078e0a10 */
[----:B----4-:R-:W2:Y:S08]  /*101d0*/  I2F.RP R12, R5 ;  /* 0x00000005000c7306 */ /* 0x010eb00000209400 */
[----:B0-----:R-:W0:Y:S08]  /*101e0*/  MUFU.RCP R11, R11 ;  /* 0x0000000b000b7308 */ /* 0x001e300000001000 */
[----:B--2---:R-:W-:Y:S01]  /*101f0*/  MUFU.RCP R12, R12 ;  /* 0x0000000c000c7308 */ /* 0x004fe20000001000 */
[----:B0-----:R-:W-:-:S07]  /*10200*/  VIADD R2, R11, 0xffffffe ;  /* 0x0ffffffe0b027836 */ /* 0x001fce0000000000 */
[----:B------:R0:W2:Y:S02]  /*10210*/  F2I.FTZ.U32.TRUNC.NTZ R3, R2 ;  /* 0x0000000200037305 */ /* 0x0000a4000021f000 */
[----:B0-----:R-:W-:Y:S02]  /*10220*/  IMAD.MOV.U32 R2, RZ, RZ, RZ ;  /* 0x000000ffff027224 */ /* 0x001fe400078e00ff */
[----:B--2---:R-:W-:-:S04]  /*10230*/  IMAD.MOV R9, RZ, RZ, -R3 ;  /* 0x000000ffff097224 */ /* 0x004fc800078e0a03 */
[----:B------:R-:W-:-:S04]  /*10240*/  IMAD R9, R9, R8, RZ ;  /* 0x0000000809097224 */ /* 0x000fc800078e02ff */
[----:B------:R-:W-:Y:S01]  /*10250*/  IMAD.HI.U32 R3, R3, R9, R2 ;  /* 0x0000000903037227 */ /* 0x000fe200078e0002 */
[----:B------:R-:W-:Y:S02]  /*10260*/  IABS R2, R7 ;  /* 0x0000000700027213 */ /* 0x000fe40000000000 */
[----:B------:R-:W-:-:S03]  /*10270*/  IABS R9, R0 ;  /* 0x0000000000097213 */ /* 0x000fc60000000000 */
[----:B------:R-:W-:Y:S02]  /*10280*/  IMAD.MOV R2, RZ, RZ, -R2 ;  /* 0x000000ffff027224 */ /* 0x000fe400078e0a02 */
[----:B------:R-:W-:-:S04]  /*10290*/  IMAD.HI.U32 R6, R3, R9, RZ ;  /* 0x0000000903067227 */ /* 0x000fc800078e00ff */
[----:B------:R-:W-:Y:S02]  /*102a0*/  VIADD R3, R12, 0xffffffe ;  /* 0x0ffffffe0c037836 */ /* 0x000fe40000000000 */
[----:B------:R-:W-:-:S04]  /*102b0*/  IMAD R9, R6, R2, R9 ;  /* 0x0000000206097224 */ /* 0x000fc800078e0209 */
[----:B------:R-:W0:Y:S01]  /*102c0*/  F2I.FTZ.U32.TRUNC.NTZ R3, R3 ;  /* 0x0000000300037305 */ /* 0x000e22000021f000 */
[----:B------:R-:W-:-:S13]  /*102d0*/  ISETP.GT.U32.AND P1, PT, R8, R9, PT ;  /* 0x000000090800720c */ /* 0x000fda0003f24070 */
[----:B------:R-:W-:Y:S02]  /*102e0*/  @!P1 IMAD.IADD R9, R9, 0x1, -R8 ;  /* 0x0000000109099824 */ /* 0x000fe400078e0a08 */
[----:B0-----:R-:W-:Y:S02]  /*102f0*/  IMAD.MOV R2, RZ, RZ, -R3 ;  /* 0x000000ffff027224 */ /* 0x001fe400078e0a03 */
[----:B------:R-:W-:Y:S01]  /*10300*/  @!P1 VIADD R6, R6, 0x1 ;  /* 0x0000000106069836 */ /* 0x000fe20000000000 */
[----:B------:R-:W-:Y:S01]  /*10310*/  ISETP.GE.U32.AND P0, PT, R9, R8, PT ;  /* 0x000000080900720c */ /* 0x000fe20003f06070 */
[----:B------:R-:W-:Y:S01]  /*10320*/  IMAD R9, R2, R5, RZ ;  /* 0x0000000502097224 */ /* 0x000fe200078e02ff */
[----:B------:R-:W-:Y:S01]  /*10330*/  ISETP.NE.AND P1, PT, R7, RZ, PT ;  /* 0x000000ff0700720c */ /* 0x000fe20003f25270 */
[----:B------:R-:W-:-:S04]  /*10340*/  IMAD.MOV.U32 R2, RZ, RZ, RZ ;  /* 0x000000ffff027224 */ /* 0x000fc800078e00ff */
[----:B------:R-:W-:Y:S01]  /*10350*/  IMAD.HI.U32 R8, R3, R9, R2 ;  /* 0x0000000903087227 */ /* 0x000fe200078e0002 */
[----:B------:R-:W-:-:S04]  /*10360*/  LOP3.LUT R2, R0, R7, RZ, 0x3c, !PT ;  /* 0x0000000700027212 */ /* 0x000fc800078e3cff */
[----:B------:R-:W-:Y:S01]  /*10370*/  ISETP.GE.AND P2, PT, R2, RZ, PT ;  /* 0x000000ff0200720c */ /* 0x000fe20003f46270 */
[----:B------:R-:W-:Y:S01]  /*10380*/  @P0 VIADD R6, R6, 0x1 ;  /* 0x0000000106060836 */ /* 0x000fe20000000000 */
[----:B------:R-:W-:-:S05]  /*10390*/  IABS R2, R10 ;  /* 0x0000000a00027213 */ /* 0x000fca0000000000 */
[----:B------:R-:W-:-:S06]  /*103a0*/  IMAD.MOV R2, RZ, RZ, -R2 ;  /* 0x000000ffff027224 */ /* 0x000fcc00078e0a02 */
[----:B------:R-:W-:Y:S02]  /*103b0*/  @!P2 IADD3 R6, -R6, RZ, RZ ;  /* 0x000000ff0606a210 */ /* 0x000fe40007ffe1ff */
[----:B------:R-:W-:-:S04]  /*103c0*/  @!P1 LOP3.LUT R6, RZ, R7, RZ, 0x33, !PT ;  /* 0x00000007ff069212 */ /* 0x000fc800078e33ff */
[-C--:B------:R-:W-:Y:S01]  /*103d0*/  IABS R3, R6.reuse ;  /* 0x0000000600037213 */ /* 0x080fe20000000000 */
[----:B------:R-:W-:-:S04]  /*103e0*/  IMAD R7, R7, R6, RZ ;  /* 0x0000000607077224 */ /* 0x000fc800078e02ff */
[----:B------:R-:W-:-:S04]  /*103f0*/  IMAD.HI.U32 R8, R8, R3, RZ ;  /* 0x0000000308087227 */ /* 0x000fc800078e00ff */
[----:B------:R-:W-:Y:S02]  /*10400*/  IMAD R2, R8, R2, R3 ;  /* 0x0000000208027224 */ /* 0x000fe400078e0203 */
[----:B------:R-:W-:-:S03]  /*10410*/  IMAD.IADD R17, R0, 0x1, -R7 ;  /* 0x0000000100117824 */ /* 0x000fc600078e0a07 */
[----:B------:R-:W-:-:S13]  /*10420*/  ISETP.GT.U32.AND P1, PT, R5, R2, PT ;  /* 0x000000020500720c */ /* 0x000fda0003f24070 */
[----:B------:R-:W-:Y:S02]  /*10430*/  @!P1 IMAD.IADD R2, R2, 0x1, -R5 ;  /* 0x0000000102029824 */ /* 0x000fe400078e0a05 */
[----:B------:R-:W-:Y:S01]  /*10440*/  @!P1 VIADD R8, R8, 0x1 ;  /* 0x0000000108089836 */ /* 0x000fe20000000000 */
[----:B------:R-:W-:Y:S02]  /*10450*/  ISETP.NE.AND P1, PT, R10, RZ, PT ;  /* 0x000000ff0a00720c */ /* 0x000fe40003f25270 */
[----:B------:R-:W-:Y:S02]  /*10460*/  ISETP.GE.U32.AND P0, PT, R2, R5, PT ;  /* 0x000000050200720c */ /* 0x000fe40003f06070 */
[----:B------:R-:W-:-:S04]  /*10470*/  LOP3.LUT R2, R6, R10, RZ, 0x3c, !PT ;  /* 0x0000000a06027212 */ /* 0x000fc800078e3cff */
[----:B------:R-:W-:-:S07]  /*10480*/  ISETP.GE.AND P2, PT, R2, RZ, PT ;  /* 0x000000ff0200720c */ /* 0x000fce0003f46270 */
[----:B------:R-:W-:-:S06]  /*10490*/  @P0 VIADD R8, R8, 0x1 ;  /* 0x0000000108080836 */ /* 0x000fcc0000000000 */
[----:B------:R-:W-:Y:S01]  /*104a0*/  @!P2 IMAD.MOV R8, RZ, RZ, -R8 ;  /* 0x000000ffff08a224 */ /* 0x000fe200078e0a08 */
[----:B------:R-:W-:-:S05]  /*104b0*/  @!P1 LOP3.LUT R8, RZ, R10, RZ, 0x33, !PT ;  /* 0x0000000aff089212 */ /* 0x000fca00078e33ff */
[----:B------:R-:W-:-:S04]  /*104c0*/  IMAD.MOV R3, RZ, RZ, -R8 ;  /* 0x000000ffff037224 */ /* 0x000fc800078e0a08 */
[C---:B------:R-:W-:Y:S02]  /*104d0*/  IMAD R18, R10.reuse, R3, R6 ;  /* 0x000000030a127224 */ /* 0x040fe400078e0206 */
[----:B------:R-:W-:-:S04]  /*104e0*/  IMAD R3, R10, 0x1000000, R8 ;  /* 0x010000000a037824 */ /* 0x000fc800078e0208 */
[----:B------:R-:W-:Y:S01]  /*104f0*/  IMAD R18, R18, 0x10000, R3 ;  /* 0x0001000012127824 */ /* 0x000fe200078e0203 */
[----:B------:R-:W-:Y:S06]  /*10500*/  BRA `(.L_x_303) ;  /* 0x00000000001c7947 */ /* 0x000fec0003800000 */
.L_x_297:
[----:B------:R-:W-:Y:S01]  /*10510*/  UMOV UR4, URZ ;  /* 0x0000003f00047c82 */ /* 0x000fe20008000000 */
[----:B------:R-:W-:Y:S01]  /*10520*/  UMOV UR5, URZ ;  /* 0x0000003f00057c82 */ /* 0x000fe20008000000 */
[----:B------:R-:W-:Y:S01]  /*10530*/  ULDC UR6, c[0x0][0xc3c] ;  /* 0x00030f0000067ab9 */ /* 0x000fe20000000800 */
[----:B------:R-:W-:Y:S02]  /*10540*/  IMAD.MOV.U32 R16, RZ, RZ, R0 ;  /* 0x000000ffff107224 */ /* 0x000fe400078e0000 */
[----:B------:R-:W-:Y:S02]  /*10550*/  IMAD.U32 R17, RZ, RZ, UR4 ;  /* 0x00000004ff117e24 */ /* 0x000fe4000f8e00ff */
[----:B------:R-:W-:Y:S02]  /*10560*/  IMAD.U32 R18, RZ, RZ, UR5 ;  /* 0x00000005ff127e24 */ /* 0x000fe4000f8e00ff */
[----:B------:R-:W-:-:S07]  /*10570*/  IMAD.U32 R19, RZ, RZ, UR6 ;  /* 0x00000006ff137e24 */ /* 0x000fce000f8e00ff */
.L_x_303:
[----:B------:R-:W0:Y:S01]  /*10580*/  S2R R0, SR_TID.X ;  /* 0x0000000000007919 */ /* 0x000e220000002100 */
[----:B------:R-:W-:Y:S05]  /*10590*/  WARPSYNC.ALL ;  /* 0x0000000000007948 */ /* 0x000fea0003800000 */
[----:B------:R-:W-:Y:S01]  /*105a0*/  BAR.SYNC.DEFER_BLOCKING 0x4, 0x180 ;  /* 0x0106000000007b1d */ /* 0x000fe20000010000 */
[----:B0-----:R-:W-:-:S04]  /*105b0*/  LOP3.LUT R0, R0, 0x1f, RZ, 0xc0, !PT ;  /* 0x0000001f00007812 */ /* 0x001fc800078ec0ff */
[----:B------:R-:W-:-:S13]  /*105c0*/  ISETP.NE.AND P0, PT, R0, RZ, PT ;  /* 0x000000ff0000720c */ /* 0x000fda0003f05270 */
[----:B------:R-:W0:Y:S01]  /*105d0*/  @!P0 S2R R3, SR_CgaCtaId ;  /* 0x0000000000038919 */ /* 0x000e220000008800 */
[----:B------:R-:W-:-:S04]  /*105e0*/  @!P0 MOV R0, 0x400 ;  /* 0x0000040000008802 */ /* 0x000fc80000000f00 */
[----:B0-----:R-:W-:-:S05]  /*105f0*/  @!P0 LEA R22, R3, R0, 0x18 ;  /* 0x0000000003168211 */ /* 0x001fca00078ec0ff */
[----:B------:R2:W-:Y:S01]  /*10600*/  @!P0 STS.128 [R22+0x308d0], R16 ;  /* 0x0308d01016008388 */ /* 0x0005e20000000c00 */
[----:B------:R-:W-:Y:S06]  /*10610*/  BAR.ARV 0x5, 0x180 ;  /* 0x0146000000007b1d */ /* 0x000fec0000002000 */
.L_x_294:
[----:B------:R-:W-:Y:S02]  /*10620*/  ULDC UR4, c[0x0][0xc3c] ;  /* 0x00030f0000047ab9 */ /* 0x000fe40000000800 */
[----:B-1----:R-:W-:-:S13]  /*10630*/  ISETP.GE.AND P0, PT, R19, UR4, PT ;  /* 0x0000000413007c0c */ /* 0x002fda000bf06270 */
[----:B------:R-:W-:Y:S05]  /*10640*/  @!P0 BRA `(.L_x_304) ;  /* 0xffffffb400a08947 */ /* 0x000fea000383ffff */
[----:B------:R-:W-:Y:S05]  /*10650*/  BSYNC B8 ;  /* 0x0000000000087941 */ /* 0x000fea0003800000 */
.L_x_241:
[----:B------:R-:W3:Y:S01]  /*10660*/  LDL.LU R0, [R1+0x20] ;  /* 0x0000200001007983 */ /* 0x000ee20000300800 */
[----:B------:R-:W-:Y:S01]  /*10670*/  BSSY B0, `(.L_x_305) ;  /* 0x000000b000007945 */ /* 0x000fe20003800000 */
[----:B------:R-:W4:Y:S01]  /*10680*/  S2R R5, SR_CgaCtaId ;  /* 0x0000000000057919 */ /* 0x000f220000008800 */
[----:B---3--:R-:W-:-:S05]  /*10690*/  VIADD R0, R0, 0x1 ;  /* 0x0000000100007836 */ /* 0x008fca0000000000 */
[----:B-1----:R-:W-:-:S04]  /*106a0*/  LEA.HI R2, R0, R0, RZ, 0x1 ;  /* 0x0000000000027211 */ /* 0x002fc800078f08ff */
[----:B------:R-:W-:Y:S02]  /*106b0*/  LOP3.LUT R3, R2, 0xfffffffe, RZ, 0xc0, !PT ;  /* 0xfffffffe02037812 */ /* 0x000fe400078ec0ff */
[----:B------:R-:W-:-:S03]  /*106c0*/  MOV R2, 0x400 ;  /* 0x0000040000027802 */ /* 0x000fc60000000f00 */
[----:B------:R-:W-:Y:S01]  /*106d0*/  IMAD.IADD R0, R0, 0x1, -R3 ;  /* 0x0000000100007824 */ /* 0x000fe200078e0a03 */
[----:B----4-:R-:W-:-:S04]  /*106e0*/  LEA R4, R5, R2, 0x18 ;  /* 0x0000000205047211 */ /* 0x010fc800078ec0ff */
[----:B------:R-:W-:-:S04]  /*106f0*/  SHF.L.U32 R0, R0, 0x1f, RZ ;  /* 0x0000001f00007819 */ /* 0x000fc800000006ff */
[----:B------:R-:W1:Y:S02]  /*10700*/  SYNCS.PHASECHK.TRANS64.TRYWAIT P0, [R4+URZ+0x30820], R0 ;  /* 0x03082000040075a7 */ /* 0x000e64000800017f */
[----:B-1----:R-:W-:Y:S05]  /*10710*/  @!P0 BRA `(.L_x_306) ;  /* 0x0000003800f08947 */ /* 0x002fea0003800000 */
.L_x_425:
[----:B------:R-:W-:Y:S05]  /*10720*/  BSYNC B0 ;  /* 0x0000000000007941 */ /* 0x000fea0003800000 */
.L_x_305:
[----:B------:R-:W-:-:S03]  /*10730*/  UMOV UR4, 0xffffffff ;  /* 0xffffffff00047882 */ /* 0x000fc60000000000 */
[----:B------:R-:W-:Y:S05]  /*10740*/  BRA.DIV UR4, `(.L_x_307) ;  /* 0x0000003a04f87947 */ /* 0x000fea000b800000 */
[----:B-1----:R-:W1:Y:S02]  /*10750*/  S2R R0, SR_TID.X ;  /* 0x0000000000007919 */ /* 0x002e640000002100 */
[----:B-1----:R-:W-:-:S04]  /*10760*/  SHF.R.U32.HI R0, RZ, 0x5, R0 ;  /* 0x00000005ff007819 */ /* 0x002fc80000011600 */
[----:B------:R-:W-:-:S05]  /*10770*/  LOP3.LUT R0, R0, 0x3, RZ, 0xc0, !PT ;  /* 0x0000000300007812 */ /* 0x000fca00078ec0ff */
[----:B------:R1:W3:Y:S02]  /*10780*/  SHFL.IDX PT, R14, R0, RZ, 0x1f ;  /* 0x00001fff000e7589 */ /* 0x0002e400000e0000 */
.L_x_428:
[----:B---3--:R-:W-:Y:S01]  /*10790*/  ISETP.NE.AND P0, PT, R14, RZ, PT ;  /* 0x000000ff0e00720c */ /* 0x008fe20003f05270 */
[----:B------:R-:W-:-:S12]  /*107a0*/  BSSY B0, `(.L_x_308) ;  /* 0x0000026000007945 */ /* 0x000fd80003800000 */
[----:B------:R-:W-:Y:S05]  /*107b0*/  @P0 BRA `(.L_x_309) ;  /* 0x0000000000900947 */ /* 0x000fea0003800000 */
[----:B------:R-:W-:-:S03]  /*107c0*/  UMOV UR4, 0xffffffff ;  /* 0xffffffff00047882 */ /* 0x000fc60000000000 */
[----:B------:R-:W-:Y:S05]  /*107d0*/  BRA.DIV UR4, `(.L_x_310) ;  /* 0x0000003e04087947 */ /* 0x000fea000b800000 */
[----:B------:R-:W-:-:S13]  /*107e0*/  ELECT P6, URZ, PT ;  /* 0x00000000003f782f */ /* 0x000fda00038c0000 */
.L_x_431:
[----:B------:R-:W-:Y:S05]  /*107f0*/  @!P6 BRA `(.L_x_309) ;  /* 0x000000000080e947 */ /* 0x000fea0003800000 */
[----:B-1----:R-:W3:Y:S02]  /*10800*/  LDL R0, [R1+0x2c] ;  /* 0x00002c0001007983 */ /* 0x002ee40000100800 */
[----:B---3--:R-:W-:-:S13]  /*10810*/  R2UR UR4, R0 ;  /* 0x00000000000472ca */ /* 0x008fda00000e0000 */
[----:B------:R-:W-:-:S06]  /*10820*/  ULOP3.LUT UR4, UR4, 0x2, URZ, 0xfc, !UPT ;  /* 0x0000000204047892 */ /* 0x000fcc000f8efc3f */
[----:B------:R-:W-:-:S04]  /*10830*/  MOV R0, UR4 ;  /* 0x0000000400007c02 */ /* 0x000fc80008000f00 */
[----:B------:R-:W-:-:S13]  /*10840*/  ISETP.NE.AND P0, PT, R0, 0x3, PT ;  /* 0x000000030000780c */ /* 0x000fda0003f05270 */
[----:B------:R-:W-:Y:S05]  /*10850*/  @!P0 BRA `(.L_x_311) ;  /* 0x0000000000048947 */ /* 0x000fea0003800000 */
[----:B------:R-:W-:Y:S01]  /*10860*/  BPT.TRAP 0x1 ;  /* 0x000000040000795c */ /* 0x000fe20000300000 */
.L_x_311:
[C---:B------:R-:W-:Y:S01]  /*10870*/  IMAD R5, R27.reuse, 0x8, R4 ;  /* 0x000000081b057824 */ /* 0x040fe200078e0204 */
[----:B------:R-:W-:Y:S01]  /*10880*/  SHF.L.U32 R0, R28, 0x1f, RZ ;  /* 0x0000001f1c007819 */ /* 0x000fe200000006ff */
[----:B------:R-:W-:-:S03]  /*10890*/  VIADD R27, R27, 0x1 ;  /* 0x000000011b1b7836 */ /* 0x000fc60000000000 */
[----:B------:R-:W1:Y:S02]  /*108a0*/  SYNCS.PHASECHK.TRANS64.TRYWAIT P1, [R5+URZ+0x30840], R0 ;  /* 0x03084000050075a7 */ /* 0x000e64000802017f */
[----:B------:R-:W-:-:S04]  /*108b0*/  ISETP.NE.AND P2, PT, R27, 0x2, PT ;  /* 0x000000021b00780c */ /* 0x000fc80003f45270 */
[----:B------:R-:W-:Y:S01]  /*108c0*/  SEL R3, RZ, 0x1, P2 ;  /* 0x00000001ff037807 */ /* 0x000fe20001000000 */
[----:B-1----:R-:W-:Y:S08]  /*108d0*/  @!P1 BRA `(.L_x_312) ;  /* 0x0000003800e89947 */ /* 0x002ff00003800000 */
.L_x_432:
[----:B------:R-:W-:Y:S02]  /*108e0*/  SEL R27, R27, RZ, P2 ;  /* 0x000000ff1b1b7207 */ /* 0x000fe40001000000 */
[----:B------:R-:W-:Y:S01]  /*108f0*/  LOP3.LUT R2, R28, R3, RZ, 0x3c, !PT ;  /* 0x000000031c027212 */ /* 0x000fe200078e3cff */
[----:B------:R-:W-:Y:S06]  /*10900*/  @!P0 BRA `(.L_x_313) ;  /* 0x0000000000048947 */ /* 0x000fec0003800000 */
[----:B------:R-:W-:Y:S01]  /*10910*/  BPT.TRAP 0x1 ;  /* 0x000000040000795c */ /* 0x000fe20000300000 */
.L_x_313:
[----:B------:R-:W-:Y:S01]  /*10920*/  IMAD R27, R27, 0x8, R4 ;  /* 0x000000081b1b7824 */ /* 0x000fe200078e0204 */
[----:B------:R-:W-:-:S04]  /*10930*/  SHF.L.U32 R2, R2, 0x1f, RZ ;  /* 0x0000001f02027819 */ /* 0x000fc800000006ff */
[----:B------:R-:W3:Y:S02]  /*10940*/  SYNCS.PHASECHK.TRANS64.TRYWAIT P1, [R27+URZ+0x30840], R2 ;  /* 0x030840021b0075a7 */ /* 0x000ee4000802017f */
[----:B---3--:R-:W-:Y:S05]  /*10950*/  @!P1 BRA `(.L_x_314) ;  /* 0x0000003800dc9947 */ /* 0x008fea0003800000 */
.L_x_433:
[----:B------:R-:W-:Y:S05]  /*10960*/  @!P0 BRA `(.L_x_315) ;  /* 0x0000000000048947 */ /* 0x000fea0003800000 */
[----:B------:R-:W-:Y:S01]  /*10970*/  BPT.TRAP 0x1 ;  /* 0x000000040000795c */ /* 0x000fe20000300000 */
.L_x_315:
[----:B------:R-:W4:Y:S02]  /*10980*/  SYNCS.PHASECHK.TRANS64.TRYWAIT P1, [R5+URZ+0x30860], R0 ;  /* 0x03086000050075a7 */ /* 0x000f24000802017f */
[----:B----4-:R-:W-:Y:S05]  /*10990*/  @!P1 BRA `(.L_x_316) ;  /* 0x0000003800e09947 */ /* 0x010fea0003800000 */
.L_x_434:
[----:B------:R-:W-:Y:S05]  /*109a0*/  @!P0 BRA `(.L_x_317) ;  /* 0x0000000000048947 */ /* 0x000fea0003800000 */
[----:B------:R-:W-:Y:S01]  /*109b0*/  BPT.TRAP 0x1 ;  /* 0x000000040000795c */ /* 0x000fe20000300000 */
.L_x_317:
[----:B------:R0:W0:Y:S02]  /*109c0*/  SYNCS.PHASECHK.TRANS64.TRYWAIT P0, [R27+URZ+0x30860], R2 ;  /* 0x030860021b0075a7 */ /* 0x000024000800017f */
[----:B0-----:R-:W-:Y:S05]  /*109d0*/  @!P0 NANOSLEEP.SYNCS 0x989680 ;  /* 0x009896800000895d */ /* 0x001fea0003900000 */
[----:B------:R-:W0:Y:S02]  /*109e0*/  @!P0 SYNCS.PHASECHK.TRANS64 P0, [R27+URZ+0x30860], R2 ;  /* 0x030860021b0085a7 */ /* 0x000e24000800007f */
[----:B0-----:R-:W-:Y:S05]  /*109f0*/  @!P0 BRA `(.L_x_317) ;  /* 0xfffffffc00f08947 */ /* 0x001fea000383ffff */
.L_x_309:
[----:B------:R-:W-:Y:S05]  /*10a00*/  BSYNC B0 ;  /* 0x0000000000007941 */ /* 0x000fea0003800000 */
.L_x_308:
[----:B------:R-:W-:Y:S05]  /*10a10*/  EXIT ;  /* 0x000000000000794d */ /* 0x000fea0003800000 */
.L_x_188:
[----:B0-----:R0:W1:Y:S02]  /*10a20*/  SYNCS.PHASECHK.TRANS64.TRYWAIT P1, [R4+URZ+0x30800], R3 ;  /* 0x03080003040075a7 */ /* 0x001064000802017f */
[----:B-1----:R-:W-:Y:S05]  /*10a30*/  @!P1 NANOSLEEP.SYNCS 0x989680 ;  /* 0x009896800000995d */ /* 0x002fea0003900000 */
[----:B------:R-:W1:Y:S02]  /*10a40*/  @!P1 SYNCS.PHASECHK.TRANS64 P1, [R4+URZ+0x30800], R3 ;  /* 0x03080003040095a7 */ /* 0x000e64000802007f */
[----:B-1----:R-:W-:Y:S05]  /*10a50*/  @!P1 BRA `(.L_x_188) ;  /* 0xfffffffc00f09947 */ /* 0x002fea000383ffff */
[----:B------:R-:W-:Y:S05]  /*10a60*/  BRA `(.L_x_318) ;  /* 0xffffff1000cc7947 */ /* 0x000fea000383ffff */
.L_x_192:
[----:B-1----:R1:W2:Y:S02]  /*10a70*/  SYNCS.PHASECHK.TRANS64.TRYWAIT P1, [R0+URZ+0x30830], R3 ;  /* 0x03083003000075a7 */ /* 0x0022a4000802017f */
[----:B--2---:R-:W-:Y:S05]  /*10a80*/  @!P1 NANOSLEEP.SYNCS 0x989680 ;  /* 0x009896800000995d */ /* 0x004fea0003900000 */
[----:B------:R-:W2:Y:S02]  /*10a90*/  @!P1 SYNCS.PHASECHK.TRANS64 P1, [R0+URZ+0x30830], R3 ;  /* 0x03083003000095a7 */ /* 0x000ea4000802007f */
[----:B--2---:R-:W-:Y:S05]  /*10aa0*/  @!P1 BRA `(.L_x_192) ;  /* 0xfffffffc00f09947 */ /* 0x004fea000383ffff */
[----:B------:R-:W-:Y:S05]  /*10ab0*/  BRA `(.L_x_191) ;  /* 0xffffff1000ec7947 */ /* 0x000fea000383ffff */
.L_x_198:
[----:B-1----:R-:W-:-:S04]  /*10ac0*/  IMAD.U32 R3, RZ, RZ, UR8 ;  /* 0x00000008ff037e24 */ /* 0x002fc8000f8e00ff */
[----:B------:R1:W2:Y:S03]  /*10ad0*/  SYNCS.PHASECHK.TRANS64.TRYWAIT P1, [R3+URZ+0x30830], R2 ;  /* 0x03083002030075a7 */ /* 0x0002a6000802017f */
[----:B--2---:R-:W-:Y:S05]  /*10ae0*/  @!P1 NANOSLEEP.SYNCS 0x989680 ;  /* 0x009896800000995d */ /* 0x004fea0003900000 */
[----:B------:R-:W2:Y:S02]  /*10af0*/  @!P1 SYNCS.PHASECHK.TRANS64 P1, [R3+URZ+0x30830], R2 ;  /* 0x03083002030095a7 */ /* 0x000ea4000802007f */
[----:B--2---:R-:W-:Y:S05]  /*10b00*/  @!P1 BRA `(.L_x_198) ;  /* 0xfffffffc00ec9947 */ /* 0x004fea000383ffff */
[----:B------:R-:W-:Y:S05]  /*10b10*/  BRA `(.L_x_197) ;  /* 0xffffff3400f87947 */ /* 0x000fea000383ffff */
.L_x_202:
[----:B01----:R-:W-:-:S04]  /*10b20*/  IMAD.U32 R2, RZ, RZ, UR9 ;  /* 0x00000009ff027e24 */ /* 0x003fc8000f8e00ff */
[----:B------:R0:W1:Y:S03]  /*10b30*/  SYNCS.PHASECHK.TRANS64.TRYWAIT P1, [R2+URZ+0x30850], R0 ;  /* 0x03085000020075a7 */ /* 0x000066000802017f */
[----:B-1----:R-:W-:Y:S05]  /*10b40*/  @!P1 NANOSLEEP.SYNCS 0x989680 ;  /* 0x009896800000995d */ /* 0x002fea0003900000 */
[----:B------:R-:W1:Y:S02]  /*10b50*/  @!P1 SYNCS.PHASECHK.TRANS64 P1, [R2+URZ+0x30850], R0 ;  /* 0x03085000020095a7 */ /* 0x000e64000802007f */
[----:B-1----:R-:W-:Y:S05]  /*10b60*/  @!P1 BRA `(.L_x_202) ;  /* 0xfffffffc00ec9947 */ /* 0x002fea000383ffff */
[----:B------:R-:W-:Y:S05]  /*10b70*/  BRA `(.L_x_201) ;  /* 0xffffff4000b47947 */ /* 0x000fea000383ffff */
.L_x_209:
[----:B-1----:R1:W2:Y:S02]  /*10b80*/  SYNCS.PHASECHK.TRANS64.TRYWAIT P1, [R13+URZ+0x30850], R0 ;  /* 0x030850000d0075a7 */ /* 0x0022a4000802017f */
[----:B--2---:R-:W-:Y:S05]  /*10b90*/  @!P1 NANOSLEEP.SYNCS 0x989680 ;  /* 0x009896800000995d */ /* 0x004fea0003900000 */
[----:B------:R-:W2:Y:S02]  /*10ba0*/  @!P1 SYNCS.PHASECHK.TRANS64 P1, [R13+URZ+0x30850], R0 ;  /* 0x030850000d0095a7 */ /* 0x000ea4000802007f */
[----:B--2---:R-:W-:Y:S05]  /*10bb0*/  @!P1 BRA `(.L_x_209) ;  /* 0xfffffffc00f09947 */ /* 0x004fea000383ffff */
[----:B------:R-:W-:Y:S05]  /*10bc0*/  BRA `(.L_x_208) ;  /* 0xffffff5800e87947 */ /* 0x000fea000383ffff */
.L_x_255:
[----:B------:R-:W0:Y:S01]  /*10bd0*/  S2R R7, SR_TID.X ;  /* 0x0000000000077919 */ /* 0x000e220000002100 */
[----:B------:R-:W-:Y:S01]  /*10be0*/  BSSY B0, `(.L_x_319) ;  /* 0x000000a000007945 */ /* 0x000fe20003800000 */
[----:B------:R-:W-:Y:S02]  /*10bf0*/  IMAD.MOV.U32 R12, RZ, RZ, RZ ;  /* 0x000000ffff0c7224 */ /* 0x000fe400078e00ff */
[----:B------:R-:W-:Y:S02]  /*10c00*/  IMAD.MOV.U32 R11, RZ, RZ, 0x1f ;  /* 0x0000001fff0b7424 */ /* 0x000fe400078e00ff */
[----:B------:R-:W-:Y:S01]  /*10c10*/  IMAD.MOV.U32 R15, RZ, RZ, -0x1 ;  /* 0xffffffffff0f7424 */ /* 0x000fe200078e00ff */
[----:B0-----:R-:W-:-:S04]  /*10c20*/  SHF.R.U32.HI R7, RZ, 0x5, R7 ;  /* 0x00000005ff077819 */ /* 0x001fc80000011607 */
[----:B------:R-:W-:-:S05]  /*10c30*/  LOP3.LUT R7, R7, 0x3, RZ, 0xc0, !PT ;  /* 0x0000000307077812 */ /* 0x000fca00078ec0ff */
[----:B------:R-:W-:-:S07]  /*10c40*/  IMAD.MOV.U32 R13, RZ, RZ, R7 ;  /* 0x000000ffff0d7224 */ /* 0x000fce00078e0007 */
[----:B-----5:R-:W-:Y:S05]  /*10c50*/  WARPSYNC.COLLECTIVE R15, `(.L_x_320) ;  /* 0x000000000f087348 */ /* 0x020fea0003c00000 */
[----:B------:R0:W1:Y:S02]  /*10c60*/  SHFL.IDX P6, R14, R13, R12, R11 ;  /* 0x0000000c0d0e7389 */ /* 0x00006400000c000b */
[----:B01---5:R-:W-:Y:S01]  /*10c70*/  ENDCOLLECTIVE ;  /* 0x000000000000791b */ /* 0x023fe20003800000 */
.L_x_320:
[----:B------:R-:W-:Y:S05]  /*10c80*/  BSYNC B0 ;  /* 0x0000000000007941 */ /* 0x000fea0003800000 */
.L_x_319:
[----:B------:R-:W-:Y:S05]  /*10c90*/  BRA `(.L_x_321) ;  /* 0xffffffbc00fc7947 */ /* 0x000fea000383ffff */
.L_x_258:
[----:B0-----:R0:W1:Y:S02]  /*10ca0*/  SYNCS.PHASECHK.TRANS64.TRYWAIT P0, [R7+URZ+0x30840], R2 ;  /* 0x03084002070075a7 */ /* 0x001064000800017f */
[----:B-1----:R-:W-:Y:S05]  /*10cb0*/  @!P0 NANOSLEEP.SYNCS 0x989680 ;  /* 0x009896800000895d */ /* 0x002fea0003900000 */
[----:B------:R-:W1:Y:S02]  /*10cc0*/  @!P0 SYNCS.PHASECHK.TRANS64 P0, [R7+URZ+0x30840], R2 ;  /* 0x03084002070085a7 */ /* 0x000e64000800007f */
[----:B-1----:R-:W-:Y:S05]  /*10cd0*/  @!P0 BRA `(.L_x_258) ;  /* 0xfffffffc00f08947 */ /* 0x002fea000383ffff */
[----:B------:R-:W-:Y:S05]  /*10ce0*/  BRA `(.L_x_322) ;  /* 0xffffffc000587947 */ /* 0x000fea000383ffff */
.L_x_259:
[----:B------:R-:W-:Y:S01]  /*10cf0*/  BSSY B0, `(.L_x_323) ;  /* 0x0000008000007945 */ /* 0x000fe20003800000 */
[----:B------:R-:W-:Y:S02]  /*10d00*/  IMAD.MOV.U32 R13, RZ, RZ, R0 ;  /* 0x000000ffff0d7224 */ /* 0x000fe400078e0000 */
[----:B------:R-:W-:Y:S02]  /*10d10*/  IMAD.MOV.U32 R12, RZ, RZ, RZ ;  /* 0x000000ffff0c7224 */ /* 0x000fe400078e00ff */
[----:B------:R-:W-:Y:S02]  /*10d20*/  IMAD.MOV.U32 R11, RZ, RZ, 0x181f ;  /* 0x0000181fff0b7424 */ /* 0x000fe400078e00ff */
[----:B------:R-:W-:-:S07]  /*10d30*/  IMAD.MOV.U32 R15, RZ, RZ, -0x1 ;  /* 0xffffffffff0f7424 */ /* 0x000fce00078e00ff */
[----:B------:R-:W-:Y:S05]  /*10d40*/  WARPSYNC.COLLECTIVE R15, `(.L_x_324) ;  /* 0x000000000f087348 */ /* 0x000fea0003c00000 */
[----:B------:R0:W1:Y:S02]  /*10d50*/  SHFL.IDX P6, R14, R13, R12, R11 ;  /* 0x0000000c0d0e7389 */ /* 0x00006400000c000b */
[----:B01----:R-:W-:Y:S01]  /*10d60*/  ENDCOLLECTIVE ;  /* 0x000000000000791b */ /* 0x003fe20003800000 */
.L_x_324:
[----:B------:R-:W-:Y:S05]  /*10d70*/  BSYNC B0 ;  /* 0x0000000000007941 */ /* 0x000fea0003800000 */
.L_x_323:
[----:B------:R-:W-:Y:S01]  /*10d80*/  IMAD.MOV.U32 R13, RZ, RZ, R4 ;  /* 0x000000ffff0d7224 */ /* 0x000fe200078e0004 */
[----:B------:R-:W-:Y:S01]  /*10d90*/  MOV R11, 0x181f ;  /* 0x0000181f000b7802 */ /* 0x000fe20000000f00 */
[----:B------:R-:W-:Y:S02]  /*10da0*/  IMAD.MOV.U32 R12, RZ, RZ, RZ ;  /* 0x000000ffff0c7224 */ /* 0x000fe400078e00ff */
[----:B------:R-:W-:Y:S02]  /*10db0*/  IMAD.MOV.U32 R15, RZ, RZ, -0x1 ;  /* 0xffffffffff0f7424 */ /* 0x000fe400078e00ff */
[----:B------:R-:W-:Y:S02]  /*10dc0*/  IMAD.MOV.U32 R2, RZ, RZ, R14 ;  /* 0x000000ffff027224 */ /* 0x000fe400078e000e */
[----:B------:R-:W-:-:S07]  /*10dd0*/  @P0 IMAD R8, R5, 0x2, R22 ;  /* 0x0000000205080824 */ /* 0x000fce00078e0216 */
[----:B------:R-:W-:Y:S05]  /*10de0*/  WARPSYNC.COLLECTIVE R15, `(.L_x_325) ;  /* 0x000000000f087348 */ /* 0x000fea0003c00000 */
[----:B------:R0:W1:Y:S02]  /*10df0*/  SHFL.IDX P6, R14, R13, R12, R11 ;  /* 0x0000000c0d0e7389 */ /* 0x00006400000c000b */
[----:B01----:R-:W-:Y:S01]  /*10e00*/  ENDCOLLECTIVE ;  /* 0x000000000000791b */ /* 0x003fe20003800000 */
.L_x_325:
[----:B------:R-:W-:Y:S02]  /*10e10*/  IMAD.MOV.U32 R13, RZ, RZ, R0 ;  /* 0x000000ffff0d7224 */ /* 0x000fe400078e0000 */
[----:B------:R-:W-:Y:S02]  /*10e20*/  IMAD.MOV.U32 R12, RZ, RZ, 0x1 ;  /* 0x00000001ff0c7424 */ /* 0x000fe400078e00ff */
[----:B------:R-:W-:-:S07]  /*10e30*/  IMAD.MOV.U32 R3, RZ, RZ, R14 ;  /* 0x000000ffff037224 */ /* 0x000fce00078e000e */
[----:B------:R-:W-:Y:S05]  /*10e40*/  WARPSYNC.COLLECTIVE R15, `(.L_x_326) ;  /* 0x000000000f087348 */ /* 0x000fea0003c00000 */
[----:B------:R0:W1:Y:S02]  /*10e50*/  SHFL.IDX P6, R14, R13, R12, R11 ;  /* 0x0000000c0d0e7389 */ /* 0x00006400000c000b */
[----:B01----:R-:W-:Y:S01]  /*10e60*/  ENDCOLLECTIVE ;  /* 0x000000000000791b */ /* 0x003fe20003800000 */
.L_x_326:
[----:B------:R-:W-:-:S05]  /*10e70*/  @P0 LEA R3, P1, R31, R3, 0x1 ;  /* 0x000000031f030211 */ /* 0x000fca00078208ff */
[----:B------:R-:W-:Y:S01]  /*10e80*/  @P0 IMAD.X R2, RZ, RZ, R2, P1 ;  /* 0x000000ffff020224 */ /* 0x000fe200008e0602 */
[----:B------:R-:W-:-:S04]  /*10e90*/  ISETP.GE.AND P1, PT, R6, 0x11, PT ;  /* 0x000000110600780c */ /* 0x000fc80003f26270 */
[----:B------:R-:W-:Y:S01]  /*10ea0*/  @P0 LOP3.LUT R3, R3, R2, RZ, 0x3c, !PT ;  /* 0x0000000203030212 */ /* 0x000fe200078e3cff */
[----:B------:R-:W-:-:S03]  /*10eb0*/  IMAD.MOV.U32 R13, RZ, RZ, R4 ;  /* 0x000000ffff0d7224 */ /* 0x000fc600078e0004 */
[----:B------:R-:W-:-:S04]  /*10ec0*/  @P0 LOP3.LUT R2, R3, R2, RZ, 0x3c, !PT ;  /* 0x0000000203020212 */ /* 0x000fc800078e3cff */
[----:B------:R-:W-:-:S05]  /*10ed0*/  @P0 LOP3.LUT R3, R3, R2, RZ, 0x3c, !PT ;  /* 0x0000000203030212 */ /* 0x000fca00078e3cff */
[----:B------:R-:W-:Y:S01]  /*10ee0*/  @!PT LDS RZ, [RZ] ;  /* 0x00000000fffff984 */ /* 0x000fe20000000800 */
[----:B------:R-:W-:Y:S01]  /*10ef0*/  @!PT LDS RZ, [RZ] ;  /* 0x00000000fffff984 */ /* 0x000fe20000000800 */
[----:B------:R-:W-:Y:S01]  /*10f00*/  @!PT LDS RZ, [RZ] ;  /* 0x00000000fffff984 */ /* 0x000fe20000000800 */
[----:B------:R-:W-:Y:S04]  /*10f10*/  @P0 LDGSTS.E.BYPASS.LTC128B.128 [R8+0x1e400], desc[UR36][R2.64], !P4 ;  /* 0x1e40000002080fae */ /* 0x000fe8000e101d64 */
[----:B------:R-:W-:Y:S04]  /*10f20*/  @P0 LDGSTS.E.BYPASS.LTC128B.128 [R8+0x21400], desc[UR36][R2.64+0x80], !P3 ;  /* 0x2140008002080fae */ /* 0x000fe8000d901d64 */
[----:B------:R0:W-:Y:S02]  /*10f30*/  @P0 LDGSTS.E.BYPASS.LTC128B.128 [R8+0x24400], desc[UR36][R2.64+0x100], !P2 ;  /* 0x2440010002080fae */ /* 0x0001e4000d101d64 */
[----:B0-----:R-:W-:-:S07]  /*10f40*/  IMAD.MOV.U32 R2, RZ, RZ, R14 ;  /* 0x000000ffff027224 */ /* 0x001fce00078e000e */
[----:B------:R-:W-:Y:S05]  /*10f50*/  WARPSYNC.COLLECTIVE R15, `(.L_x_327) ;  /* 0x000000000f087348 */ /* 0x000fea0003c00000 */
[----:B------:R0:W1:Y:S02]  /*10f60*/  SHFL.IDX P6, R14, R13, R12, R11 ;  /* 0x0000000c0d0e7389 */ /* 0x00006400000c000b */
[----:B01----:R-:W-:Y:S01]  /*10f70*/  ENDCOLLECTIVE ;  /* 0x000000000000791b */ /* 0x003fe20003800000 */
.L_x_327:
[----:B------:R-:W-:Y:S02]  /*10f80*/  @P1 IMAD R8, R5, 0x2, R22 ;  /* 0x0000000205081824 */ /* 0x000fe400078e0216 */
[----:B------:R-:W-:Y:S02]  /*10f90*/  IMAD.MOV.U32 R13, RZ, RZ, R0 ;  /* 0x000000ffff0d7224 */ /* 0x000fe400078e0000 */
[----:B------:R-:W-:Y:S02]  /*10fa0*/  IMAD.MOV.U32 R12, RZ, RZ, 0x2 ;  /* 0x00000002ff0c7424 */ /* 0x000fe400078e00ff */
[----:B------:R-:W-:-:S07]  /*10fb0*/  IMAD.MOV.U32 R3, RZ, RZ, R14 ;  /* 0x000000ffff037224 */ /* 0x000fce00078e000e */
[----:B------:R-:W-:Y:S05]  /*10fc0*/  WARPSYNC.COLLECTIVE R15, `(.L_x_328) ;  /* 0x000000000f087348 */ /* 0x000fea0003c00000 */
[----:B------:R0:W1:Y:S02]  /*10fd0*/  SHFL.IDX P6, R14, R13, R12, R11 ;  /* 0x0000000c0d0e7389 */ /* 0x00006400000c000b */
[----:B01----:R-:W-:Y:S01]  /*10fe0*/  ENDCOLLECTIVE ;  /* 0x000000000000791b */ /* 0x003fe20003800000 */
.L_x_328:
[----:B------:R-:W-:-:S05]  /*10ff0*/  @P1 LEA R3, P0, R31, R3, 0x1 ;  /* 0x000000031f031211 */ /* 0x000fca00078008ff */
[----:B------:R-:W-:-:S05]  /*11000*/  @P1 IMAD.X R2, RZ, RZ, R2, P0 ;  /* 0x000000ffff021224 */ /* 0x000fca00000e0602 */
        /* <DEDUP_REMOVED lines=9> */
[----:B------:R0:W-:Y:S01]  /*110a0*/  @P1 LDGSTS.E.BYPASS.LTC128B.128 [R8+0x24c00], desc[UR36][R2.64+0x100], !P2 ;  /* 0x24c0010002081fae */ /* 0x0001e2000d101d64 */
[----:B------:R-:W-:Y:S01]  /*110b0*/  ISETP.GE.AND P1, PT, R6, 0x21, PT ;  /* 0x000000210600780c */ /* 0x000fe20003f26270 */
[----:B0-----:R-:W-:-:S12]  /*110c0*/  IMAD.MOV.U32 R2, RZ, RZ, R14 ;  /* 0x000000ffff027224 */ /* 0x001fd800078e000e */
[----:B------:R-:W-:Y:S05]  /*110d0*/  WARPSYNC.COLLECTIVE R15, `(.L_x_329) ;  /* 0x000000000f087348 */ /* 0x000fea0003c00000 */
[----:B------:R0:W1:Y:S02]  /*110e0*/  SHFL.IDX P6, R14, R13, R12, R11 ;  /* 0x0000000c0d0e7389 */ /* 0x00006400000c000b */
[----:B01----:R-:W-:Y:S01]  /*110f0*/  ENDCOLLECTIVE ;  /* 0x000000000000791b */ /* 0x003fe20003800000 */
.L_x_329:
[----:B------:R-:W-:Y:S02]  /*11100*/  @P1 IMAD R8, R5, 0x2, R22 ;  /* 0x0000000205081824 */ /* 0x000fe400078e0216 */
[----:B------:R-:W-:Y:S02]  /*11110*/  IMAD.MOV.U32 R13, RZ, RZ, R0 ;  /* 0x000000ffff0d7224 */ /* 0x000fe400078e0000 */
[----:B------:R-:W-:Y:S02]  /*11120*/  IMAD.MOV.U32 R12, RZ, RZ, 0x3 ;  /* 0x00000003ff0c7424 */ /* 0x000fe400078e00ff */
[----:B------:R-:W-:-:S07]  /*11130*/  IMAD.MOV.U32 R3, RZ, RZ, R14 ;  /* 0x000000ffff037224 */ /* 0x000fce00078e000e */
[----:B------:R-:W-:Y:S05]  /*11140*/  WARPSYNC.COLLECTIVE R15, `(.L_x_330) ;  /* 0x000000000f087348 */ /* 0x000fea0003c00000 */
[----:B------:R0:W1:Y:S02]  /*11150*/  SHFL.IDX P6, R14, R13, R12, R11 ;  /* 0x0000000c0d0e7389 */ /* 0x00006400000c000b */
[----:B01----:R-:W-:Y:S01]  /*11160*/  ENDCOLLECTIVE ;  /* 0x000000000000791b */ /* 0x003fe20003800000 */
.L_x_330:
[----:B------:R-:W-:-:S04]  /*11170*/  @P1 LEA R3, P0, R31, R3, 0x1 ;  /* 0x000000031f031211 */ /* 0x000fc800078008ff */
[----:B------:R-:W-:-:S04]  /*11180*/  @P1 IADD3.X R2, RZ, R2, RZ, P0, !PT ;  /* 0x00000002ff021210 */ /* 0x000fc800007fe4ff */
        /* <DEDUP_REMOVED lines=15> */
.L_x_331:
[----:B------:R-:W-:Y:S02]  /*11280*/  @P1 IMAD R8, R5, 0x2, R22 ;  /* 0x0000000205081824 */ /* 0x000fe400078e0216 */
[----:B------:R-:W-:Y:S02]  /*11290*/  IMAD.MOV.U32 R13, RZ, RZ, R0 ;  /* 0x000000ffff0d7224 */ /* 0x000fe400078e0000 */
[----:B------:R-:W-:Y:S02]  /*112a0*/  IMAD.MOV.U32 R12, RZ, RZ, 0x4 ;  /* 0x00000004ff0c7424 */ /* 0x000fe400078e00ff */
[----:B------:R-:W-:-:S07]  /*112b0*/  IMAD.MOV.U32 R3, RZ, RZ, R14 ;  /* 0x000000ffff037224 */ /* 0x000fce00078e000e */
[----:B------:R-:W-:Y:S05]  /*112c0*/  WARPSYNC.COLLECTIVE R15, `(.L_x_332) ;  /* 0x000000000f087348 */ /* 0x000fea0003c00000 */
[----:B------:R0:W1:Y:S02]  /*112d0*/  SHFL.IDX P6, R14, R13, R12, R11 ;  /* 0x0000000c0d0e7389 */ /* 0x00006400000c000b */
[----:B01----:R-:W-:Y:S01]  /*112e0*/  ENDCOLLECTIVE ;  /* 0x000000000000791b */ /* 0x003fe20003800000 */
.L_x_332:
        /* <DEDUP_REMOVED lines=17> */
.L_x_333:
[----:B------:R-:W-:Y:S02]  /*11400*/  @P1 IMAD R8, R5, 0x2, R22 ;  /* 0x0000000205081824 */ /* 0x000fe400078e0216 */
[----:B------:R-:W-:Y:S01]  /*11410*/  IMAD.MOV.U32 R13, RZ, RZ, R0 ;  /* 0x000000ffff0d7224 */ /* 0x000fe200078e0000 */
[----:B------:R-:W-:Y:S01]  /*11420*/  MOV R12, 0x5 ;  /* 0x00000005000c7802 */ /* 0x000fe20000000f00 */
[----:B------:R-:W-:-:S07]  /*11430*/  IMAD.MOV.U32 R3, RZ, RZ, R14 ;  /* 0x000000ffff037224 */ /* 0x000fce00078e000e */
[----:B------:R-:W-:Y:S05]  /*11440*/  WARPSYNC.COLLECTIVE R15, `(.L_x_334) ;  /* 0x000000000f087348 */ /* 0x000fea0003c00000 */
[----:B------:R0:W1:Y:S02]  /*11450*/  SHFL.IDX P6, R14, R13, R12, R11 ;  /* 0x0000000c0d0e7389 */ /* 0x00006400000c000b */
[----:B01----:R-:W-:Y:S01]  /*11460*/  ENDCOLLECTIVE ;  /* 0x000000000000791b */ /* 0x003fe20003800000 */
.L_x_334:
[----:B------:R-:W-:-:S05]  /*11470*/  @P1 LEA R3, P0, R31, R3, 0x1 ;  /* 0x000000031f031211 */ /* 0x000fca00078008ff */
[----:B------:R-:W-:-:S05]  /*11480*/  @P1 IMAD.X R2, RZ, RZ, R2, P0 ;  /* 0x000000ffff021224 */ /* 0x000fca00000e0602 */
[----:B------:R-:W-:Y:S01]  /*11490*/  @P1 LOP3.LUT R3, R3, R2, RZ, 0x3c, !PT ;  /* 0x0000000203031212 */ /* 0x000fe200078e3cff */
[----:B------:R-:W-:-:S03]  /*114a0*/  IMAD.MOV.U32 R13, RZ, RZ, R4 ;  /* 0x000000ffff0d7224 */ /* 0x000fc600078e0004 */
[----:B------:R-:W-:-:S04]  /*114b0*/  @P1 LOP3.LUT R2, R3, R2, RZ, 0x3c, !PT ;  /* 0x0000000203021212 */ /* 0x000fc800078e3cff */
[----:B------:R-:W-:Y:S01]  /*114c0*/  @P1 LOP3.LUT R3, R3, R2, RZ, 0x3c, !PT ;  /* 0x0000000203031212 */ /* 0x000fe200078e3cff */
[----:B------:R-:W-:-:S07]  /*114d0*/  IMAD.MOV.U32 R0, RZ, RZ, R14 ;  /* 0x000000ffff007224 */ /* 0x000fce00078e000e */
[----:B------:R-:W-:Y:S05]  /*114e0*/  WARPSYNC.COLLECTIVE R15, `(.L_x_335) ;  /* 0x000000000f087348 */ /* 0x000fea0003c00000 */
[----:B------:R0:W1:Y:S02]  /*114f0*/  SHFL.IDX P6, R14, R13, R12, R11 ;  /* 0x0000000c0d0e7389 */ /* 0x00006400000c000b */
[----:B01----:R-:W-:Y:S01]  /*11500*/  ENDCOLLECTIVE ;  /* 0x000000000000791b */ /* 0x003fe20003800000 */
.L_x_335:
[----:B------:R-:W-:Y:S01]  /*11510*/  @!PT LDS RZ, [RZ] ;  /* 0x00000000fffff984 */ /* 0x000fe20000000800 */
[----:B------:R-:W-:Y:S01]  /*11520*/  @!PT LDS RZ, [RZ] ;  /* 0x00000000fffff984 */ /* 0x000fe20000000800 */
[----:B------:R-:W-:Y:S01]  /*11530*/  @!PT LDS RZ, [RZ] ;  /* 0x00000000fffff984 */ /* 0x000fe20000000800 */
[----:B------:R-:W-:Y:S04]  /*11540*/  @P1 LDGSTS.E.BYPASS.LTC128B.128 [R8+0x20400], desc[UR36][R2.64], !P4 ;  /* 0x2040000002081fae */ /* 0x000fe8000e101d64 */
[----:B------:R-:W-:Y:S04]  /*11550*/  @P1 LDGSTS.E.BYPASS.LTC128B.128 [R8+0x23400], desc[UR36][R2.64+0x80], !P3 ;  /* 0x2340008002081fae */ /* 0x000fe8000d901d64 */
[----:B------:R0:W-:Y:S02]  /*11560*/  @P1 LDGSTS.E.BYPASS.LTC128B.128 [R8+0x26400], desc[UR36][R2.64+0x100], !P2 ;  /* 0x2640010002081fae */ /* 0x0001e4000d101d64 */
[----:B0-----:R-:W-:Y:S01]  /*11570*/  IMAD.MOV.U32 R2, RZ, RZ, R14 ;  /* 0x000000ffff027224 */ /* 0x001fe200078e000e */
[----:B------:R-:W-:Y:S06]  /*11580*/  BRA `(.L_x_336) ;  /* 0xffffffbc009c7947 */ /* 0x000fec000383ffff */
.L_x_264:
[----:B------:R-:W-:Y:S02]  /*11590*/  IMAD.MOV.U32 R13, RZ, RZ, R5 ;  /* 0x000000ffff0d7224 */ /* 0x000fe400078e0005 */
[----:B------:R-:W-:Y:S02]  /*115a0*/  IMAD.MOV.U32 R12, RZ, RZ, RZ ;  /* 0x000000ffff0c7224 */ /* 0x000fe400078e00ff */
[----:B------:R-:W-:Y:S02]  /*115b0*/  IMAD.MOV.U32 R11, RZ, RZ, 0x181f ;  /* 0x0000181fff0b7424 */ /* 0x000fe400078e00ff */
[----:B------:R-:W-:Y:S02]  /*115c0*/  IMAD.MOV.U32 R15, RZ, RZ, -0x1 ;  /* 0xffffffffff0f7424 */ /* 0x000fe400078e00ff */
[----:B-----5:R-:W-:Y:S02]  /*115d0*/  IMAD R6, R17, R6, RZ ;  /* 0x0000000611067224 */ /* 0x020fe400078e02ff */
[----:B------:R-:W-:-:S07]  /*115e0*/  IMAD.IADD R4, R10, 0x1, R4 ;  /* 0x000000010a047824 */ /* 0x000fce00078e0204 */
[----:B------:R-:W-:Y:S05]  /*115f0*/  WARPSYNC.COLLECTIVE R15, `(.L_x_337) ;  /* 0x000000000f087348 */ /* 0x000fea0003c00000 */
[----:B------:R0:W1:Y:S02]  /*11600*/  SHFL.IDX P6, R14, R13, R12, R11 ;  /* 0x0000000c0d0e7389 */ /* 0x00006400000c000b */
[----:B01----:R-:W-:Y:S01]  /*11610*/  ENDCOLLECTIVE ;  /* 0x000000000000791b */ /* 0x003fe20003800000 */
.L_x_337:
[C---:B------:R-:W-:Y:S01]  /*11620*/  VIADD R7, R4.reuse, 0x10 ;  /* 0x0000001004077836 */ /* 0x040fe20000000000 */
[----:B------:R-:W-:Y:S01]  /*11630*/  ISETP.GE.AND P1, PT, R4, R6, PT ;  /* 0x000000060400720c */ /* 0x000fe20003f26270 */
[----:B------:R-:W-:Y:S02]  /*11640*/  IMAD.MOV.U32 R13, RZ, RZ, R0 ;  /* 0x000000ffff0d7224 */ /* 0x000fe400078e0000 */
[----:B------:R-:W-:-:S10]  /*11650*/  IMAD.MOV.U32 R2, RZ, RZ, R14 ;  /* 0x000000ffff027224 */ /* 0x000fd400078e000e */
[----:B------:R-:W-:Y:S05]  /*11660*/  WARPSYNC.COLLECTIVE R15, `(.L_x_338) ;  /* 0x000000000f087348 */ /* 0x000fea0003c00000 */
[----:B------:R0:W1:Y:S02]  /*11670*/  SHFL.IDX P6, R14, R13, R12, R11 ;  /* 0x0000000c0d0e7389 */ /* 0x00006400000c000b */
[----:B01----:R-:W-:Y:S01]  /*11680*/  ENDCOLLECTIVE ;  /* 0x000000000000791b */ /* 0x003fe20003800000 */
.L_x_338:
[----:B------:R-:W-:Y:S02]  /*11690*/  IMAD.MOV.U32 R13, RZ, RZ, R5 ;  /* 0x000000ffff0d7224 */ /* 0x000fe400078e0005 */
[----:B------:R-:W-:Y:S01]  /*116a0*/  IMAD.MOV.U32 R12, RZ, RZ, 0x1 ;  /* 0x00000001ff0c7424 */ /* 0x000fe200078e00ff */
[----:B------:R-:W-:-:S05]  /*116b0*/  @!P1 LEA R14, P4, R31, R14, 0x1 ;  /* 0x0000000e1f0e9211 */ /* 0x000fca00078808ff */
[----:B------:R-:W-:Y:S02]  /*116c0*/  @!P1 IMAD.X R3, RZ, RZ, R2, P4 ;  /* 0x000000ffff039224 */ /* 0x000fe400020e0602 */
[----:B------:R-:W-:-:S07]  /*116d0*/  @!P1 IMAD.MOV.U32 R2, RZ, RZ, R14 ;  /* 0x000000ffff029224 */ /* 0x000fce00078e000e */
[----:B------:R-:W-:Y:S05]  /*116e0*/  WARPSYNC.COLLECTIVE R15, `(.L_x_339) ;  /* 0x000000000f087348 */ /* 0x000fea0003c00000 */
[----:B------:R0:W1:Y:S02]  /*116f0*/  SHFL.IDX P6, R14, R13, R12, R11 ;  /* 0x0000000c0d0e7389 */ /* 0x00006400000c000b */
[----:B01----:R-:W-:Y:S01]  /*11700*/  ENDCOLLECTIVE ;  /* 0x000000000000791b */ /* 0x003fe20003800000 */
.L_x_339:
[----:B------:R-:W-:Y:S01]  /*11710*/  @!PT LDS RZ, [RZ] ;  /* 0x00000000fffff984 */ /* 0x000fe20000000800 */
[----:B------:R-:W-:Y:S01]  /*11720*/  @!PT LDS RZ, [RZ] ;  /* 0x00000000fffff984 */ /* 0x000fe20000000800 */
[----:B------:R-:W-:Y:S01]  /*11730*/  @!PT LDS RZ, [RZ] ;  /* 0x00000000fffff984 */ /* 0x000fe20000000800 */
[----:B------:R-:W-:Y:S04]  /*11740*/  @!P1 LDGSTS.E.BYPASS.LTC128B.128 [R36+0x12400], desc[UR36][R2.64], !P3 ;  /* 0x1240000002249fae */ /* 0x000fe8000d901d64 */
[----:B------:R-:W-:Y:S04]  /*11750*/  @!P1 LDGSTS.E.BYPASS.LTC128B.128 [R36+0x16400], desc[UR36][R2.64+0x80], !P2 ;  /* 0x1640008002249fae */ /* 0x000fe8000d101d64 */
[----:B------:R0:W-:Y:S01]  /*11760*/  @!P1 LDGSTS.E.BYPASS.LTC128B.128 [R36+0x1a400], desc[UR36][R2.64+0x100], !P0 ;  /* 0x1a40010002249fae */ /* 0x0001e2000c101d64 */
[----:B------:R-:W-:Y:S02]  /*11770*/  ISETP.GE.AND P1, PT, R7, R6, PT ;  /* 0x000000060700720c */ /* 0x000fe40003f26270 */
[----:B------:R-:W-:Y:S01]  /*11780*/  MOV R13, R0 ;  /* 0x00000000000d7202 */ /* 0x000fe20000000f00 */
[----:B0-----:R-:W-:-:S10]  /*11790*/  IMAD.MOV.U32 R2, RZ, RZ, R14 ;  /* 0x000000ffff027224 */ /* 0x001fd400078e000e */
[----:B------:R-:W-:Y:S05]  /*117a0*/  WARPSYNC.COLLECTIVE R15, `(.L_x_340) ;  /* 0x000000000f087348 */ /* 0x000fea0003c00000 */
[----:B------:R0:W1:Y:S02]  /*117b0*/  SHFL.IDX P6, R14, R13, R12, R11 ;  /* 0x0000000c0d0e7389 */ /* 0x00006400000c000b */
[----:B01----:R-:W-:Y:S01]  /*117c0*/  ENDCOLLECTIVE ;  /* 0x000000000000791b */ /* 0x003fe20003800000 */
.L_x_340:
        /* <DEDUP_REMOVED lines=8> */
.L_x_341:
[----:B------:R-:W-:Y:S02]  /*11850*/  @!P1 IMAD.MOV.U32 R3, RZ, RZ, R7 ;  /* 0x000000ffff039224 */ /* 0x000fe400078e0007 */
[----:B------:R-:W-:-:S03]  /*11860*/  VIADD R7, R4, 0x20 ;  /* 0x0000002004077836 */ /* 0x000fc60000000000 */
[----:B------:R-:W-:Y:S01]  /*11870*/  @!PT LDS RZ, [RZ] ;  /* 0x00000000fffff984 */ /* 0x000fe20000000800 */
[----:B------:R-:W-:Y:S01]  /*11880*/  @!PT LDS RZ, [RZ] ;  /* 0x00000000fffff984 */ /* 0x000fe20000000800 */
[----:B------:R-:W-:Y:S01]  /*11890*/  @!PT LDS RZ, [RZ] ;  /* 0x00000000fffff984 */ /* 0x000fe20000000800 */
[----:B------:R-:W-:Y:S04]  /*118a0*/  @!P1 LDGSTS.E.BYPASS.LTC128B.128 [R36+0x12c00], desc[UR36][R2.64], !P3 ;  /* 0x12c0000002249fae */ /* 0x000fe8000d901d64 */
[----:B------:R-:W-:Y:S01]  /*118b0*/  @!P1 LDGSTS.E.BYPASS.LTC128B.128 [R36+0x16c00], desc[UR36][R2.64+0x80], !P2 ;  /* 0x16c0008002249fae */ /* 0x000fe2000d101d64 */
[----:B------:R-:W-:-:S03]  /*118c0*/  IMAD.MOV.U32 R13, RZ, RZ, R0 ;  /* 0x000000ffff0d7224 */ /* 0x000fc600078e0000 */
[----:B------:R0:W-:Y:S01]  /*118d0*/  @!P1 LDGSTS.E.BYPASS.LTC128B.128 [R36+0x1ac00], desc[UR36][R2.64+0x100], !P0 ;  /* 0x1ac0010002249fae */ /* 0x0001e2000c101d64 */
[----:B------:R-:W-:Y:S01]  /*118e0*/  ISETP.GE.AND P1, PT, R7, R6, PT ;  /* 0x000000060700720c */ /* 0x000fe20003f26270 */
[----:B0-----:R-:W-:-:S12]  /*118f0*/  IMAD.MOV.U32 R2, RZ, RZ, R14 ;  /* 0x000000ffff027224 */ /* 0x001fd800078e000e */
[----:B------:R-:W-:Y:S05]  /*11900*/  WARPSYNC.COLLECTIVE R15, `(.L_x_342) ;  /* 0x000000000f087348 */ /* 0x000fea0003c00000 */
[----:B------:R0:W1:Y:S02]  /*11910*/  SHFL.IDX P6, R14, R13, R12, R11 ;  /* 0x0000000c0d0e7389 */ /* 0x00006400000c000b */
[----:B01----:R-:W-:Y:S01]  /*11920*/  ENDCOLLECTIVE ;  /* 0x000000000000791b */ /* 0x003fe20003800000 */
.L_x_342:
        /* <DEDUP_REMOVED lines=8> */
.L_x_343:
        /* <DEDUP_REMOVED lines=14> */
.L_x_344:
[----:B------:R-:W-:Y:S02]  /*11a90*/  IMAD.MOV.U32 R13, RZ, RZ, R5 ;  /* 0x000000ffff0d7224 */ /* 0x000fe400078e0005 */
[----:B------:R-:W-:Y:S01]  /*11aa0*/  IMAD.MOV.U32 R12, RZ, RZ, 0x4 ;  /* 0x00000004ff0c7424 */ /* 0x000fe200078e00ff */
[----:B------:R-:W-:-:S04]  /*11ab0*/  @!P1 LEA R14, P4, R31, R14, 0x1 ;  /* 0x0000000e1f0e9211 */ /* 0x000fc800078808ff */
[----:B------:R-:W-:Y:S01]  /*11ac0*/  @!P1 IADD3.X R7, RZ, R2, RZ, P4, !PT ;  /* 0x00000002ff079210 */ /* 0x000fe200027fe4ff */
[----:B------:R-:W-:-:S08]  /*11ad0*/  @!P1 IMAD.MOV.U32 R2, RZ, RZ, R14 ;  /* 0x000000ffff029224 */ /* 0x000fd000078e000e */
[----:B------:R-:W-:Y:S05]  /*11ae0*/  WARPSYNC.COLLECTIVE R15, `(.L_x_345) ;  /* 0x000000000f087348 */ /* 0x000fea0003c00000 */
[----:B------:R0:W1:Y:S02]  /*11af0*/  SHFL.IDX P6, R14, R13, R12, R11 ;  /* 0x0000000c0d0e7389 */ /* 0x00006400000c000b */
[----:B01----:R-:W-:Y:S01]  /*11b00*/  ENDCOLLECTIVE ;  /* 0x000000000000791b */ /* 0x003fe20003800000 */
.L_x_345:
        /* <DEDUP_REMOVED lines=14> */
.L_x_346:
        /* <DEDUP_REMOVED lines=8> */
.L_x_347:
        /* <DEDUP_REMOVED lines=14> */
.L_x_348:
[----:B------:R-:W-:Y:S02]  /*11d50*/  IMAD.MOV.U32 R13, RZ, RZ, R5 ;  /* 0x000000ffff0d7224 */ /* 0x000fe400078e0005 */
[----:B------:R-:W-:Y:S01]  /*11d60*/  IMAD.MOV.U32 R12, RZ, RZ, 0x6 ;  /* 0x00000006ff0c7424 */ /* 0x000fe200078e00ff */
[----:B------:R-:W-:-:S05]  /*11d70*/  @!P1 LEA R14, P4, R31, R14, 0x1 ;  /* 0x0000000e1f0e9211 */ /* 0x000fca00078808ff */
[----:B------:R-:W-:Y:S01]  /*11d80*/  @!P1 IMAD.X R7, RZ, RZ, R2, P4 ;  /* 0x000000ffff079224 */ /* 0x000fe200020e0602 */
[----:B------:R-:W-:-:S07]  /*11d90*/  @!P1 MOV R2, R14 ;  /* 0x0000000e00029202 */ /* 0x000fce0000000f00 */
[----:B------:R-:W-:Y:S05]  /*11da0*/  WARPSYNC.COLLECTIVE R15, `(.L_x_349) ;  /* 0x000000000f087348 */ /* 0x000fea0003c00000 */
[----:B------:R0:W1:Y:S02]  /*11db0*/  SHFL.IDX P6, R14, R13, R12, R11 ;  /* 0x0000000c0d0e7389 */ /* 0x00006400000c000b */
[----:B01----:R-:W-:Y:S01]  /*11dc0*/  ENDCOLLECTIVE ;  /* 0x000000000000791b */ /* 0x003fe20003800000 */
.L_x_349:
        /* <DEDUP_REMOVED lines=14> */
.L_x_350:
        /* <DEDUP_REMOVED lines=8> */
.L_x_351:
[----:B------:R-:W-:-:S05]  /*11f30*/  @!P1 IMAD.MOV.U32 R3, RZ, RZ, R7 ;  /* 0x000000ffff039224 */ /* 0x000fca00078e0007 */
        /* <DEDUP_REMOVED lines=11> */
.L_x_352:
[----:B------:R-:W-:Y:S05]  /*11ff0*/  BRA `(.L_x_353) ;  /* 0xffffffbc00f87947 */ /* 0x000fea000383ffff */
.L_x_269:
[----:B0-----:R0:W1:Y:S02]  /*12000*/  SYNCS.PHASECHK.TRANS64.TRYWAIT P0, [R22+URZ+0x30820], R3 ;  /* 0x03082003160075a7 */ /* 0x001064000800017f */
[----:B-1----:R-:W-:Y:S05]  /*12010*/  @!P0 NANOSLEEP.SYNCS 0x989680 ;  /* 0x009896800000895d */ /* 0x002fea0003900000 */
[----:B------:R-:W1:Y:S02]  /*12020*/  @!P0 SYNCS.PHASECHK.TRANS64 P0, [R22+URZ+0x30820], R3 ;  /* 0x03082003160085a7 */ /* 0x000e64000800007f */
[----:B-1----:R-:W-:Y:S05]  /*12030*/  @!P0 BRA `(.L_x_269) ;  /* 0xfffffffc00f08947 */ /* 0x002fea000383ffff */
[----:B------:R-:W-:Y:S05]  /*12040*/  BRA `(.L_x_354) ;  /* 0xffffffc000707947 */ /* 0x000fea000383ffff */
.L_x_274:
[----:B0-----:R0:W1:Y:S02]  /*12050*/  SYNCS.PHASECHK.TRANS64.TRYWAIT P0, [R6+URZ+0x30840], R3 ;  /* 0x03084003060075a7 */ /* 0x001064000800017f */
[----:B-1----:R-:W-:Y:S05]  /*12060*/  @!P0 NANOSLEEP.SYNCS 0x989680 ;  /* 0x009896800000895d */ /* 0x002fea0003900000 */
[----:B------:R-:W1:Y:S02]  /*12070*/  @!P0 SYNCS.PHASECHK.TRANS64 P0, [R6+URZ+0x30840], R3 ;  /* 0x03084003060085a7 */ /* 0x000e64000800007f */
[----:B-1----:R-:W-:Y:S05]  /*12080*/  @!P0 BRA `(.L_x_274) ;  /* 0xfffffffc00f08947 */ /* 0x002fea000383ffff */
[----:B------:R-:W-:Y:S05]  /*12090*/  BRA `(.L_x_355) ;  /* 0xffffffc4004c7947 */ /* 0x000fea000383ffff */
.L_x_275:
[----:B------:R-:W-:Y:S01]  /*120a0*/  BSSY B1, `(.L_x_356) ;  /* 0x0000008000017945 */ /* 0x000fe20003800000 */
[----:B------:R-:W-:Y:S01]  /*120b0*/  IMAD.MOV.U32 R13, RZ, RZ, R8 ;  /* 0x000000ffff0d7224 */ /* 0x000fe200078e0008 */
[----:B------:R-:W-:Y:S01]  /*120c0*/  MOV R15, 0xffffffff ;  /* 0xffffffff000f7802 */ /* 0x000fe20000000f00 */
[----:B------:R-:W-:Y:S02]  /*120d0*/  IMAD.MOV.U32 R12, RZ, RZ, RZ ;  /* 0x000000ffff0c7224 */ /* 0x000fe400078e00ff */
[----:B------:R-:W-:-:S07]  /*120e0*/  IMAD.MOV.U32 R11, RZ, RZ, 0x181f ;  /* 0x0000181fff0b7424 */ /* 0x000fce00078e00ff */
[----:B------:R-:W-:Y:S05]  /*120f0*/  WARPSYNC.COLLECTIVE R15, `(.L_x_357) ;  /* 0x000000000f087348 */ /* 0x000fea0003c00000 */
[----:B------:R0:W1:Y:S02]  /*12100*/  SHFL.IDX P6, R14, R13, R12, R11 ;  /* 0x0000000c0d0e7389 */ /* 0x00006400000c000b */
[----:B01----:R-:W-:Y:S01]  /*12110*/  ENDCOLLECTIVE ;  /* 0x000000000000791b */ /* 0x003fe20003800000 */
.L_x_357:
[----:B------:R-:W-:Y:S05]  /*12120*/  BSYNC B1 ;  /* 0x0000000000017941 */ /* 0x000fea0003800000 */
.L_x_356:
[----:B------:R-:W-:Y:S01]  /*12130*/  IMAD.MOV.U32 R13, RZ, RZ, R7 ;  /* 0x000000ffff0d7224 */ /* 0x000fe200078e0007 */
[----:B------:R-:W-:Y:S01]  /*12140*/  LOP3.LUT R23, R23, 0xfffffeff, RZ, 0xc0, !PT ;  /* 0xfffffeff17177812 */ /* 0x000fe200078ec0ff */
[----:B------:R-:W-:Y:S02]  /*12150*/  IMAD.MOV.U32 R12, RZ, RZ, RZ ;  /* 0x000000ffff0c7224 */ /* 0x000fe400078e00ff */
[----:B------:R-:W-:Y:S01]  /*12160*/  IMAD.MOV.U32 R11, RZ, RZ, 0x181f ;  /* 0x0000181fff0b7424 */ /* 0x000fe200078e00ff */
[----:B------:R-:W-:Y:S01]  /*12170*/  @P1 LOP3.LUT R23, R23, 0x100, RZ, 0xfc, !PT ;  /* 0x0000010017171812 */ /* 0x000fe200078efcff */
[----:B------:R-:W-:Y:S02]  /*12180*/  IMAD.MOV.U32 R15, RZ, RZ, -0x1 ;  /* 0xffffffffff0f7424 */ /* 0x000fe400078e00ff */
[----:B------:R-:W-:Y:S01]  /*12190*/  IMAD.MOV.U32 R3, RZ, RZ, R14 ;  /* 0x000000ffff037224 */ /* 0x000fe200078e000e */
[----:B------:R-:W-:Y:S01]  /*121a0*/  LOP3.LUT P1, RZ, R23, 0x4, RZ, 0xc0, !PT ;  /* 0x0000000417ff7812 */ /* 0x000fe2000782c0ff */
[----:B------:R-:W-:-:S12]  /*121b0*/  IMAD.SHL.U32 R4, R31, 0x2, RZ ;  /* 0x000000021f047824 */ /* 0x000fd800078e00ff */
[----:B------:R-:W-:Y:S05]  /*121c0*/  WARPSYNC.COLLECTIVE R15, `(.L_x_358) ;  /* 0x000000000f087348 */ /* 0x000fea0003c00000 */
[----:B------:R0:W1:Y:S02]  /*121d0*/  SHFL.IDX P6, R14, R13, R12, R11 ;  /* 0x0000000c0d0e7389 */ /* 0x00006400000c000b */
[----:B01----:R-:W-:Y:S01]  /*121e0*/  ENDCOLLECTIVE ;  /* 0x000000000000791b */ /* 0x003fe20003800000 */
.L_x_358:
[----:B------:R-:W-:Y:S02]  /*121f0*/  IMAD R5, R5, 0x2, R22 ;  /* 0x0000000205057824 */ /* 0x000fe400078e0216 */
[----:B------:R-:W-:Y:S02]  /*12200*/  IMAD.MOV.U32 R13, RZ, RZ, R8 ;  /* 0x000000ffff0d7224 */ /* 0x000fe400078e0008 */
[----:B------:R-:W-:Y:S02]  /*12210*/  IMAD.MOV.U32 R12, RZ, RZ, 0x1 ;  /* 0x00000001ff0c7424 */ /* 0x000fe400078e00ff */
[----:B------:R-:W-:-:S07]  /*12220*/  IMAD.MOV.U32 R2, RZ, RZ, R14 ;  /* 0x000000ffff027224 */ /* 0x000fce00078e000e */
[----:B------:R-:W-:Y:S05]  /*12230*/  WARPSYNC.COLLECTIVE R15, `(.L_x_359) ;  /* 0x000000000f087348 */ /* 0x000fea0003c00000 */
[----:B------:R0:W1:Y:S02]  /*12240*/  SHFL.IDX P6, R14, R13, R12, R11 ;  /* 0x0000000c0d0e7389 */ /* 0x00006400000c000b */
[----:B01----:R-:W-:Y:S01]  /*12250*/  ENDCOLLECTIVE ;  /* 0x000000000000791b */ /* 0x003fe20003800000 */
.L_x_359:
        /* <DEDUP_REMOVED lines=13> */
.L_x_360:
[----:B------:R-:W-:Y:S01]  /*12330*/  IMAD.MOV.U32 R13, RZ, RZ, R8 ;  /* 0x000000ffff0d7224 */ /* 0x000fe200078e0008 */
[----:B------:R-:W-:Y:S01]  /*12340*/  MOV R12, 0x2 ;  /* 0x00000002000c7802 */ /* 0x000fe20000000f00 */
[----:B------:R-:W-:-:S07]  /*12350*/  IMAD.MOV.U32 R2, RZ, RZ, R14 ;  /* 0x000000ffff027224 */ /* 0x000fce00078e000e */
[----:B------:R-:W-:Y:S05]  /*12360*/  WARPSYNC.COLLECTIVE R15, `(.L_x_361) ;  /* 0x000000000f087348 */ /* 0x000fea0003c00000 */
[----:B------:R0:W1:Y:S02]  /*12370*/  SHFL.IDX P6, R14, R13, R12, R11 ;  /* 0x0000000c0d0e7389 */ /* 0x00006400000c000b */
[----:B01----:R-:W-:Y:S01]  /*12380*/  ENDCOLLECTIVE ;  /* 0x000000000000791b */ /* 0x003fe20003800000 */
.L_x_361:
[----:B------:R-:W-:-:S05]  /*12390*/  IADD3 R2, P0, R2, R4, RZ ;  /* 0x0000000402027210 */ /* 0x000fca0007f1e0ff */
[----:B------:R-:W-:-:S05]  /*123a0*/  IMAD.X R3, RZ, RZ, R3, P0 ;  /* 0x000000ffff037224 */ /* 0x000fca00000e0603 */
[----:B------:R-:W-:Y:S01]  /*123b0*/  @!PT LDS RZ, [RZ] ;  /* 0x00000000fffff984 */ /* 0x000fe20000000800 */
[----:B------:R-:W-:Y:S01]  /*123c0*/  @!PT LDS RZ, [RZ] ;  /* 0x00000000fffff984 */ /* 0x000fe20000000800 */
[----:B------:R-:W-:Y:S01]  /*123d0*/  @!PT LDS RZ, [RZ] ;  /* 0x00000000fffff984 */ /* 0x000fe20000000800 */
[----:B------:R0:W-:Y:S01]  /*123e0*/  LDGSTS.E.BYPASS.LTC128B.128 [R5+0x1ec00], desc[UR36][R2.64], !P1 ;  /* 0x1ec0000002057fae */ /* 0x0001e2000c901d64 */
[----:B------:R-:W-:-:S03]  /*123f0*/  IMAD.MOV.U32 R13, RZ, RZ, R7 ;  /* 0x000000ffff0d7224 */ /* 0x000fc600078e0007 */
[----:B------:R0:W-:Y:S04]  /*12400*/  LDGSTS.E.BYPASS.LTC128B.128 [R5+0x21c00], desc[UR36][R2.64+0x80], !P5 ;  /* 0x21c0008002057fae */ /* 0x0001e8000e901d64 */
[----:B------:R0:W-:Y:S01]  /*12410*/  LDGSTS.E.BYPASS.LTC128B.128 [R5+0x24c00], desc[UR36][R2.64+0x100], !P4 ;  /* 0x24c0010002057fae */ /* 0x0001e2000e101d64 */
[----:B------:R-:W-:-:S07]  /*12420*/  IMAD.MOV.U32 R35, RZ, RZ, R14 ;  /* 0x000000ffff237224 */ /* 0x000fce00078e000e */
[----:B0-----:R-:W-:Y:S05]  /*12430*/  WARPSYNC.COLLECTIVE R15, `(.L_x_362) ;  /* 0x000000000f087348 */ /* 0x001fea0003c00000 */
[----:B------:R1:W2:Y:S02]  /*12440*/  SHFL.IDX P6, R14, R13, R12, R11 ;  /* 0x0000000c0d0e7389 */ /* 0x0002a400000c000b */
[----:B012---:R-:W-:Y:S01]  /*12450*/  ENDCOLLECTIVE ;  /* 0x000000000000791b */ /* 0x007fe20003800000 */
.L_x_362:
[----:B------:R-:W-:Y:S02]  /*12460*/  IMAD.MOV.U32 R13, RZ, RZ, R8 ;  /* 0x000000ffff0d7224 */ /* 0x000fe400078e0008 */
[----:B------:R-:W-:Y:S02]  /*12470*/  IMAD.MOV.U32 R12, RZ, RZ, 0x3 ;  /* 0x00000003ff0c7424 */ /* 0x000fe400078e00ff */
[----:B------:R-:W-:-:S07]  /*12480*/  IMAD.MOV.U32 R2, RZ, RZ, R14 ;  /* 0x000000ffff027224 */ /* 0x000fce00078e000e */
[----:B------:R-:W-:Y:S05]  /*12490*/  WARPSYNC.COLLECTIVE R15, `(.L_x_363) ;  /* 0x000000000f087348 */ /* 0x000fea0003c00000 */
[----:B------:R0:W1:Y:S02]  /*124a0*/  SHFL.IDX P6, R14, R13, R12, R11 ;  /* 0x0000000c0d0e7389 */ /* 0x00006400000c000b */
[----:B01----:R-:W-:Y:S01]  /*124b0*/  ENDCOLLECTIVE ;  /* 0x000000000000791b */ /* 0x003fe20003800000 */
.L_x_363:
        /* <DEDUP_REMOVED lines=13> */
.L_x_364:
[----:B------:R-:W-:Y:S02]  /*12590*/  IMAD.MOV.U32 R13, RZ, RZ, R8 ;  /* 0x000000ffff0d7224 */ /* 0x000fe400078e0008 */
[----:B------:R-:W-:Y:S02]  /*125a0*/  IMAD.MOV.U32 R12, RZ, RZ, 0x4 ;  /* 0x00000004ff0c7424 */ /* 0x000fe400078e00ff */
[----:B------:R-:W-:-:S07]  /*125b0*/  IMAD.MOV.U32 R2, RZ, RZ, R14 ;  /* 0x000000ffff027224 */ /* 0x000fce00078e000e */
[----:B------:R-:W-:Y:S05]  /*125c0*/  WARPSYNC.COLLECTIVE R15, `(.L_x_365) ;  /* 0x000000000f087348 */ /* 0x000fea0003c00000 */
[----:B------:R0:W1:Y:S02]  /*125d0*/  SHFL.IDX P6, R14, R13, R12, R11 ;  /* 0x0000000c0d0e7389 */ /* 0x00006400000c000b */
[----:B01----:R-:W-:Y:S01]  /*125e0*/  ENDCOLLECTIVE ;  /* 0x000000000000791b */ /* 0x003fe20003800000 */
.L_x_365:
        /* <DEDUP_REMOVED lines=13> */
.L_x_366:
[----:B------:R-:W-:Y:S01]  /*126c0*/  MOV R13, R8 ;  /* 0x00000008000d7202 */ /* 0x000fe20000000f00 */
[----:B------:R-:W-:Y:S02]  /*126d0*/  IMAD.MOV.U32 R12, RZ, RZ, 0x5 ;  /* 0x00000005ff0c7424 */ /* 0x000fe400078e00ff */
[----:B------:R-:W-:-:S07]  /*126e0*/  IMAD.MOV.U32 R2, RZ, RZ, R14 ;  /* 0x000000ffff027224 */ /* 0x000fce00078e000e */
[----:B------:R-:W-:Y:S05]  /*126f0*/  WARPSYNC.COLLECTIVE R15, `(.L_x_367) ;  /* 0x000000000f087348 */ /* 0x000fea0003c00000 */
[----:B------:R0:W1:Y:S02]  /*12700*/  SHFL.IDX P6, R14, R13, R12, R11 ;  /* 0x0000000c0d0e7389 */ /* 0x00006400000c000b */
[----:B01----:R-:W-:Y:S01]  /*12710*/  ENDCOLLECTIVE ;  /* 0x000000000000791b */ /* 0x003fe20003800000 */
.L_x_367:
[----:B------:R-:W-:-:S05]  /*12720*/  IADD3 R2, P0, R2, R4, RZ ;  /* 0x0000000402027210 */ /* 0x000fca0007f1e0ff */
[----:B------:R-:W-:-:S05]  /*12730*/  IMAD.X R3, RZ, RZ, R35, P0 ;  /* 0x000000ffff037224 */ /* 0x000fca00000e0623 */
[----:B------:R-:W-:Y:S01]  /*12740*/  @!PT LDS RZ, [RZ] ;  /* 0x00000000fffff984 */ /* 0x000fe20000000800 */
[----:B------:R-:W-:Y:S01]  /*12750*/  @!PT LDS RZ, [RZ] ;  /* 0x00000000fffff984 */ /* 0x000fe20000000800 */
[----:B------:R-:W-:Y:S01]  /*12760*/  @!PT LDS RZ, [RZ] ;  /* 0x00000000fffff984 */ /* 0x000fe20000000800 */
[----:B------:R0:W-:Y:S01]  /*12770*/  LDGSTS.E.BYPASS.LTC128B.128 [R5+0x20400], desc[UR36][R2.64], !P1 ;  /* 0x2040000002057fae */ /* 0x0001e2000c901d64 */
[----:B------:R-:W-:Y:S01]  /*12780*/  IMAD.MOV.U32 R13, RZ, RZ, R7 ;  /* 0x000000ffff0d7224 */ /* 0x000fe200078e0007 */
[----:B------:R-:W-:Y:S02]  /*12790*/  LOP3.LUT P1, RZ, R23, 0x100, RZ, 0xc0, !PT ;  /* 0x0000010017ff7812 */ /* 0x000fe4000782c0ff */
[----:B------:R0:W-:Y:S04]  /*127a0*/  LDGSTS.E.BYPASS.LTC128B.128 [R5+0x23400], desc[UR36][R2.64+0x80], !P5 ;  /* 0x2340008002057fae */ /* 0x0001e8000e901d64 */
[----:B------:R0:W-:Y:S01]  /*127b0*/  LDGSTS.E.BYPASS.LTC128B.128 [R5+0x26400], desc[UR36][R2.64+0x100], !P4 ;  /* 0x2640010002057fae */ /* 0x0001e2000e101d64 */
[----:B------:R-:W-:-:S07]  /*127c0*/  IMAD.MOV.U32 R35, RZ, RZ, R14 ;  /* 0x000000ffff237224 */ /* 0x000fce00078e000e */
[----:B0-----:R-:W-:Y:S05]  /*127d0*/  WARPSYNC.COLLECTIVE R15, `(.L_x_368) ;  /* 0x000000000f087348 */ /* 0x001fea0003c00000 */
[----:B------:R1:W2:Y:S02]  /*127e0*/  SHFL.IDX P6, R14, R13, R12, R11 ;  /* 0x0000000c0d0e7389 */ /* 0x0002a400000c000b */
[----:B012---:R-:W-:Y:S01]  /*127f0*/  ENDCOLLECTIVE ;  /* 0x000000000000791b */ /* 0x007fe20003800000 */
.L_x_368:
[----:B------:R-:W-:Y:S01]  /*12800*/  IMAD.MOV.U32 R2, RZ, RZ, R14 ;  /* 0x000000ffff027224 */ /* 0x000fe200078e000e */
[----:B------:R-:W-:Y:S06]  /*12810*/  BRA `(.L_x_369) ;  /* 0xffffffc0006c7947 */ /* 0x000fec000383ffff */
.L_x_280:
[----:B0-----:R0:W1:Y:S02]  /*12820*/  SYNCS.PHASECHK.TRANS64.TRYWAIT P0, [R6+URZ+0x30860], R2 ;  /* 0x03086002060075a7 */ /* 0x001064000800017f */
[----:B-1----:R-:W-:Y:S05]  /*12830*/  @!P0 NANOSLEEP.SYNCS 0x989680 ;  /* 0x009896800000895d */ /* 0x002fea0003900000 */
[----:B------:R-:W1:Y:S02]  /*12840*/  @!P0 SYNCS.PHASECHK.TRANS64 P0, [R6+URZ+0x30860], R2 ;  /* 0x03086002060085a7 */ /* 0x000e64000800007f */
[----:B-1----:R-:W-:Y:S05]  /*12850*/  @!P0 BRA `(.L_x_280) ;  /* 0xfffffffc00f08947 */ /* 0x002fea000383ffff */
[----:B------:R-:W-:Y:S05]  /*12860*/  BRA `(.L_x_370) ;  /* 0xffffffc000d07947 */ /* 0x000fea000383ffff */
.L_x_281:
[----:B------:R-:W-:Y:S01]  /*12870*/  BSSY B1, `(.L_x_371) ;  /* 0x0000008000017945 */ /* 0x000fe20003800000 */
[----:B------:R-:W-:Y:S02]  /*12880*/  IMAD.MOV.U32 R13, RZ, RZ, R24 ;  /* 0x000000ffff0d7224 */ /* 0x000fe400078e0018 */
[----:B------:R-:W-:Y:S02]  /*12890*/  IMAD.MOV.U32 R12, RZ, RZ, RZ ;  /* 0x000000ffff0c7224 */ /* 0x000fe400078e00ff */
[----:B------:R-:W-:Y:S02]  /*128a0*/  IMAD.MOV.U32 R11, RZ, RZ, 0x181f ;  /* 0x0000181fff0b7424 */ /* 0x000fe400078e00ff */
[----:B------:R-:W-:-:S07]  /*128b0*/  IMAD.MOV.U32 R15, RZ, RZ, -0x1 ;  /* 0xffffffffff0f7424 */ /* 0x000fce00078e00ff */
[----:B0-----:R-:W-:Y:S05]  /*128c0*/  WARPSYNC.COLLECTIVE R15, `(.L_x_372) ;  /* 0x000000000f087348 */ /* 0x001fea0003c00000 */
[----:B------:R1:W2:Y:S02]  /*128d0*/  SHFL.IDX P6, R14, R13, R12, R11 ;  /* 0x0000000c0d0e7389 */ /* 0x0002a400000c000b */
[----:B012---:R-:W-:Y:S01]  /*128e0*/  ENDCOLLECTIVE ;  /* 0x000000000000791b */ /* 0x007fe20003800000 */
.L_x_372:
[----:B------:R-:W-:Y:S05]  /*128f0*/  BSYNC B1 ;  /* 0x0000000000017941 */ /* 0x000fea0003800000 */
.L_x_371:
[----:B------:R-:W-:Y:S02]  /*12900*/  IMAD.MOV.U32 R13, RZ, RZ, R18 ;  /* 0x000000ffff0d7224 */ /* 0x000fe400078e0012 */
[----:B------:R-:W-:Y:S02]  /*12910*/  IMAD.MOV.U32 R12, RZ, RZ, RZ ;  /* 0x000000ffff0c7224 */ /* 0x000fe400078e00ff */
[----:B------:R-:W-:Y:S02]  /*12920*/  IMAD.MOV.U32 R11, RZ, RZ, 0x181f ;  /* 0x0000181fff0b7424 */ /* 0x000fe400078e00ff */
[----:B------:R-:W-:Y:S02]  /*12930*/  IMAD.MOV.U32 R15, RZ, RZ, -0x1 ;  /* 0xffffffffff0f7424 */ /* 0x000fe400078e00ff */
[----:B------:R-:W-:Y:S02]  /*12940*/  IMAD.MOV.U32 R3, RZ, RZ, R14 ;  /* 0x000000ffff037224 */ /* 0x000fe400078e000e */
[----:B------:R-:W-:-:S07]  /*12950*/  IMAD R5, R5, 0x2, R22 ;  /* 0x0000000205057824 */ /* 0x000fce00078e0216 */
[----:B------:R-:W-:Y:S05]  /*12960*/  WARPSYNC.COLLECTIVE R15, `(.L_x_373) ;  /* 0x000000000f087348 */ /* 0x000fea0003c00000 */
[----:B------:R0:W1:Y:S02]  /*12970*/  SHFL.IDX P6, R14, R13, R12, R11 ;  /* 0x0000000c0d0e7389 */ /* 0x00006400000c000b */
[----:B01----:R-:W-:Y:S01]  /*12980*/  ENDCOLLECTIVE ;  /* 0x000000000000791b */ /* 0x003fe20003800000 */
.L_x_373:
[----:B------:R-:W-:Y:S01]  /*12990*/  MOV R13, R24 ;  /* 0x00000018000d7202 */ /* 0x000fe20000000f00 */
[----:B------:R-:W-:Y:S02]  /*129a0*/  IMAD.MOV.U32 R12, RZ, RZ, 0x1 ;  /* 0x00000001ff0c7424 */ /* 0x000fe400078e00ff */
[----:B------:R-:W-:-:S07]  /*129b0*/  IMAD.MOV.U32 R2, RZ, RZ, R14 ;  /* 0x000000ffff027224 */ /* 0x000fce00078e000e */
[----:B------:R-:W-:Y:S05]  /*129c0*/  WARPSYNC.COLLECTIVE R15, `(.L_x_374) ;  /* 0x000000000f087348 */ /* 0x000fea0003c00000 */
[----:B------:R0:W1:Y:S02]  /*129d0*/  SHFL.IDX P6, R14, R13, R12, R11 ;  /* 0x0000000c0d0e7389 */ /* 0x00006400000c000b */
[----:B01----:R-:W-:Y:S01]  /*129e0*/  ENDCOLLECTIVE ;  /* 0x000000000000791b */ /* 0x003fe20003800000 */
.L_x_374:
[----:B------:R-:W-:-:S05]  /*129f0*/  IADD3 R2, P0, R2, R4, RZ ;  /* 0x0000000402027210 */ /* 0x000fca0007f1e0ff */
[----:B------:R-:W-:Y:S01]  /*12a00*/  IMAD.X R3, RZ, RZ, R3, P0 ;  /* 0x000000ffff037224 */ /* 0x000fe200000e0603 */
[----:B------:R-:W-:Y:S01]  /*12a10*/  ISETP.LT.OR P0, PT, R7, 0x1, P3 ;  /* 0x000000010700780c */ /* 0x000fe20001f01670 */
[----:B------:R-:W-:-:S12]  /*12a20*/  IMAD.MOV.U32 R13, RZ, RZ, R18 ;  /* 0x000000ffff0d7224 */ /* 0x000fd800078e0012 */
[----:B------:R-:W-:Y:S01]  /*12a30*/  @!PT LDS RZ, [RZ] ;  /* 0x00000000fffff984 */ /* 0x000fe20000000800 */
[----:B------:R-:W-:Y:S01]  /*12a40*/  @!PT LDS RZ, [RZ] ;  /* 0x00000000fffff984 */ /* 0x000fe20000000800 */
[----:B------:R-:W-:Y:S01]  /*12a50*/  @!PT LDS RZ, [RZ] ;  /* 0x00000000fffff984 */ /* 0x000fe20000000800 */
[----:B------:R-:W-:Y:S01]  /*12a60*/  LDGSTS.E.BYPASS.LTC128B.128 [R5+0x400], desc[UR36][R2.64], !P0 ;  /* 0x0040000002057fae */ /* 0x000fe2000c101d64 */
[----:B------:R-:W-:-:S13]  /*12a70*/  ISETP.LT.OR P0, PT, R7, 0x1, P2 ;  /* 0x000000010700780c */ /* 0x000fda0001701670 */
[----:B------:R-:W-:Y:S01]  /*12a80*/  LDGSTS.E.BYPASS.LTC128B.128 [R5+0x3400], desc[UR36][R2.64+0x80], !P0 ;  /* 0x0340008002057fae */ /* 0x000fe2000c101d64 */
[----:B------:R-:W-:-:S13]  /*12a90*/  ISETP.LT.OR P0, PT, R7, 0x1, P1 ;  /* 0x000000010700780c */ /* 0x000fda0000f01670 */
[----:B------:R0:W-:Y:S02]  /*12aa0*/  LDGSTS.E.BYPASS.LTC128B.128 [R5+0x6400], desc[UR36][R2.64+0x100], !P0 ;  /* 0x0640010002057fae */ /* 0x0001e4000c101d64 */
[----:B0-----:R-:W-:-:S07]  /*12ab0*/  IMAD.MOV.U32 R3, RZ, RZ, R14 ;  /* 0x000000ffff037224 */ /* 0x001fce00078e000e */
[----:B------:R-:W-:Y:S05]  /*12ac0*/  WARPSYNC.COLLECTIVE R15, `(.L_x_375) ;  /* 0x000000000f087348 */ /* 0x000fea0003c00000 */
[----:B------:R0:W1:Y:S02]  /*12ad0*/  SHFL.IDX P6, R14, R13, R12, R11 ;  /* 0x0000000c0d0e7389 */ /* 0x00006400000c000b */
[----:B01----:R-:W-:Y:S01]  /*12ae0*/  ENDCOLLECTIVE ;  /* 0x000000000000791b */ /* 0x003fe20003800000 */
.L_x_375:
[----:B------:R-:W-:Y:S02]  /*12af0*/  IMAD.MOV.U32 R13, RZ, RZ, R24 ;  /* 0x000000ffff0d7224 */ /* 0x000fe400078e0018 */
[----:B------:R-:W-:Y:S02]  /*12b00*/  IMAD.MOV.U32 R12, RZ, RZ, 0x2 ;  /* 0x00000002ff0c7424 */ /* 0x000fe400078e00ff */
[----:B------:R-:W-:-:S07]  /*12b10*/  IMAD.MOV.U32 R2, RZ, RZ, R14 ;  /* 0x000000ffff027224 */ /* 0x000fce00078e000e */
[----:B------:R-:W-:Y:S05]  /*12b20*/  WARPSYNC.COLLECTIVE R15, `(.L_x_376) ;  /* 0x000000000f087348 */ /* 0x000fea0003c00000 */
[----:B------:R0:W1:Y:S02]  /*12b30*/  SHFL.IDX P6, R14, R13, R12, R11 ;  /* 0x0000000c0d0e7389 */ /* 0x00006400000c000b */
[----:B01----:R-:W-:Y:S01]  /*12b40*/  ENDCOLLECTIVE ;  /* 0x000000000000791b */ /* 0x003fe20003800000 */
.L_x_376:
        /* <DEDUP_REMOVED lines=16> */
.L_x_377:
[----:B------:R-:W-:Y:S02]  /*12c50*/  IMAD.MOV.U32 R13, RZ, RZ, R24 ;  /* 0x000000ffff0d7224 */ /* 0x000fe400078e0018 */
[----:B------:R-:W-:Y:S02]  /*12c60*/  IMAD.MOV.U32 R12, RZ, RZ, 0x3 ;  /* 0x00000003ff0c7424 */ /* 0x000fe400078e00ff */
[----:B------:R-:W-:-:S07]  /*12c70*/  IMAD.MOV.U32 R2, RZ, RZ, R14 ;  /* 0x000000ffff027224 */ /* 0x000fce00078e000e */
[----:B------:R-:W-:Y:S05]  /*12c80*/  WARPSYNC.COLLECTIVE R15, `(.L_x_378) ;  /* 0x000000000f087348 */ /* 0x000fea0003c00000 */
[----:B------:R0:W1:Y:S02]  /*12c90*/  SHFL.IDX P6, R14, R13, R12, R11 ;  /* 0x0000000c0d0e7389 */ /* 0x00006400000c000b */
[----:B01----:R-:W-:Y:S01]  /*12ca0*/  ENDCOLLECTIVE ;  /* 0x000000000000791b */ /* 0x003fe20003800000 */
.L_x_378:
        /* <DEDUP_REMOVED lines=16> */
.L_x_379:
[----:B------:R-:W-:Y:S02]  /*12db0*/  IMAD.MOV.U32 R13, RZ, RZ, R24 ;  /* 0x000000ffff0d7224 */ /* 0x000fe400078e0018 */
[----:B------:R-:W-:Y:S02]  /*12dc0*/  IMAD.MOV.U32 R12, RZ, RZ, 0x4 ;  /* 0x00000004ff0c7424 */ /* 0x000fe400078e00ff */
[----:B------:R-:W-:-:S07]  /*12dd0*/  IMAD.MOV.U32 R2, RZ, RZ, R14 ;  /* 0x000000ffff027224 */ /* 0x000fce00078e000e */
[----:B------:R-:W-:Y:S05]  /*12de0*/  WARPSYNC.COLLECTIVE R15, `(.L_x_380) ;  /* 0x000000000f087348 */ /* 0x000fea0003c00000 */
[----:B------:R0:W1:Y:S02]  /*12df0*/  SHFL.IDX P6, R14, R13, R12, R11 ;  /* 0x0000000c0d0e7389 */ /* 0x00006400000c000b */
[----:B01----:R-:W-:Y:S01]  /*12e00*/  ENDCOLLECTIVE ;  /* 0x000000000000791b */ /* 0x003fe20003800000 */
.L_x_380:
[----:B------:R-:W-:-:S04]  /*12e10*/  IADD3 R2, P0, R2, R4, RZ ;  /* 0x0000000402027210 */ /* 0x000fc80007f1e0ff */
[----:B------:R-:W-:Y:S02]  /*12e20*/  IADD3.X R3, RZ, R3, RZ, P0, !PT ;  /* 0x00000003ff037210 */ /* 0x000fe400007fe4ff */
        /* <DEDUP_REMOVED lines=14> */
.L_x_381:
[----:B------:R-:W-:Y:S02]  /*12f10*/  IMAD.MOV.U32 R13, RZ, RZ, R24 ;  /* 0x000000ffff0d7224 */ /* 0x000fe400078e0018 */
[----:B------:R-:W-:Y:S02]  /*12f20*/  IMAD.MOV.U32 R12, RZ, RZ, 0x5 ;  /* 0x00000005ff0c7424 */ /* 0x000fe400078e00ff */
[----:B------:R-:W-:-:S07]  /*12f30*/  IMAD.MOV.U32 R2, RZ, RZ, R14 ;  /* 0x000000ffff027224 */ /* 0x000fce00078e000e */
[----:B------:R-:W-:Y:S05]  /*12f40*/  WARPSYNC.COLLECTIVE R15, `(.L_x_382) ;  /* 0x000000000f087348 */ /* 0x000fea0003c00000 */
[----:B------:R0:W1:Y:S02]  /*12f50*/  SHFL.IDX P6, R14, R13, R12, R11 ;  /* 0x0000000c0d0e7389 */ /* 0x00006400000c000b */
[----:B01----:R-:W-:Y:S01]  /*12f60*/  ENDCOLLECTIVE ;  /* 0x000000000000791b */ /* 0x003fe20003800000 */
.L_x_382:
[----:B------:R-:W-:-:S05]  /*12f70*/  IADD3 R2, P0, R2, R4, RZ ;  /* 0x0000000402027210 */ /* 0x000fca0007f1e0ff */
        /* <DEDUP_REMOVED lines=12> */
.L_x_383:
[----:B------:R-:W-:Y:S01]  /*13040*/  @!PT LDS RZ, [RZ] ;  /* 0x00000000fffff984 */ /* 0x000fe20000000800 */
[----:B------:R-:W-:Y:S01]  /*13050*/  @!PT LDS RZ, [RZ] ;  /* 0x00000000fffff984 */ /* 0x000fe20000000800 */
[----:B------:R-:W-:Y:S01]  /*13060*/  @!PT LDS RZ, [RZ] ;  /* 0x00000000fffff984 */ /* 0x000fe20000000800 */
[----:B------:R0:W-:Y:S01]  /*13070*/  LDGSTS.E.BYPASS.LTC128B.128 [R5+0x5400], desc[UR36][R2.64+0x80], !P0 ;  /* 0x0540008002057fae */ /* 0x0001e2000c101d64 */
[----:B------:R-:W-:-:S13]  /*13080*/  ISETP.LT.OR P0, PT, R7, 0x41, P1 ;  /* 0x000000410700780c */ /* 0x000fda0000f01670 */
[----:B------:R0:W-:Y:S01]  /*13090*/  LDGSTS.E.BYPASS.LTC128B.128 [R5+0x8400], desc[UR36][R2.64+0x100], !P0 ;  /* 0x0840010002057fae */ /* 0x0001e2000c101d64 */
[----:B------:R-:W-:Y:S05]  /*130a0*/  BRA `(.L_x_384) ;  /* 0xffffffbc00b47947 */ /* 0x000fea000383ffff */
.L_x_289:
[----:B0-----:R0:W1:Y:S02]  /*130b0*/  SYNCS.PHASECHK.TRANS64.TRYWAIT P0, [R0+URZ+0x30860], R3 ;  /* 0x03086003000075a7 */ /* 0x001064000800017f */
[----:B-1----:R-:W-:Y:S05]  /*130c0*/  @!P0 NANOSLEEP.SYNCS 0x989680 ;  /* 0x009896800000895d */ /* 0x002fea0003900000 */
[----:B------:R-:W1:Y:S02]  /*130d0*/  @!P0 SYNCS.PHASECHK.TRANS64 P0, [R0+URZ+0x30860], R3 ;  /* 0x03086003000085a7 */ /* 0x000e64000800007f */
[----:B-1----:R-:W-:Y:S05]  /*130e0*/  @!P0 BRA `(.L_x_289) ;  /* 0xfffffffc00f08947 */ /* 0x002fea000383ffff */
[----:B------:R-:W-:Y:S05]  /*130f0*/  BRA `(.L_x_385) ;  /* 0xffffffc000cc7947 */ /* 0x000fea000383ffff */
.L_x_290:
[----:B------:R-:W-:Y:S01]  /*13100*/  BSSY B0, `(.L_x_386) ;  /* 0x0000008000007945 */ /* 0x000fe20003800000 */
[----:B------:R-:W-:Y:S02]  /*13110*/  IMAD.MOV.U32 R13, RZ, RZ, R24 ;  /* 0x000000ffff0d7224 */ /* 0x000fe400078e0018 */
[----:B------:R-:W-:Y:S02]  /*13120*/  IMAD.MOV.U32 R12, RZ, RZ, RZ ;  /* 0x000000ffff0c7224 */ /* 0x000fe400078e00ff */
[----:B------:R-:W-:Y:S02]  /*13130*/  IMAD.MOV.U32 R11, RZ, RZ, 0x181f ;  /* 0x0000181fff0b7424 */ /* 0x000fe400078e00ff */
[----:B------:R-:W-:-:S07]  /*13140*/  IMAD.MOV.U32 R15, RZ, RZ, -0x1 ;  /* 0xffffffffff0f7424 */ /* 0x000fce00078e00ff */
[----:B0-2---:R-:W-:Y:S05]  /*13150*/  WARPSYNC.COLLECTIVE R15, `(.L_x_387) ;  /* 0x000000000f087348 */ /* 0x005fea0003c00000 */
[----:B--2---:R1:W2:Y:S02]  /*13160*/  SHFL.IDX P6, R14, R13, R12, R11 ;  /* 0x0000000c0d0e7389 */ /* 0x0042a400000c000b */
[----:B012---:R-:W-:Y:S01]  /*13170*/  ENDCOLLECTIVE ;  /* 0x000000000000791b */ /* 0x007fe20003800000 */
.L_x_387:
[----:B------:R-:W-:Y:S05]  /*13180*/  BSYNC B0 ;  /* 0x0000000000007941 */ /* 0x000fea0003800000 */
.L_x_386:
[----:B------:R-:W-:Y:S01]  /*13190*/  IMAD.MOV.U32 R13, RZ, RZ, R18 ;  /* 0x000000ffff0d7224 */ /* 0x000fe200078e0012 */
[----:B------:R-:W-:Y:S01]  /*131a0*/  MOV R12, RZ ;  /* 0x000000ff000c7202 */ /* 0x000fe20000000f00 */
[----:B------:R-:W-:Y:S02]  /*131b0*/  IMAD.MOV.U32 R11, RZ, RZ, 0x181f ;  /* 0x0000181fff0b7424 */ /* 0x000fe400078e00ff */
[----:B------:R-:W-:Y:S02]  /*131c0*/  IMAD.MOV.U32 R15, RZ, RZ, -0x1 ;  /* 0xffffffffff0f7424 */ /* 0x000fe400078e00ff */
[----:B------:R-:W-:Y:S02]  /*131d0*/  IMAD.MOV.U32 R3, RZ, RZ, R14 ;  /* 0x000000ffff037224 */ /* 0x000fe400078e000e */
[----:B------:R-:W-:-:S07]  /*131e0*/  IMAD.SHL.U32 R5, R31, 0x2, RZ ;  /* 0x000000021f057824 */ /* 0x000fce00078e00ff */
[----:B------:R-:W-:Y:S05]  /*131f0*/  WARPSYNC.COLLECTIVE R15, `(.L_x_388) ;  /* 0x000000000f087348 */ /* 0x000fea0003c00000 */
[----:B------:R0:W1:Y:S02]  /*13200*/  SHFL.IDX P6, R14, R13, R12, R11 ;  /* 0x0000000c0d0e7389 */ /* 0x00006400000c000b */
[----:B01----:R-:W-:Y:S01]  /*13210*/  ENDCOLLECTIVE ;  /* 0x000000000000791b */ /* 0x003fe20003800000 */
.L_x_388:
[----:B------:R-:W-:Y:S01]  /*13220*/  ULDC UR4, c[0x0][0x2f4] ;  /* 0x0000bd0000047ab9 */ /* 0x000fe20000000800 */
[----:B------:R-:W-:Y:S01]  /*13230*/  IMAD R4, R7, 0x2, R22 ;  /* 0x0000000207047824 */ /* 0x000fe200078e0216 */
[----:B------:R-:W-:Y:S02]  /*13240*/  ISETP.GE.AND P2, PT, R31, UR4, PT ;  /* 0x000000041f007c0c */ /* 0x000fe4000bf46270 */
[----:B------:R-:W-:Y:S02]  /*13250*/  ISETP.GE.AND P1, PT, R33, UR4, PT ;  /* 0x0000000421007c0c */ /* 0x000fe4000bf26270 */
[C---:B------:R-:W-:Y:S02]  /*13260*/  ISETP.LT.OR P3, PT, R6.reuse, 0x1, P2 ;  /* 0x000000010600780c */ /* 0x040fe40001761670 */
[----:B------:R-:W-:Y:S01]  /*13270*/  ISETP.LT.OR P4, PT, R6, 0x1, P1 ;  /* 0x000000010600780c */ /* 0x000fe20000f81670 */
[----:B------:R-:W-:Y:S02]  /*13280*/  IMAD.MOV.U32 R13, RZ, RZ, R24 ;  /* 0x000000ffff0d7224 */ /* 0x000fe400078e0018 */
[----:B------:R-:W-:Y:S01]  /*13290*/  IMAD.MOV.U32 R12, RZ, RZ, 0x1 ;  /* 0x00000001ff0c7424 */ /* 0x000fe200078e00ff */
[----:B------:R-:W-:-:S05]  /*132a0*/  IADD3 R2, P0, R14, R5, RZ ;  /* 0x000000050e027210 */ /* 0x000fca0007f1e0ff */
[----:B------:R-:W-:Y:S01]  /*132b0*/  IMAD.X R3, RZ, RZ, R3, P0 ;  /* 0x000000ffff037224 */ /* 0x000fe200000e0603 */
[----:B------:R-:W-:-:S13]  /*132c0*/  ISETP.GE.AND P0, PT, R32, UR4, PT ;  /* 0x0000000420007c0c */ /* 0x000fda000bf06270 */
[----:B------:R-:W-:Y:S05]  /*132d0*/  WARPSYNC.COLLECTIVE R15, `(.L_x_389) ;  /* 0x000000000f087348 */ /* 0x000fea0003c00000 */
[----:B------:R0:W1:Y:S02]  /*132e0*/  SHFL.IDX P6, R14, R13, R12, R11 ;  /* 0x0000000c0d0e7389 */ /* 0x00006400000c000b */
[----:B01----:R-:W-:Y:S01]  /*132f0*/  ENDCOLLECTIVE ;  /* 0x000000000000791b */ /* 0x003fe20003800000 */
.L_x_389:
[----:B------:R-:W-:Y:S01]  /*13300*/  @!PT LDS RZ, [RZ] ;  /* 0x00000000fffff984 */ /* 0x000fe20000000800 */
[----:B------:R-:W-:Y:S01]  /*13310*/  @!PT LDS RZ, [RZ] ;  /* 0x00000000fffff984 */ /* 0x000fe20000000800 */
[----:B------:R-:W-:Y:S01]  /*13320*/  @!PT LDS RZ, [RZ] ;  /* 0x00000000fffff984 */ /* 0x000fe20000000800 */
[----:B------:R0:W-:Y:S01]  /*13330*/  LDGSTS.E.BYPASS.LTC128B.128 [R4+0x400], desc[UR36][R2.64], !P3 ;  /* 0x0040000002047fae */ /* 0x0001e2000d901d64 */
[----:B------:R-:W-:-:S03]  /*13340*/  ISETP.LT.OR P3, PT, R6, 0x1, P0 ;  /* 0x000000010600780c */ /* 0x000fc60000761670 */
[----:B------:R0:W-:Y:S01]  /*13350*/  LDGSTS.E.BYPASS.LTC128B.128 [R4+0x3400], desc[UR36][R2.64+0x80], !P4 ;  /* 0x0340008002047fae */ /* 0x0001e2000e101d64 */
[----:B------:R-:W-:-:S09]  /*13360*/  IMAD.MOV.U32 R13, RZ, RZ, R18 ;  /* 0x000000ffff0d7224 */ /* 0x000fd200078e0012 */
[----:B------:R0:W-:Y:S01]  /*13370*/  LDGSTS.E.BYPASS.LTC128B.128 [R4+0x6400], desc[UR36][R2.64+0x100], !P3 ;  /* 0x0640010002047fae */ /* 0x0001e2000d901d64 */
[----:B------:R-:W-:Y:S01]  /*13380*/  ISETP.LT.OR P3, PT, R6, 0x11, P2 ;  /* 0x000000110600780c */ /* 0x000fe20001761670 */
[----:B------:R-:W-:-:S12]  /*13390*/  IMAD.MOV.U32 R7, RZ, RZ, R14 ;  /* 0x000000ffff077224 */ /* 0x000fd800078e000e */
[----:B0-----:R-:W-:Y:S05]  /*133a0*/  WARPSYNC.COLLECTIVE R15, `(.L_x_390) ;  /* 0x000000000f087348 */ /* 0x001fea0003c00000 */
[----:B------:R1:W2:Y:S02]  /*133b0*/  SHFL.IDX P6, R14, R13, R12, R11 ;  /* 0x0000000c0d0e7389 */ /* 0x0002a400000c000b */
[----:B012---:R-:W-:Y:S01]  /*133c0*/  ENDCOLLECTIVE ;  /* 0x000000000000791b */ /* 0x007fe20003800000 */
.L_x_390:
[----:B------:R-:W-:Y:S02]  /*133d0*/  IMAD.MOV.U32 R13, RZ, RZ, R24 ;  /* 0x000000ffff0d7224 */ /* 0x000fe400078e0018 */
[----:B------:R-:W-:Y:S01]  /*133e0*/  IMAD.MOV.U32 R12, RZ, RZ, 0x2 ;  /* 0x00000002ff0c7424 */ /* 0x000fe200078e00ff */
[----:B------:R-:W-:-:S13]  /*133f0*/  IADD3 R2, P4, R14, R5, RZ ;  /* 0x000000050e027210 */ /* 0x000fda0007f9e0ff */
[----:B------:R-:W-:Y:S05]  /*13400*/  WARPSYNC.COLLECTIVE R15, `(.L_x_391) ;  /* 0x000000000f087348 */ /* 0x000fea0003c00000 */
[----:B------:R0:W1:Y:S02]  /*13410*/  SHFL.IDX P6, R14, R13, R12, R11 ;  /* 0x0000000c0d0e7389 */ /* 0x00006400000c000b */
[----:B01----:R-:W-:Y:S01]  /*13420*/  ENDCOLLECTIVE ;  /* 0x000000000000791b */ /* 0x003fe20003800000 */
.L_x_391:
[----:B------:R-:W-:Y:S01]  /*13430*/  IMAD.X R3, RZ, RZ, R7, P4 ;  /* 0x000000ffff037224 */ /* 0x000fe200020e0607 */
[----:B------:R-:W-:-:S04]  /*13440*/  ISETP.LT.OR P4, PT, R6, 0x11, P1 ;  /* 0x000000110600780c */ /* 0x000fc80000f81670 */
[----:B------:R-:W-:Y:S01]  /*13450*/  @!PT LDS RZ, [RZ] ;  /* 0x00000000fffff984 */ /* 0x000fe20000000800 */
[----:B------:R-:W-:Y:S01]  /*13460*/  @!PT LDS RZ, [RZ] ;  /* 0x00000000fffff984 */ /* 0x000fe20000000800 */
[----:B------:R-:W-:Y:S01]  /*13470*/  @!PT LDS RZ, [RZ] ;  /* 0x00000000fffff984 */ /* 0x000fe20000000800 */
[----:B------:R0:W-:Y:S01]  /*13480*/  LDGSTS.E.BYPASS.LTC128B.128 [R4+0xc00], desc[UR36][R2.64], !P3 ;  /* 0x00c0000002047fae */ /* 0x0001e2000d901d64 */
[----:B------:R-:W-:Y:S01]  /*13490*/  ISETP.LT.OR P3, PT, R6, 0x11, P0 ;  /* 0x000000110600780c */ /* 0x000fe20000761670 */
[----:B------:R-:W-:-:S07]  /*134a0*/  IMAD.MOV.U32 R13, RZ, RZ, R18 ;  /* 0x000000ffff0d7224 */ /* 0x000fce00078e0012 */
[----:B------:R0:W-:Y:S05]  /*134b0*/  LDGSTS.E.BYPASS.LTC128B.128 [R4+0x3c00], desc[UR36][R2.64+0x80], !P4 ;  /* 0x03c0008002047fae */ /* 0x0001ea000e101d64 */
[----:B------:R0:W-:Y:S01]  /*134c0*/  LDGSTS.E.BYPASS.LTC128B.128 [R4+0x6c00], desc[UR36][R2.64+0x100], !P3 ;  /* 0x06c0010002047fae */ /* 0x0001e2000d901d64 */
[----:B------:R-:W-:Y:S01]  /*134d0*/  ISETP.LT.OR P3, PT, R6, 0x21, P2 ;  /* 0x000000210600780c */ /* 0x000fe20001761670 */
[----:B------:R-:W-:-:S12]  /*134e0*/  IMAD.MOV.U32 R7, RZ, RZ, R14 ;  /* 0x000000ffff077224 */ /* 0x000fd800078e000e */
[----:B0-----:R-:W-:Y:S05]  /*134f0*/  WARPSYNC.COLLECTIVE R15, `(.L_x_392) ;  /* 0x000000000f087348 */ /* 0x001fea0003c00000 */
[----:B------:R1:W2:Y:S02]  /*13500*/  SHFL.IDX P6, R14, R13, R12, R11 ;  /* 0x0000000c0d0e7389 */ /* 0x0002a400000c000b */
[----:B012---:R-:W-:Y:S01]  /*13510*/  ENDCOLLECTIVE ;  /* 0x000000000000791b */ /* 0x007fe20003800000 */
.L_x_392:
[----:B------:R-:W-:Y:S01]  /*13520*/  IMAD.MOV.U32 R13, RZ, RZ, R24 ;  /* 0x000000ffff0d7224 */ /* 0x000fe200078e0018 */
[----:B------:R-:W-:Y:S02]  /*13530*/  MOV R12, 0x3 ;  /* 0x00000003000c7802 */ /* 0x000fe40000000f00 */
[----:B------:R-:W-:-:S13]  /*13540*/  IADD3 R2, P4, R14, R5, RZ ;  /* 0x000000050e027210 */ /* 0x000fda0007f9e0ff */
[----:B------:R-:W-:Y:S05]  /*13550*/  WARPSYNC.COLLECTIVE R15, `(.L_x_393) ;  /* 0x000000000f087348 */ /* 0x000fea0003c00000 */
[----:B------:R0:W1:Y:S02]  /*13560*/  SHFL.IDX P6, R14, R13, R12, R11 ;  /* 0x0000000c0d0e7389 */ /* 0x00006400000c000b */
[----:B01----:R-:W-:Y:S01]  /*13570*/  ENDCOLLECTIVE ;  /* 0x000000000000791b */ /* 0x003fe20003800000 */
.L_x_393:
        /* <DEDUP_REMOVED lines=15> */
.L_x_394:
[----:B------:R-:W-:Y:S02]  /*13670*/  IMAD.MOV.U32 R13, RZ, RZ, R24 ;  /* 0x000000ffff0d7224 */ /* 0x000fe400078e0018 */
[----:B------:R-:W-:Y:S01]  /*13680*/  IMAD.MOV.U32 R12, RZ, RZ, 0x4 ;  /* 0x00000004ff0c7424 */ /* 0x000fe200078e00ff */
[----:B------:R-:W-:-:S13]  /*13690*/  IADD3 R2, P4, R14, R5, RZ ;  /* 0x000000050e027210 */ /* 0x000fda0007f9e0ff */
[----:B------:R-:W-:Y:S05]  /*136a0*/  WARPSYNC.COLLECTIVE R15, `(.L_x_395) ;  /* 0x000000000f087348 */ /* 0x000fea0003c00000 */
[----:B------:R0:W1:Y:S02]  /*136b0*/  SHFL.IDX P6, R14, R13, R12, R11 ;  /* 0x0000000c0d0e7389 */ /* 0x00006400000c000b */
[----:B01----:R-:W-:Y:S01]  /*136c0*/  ENDCOLLECTIVE ;  /* 0x000000000000791b */ /* 0x003fe20003800000 */
.L_x_395:
        /* <DEDUP_REMOVED lines=15> */
.L_x_396:
[----:B------:R-:W-:Y:S02]  /*137c0*/  IMAD.MOV.U32 R13, RZ, RZ, R24 ;  /* 0x000000ffff0d7224 */ /* 0x000fe400078e0018 */
[----:B------:R-:W-:Y:S01]  /*137d0*/  IMAD.MOV.U32 R12, RZ, RZ, 0x5 ;  /* 0x00000005ff0c7424 */ /* 0x000fe200078e00ff */
[----:B------:R-:W-:-:S13]  /*137e0*/  IADD3 R2, P4, R14, R5, RZ ;  /* 0x000000050e027210 */ /* 0x000fda0007f9e0ff */
[----:B------:R-:W-:Y:S05]  /*137f0*/  WARPSYNC.COLLECTIVE R15, `(.L_x_397) ;  /* 0x000000000f087348 */ /* 0x000fea0003c00000 */
[----:B------:R0:W1:Y:S02]  /*13800*/  SHFL.IDX P6, R14, R13, R12, R11 ;  /* 0x0000000c0d0e7389 */ /* 0x00006400000c000b */
[----:B01----:R-:W-:Y:S01]  /*13810*/  ENDCOLLECTIVE ;  /* 0x000000000000791b */ /* 0x003fe20003800000 */
.L_x_397:
        /* <DEDUP_REMOVED lines=10> */
[----:B------:R-:W-:-:S07]  /*138c0*/  IMAD.MOV.U32 R24, RZ, RZ, R14 ;  /* 0x000000ffff187224 */ /* 0x000fce00078e000e */
[----:B0-----:R-:W-:Y:S05]  /*138d0*/  WARPSYNC.COLLECTIVE R15, `(.L_x_398) ;  /* 0x000000000f087348 */ /* 0x001fea0003c00000 */
[----:B------:R1:W2:Y:S02]  /*138e0*/  SHFL.IDX P6, R14, R13, R12, R11 ;  /* 0x0000000c0d0e7389 */ /* 0x0002a400000c000b */
[----:B012---:R-:W-:Y:S01]  /*138f0*/  ENDCOLLECTIVE ;  /* 0x000000000000791b */ /* 0x007fe20003800000 */
.L_x_398:
[----:B------:R-:W-:Y:S05]  /*13900*/  BRA `(.L_x_399) ;  /* 0xffffffbc00d07947 */ /* 0x000fea000383ffff */
.L_x_295:
        /* <DEDUP_REMOVED lines=8> */
.L_x_401:
[----:B------:R-:W-:Y:S05]  /*13990*/  BSYNC B0 ;  /* 0x0000000000007941 */ /* 0x000fea0003800000 */
.L_x_400:
[----:B------:R-:W-:Y:S01]  /*139a0*/  IMAD.MOV.U32 R13, RZ, RZ, R16 ;  /* 0x000000ffff0d7224 */ /* 0x000fe200078e0010 */
[----:B------:R-:W-:Y:S01]  /*139b0*/  MOV R0, R14 ;  /* 0x0000000e00007202 */ /* 0x000fe20000000f00 */
[----:B------:R-:W-:Y:S02]  /*139c0*/  IMAD.MOV.U32 R12, RZ, RZ, 0x1 ;  /* 0x00000001ff0c7424 */ /* 0x000fe400078e00ff */
[----:B------:R-:W-:Y:S02]  /*139d0*/  IMAD.MOV.U32 R11, RZ, RZ, 0x1f ;  /* 0x0000001fff0b7424 */ /* 0x000fe400078e00ff */
[----:B------:R-:W-:Y:S02]  /*139e0*/  IMAD.MOV.U32 R15, RZ, RZ, -0x1 ;  /* 0xffffffffff0f7424 */ /* 0x000fe400078e00ff */
[----:B------:R-:W-:-:S07]  /*139f0*/  IMAD.IADD R7, R19, 0x1, R9 ;  /* 0x0000000113077824 */ /* 0x000fce00078e0209 */
[----:B------:R-:W-:Y:S05]  /*13a00*/  WARPSYNC.COLLECTIVE R15, `(.L_x_402) ;  /* 0x000000000f087348 */ /* 0x000fea0003c00000 */
[----:B------:R0:W1:Y:S02]  /*13a10*/  SHFL.IDX P6, R14, R13, R12, R11 ;  /* 0x0000000c0d0e7389 */ /* 0x00006400000c000b */
[----:B01----:R-:W-:Y:S01]  /*13a20*/  ENDCOLLECTIVE ;  /* 0x000000000000791b */ /* 0x003fe20003800000 */
.L_x_402:
[----:B------:R-:W-:Y:S02]  /*13a30*/  ULDC UR4, c[0x0][0xc3c] ;  /* 0x00030f0000047ab9 */ /* 0x000fe40000000800 */
[----:B------:R-:W-:-:S13]  /*13a40*/  ISETP.GE.OR P1, PT, R7, UR4, !P0 ;  /* 0x0000000407007c0c */ /* 0x000fda000c726670 */
[----:B------:R-:W0:Y:S08]  /*13a50*/  @!P1 LDC.64 R4, c[0x0][0xc80] ;  /* 0x00032000ff049b82 */ /* 0x000e300000000a00 */
[----:B------:R-:W1:Y:S01]  /*13a60*/  @!P1 LDC.64 R2, c[0x0][0xc78] ;  /* 0x00031e00ff029b82 */ /* 0x000e620000000a00 */
[----:B------:R-:W-:Y:S01]  /*13a70*/  CS2R R10, SRZ ;  /* 0x00000000000a7805 */ /* 0x000fe2000001ff00 */
[----:B------:R-:W-:-:S02]  /*13a80*/  IMAD.MOV.U32 R8, RZ, RZ, R14 ;  /* 0x000000ffff087224 */ /* 0x000fc400078e000e */
[----:B0-----:R-:W-:-:S06]  /*13a90*/  @!P1 IMAD.WIDE R4, R7, 0x4, R4 ;  /* 0x0000000407049825 */ /* 0x001fcc00078e0204 */
[----:B------:R-:W2:Y:S01]  /*13aa0*/  @!P1 LDG.E R4, desc[UR36][R4.64] ;  /* 0x0000002404049981 */ /* 0x000ea2000c1e1900 */
[----:B-1----:R-:W-:-:S06]  /*13ab0*/  @!P1 IMAD.WIDE R2, R7, 0x4, R2 ;  /* 0x0000000407029825 */ /* 0x002fcc00078e0202 */
[----:B------:R-:W3:Y:S01]  /*13ac0*/  @!P1 LDG.E R2, desc[UR36][R2.64] ;  /* 0x0000002402029981 */ /* 0x000ee2000c1e1900 */
[----:B------:R-:W-:Y:S01]  /*13ad0*/  IMAD.MOV.U32 R7, RZ, RZ, RZ ;  /* 0x000000ffff077224 */ /* 0x000fe200078e00ff */
[C---:B------:R-:W-:Y:S02]  /*13ae0*/  ISETP.GE.U32.AND P2, PT, R9.reuse, 0x2, PT ;  /* 0x000000020900780c */ /* 0x040fe40003f46070 */
[C---:B------:R-:W-:Y:S02]  /*13af0*/  ISETP.GE.U32.AND P3, PT, R9.reuse, 0x4, PT ;  /* 0x000000040900780c */ /* 0x040fe40003f66070 */
[C---:B------:R-:W-:Y:S02]  /*13b00*/  ISETP.GE.U32.AND P4, PT, R9.reuse, 0x8, PT ;  /* 0x000000080900780c */ /* 0x040fe40003f86070 */
[C---:B------:R-:W-:Y:S01]  /*13b10*/  ISETP.GE.U32.AND P5, PT, R9.reuse, 0x10, PT ;  /* 0x000000100900780c */ /* 0x040fe20003fa6070 */
[----:B--2---:R-:W-:Y:S02]  /*13b20*/  @!P1 IMAD.MOV.U32 R7, RZ, RZ, R4 ;  /* 0x000000ffff079224 */ /* 0x004fe400078e0004 */
[----:B---3--:R-:W-:Y:S01]  /*13b30*/  @!P1 IMAD.MOV.U32 R10, RZ, RZ, R2 ;  /* 0x000000ffff0a9224 */ /* 0x008fe200078e0002 */
[----:B------:R-:W-:-:S03]  /*13b40*/  ISETP.NE.AND P1, PT, R9, RZ, PT ;  /* 0x000000ff0900720c */ /* 0x000fc60003f25270 */
[----:B------:R-:W-:-:S10]  /*13b50*/  IMAD R13, R10, R7, RZ ;  /* 0x000000070a0d7224 */ /* 0x000fd400078e02ff */
[----:B------:R-:W-:Y:S05]  /*13b60*/  WARPSYNC.COLLECTIVE R15, `(.L_x_403) ;  /* 0x000000000f087348 */ /* 0x000fea0003c00000 */
[----:B------:R0:W1:Y:S02]  /*13b70*/  SHFL.UP P6, R14, R13, R12, R11 ;  /* 0x0400000c0d0e7389 */ /* 0x00006400000c000b */
[----:B01----:R-:W-:Y:S01]  /*13b80*/  ENDCOLLECTIVE ;  /* 0x000000000000791b */ /* 0x003fe20003800000 */
.L_x_403:
[----:B------:R-:W-:Y:S01]  /*13b90*/  IMAD.MOV.U32 R12, RZ, RZ, 0x2 ;  /* 0x00000002ff0c7424 */ /* 0x000fe200078e00ff */
[----:B------:R-:W-:-:S05]  /*13ba0*/  SEL R6, R14, RZ, P1 ;  /* 0x000000ff0e067207 */ /* 0x000fca0000800000 */
[----:B------:R-:W-:-:S04]  /*13bb0*/  IMAD.IADD R6, R13, 0x1, R6 ;  /* 0x000000010d067824 */ /* 0x000fc800078e0206 */
[----:B------:R-:W-:-:S07]  /*13bc0*/  IMAD.MOV.U32 R13, RZ, RZ, R6 ;  /* 0x000000ffff0d7224 */ /* 0x000fce00078e0006 */
[----:B------:R-:W-:Y:S05]  /*13bd0*/  WARPSYNC.COLLECTIVE R15, `(.L_x_404) ;  /* 0x000000000f087348 */ /* 0x000fea0003c00000 */
[----:B------:R0:W1:Y:S02]  /*13be0*/  SHFL.UP P6, R14, R13, R12, R11 ;  /* 0x0400000c0d0e7389 */ /* 0x00006400000c000b */
[----:B01----:R-:W-:Y:S01]  /*13bf0*/  ENDCOLLECTIVE ;  /* 0x000000000000791b */ /* 0x003fe20003800000 */
.L_x_404:
[----:B------:R-:W-:Y:S01]  /*13c00*/  IMAD.MOV.U32 R12, RZ, RZ, 0x4 ;  /* 0x00000004ff0c7424 */ /* 0x000fe200078e00ff */
[----:B------:R-:W-:-:S05]  /*13c10*/  SEL R3, R14, RZ, P2 ;  /* 0x000000ff0e037207 */ /* 0x000fca0001000000 */
[----:B------:R-:W-:Y:S02]  /*13c20*/  IMAD.IADD R2, R6, 0x1, R3 ;  /* 0x0000000106027824 */ /* 0x000fe400078e0203 */
[----:B------:R-:W-:Y:S02]  /*13c30*/  IMAD.MOV.U32 R6, RZ, RZ, RZ ;  /* 0x000000ffff067224 */ /* 0x000fe400078e00ff */
[----:B------:R-:W-:-:S07]  /*13c40*/  IMAD.MOV.U32 R13, RZ, RZ, R2 ;  /* 0x000000ffff0d7224 */ /* 0x000fce00078e0002 */
[----:B------:R-:W-:Y:S05]  /*13c50*/  WARPSYNC.COLLECTIVE R15, `(.L_x_405) ;  /* 0x000000000f087348 */ /* 0x000fea0003c00000 */
[----:B------:R0:W1:Y:S02]  /*13c60*/  SHFL.UP P6, R14, R13, R12, R11 ;  /* 0x0400000c0d0e7389 */ /* 0x00006400000c000b */
[----:B01----:R-:W-:Y:S01]  /*13c70*/  ENDCOLLECTIVE ;  /* 0x000000000000791b */ /* 0x003fe20003800000 */
.L_x_405:
[----:B------:R-:W-:Y:S01]  /*13c80*/  IMAD.MOV.U32 R12, RZ, RZ, 0x8 ;  /* 0x00000008ff0c7424 */ /* 0x000fe200078e00ff */
[----:B------:R-:W-:-:S05]  /*13c90*/  SEL R3, R14, RZ, P3 ;  /* 0x000000ff0e037207 */ /* 0x000fca0001800000 */
[----:B------:R-:W-:-:S05]  /*13ca0*/  IMAD.IADD R3, R2, 0x1, R3 ;  /* 0x0000000102037824 */ /* 0x000fca00078e0203 */
[----:B------:R-:W-:-:S07]  /*13cb0*/  MOV R13, R3 ;  /* 0x00000003000d7202 */ /* 0x000fce0000000f00 */
[----:B------:R-:W-:Y:S05]  /*13cc0*/  WARPSYNC.COLLECTIVE R15, `(.L_x_406) ;  /* 0x000000000f087348 */ /* 0x000fea0003c00000 */
[----:B------:R0:W1:Y:S02]  /*13cd0*/  SHFL.UP P6, R14, R13, R12, R11 ;  /* 0x0400000c0d0e7389 */ /* 0x00006400000c000b */
[----:B01----:R-:W-:Y:S01]  /*13ce0*/  ENDCOLLECTIVE ;  /* 0x000000000000791b */ /* 0x003fe20003800000 */
.L_x_406:
[----:B------:R-:W-:Y:S01]  /*13cf0*/  IMAD.MOV.U32 R12, RZ, RZ, 0x10 ;  /* 0x00000010ff0c7424 */ /* 0x000fe200078e00ff */
[----:B------:R-:W-:-:S05]  /*13d00*/  SEL R4, R14, RZ, P4 ;  /* 0x000000ff0e047207 */ /* 0x000fca0002000000 */
[----:B------:R-:W-:-:S04]  /*13d10*/  IMAD.IADD R4, R3, 0x1, R4 ;  /* 0x0000000103047824 */ /* 0x000fc800078e0204 */
[----:B------:R-:W-:-:S07]  /*13d20*/  IMAD.MOV.U32 R13, RZ, RZ, R4 ;  /* 0x000000ffff0d7224 */ /* 0x000fce00078e0004 */
[----:B------:R-:W-:Y:S05]  /*13d30*/  WARPSYNC.COLLECTIVE R15, `(.L_x_407) ;  /* 0x000000000f087348 */ /* 0x000fea0003c00000 */
[----:B------:R0:W1:Y:S02]  /*13d40*/  SHFL.UP P6, R14, R13, R12, R11 ;  /* 0x0400000c0d0e7389 */ /* 0x00006400000c000b */
[----:B01----:R-:W-:Y:S01]  /*13d50*/  ENDCOLLECTIVE ;  /* 0x000000000000791b */ /* 0x003fe20003800000 */
.L_x_407:
[----:B------:R-:W-:Y:S02]  /*13d60*/  IMAD.MOV.U32 R12, RZ, RZ, 0x1f ;  /* 0x0000001fff0c7424 */ /* 0x000fe400078e00ff */
[----:B------:R-:W-:Y:S01]  /*13d70*/  IMAD.MOV.U32 R11, RZ, RZ, 0x1f ;  /* 0x0000001fff0b7424 */ /* 0x000fe200078e00ff */
[----:B------:R-:W-:-:S05]  /*13d80*/  SEL R3, R14, RZ, P5 ;  /* 0x000000ff0e037207 */ /* 0x000fca0002800000 */
[----:B------:R-:W-:-:S04]  /*13d90*/  IMAD.IADD R2, R4, 0x1, R3 ;  /* 0x0000000104027824 */ /* 0x000fc800078e0203 */
[----:B------:R-:W-:-:S07]  /*13da0*/  IMAD.MOV.U32 R13, RZ, RZ, R2 ;  /* 0x000000ffff0d7224 */ /* 0x000fce00078e0002 */
[----:B------:R-:W-:Y:S05]  /*13db0*/  WARPSYNC.COLLECTIVE R15, `(.L_x_408) ;  /* 0x000000000f087348 */ /* 0x000fea0003c00000 */
[----:B------:R0:W1:Y:S02]  /*13dc0*/  SHFL.IDX P6, R14, R13, R12, R11 ;  /* 0x0000000c0d0e7389 */ /* 0x00006400000c000b */
[----:B01----:R-:W-:Y:S01]  /*13dd0*/  ENDCOLLECTIVE ;  /* 0x000000000000791b */ /* 0x003fe20003800000 */
.L_x_408:
[----:B------:R-:W-:Y:S05]  /*13de0*/  BRA `(.L_x_409) ;  /* 0xffffffbc00e87947 */ /* 0x000fea000383ffff */
.L_x_298:
[----:B------:R-:W-:Y:S01]  /*13df0*/  BSSY B0, `(.L_x_410) ;  /* 0x0000007000007945 */ /* 0x000fe20003800000 */
[----:B------:R-:W-:Y:S02]  /*13e00*/  IMAD.MOV.U32 R12, RZ, RZ, 0x1 ;  /* 0x00000001ff0c7424 */ /* 0x000fe400078e00ff */
[----:B------:R-:W-:Y:S02]  /*13e10*/  IMAD.MOV.U32 R11, RZ, RZ, RZ ;  /* 0x000000ffff0b7224 */ /* 0x000fe400078e00ff */
[----:B------:R-:W-:-:S07]  /*13e20*/  IMAD.MOV.U32 R15, RZ, RZ, -0x1 ;  /* 0xffffffffff0f7424 */ /* 0x000fce00078e00ff */
[----:B------:R-:W-:Y:S05]  /*13e30*/  WARPSYNC.COLLECTIVE R15, `(.L_x_411) ;  /* 0x000000000f087348 */ /* 0x000fea0003c00000 */
[----:B------:R0:W1:Y:S02]  /*13e40*/  SHFL.UP P6, R14, R13, R12, R11 ;  /* 0x0400000c0d0e7389 */ /* 0x00006400000c000b */
[----:B01----:R-:W-:Y:S01]  /*13e50*/  ENDCOLLECTIVE ;  /* 0x000000000000791b */ /* 0x003fe20003800000 */
.L_x_411:
[----:B------:R-:W-:Y:S05]  /*13e60*/  BSYNC B0 ;  /* 0x0000000000007941 */ /* 0x000fea0003800000 */
.L_x_410:
[----:B------:R-:W-:Y:S01]  /*13e70*/  SEL R14, R14, RZ, P1 ;  /* 0x000000ff0e0e7207 */ /* 0x000fe20000800000 */
[----:B------:R-:W-:Y:S02]  /*13e80*/  IMAD.MOV.U32 R12, RZ, RZ, 0x2 ;  /* 0x00000002ff0c7424 */ /* 0x000fe400078e00ff */
[----:B------:R-:W-:Y:S02]  /*13e90*/  IMAD.MOV.U32 R11, RZ, RZ, RZ ;  /* 0x000000ffff0b7224 */ /* 0x000fe400078e00ff */
[----:B------:R-:W-:Y:S02]  /*13ea0*/  IMAD.IADD R13, R13, 0x1, R14 ;  /* 0x000000010d0d7824 */ /* 0x000fe400078e020e */
[----:B------:R-:W-:-:S07]  /*13eb0*/  IMAD.MOV.U32 R15, RZ, RZ, -0x1 ;  /* 0xffffffffff0f7424 */ /* 0x000fce00078e00ff */
[----:B------:R-:W-:Y:S05]  /*13ec0*/  WARPSYNC.COLLECTIVE R15, `(.L_x_412) ;  /* 0x000000000f087348 */ /* 0x000fea0003c00000 */
[----:B------:R0:W1:Y:S02]  /*13ed0*/  SHFL.UP P6, R14, R13, R12, R11 ;  /* 0x0400000c0d0e7389 */ /* 0x00006400000c000b */
[----:B01----:R-:W-:Y:S01]  /*13ee0*/  ENDCOLLECTIVE ;  /* 0x000000000000791b */ /* 0x003fe20003800000 */
.L_x_412:
[----:B------:R-:W-:Y:S01]  /*13ef0*/  IMAD.MOV.U32 R12, RZ, RZ, 0x4 ;  /* 0x00000004ff0c7424 */ /* 0x000fe200078e00ff */
[----:B------:R-:W-:-:S04]  /*13f00*/  SEL R2, R14, RZ, P2 ;  /* 0x000000ff0e027207 */ /* 0x000fc80001000000 */
[----:B------:R-:W-:-:S05]  /*13f10*/  IADD3 R2, R13, R2, RZ ;  /* 0x000000020d027210 */ /* 0x000fca0007ffe0ff */
[----:B------:R-:W-:-:S07]  /*13f20*/  IMAD.MOV.U32 R13, RZ, RZ, R2 ;  /* 0x000000ffff0d7224 */ /* 0x000fce00078e0002 */
[----:B------:R-:W-:Y:S05]  /*13f30*/  WARPSYNC.COLLECTIVE R15, `(.L_x_413) ;  /* 0x000000000f087348 */ /* 0x000fea0003c00000 */
[----:B------:R0:W1:Y:S02]  /*13f40*/  SHFL.UP P6, R14, R13, R12, R11 ;  /* 0x0400000c0d0e7389 */ /* 0x00006400000c000b */
[----:B01----:R-:W-:Y:S01]  /*13f50*/  ENDCOLLECTIVE ;  /* 0x000000000000791b */ /* 0x003fe20003800000 */
.L_x_413:
[----:B------:R-:W-:Y:S01]  /*13f60*/  IMAD.MOV.U32 R12, RZ, RZ, 0x8 ;  /* 0x00000008ff0c7424 */ /* 0x000fe200078e00ff */
[----:B------:R-:W-:-:S05]  /*13f70*/  SEL R3, R14, RZ, P3 ;  /* 0x000000ff0e037207 */ /* 0x000fca0001800000 */
[----:B------:R-:W-:-:S04]  /*13f80*/  IMAD.IADD R3, R2, 0x1, R3 ;  /* 0x0000000102037824 */ /* 0x000fc800078e0203 */
[----:B------:R-:W-:-:S07]  /*13f90*/  IMAD.MOV.U32 R13, RZ, RZ, R3 ;  /* 0x000000ffff0d7224 */ /* 0x000fce00078e0003 */
[----:B------:R-:W-:Y:S05]  /*13fa0*/  WARPSYNC.COLLECTIVE R15, `(.L_x_414) ;  /* 0x000000000f087348 */ /* 0x000fea0003c00000 */
[----:B------:R0:W1:Y:S02]  /*13fb0*/  SHFL.UP P6, R14, R13, R12, R11 ;  /* 0x0400000c0d0e7389 */ /* 0x00006400000c000b */
[----:B01----:R-:W-:Y:S01]  /*13fc0*/  ENDCOLLECTIVE ;  /* 0x000000000000791b */ /* 0x003fe20003800000 */
.L_x_414:
[----:B------:R-:W-:Y:S01]  /*13fd0*/  IMAD.MOV.U32 R12, RZ, RZ, 0x10 ;  /* 0x00000010ff0c7424 */ /* 0x000fe200078e00ff */
[----:B------:R-:W-:-:S05]  /*13fe0*/  SEL R4, R14, RZ, P4 ;  /* 0x000000ff0e047207 */ /* 0x000fca0002000000 */
[----:B------:R-:W-:-:S04]  /*13ff0*/  IMAD.IADD R4, R3, 0x1, R4 ;  /* 0x0000000103047824 */ /* 0x000fc800078e0204 */
[----:B------:R-:W-:-:S07]  /*14000*/  IMAD.MOV.U32 R13, RZ, RZ, R4 ;  /* 0x000000ffff0d7224 */ /* 0x000fce00078e0004 */
[----:B------:R-:W-:Y:S05]  /*14010*/  WARPSYNC.COLLECTIVE R15, `(.L_x_415) ;  /* 0x000000000f087348 */ /* 0x000fea0003c00000 */
[----:B------:R0:W1:Y:S02]  /*14020*/  SHFL.UP P6, R14, R13, R12, R11 ;  /* 0x0400000c0d0e7389 */ /* 0x00006400000c000b */
[----:B01----:R-:W-:Y:S01]  /*14030*/  ENDCOLLECTIVE ;  /* 0x000000000000791b */ /* 0x003fe20003800000 */
.L_x_415:
        /* <DEDUP_REMOVED lines=8> */
.L_x_416:
[----:B------:R-:W-:Y:S05]  /*140c0*/  BRA `(.L_x_417) ;  /* 0xffffffbc00d47947 */ /* 0x000fea000383ffff */
.L_x_300:
[----:B------:R-:W-:Y:S01]  /*140d0*/  BSSY B0, `(.L_x_418) ;  /* 0x0000006000007945 */ /* 0x000fe20003800000 */
[----:B------:R-:W-:Y:S01]  /*140e0*/  PLOP3.LUT P6, PT, P6, PT, PT, 0x8, 0x0 ;  /* 0x000000000000781c */ /* 0x000fe200037ce170 */
[----:B------:R-:W-:-:S12]  /*140f0*/  IMAD.MOV.U32 R15, RZ, RZ, -0x1 ;  /* 0xffffffffff0f7424 */ /* 0x000fd800078e00ff */
[----:B0-----:R-:W-:Y:S05]  /*14100*/  WARPSYNC.COLLECTIVE R15, `(.L_x_419) ;  /* 0x000000000f087348 */ /* 0x001fea0003c00000 */
[----:B------:R-:W-:Y:S01]  /*14110*/  VOTE.ANY R14, PT, P6 ;  /* 0x00000000000e7806 */ /* 0x000fe200030e0100 */
[----:B0-----:R-:W-:Y:S06]  /*14120*/  ENDCOLLECTIVE ;  /* 0x000000000000791b */ /* 0x001fec0003800000 */
.L_x_419:
[----:B------:R-:W-:Y:S05]  /*14130*/  BSYNC B0 ;  /* 0x0000000000007941 */ /* 0x000fea0003800000 */
.L_x_418:
[----:B------:R-:W-:Y:S02]  /*14140*/  IMAD.MOV.U32 R3, RZ, RZ, R14 ;  /* 0x000000ffff037224 */ /* 0x000fe400078e000e */
[----:B------:R-:W-:Y:S02]  /*14150*/  IMAD.MOV.U32 R13, RZ, RZ, R7 ;  /* 0x000000ffff0d7224 */ /* 0x000fe400078e0007 */
[----:B------:R-:W0:Y:S01]  /*14160*/  POPC R4, R3 ;  /* 0x0000000300047309 */ /* 0x000e220000000000 */
[----:B------:R-:W-:Y:S02]  /*14170*/  IMAD.MOV.U32 R11, RZ, RZ, 0x1f ;  /* 0x0000001fff0b7424 */ /* 0x000fe400078e00ff */
[----:B------:R-:W-:Y:S01]  /*14180*/  IMAD.MOV.U32 R15, RZ, RZ, -0x1 ;  /* 0xffffffffff0f7424 */ /* 0x000fe200078e00ff */
[----:B0-----:R-:W-:-:S07]  /*14190*/  MOV R12, R4 ;  /* 0x00000004000c7202 */ /* 0x001fce0000000f00 */
[----:B------:R-:W-:Y:S05]  /*141a0*/  WARPSYNC.COLLECTIVE R15, `(.L_x_420) ;  /* 0x000000000f087348 */ /* 0x000fea0003c00000 */
[----:B------:R0:W1:Y:S02]  /*141b0*/  SHFL.IDX P6, R14, R13, R12, R11 ;  /* 0x0000000c0d0e7389 */ /* 0x00006400000c000b */
[----:B01----:R-:W-:Y:S01]  /*141c0*/  ENDCOLLECTIVE ;  /* 0x000000000000791b */ /* 0x003fe20003800000 */
.L_x_420:
[----:B------:R-:W-:Y:S02]  /*141d0*/  IMAD.MOV.U32 R13, RZ, RZ, R10 ;  /* 0x000000ffff0d7224 */ /* 0x000fe400078e000a */
[----:B------:R-:W-:-:S07]  /*141e0*/  IMAD.MOV.U32 R7, RZ, RZ, R14 ;  /* 0x000000ffff077224 */ /* 0x000fce00078e000e */
[----:B------:R-:W-:Y:S05]  /*141f0*/  WARPSYNC.COLLECTIVE R15, `(.L_x_421) ;  /* 0x000000000f087348 */ /* 0x000fea0003c00000 */
[----:B------:R0:W1:Y:S02]  /*14200*/  SHFL.IDX P6, R14, R13, R12, R11 ;  /* 0x0000000c0d0e7389 */ /* 0x00006400000c000b */
[----:B01----:R-:W-:Y:S01]  /*14210*/  ENDCOLLECTIVE ;  /* 0x000000000000791b */ /* 0x003fe20003800000 */
.L_x_421:
[----:B------:R-:W-:Y:S01]  /*14220*/  IMAD.MOV.U32 R10, RZ, RZ, R14 ;  /* 0x000000ffff0a7224 */ /* 0x000fe200078e000e */
[----:B------:R-:W-:Y:S06]  /*14230*/  BRA `(.L_x_422) ;  /* 0xffffffbc00b47947 */ /* 0x000fec000383ffff */
.L_x_302:
[----:B------:R-:W-:Y:S01]  /*14240*/  BSSY B0, `(.L_x_423) ;  /* 0x0000007000007945 */ /* 0x000fe20003800000 */
[----:B------:R-:W-:Y:S02]  /*14250*/  IMAD.MOV.U32 R13, RZ, RZ, R2 ;  /* 0x000000ffff0d7224 */ /* 0x000fe400078e0002 */
[----:B------:R-:W-:Y:S02]  /*14260*/  IMAD.MOV.U32 R11, RZ, RZ, 0x1f ;  /* 0x0000001fff0b7424 */ /* 0x000fe400078e00ff */
[----:B------:R-:W-:-:S07]  /*14270*/  IMAD.MOV.U32 R15, RZ, RZ, -0x1 ;  /* 0xffffffffff0f7424 */ /* 0x000fce00078e00ff */
[----:B0123--:R-:W-:Y:S05]  /*14280*/  WARPSYNC.COLLECTIVE R15, `(.L_x_424) ;  /* 0x000000000f087348 */ /* 0x00ffea0003c00000 */
[----:B------:R4:W0:Y:S02]  /*14290*/  SHFL.IDX P6, R14, R13, R12, R11 ;  /* 0x0000000c0d0e7389 */ /* 0x00082400000c000b */
[----:B01234-:R-:W-:Y:S01]  /*142a0*/  ENDCOLLECTIVE ;  /* 0x000000000000791b */ /* 0x01ffe20003800000 */
.L_x_424:
[----:B------:R-:W-:Y:S05]  /*142b0*/  BSYNC B0 ;  /* 0x0000000000007941 */ /* 0x000fea0003800000 */
.L_x_423:
[----:B------:R-:W-:Y:S01]  /*142c0*/  IMAD.MOV.U32 R6, RZ, RZ, R14 ;  /* 0x000000ffff067224 */ /* 0x000fe200078e000e */
[----:B------:R-:W-:Y:S06]  /*142d0*/  BRA `(.L_x_301) ;  /* 0xffffffbc00a47947 */ /* 0x000fec000383ffff */
.L_x_306:
[----:B-1----:R1:W3:Y:S02]  /*142e0*/  SYNCS.PHASECHK.TRANS64.TRYWAIT P0, [R4+URZ+0x30820], R0 ;  /* 0x03082000040075a7 */ /* 0x0022e4000800017f */
[----:B---3--:R-:W-:Y:S05]  /*142f0*/  @!P0 NANOSLEEP.SYNCS 0x989680 ;  /* 0x009896800000895d */ /* 0x008fea0003900000 */
[----:B------:R-:W3:Y:S02]  /*14300*/  @!P0 SYNCS.PHASECHK.TRANS64 P0, [R4+URZ+0x30820], R0 ;  /* 0x03082000040085a7 */ /* 0x000ee4000800007f */
[----:B---3--:R-:W-:Y:S05]  /*14310*/  @!P0 BRA `(.L_x_306) ;  /* 0xfffffffc00f08947 */ /* 0x008fea000383ffff */
[----:B------:R-:W-:Y:S05]  /*14320*/  BRA `(.L_x_425) ;  /* 0xffffffc000fc7947 */ /* 0x000fea000383ffff */
.L_x_307:
[----:B------:R-:W3:Y:S01]  /*14330*/  S2R R2, SR_TID.X ;  /* 0x0000000000027919 */ /* 0x000ee20000002100 */
[----:B------:R-:W-:Y:S01]  /*14340*/  BSSY B0, `(.L_x_426) ;  /* 0x000000a000007945 */ /* 0x000fe20003800000 */
[----:B------:R-:W-:Y:S02]  /*14350*/  IMAD.MOV.U32 R12, RZ, RZ, RZ ;  /* 0x000000ffff0c7224 */ /* 0x000fe400078e00ff */
[----:B------:R-:W-:Y:S02]  /*14360*/  IMAD.MOV.U32 R11, RZ, RZ, 0x1f ;  /* 0x0000001fff0b7424 */ /* 0x000fe400078e00ff */
[----:B------:R-:W-:Y:S01]  /*14370*/  IMAD.MOV.U32 R15, RZ, RZ, -0x1 ;  /* 0xffffffffff0f7424 */ /* 0x000fe200078e00ff */
[----:B---3--:R-:W-:-:S04]  /*14380*/  SHF.R.U32.HI R2, RZ, 0x5, R2 ;  /* 0x00000005ff027819 */ /* 0x008fc80000011602 */
[----:B------:R-:W-:-:S05]  /*14390*/  LOP3.LUT R2, R2, 0x3, RZ, 0xc0, !PT ;  /* 0x0000000302027812 */ /* 0x000fca00078ec0ff */
[----:B------:R-:W-:-:S07]  /*143a0*/  IMAD.MOV.U32 R13, RZ, RZ, R2 ;  /* 0x000000ffff0d7224 */ /* 0x000fce00078e0002 */
[----:B012---:R-:W-:Y:S05]  /*143b0*/  WARPSYNC.COLLECTIVE R15, `(.L_x_427) ;  /* 0x000000000f087348 */ /* 0x007fea0003c00000 */
[----:B------:R3:W4:Y:S02]  /*143c0*/  SHFL.IDX P6, R14, R13, R12, R11 ;  /* 0x0000000c0d0e7389 */ /* 0x00072400000c000b */
[----:B01234-:R-:W-:Y:S01]  /*143d0*/  ENDCOLLECTIVE ;  /* 0x000000000000791b */ /* 0x01ffe20003800000 */
.L_x_427:
[----:B------:R-:W-:Y:S05]  /*143e0*/  BSYNC B0 ;  /* 0x0000000000007941 */ /* 0x000fea0003800000 */
.L_x_426:
[----:B------:R-:W-:Y:S05]  /*143f0*/  BRA `(.L_x_428) ;  /* 0xffffffc000e47947 */ /* 0x000fea000383ffff */
.L_x_310:
[----:B------:R-:W-:Y:S01]  /*14400*/  BSSY B1, `(.L_x_429) ;  /* 0x0000006000017945 */ /* 0x000fe20003800000 */
[----:B------:R-:W-:-:S07]  /*14410*/  IMAD.MOV.U32 R15, RZ, RZ, -0x1 ;  /* 0xffffffffff0f7424 */ /* 0x000fce00078e00ff */
[----:B012---:R-:W-:Y:S05]  /*14420*/  WARPSYNC.COLLECTIVE R15, `(.L_x_430) ;  /* 0x000000000f0c7348 */ /* 0x007fea0003c00000 */
[----:B------:R-:W-:Y:S02]  /*14430*/  ELECT P6, UR62, PT ;  /* 0x00000000003e782f */ /* 0x000fe400038c0000 */
[----:B------:R-:W-:Y:S01]  /*14440*/  MOV R14, UR62 ;  /* 0x0000003e000e7c02 */ /* 0x000fe20008000f00 */
[----:B012---:R-:W-:Y:S10]  /*14450*/  ENDCOLLECTIVE ;  /* 0x000000000000791b */ /* 0x007ff40003800000 */
.L_x_430:
[----:B------:R-:W-:Y:S05]  /*14460*/  BSYNC B1 ;  /* 0x0000000000017941 */ /* 0x000fea0003800000 */
.L_x_429:
[----:B------:R-:W-:Y:S05]  /*14470*/  BRA `(.L_x_431) ;  /* 0xffffffc000dc7947 */ /* 0x000fea000383ffff */
.L_x_312:
[----:B-1----:R1:W3:Y:S02]  /*14480*/  SYNCS.PHASECHK.TRANS64.TRYWAIT P1, [R5+URZ+0x30840], R0 ;  /* 0x03084000050075a7 */ /* 0x0022e4000802017f */
[----:B---3--:R-:W-:Y:S05]  /*14490*/  @!P1 NANOSLEEP.SYNCS 0x989680 ;  /* 0x009896800000995d */ /* 0x008fea0003900000 */
[----:B------:R-:W3:Y:S02]  /*144a0*/  @!P1 SYNCS.PHASECHK.TRANS64 P1, [R5+URZ+0x30840], R0 ;  /* 0x03084000050095a7 */ /* 0x000ee4000802007f */
[----:B---3--:R-:W-:Y:S05]  /*144b0*/  @!P1 BRA `(.L_x_312) ;  /* 0xfffffffc00f09947 */ /* 0x008fea000383ffff */
[----:B------:R-:W-:Y:S05]  /*144c0*/  BRA `(.L_x_432) ;  /* 0xffffffc400047947 */ /* 0x000fea000383ffff */
.L_x_314:
[----:B---3--:R3:W4:Y:S02]  /*144d0*/  SYNCS.PHASECHK.TRANS64.TRYWAIT P1, [R27+URZ+0x30840], R2 ;  /* 0x030840021b0075a7 */ /* 0x008724000802017f */
[----:B----4-:R-:W-:Y:S05]  /*144e0*/  @!P1 NANOSLEEP.SYNCS 0x989680 ;  /* 0x009896800000995d */ /* 0x010fea0003900000 */
[----:B------:R-:W4:Y:S02]  /*144f0*/  @!P1 SYNCS.PHASECHK.TRANS64 P1, [R27+URZ+0x30840], R2 ;  /* 0x030840021b0095a7 */ /* 0x000f24000802007f */
[----:B----4-:R-:W-:Y:S05]  /*14500*/  @!P1 BRA `(.L_x_314) ;  /* 0xfffffffc00f09947 */ /* 0x010fea000383ffff */
[----:B------:R-:W-:Y:S05]  /*14510*/  BRA `(.L_x_433) ;  /* 0xffffffc400107947 */ /* 0x000fea000383ffff */
.L_x_316:
[----:B----4-:R4:W0:Y:S02]  /*14520*/  SYNCS.PHASECHK.TRANS64.TRYWAIT P1, [R5+URZ+0x30860], R0 ;  /* 0x03086000050075a7 */ /* 0x010824000802017f */
[----:B0-----:R-:W-:Y:S05]  /*14530*/  @!P1 NANOSLEEP.SYNCS 0x989680 ;  /* 0x009896800000995d */ /* 0x001fea0003900000 */
[----:B------:R-:W0:Y:S02]  /*14540*/  @!P1 SYNCS.PHASECHK.TRANS64 P1, [R5+URZ+0x30860], R0 ;  /* 0x03086000050095a7 */ /* 0x000e24000802007f */
[----:B0-----:R-:W-:Y:S05]  /*14550*/  @!P1 BRA `(.L_x_316) ;  /* 0xfffffffc00f09947 */ /* 0x001fea000383ffff */
[----:B------:R-:W-:Y:S05]  /*14560*/  BRA `(.L_x_434) ;  /* 0xffffffc4000c7947 */ /* 0x000fea000383ffff */
.L_x_435:
        /* <DEDUP_REMOVED lines=9> */
.L_x_3211:


//--------------------- .text._ZN7cutlass13device_kernelIN5flash11enable_sm90INS1_16FlashAttnFwdSm90INS1_25CollectiveMainloopFwdSm90ILi2EN4cute5tupleIJNS5_1CILi1EEES8_S8_EEENS6_IJNS7_ILi128EEENS7_ILi96EEENS7_ILi192EEEEEELi192ENS_10bfloat16_tEfNS_4arch4Sm90ELb0ELb0ELb0ELb1ELb1ELb1ELb0ELb1ELb1ELb1ELb1ELb0EEENS1_21CollectiveEpilogueFwdINS6_IJSA_SC_SB_EEES9_SE_SG_Li256ELb1ELb1ELb1ELb0EEENS1_36VarlenDynamicPersistentTileSchedulerILi128ELi96ELi256ELi128ELb1ELb1ELb1ELb0ELb1ELb1EEEEEEEEEvNT_6ParamsE --------------------------
	.section	.text._ZN7cutlass13device_kernelIN5flash11enable_sm90INS1_16FlashAttnFwdSm90INS1_25CollectiveMainloopFwdSm90ILi2EN4cute5tupleIJNS5_1CILi1EEES8_S8_EEENS6_IJNS7_ILi128EEENS7_ILi96EEENS7_ILi192EEEEEELi192ENS_10bfloat16_tEfNS_4arch4Sm90ELb0ELb0ELb0ELb1ELb1ELb1ELb0ELb1ELb1ELb1ELb1ELb0EEENS1_21CollectiveEpilogueFwdINS6_IJSA_SC_SB_EEES9_SE_SG_Li256ELb1ELb1ELb1ELb0EEENS1_36VarlenDynamicPersistentTileSchedulerILi128ELi96ELi256ELi128ELb1ELb1ELb1ELb0ELb1ELb1EEEEEEEEEvNT_6ParamsE,"ax",@progbits
	.align	128
.text._ZN7cutlass13device_kernelIN5flash11enable_sm90INS1_16FlashAttnFwdSm90INS1_25CollectiveMainloopFwdSm90ILi2EN4cute5tupleIJNS5_1CILi1EEES8_S8_EEENS6_IJNS7_ILi128EEENS7_ILi96EEENS7_ILi192EEEEEELi192ENS_10bfloat16_tEfNS_4arch4Sm90ELb0ELb0ELb0ELb1ELb1ELb1ELb0ELb1ELb1ELb1ELb1ELb0EEENS1_21CollectiveEpilogueFwdINS6_IJSA_SC_SB_EEES9_SE_SG_Li256ELb1ELb1ELb1ELb0EEENS1_36VarlenDynamicPersistentTileSchedulerILi128ELi96ELi256ELi128ELb1ELb1ELb1ELb0ELb1ELb1EEEEEEEEEvNT_6ParamsE:
        .type           _ZN7cutlass13device_kernelIN5flash11enable_sm90INS1_16FlashAttnFwdSm90INS1_25CollectiveMainloopFwdSm90ILi2EN4cute5tupleIJNS5_1CILi1EEES8_S8_EEENS6_IJNS7_ILi128EEENS7_ILi96EEENS7_ILi192EEEEEELi192ENS_10bfloat16_tEfNS_4arch4Sm90ELb0ELb0ELb0ELb1ELb1ELb1ELb0ELb1ELb1ELb1ELb1ELb0EEENS1_21CollectiveEpilogueFwdINS6_IJSA_SC_SB_EEES9_SE_SG_Li256ELb1ELb1ELb1ELb0EEENS1_36VarlenDynamicPersistentTileSchedulerILi128ELi96ELi256ELi128ELb1ELb1ELb1ELb0ELb1ELb1EEEEEEEEEvNT_6ParamsE,@function
        .size           _ZN7cutlass13device_kernelIN5flash11enable_sm90INS1_16FlashAttnFwdSm90INS1_25CollectiveMainloopFwdSm90ILi2EN4cute5tupleIJNS5_1CILi1EEES8_S8_EEENS6_IJNS7_ILi128EEENS7_ILi96EEENS7_ILi192EEEEEELi192ENS_10bfloat16_tEfNS_4arch4Sm90ELb0ELb0ELb0ELb1ELb1ELb1ELb0ELb1ELb1ELb1ELb1ELb0EEENS1_21CollectiveEpilogueFwdINS6_IJSA_SC_SB_EEES9_SE_SG_Li256ELb1ELb1ELb1ELb0EEENS1_36VarlenDynamicPersistentTileSchedulerILi128ELi96ELi256ELi128ELb1ELb1ELb1ELb0ELb1ELb1EEEEEEEEEvNT_6ParamsE,(.L_x_3212 - _ZN7cutlass13device_kernelIN5flash11enable_sm90INS1_16FlashAttnFwdSm90INS1_25CollectiveMainloopFwdSm90ILi2EN4cute5tupleIJNS5_1CILi1EEES8_S8_EEENS6_IJNS7_ILi128EEENS7_ILi96EEENS7_ILi192EEEEEELi192ENS_10bfloat16_tEfNS_4arch4Sm90ELb0ELb0ELb0ELb1ELb1ELb1ELb0ELb1ELb1ELb1ELb1ELb0EEENS1_21CollectiveEpilogueFwdINS6_IJSA_SC_SB_EEES9_SE_SG_Li256ELb1ELb1ELb1ELb0EEENS1_36VarlenDynamicPersistentTileSchedulerILi128ELi96ELi256ELi128ELb1ELb1ELb1ELb0ELb1ELb1EEEEEEEEEvNT_6ParamsE)
        .other          _ZN7cutlass13device_kernelIN5flash11enable_sm90INS1_16FlashAttnFwdSm90INS1_25CollectiveMainloopFwdSm90ILi2EN4cute5tupleIJNS5_1CILi1EEES8_S8_EEENS6_IJNS7_ILi128EEENS7_ILi96EEENS7_ILi192EEEEEELi192ENS_10bfloat16_tEfNS_4arch4Sm90ELb0ELb0ELb0ELb1ELb1ELb1ELb0ELb1ELb1ELb1ELb1ELb0EEENS1_21CollectiveEpilogueFwdINS6_IJSA_SC_SB_EEES9_SE_SG_Li256ELb1ELb1ELb1ELb0EEENS1_36VarlenDynamicPersistentTileSchedulerILi128ELi96ELi256ELi128ELb1ELb1ELb1ELb0ELb1ELb1EEEEEEEEEvNT_6ParamsE,@"STO_CUDA_ENTRY STV_DEFAULT"
_ZN7cutlass13device_kernelIN5flash11enable_sm90INS1_16FlashAttnFwdSm90INS1_25CollectiveMainloopFwdSm90ILi2EN4cute5tupleIJNS5_1CILi1EEES8_S8_EEENS6_IJNS7_ILi128EEENS7_ILi96EEENS7_ILi192EEEEEELi192ENS_10bfloat16_tEfNS_4arch4Sm90ELb0ELb0ELb0ELb1ELb1ELb1ELb0ELb1ELb1ELb1ELb1ELb0EEENS1_21CollectiveEpilogueFwdINS6_IJSA_SC_SB_EEES9_SE_SG_Li256ELb1ELb1ELb1ELb0EEENS1_36VarlenDynamicPersistentTileSchedulerILi128ELi96ELi256ELi128ELb1ELb1ELb1ELb0ELb1ELb1EEEEEEEEEvNT_6ParamsE:
[----:B------:R-:W0:Y:S02]  /*0000*/  LDC R1, c[0x0][0x28] ;  /* 0x00000a00ff017b82 */ /* 0x000e240000000800 */
[----:B0-----:R-:W-:Y:S01]  /*0010*/  VIADD R1, R1, 0xfffffee0 ;  /* 0xfffffee001017836 */ /* 0x001fe20000000000 */
[----:B------:R-:W0:Y:S01]  /*0020*/  S2R R0, SR_TID.X ;  /* 0x0000000000007919 */ /* 0x000e220000002100 */
[----:B------:R-:W-:Y:S01]  /*0030*/  ELECT P0, URZ, PT ;  /* 0x00000000003f782f */ /* 0x000fe20003800000 */
[----:B------:R-:W-:Y:S01]  /*0040*/  BSSY B0, `(.L_x_436) ;  /* 0x000000d000007945 */ /* 0x000fe20003800000 */
[----:B0-----:R-:W-:-:S05]  /*0050*/  SHF.R.U32.HI R2, RZ, 0x5, R0 ;  /* 0x00000005ff027819 */ /* 0x001fca0000011600 */
[----:B------:R-:W0:Y:S02]  /*0060*/  SHFL.IDX PT, R3, R2, RZ, 0x1f ;  /* 0x00001fff02037589 */ /* 0x000e2400000e0000 */
[----:B0-----:R-:W-:-:S13]  /*0070*/  ISETP.EQ.AND P0, PT, R3, RZ, P0 ;  /* 0x000000ff0300720c */ /* 0x001fda0000702270 */
[----:B------:R-:W-:Y:S05]  /*0080*/  @!P0 BRA `(.L_x_437) ;  /* 0x0000000000208947 */ /* 0x000fea0003800000 */
[----:B------:R-:W-:Y:S02]  /*0090*/  ULDC.64 UR4, c[0x0][0x198] ;  /* 0x0000660000047ab9 */ /* 0x000fe40000000a00 */
[----:B------:R-:W-:Y:S02]  /*00a0*/  UIADD3 UR6, UP0, UR4, 0x570, URZ ;  /* 0x0000057004067890 */ /* 0x000fe4000ff1e03f */
[----:B------:R-:W-:Y:S02]  /*00b0*/  UIADD3 UR4, UP1, UR4, 0x670, URZ ;  /* 0x0000067004047890 */ /* 0x000fe4000ff3e03f */
[----:B------:R-:W-:Y:S02]  /*00c0*/  UIADD3.X UR7, URZ, UR5, URZ, UP0, !UPT ;  /* 0x000000053f077290 */ /* 0x000fe400087fe43f */
[----:B------:R-:W-:-:S07]  /*00d0*/  UIADD3.X UR5, URZ, UR5, URZ, UP1, !UPT ;  /* 0x000000053f057290 */ /* 0x000fce0008ffe43f */
[----:B------:R0:W-:Y:S02]  /*00e0*/  UTMACCTL.PF [UR6] ;  /* 0x00000000060079b9 */ /* 0x0001e40008040000 */
[----:B------:R0:W-:Y:S02]  /*00f0*/  UTMACCTL.PF [UR4] ;  /* 0x00000000040079b9 */ /* 0x0001e40008040000 */
[----:B0-----:R-:W-:Y:S01]  /*0100*/  NOP ;  /* 0x0000000000007918 */ /* 0x001fe20000000000 */
.L_x_437:
[----:B------:R-:W-:Y:S05]  /*0110*/  BSYNC B0 ;  /* 0x0000000000007941 */ /* 0x000fea0003800000 */
.L_x_436:
[----:B------:R-:W-:Y:S01]  /*0120*/  VOTEU.ANY UP0, P0 ;  /* 0x00000000003f7886 */ /* 0x000fe20000000100 */
[----:B------:R-:W0:Y:S01]  /*0130*/  SHFL.IDX PT, R3, R2, RZ, 0x1f ;  /* 0x00001fff02037589 */ /* 0x000e2200000e0000 */
[----:B------:R-:W-:Y:S01]  /*0140*/  UMOV UR4, 0x80 ;  /* 0x0000008000047882 */ /* 0x000fe20000000000 */
[----:B------:R-:W-:Y:S01]  /*0150*/  UMOV UR7, 0x100 ;  /* 0x0000010000077882 */ /* 0x000fe20000000000 */
[----:B------:R-:W-:Y:S01]  /*0160*/  VOTEU.ANY UP1, P0 ;  /* 0x00000000003f7886 */ /* 0x000fe20000020100 */
[----:B------:R-:W1:Y:S01]  /*0170*/  @UP0 S2UR UR8, SR_CgaCtaId ;  /* 0x00000000000809c3 */ /* 0x000e620000008800 */
[----:B------:R-:W-:Y:S01]  /*0180*/  @UP0 UMOV UR6, 0x400 ;  /* 0x0000040000060882 */ /* 0x000fe20000000000 */
[----:B------:R-:W-:-:S04]  /*0190*/  @UP0 UIADD3 UR4, -UR4, 0x100000, URZ ;  /* 0x0010000004040890 */ /* 0x000fc8000fffe13f */
[----:B------:R-:W-:Y:S02]  /*01a0*/  @UP0 USHF.L.U32 UR5, UR4, 0xb, URZ ;  /* 0x0000000b04050899 */ /* 0x000fe4000800063f */
[----:B------:R-:W-:Y:S01]  /*01b0*/  @UP0 USHF.L.U32 UR4, UR4, 0x1, URZ ;  /* 0x0000000104040899 */ /* 0x000fe2000800063f */
[----:B0-----:R-:W-:Y:S02]  /*01c0*/  ISETP.NE.AND P1, PT, R3, RZ, PT ;  /* 0x000000ff0300720c */ /* 0x001fe40003f25270 */
[----:B------:R-:W-:Y:S01]  /*01d0*/  SHF.R.U32.HI R3, RZ, 0x7, R0 ;  /* 0x00000007ff037819 */ /* 0x000fe20000011600 */
[----:B-1----:R-:W-:Y:S02]  /*01e0*/  @UP0 ULEA UR8, UR8, UR6, 0x18 ;  /* 0x0000000608080291 */ /* 0x002fe4000f8ec03f */
[----:B------:R-:W-:-:S04]  /*01f0*/  @UP0 UIADD3 UR6, -UR7, 0x100000, URZ ;  /* 0x0010000007060890 */ /* 0x000fc8000fffe13f */
[----:B------:R-:W-:Y:S02]  /*0200*/  @UP0 USHF.L.U32 UR7, UR6, 0xb, URZ ;  /* 0x0000000b06070899 */ /* 0x000fe4000800063f */
[----:B------:R-:W-:Y:S01]  /*0210*/  @UP0 USHF.L.U32 UR6, UR6, 0x1, URZ ;  /* 0x0000000106060899 */ /* 0x000fe2000800063f */
[----:B------:R-:W-:Y:S01]  /*0220*/  VOTEU.ANY UP0, P0 ;  /* 0x00000000003f7886 */ /* 0x000fe20000000100 */
[----:B------:R-:W0:Y:S04]  /*0230*/  SHFL.IDX PT, R3, R3, RZ, 0x1f ;  /* 0x00001fff03037589 */ /* 0x000e2800000e0000 */
[----:B------:R-:W1:Y:S02]  /*0240*/  FENCE.VIEW.ASYNC.S ;  /* 0x00000000000073c6 */ /* 0x000e640000000000 */
[----:B-1----:R1:W2:Y:S04]  /*0250*/  @UP0 SYNCS.EXCH.64 URZ, [UR8+0x30800], UR4 ;  /* 0x03080004083f05b2 */ /* 0x0022a80008000100 */
[----:B------:R1:W3:Y:S01]  /*0260*/  @UP1 SYNCS.EXCH.64 URZ, [UR8+0x30820], UR6 ;  /* 0x03082006083f15b2 */ /* 0x0002e20008000100 */
[----:B------:R-:W-:Y:S05]  /*0270*/  @P1 BRA `(.L_x_438) ;  /* 0x0000000000481947 */ /* 0x000fea0003800000 */
[----:B-1----:R-:W1:Y:S01]  /*0280*/  S2UR UR5, SR_CgaCtaId ;  /* 0x00000000000579c3 */ /* 0x002e620000008800 */
[----:B------:R-:W-:Y:S01]  /*0290*/  UMOV UR4, 0x400 ;  /* 0x0000040000047882 */ /* 0x000fe20000000000 */
[----:B------:R-:W-:Y:S01]  /*02a0*/  UMOV UR6, 0x80 ;  /* 0x0000008000067882 */ /* 0x000fe20000000000 */
[----:B------:R-:W-:Y:S01]  /*02b0*/  UMOV UR7, 0x100 ;  /* 0x0000010000077882 */ /* 0x000fe20000000000 */
[----:B------:R-:W-:Y:S01]  /*02c0*/  ELECT P0, URZ, PT ;  /* 0x00000000003f782f */ /* 0x000fe20003800000 */
[----:B-1----:R-:W-:Y:S02]  /*02d0*/  ULEA UR8, UR5, UR4, 0x18 ;  /* 0x0000000405087291 */ /* 0x002fe4000f8ec03f */
[----:B------:R-:W-:-:S04]  /*02e0*/  UIADD3 UR4, -UR6, 0x100000, URZ ;  /* 0x0010000006047890 */ /* 0x000fc8000fffe13f */
[----:B------:R-:W-:Y:S02]  /*02f0*/  USHF.L.U32 UR5, UR4, 0xb, URZ ;  /* 0x0000000b04057899 */ /* 0x000fe4000800063f */
[----:B------:R-:W-:Y:S02]  /*0300*/  USHF.L.U32 UR4, UR4, 0x1, URZ ;  /* 0x0000000104047899 */ /* 0x000fe4000800063f */
[----:B------:R-:W-:-:S04]  /*0310*/  UIADD3 UR6, -UR7, 0x100000, URZ ;  /* 0x0010000007067890 */ /* 0x000fc8000fffe13f */
[----:B------:R-:W-:Y:S02]  /*0320*/  USHF.L.U32 UR7, UR6, 0xb, URZ ;  /* 0x0000000b06077899 */ /* 0x000fe4000800063f */
[----:B------:R-:W-:Y:S01]  /*0330*/  USHF.L.U32 UR6, UR6, 0x1, URZ ;  /* 0x0000000106067899 */ /* 0x000fe2000800063f */
[----:B------:R-:W1:Y:S03]  /*0340*/  FENCE.VIEW.ASYNC.S ;  /* 0x00000000000073c6 */ /* 0x000e660000000000 */
[----:B-1----:R4:W1:Y:S08]  /*0350*/  SYNCS.EXCH.64 URZ, [UR8+0x30830], UR4 ;  /* 0x03083004083f75b2 */ /* 0x0028700008000100 */
[----:B------:R4:W0:Y:S01]  /*0360*/  SYNCS.EXCH.64 URZ, [UR8+0x30840], UR6 ;  /* 0x03084006083f75b2 */ /* 0x0008220008000100 */
[----:B------:R4:W0:Y:S01]  /*0370*/  SYNCS.EXCH.64 URZ, [UR8+0x30838], UR4 ;  /* 0x03083804083f75b2 */ /* 0x0008220008000100 */
[----:B------:R4:W0:Y:S02]  /*0380*/  SYNCS.EXCH.64 URZ, [UR8+0x30848], UR6 ;  /* 0x03084806083f75b2 */ /* 0x0008240008000100 */
[----:B----4-:R-:W-:Y:S01]  /*0390*/  NOP ;  /* 0x0000000000007918 */ /* 0x010fe20000000000 */
.L_x_438:
[----:B------:R-:W4:Y:S01]  /*03a0*/  SHFL.IDX PT, R4, R2, RZ, 0x1f ;  /* 0x00001fff02047589 */ /* 0x000f2200000e0000 */
[----:B------:R-:W-:Y:S01]  /*03b0*/  NOP ;  /* 0x0000000000007918 */ /* 0x000fe20000000000 */
[----:B----4-:R-:W-:-:S13]  /*03c0*/  ISETP.NE.AND P0, PT, R4, RZ, PT ;  /* 0x000000ff0400720c */ /* 0x010fda0003f05270 */
        /* <DEDUP_REMOVED lines=19> */
.L_x_439:
[----:B------:R-:W4:Y:S01]  /*0500*/  SHFL.IDX PT, R4, R2, RZ, 0x1f ;  /* 0x00001fff02047589 */ /* 0x000f2200000e0000 */
[----:B------:R-:W-:Y:S01]  /*0510*/  NOP ;  /* 0x0000000000007918 */ /* 0x000fe20000000000 */
[----:B----4-:R-:W-:-:S13]  /*0520*/  ISETP.NE.AND P0, PT, R4, RZ, PT ;  /* 0x000000ff0400720c */ /* 0x010fda0003f05270 */
[----:B------:R-:W-:Y:S05]  /*0530*/  @P0 BRA `(.L_x_440) ;  /* 0x0000000000380947 */ /* 0x000fea0003800000 */
[----:B-1----:R-:W1:Y:S01]  /*0540*/  S2UR UR5, SR_CgaCtaId ;  /* 0x00000000000579c3 */ /* 0x002e620000008800 */
[----:B------:R-:W-:Y:S01]  /*0550*/  UMOV UR4, 0x400 ;  /* 0x0000040000047882 */ /* 0x000fe20000000000 */
[----:B------:R-:W-:Y:S01]  /*0560*/  UMOV UR7, 0x80 ;  /* 0x0000008000077882 */ /* 0x000fe20000000000 */
[----:B------:R-:W-:Y:S01]  /*0570*/  ELECT P0, URZ, PT ;  /* 0x00000000003f782f */ /* 0x000fe20003800000 */
[----:B-1----:R-:W-:Y:S02]  /*0580*/  ULEA UR6, UR5, UR4, 0x18 ;  /* 0x0000000405067291 */ /* 0x002fe4000f8ec03f */
[----:B------:R-:W-:-:S04]  /*0590*/  UIADD3 UR4, -UR7, 0x100000, URZ ;  /* 0x0010000007047890 */ /* 0x000fc8000fffe13f */
[----:B------:R-:W-:Y:S02]  /*05a0*/  USHF.L.U32 UR5, UR4, 0xb, URZ ;  /* 0x0000000b04057899 */ /* 0x000fe4000800063f */
[----:B------:R-:W-:Y:S01]  /*05b0*/  USHF.L.U32 UR4, UR4, 0x1, URZ ;  /* 0x0000000104047899 */ /* 0x000fe2000800063f */
[----:B------:R-:W1:Y:S11]  /*05c0*/  FENCE.VIEW.ASYNC.S ;  /* 0x00000000000073c6 */ /* 0x000e760000000000 */
[----:B-1----:R4:W1:Y:S01]  /*05d0*/  SYNCS.EXCH.64 URZ, [UR6+0x30870], UR4 ;  /* 0x03087004063f75b2 */ /* 0x0028620008000100 */
[----:B------:R4:W0:Y:S01]  /*05e0*/  SYNCS.EXCH.64 URZ, [UR6+0x30880], UR4 ;  /* 0x03088004063f75b2 */ /* 0x0008220008000100 */
[----:B------:R4:W0:Y:S01]  /*05f0*/  SYNCS.EXCH.64 URZ, [UR6+0x30878], UR4 ;  /* 0x03087804063f75b2 */ /* 0x0008220008000100 */
[----:B------:R4:W0:Y:S02]  /*0600*/  SYNCS.EXCH.64 URZ, [UR6+0x30888], UR4 ;  /* 0x03088804063f75b2 */ /* 0x0008240008000100 */
[----:B----4-:R-:W-:Y:S01]  /*0610*/  NOP ;  /* 0x0000000000007918 */ /* 0x010fe20000000000 */
.L_x_440:
        /* <DEDUP_REMOVED lines=22> */
.L_x_441:
        /* <DEDUP_REMOVED lines=22> */
.L_x_442:
[----:B0-----:R-:W-:Y:S01]  /*08e0*/  ISETP.NE.AND P0, PT, R3, RZ, PT ;  /* 0x000000ff0300720c */ /* 0x001fe20003f05270 */
[----:B------:R-:W-:Y:S01]  /*08f0*/  IMAD.MOV.U32 R3, RZ, RZ, 0x1 ;  /* 0x00000001ff037424 */ /* 0x000fe200078e00ff */
[----:B------:R-:W-:Y:S01]  /*0900*/  NOP ;  /* 0x0000000000007918 */ /* 0x000fe20000000000 */
[----:B------:R-:W-:Y:S01]  /*0910*/  ULDC.64 UR48, c[0x0][0x208] ;  /* 0x0000820000307ab9 */ /* 0x000fe20000000a00 */
[----:B------:R-:W-:Y:S02]  /*0920*/  BSSY B9, `(.L_x_443) ;  /* 0x00021ce000097945 */ /* 0x000fe40003800000 */
[----:B------:R-:W-:-:S05]  /*0930*/  SEL R3, R3, 0x2, !P0 ;  /* 0x0000000203037807 */ /* 0x000fca0004000000 */
[----:B------:R0:W-:Y:S01]  /*0940*/  STL [R1+0x18], R3 ;  /* 0x0000180301007387 */ /* 0x0001e20000100800 */
[----:B-123--:R-:W-:Y:S06]  /*0950*/  BAR.SYNC.DEFER_BLOCKING 0x0 ;  /* 0x0000000000007b1d */ /* 0x00efec0000010000 */
[----:B------:R-:W-:Y:S05]  /*0960*/  @!P0 BRA `(.L_x_444) ;  /* 0x000001a800408947 */ /* 0x000fea0003800000 */
.L_x_445:
[----:B------:R-:W-:-:S08]  /*0970*/  NOP ;  /* 0x0000000000007918 */ /* 0x000fd00000000000 */
[----:B------:R-:W1:Y:S02]  /*0980*/  USETMAXREG.TRY_ALLOC.CTAPOOL UP0, 0xe8 ;  /* 0x000000e8000079c8 */ /* 0x000e640008000600 */
[----:B-1----:R-:W-:-:S13]  /*0990*/  PLOP3.LUT P0, PT, PT, PT, UP0, 0x80, 0x0 ;  /* 0x000000000000781c */ /* 0x002fda0003f0f008 */
[----:B------:R-:W-:Y:S05]  /*09a0*/  @!P0 BRA `(.L_x_445) ;  /* 0xfffffffc00f08947 */ /* 0x000fea000383ffff */
[----:B------:R-:W1:Y:S08]  /*09b0*/  S2UR UR4, SR_CgaCtaId ;  /* 0x00000000000479c3 */ /* 0x000e700000008800 */
[----:B------:R-:W-:Y:S06]  /*09c0*/  BAR.ARV 0x8, 0x180 ;  /* 0x0206000000007b1d */ /* 0x000fec0000002000 */
[----:B------:R-:W-:-:S02]  /*09d0*/  MOV R18, 0x400 ;  /* 0x0000040000127802 */ /* 0x000fc40000000f00 */
[----:B------:R-:W-:Y:S01]  /*09e0*/  BAR.SYNC.DEFER_BLOCKING 0x5, 0x180 ;  /* 0x0146000000007b1d */ /* 0x000fe20000010000 */
[----:B-1----:R-:W-:-:S05]  /*09f0*/  IMAD.U32 R223, RZ, RZ, UR4 ;  /* 0x00000004ffdf7e24 */ /* 0x002fca000f8e00ff */
[----:B------:R-:W-:Y:S01]  /*0a00*/  ULDC UR4, c[0x0][0xc3c] ;  /* 0x00030f0000047ab9 */ /* 0x000fe20000000800 */
[----:B------:R-:W-:-:S05]  /*0a10*/  LEA R18, R223, R18, 0x18 ;  /* 0x00000012df127211 */ /* 0x000fca00078ec0ff */
[----:B------:R-:W1:Y:S01]  /*0a20*/  LDS.128 R136, [R18+0x308d0] ;  /* 0x0308d00012887984 */ /* 0x000e620000000c00 */
[----:B------:R-:W-:Y:S06]  /*0a30*/  BAR.ARV 0x4, 0x180 ;  /* 0x0106000000007b1d */ /* 0x000fec0000002000 */
[----:B-1----:R-:W-:-:S13]  /*0a40*/  ISETP.GE.AND P0, PT, R139, UR4, PT ;  /* 0x000000048b007c0c */ /* 0x002fda000bf06270 */
[----:B------:R-:W-:Y:S05]  /*0a50*/  @P0 BRA `(.L_x_446) ;  /* 0x0000021800e80947 */ /* 0x000fea0003800000 */
[----:B------:R-:W2:Y:S01]  /*0a60*/  LDL.LU R15, [R1+0x18] ;  /* 0x00001800010f7983 */ /* 0x000ea20000300800 */
[----:B------:R-:W-:Y:S02]  /*0a70*/  VIADD R0, R0, 0xffffff80 ;  /* 0xffffff8000007836 */ /* 0x000fe40000000000 */
[----:B------:R-:W-:Y:S02]  /*0a80*/  VIADD R229, R18, 0x12400 ;  /* 0x0001240012e57836 */ /* 0x000fe40000000000 */
[----:B------:R-:W-:Y:S01]  /*0a90*/  IMAD.MOV.U32 R228, RZ, RZ, RZ ;  /* 0x000000ffffe47224 */ /* 0x000fe200078e00ff */
[----:B0-----:R-:W-:Y:S01]  /*0aa0*/  SHF.R.S32.HI R3, RZ, 0x1f, R0 ;  /* 0x0000001fff037819 */ /* 0x001fe20000011400 */
[----:B------:R-:W-:Y:S02]  /*0ab0*/  IMAD.MOV.U32 R19, RZ, RZ, RZ ;  /* 0x000000ffff137224 */ /* 0x000fe400078e00ff */
[----:B------:R-:W-:Y:S01]  /*0ac0*/  IMAD.MOV.U32 R204, RZ, RZ, RZ ;  /* 0x000000ffffcc7224 */ /* 0x000fe200078e00ff */
[CC--:B------:R-:W-:Y:S01]  /*0ad0*/  LEA.HI R2, R3.reuse, R0.reuse, RZ, 0x7 ;  /* 0x0000000003027211 */ /* 0x0c0fe200078f38ff */
[----:B------:R-:W-:Y:S01]  /*0ae0*/  IMAD.MOV.U32 R220, RZ, RZ, RZ ;  /* 0x000000ffffdc7224 */ /* 0x000fe200078e00ff */
[----:B------:R-:W-:Y:S01]  /*0af0*/  LEA.HI R4, R3, R0, RZ, 0x4 ;  /* 0x0000000003047211 */ /* 0x000fe200078f20ff */
[----:B------:R-:W-:Y:S01]  /*0b00*/  IMAD.MOV.U32 R211, RZ, RZ, RZ ;  /* 0x000000ffffd37224 */ /* 0x000fe200078e00ff */
[----:B------:R-:W-:-:S02]  /*0b10*/  LOP3.LUT R5, R2, 0xffffff80, RZ, 0xc0, !PT ;  /* 0xffffff8002057812 */ /* 0x000fc400078ec0ff */
[----:B------:R-:W-:-:S03]  /*0b20*/  SHF.R.S32.HI R7, RZ, 0x4, R4 ;  /* 0x00000004ff077819 */ /* 0x000fc60000011404 */
[----:B------:R-:W-:Y:S01]  /*0b30*/  IMAD.IADD R14, R0, 0x1, -R5 ;  /* 0x00000001000e7824 */ /* 0x000fe200078e0a05 */
[----:B------:R-:W-:-:S04]  /*0b40*/  LEA.HI R5, R4, R7, RZ, 0x1 ;  /* 0x0000000704057211 */ /* 0x000fc800078f08ff */
[----:B------:R-:W-:Y:S01]  /*0b50*/  SHF.R.S32.HI R9, RZ, 0x1f, R14 ;  /* 0x0000001fff097819 */ /* 0x000fe2000001140e */
[----:B------:R-:W-:Y:S01]  /*0b60*/  STL [R1+0xa8], R14 ;  /* 0x0000a80e01007387 */ /* 0x000fe20000100800 */
[----:B------:R-:W-:Y:S02]  /*0b70*/  LOP3.LUT R6, R5, 0x1ffffffe, RZ, 0xc0, !PT ;  /* 0x1ffffffe05067812 */ /* 0x000fe400078ec0ff */
[----:B------:R-:W-:Y:S02]  /*0b80*/  LEA.HI R10, R9, R14, RZ, 0x2 ;  /* 0x0000000e090a7211 */ /* 0x000fe400078f10ff */
[----:B------:R-:W-:Y:S01]  /*0b90*/  SHF.R.S32.HI R5, RZ, 0x7, R2 ;  /* 0x00000007ff057819 */ /* 0x000fe20000011402 */
[----:B------:R-:W-:Y:S01]  /*0ba0*/  IMAD.IADD R7, R7, 0x1, -R6 ;  /* 0x0000000107077824 */ /* 0x000fe200078e0a06 */
[--C-:B------:R-:W-:Y:S02]  /*0bb0*/  SHF.R.S32.HI R8, RZ, 0x2, R10.reuse ;  /* 0x00000002ff087819 */ /* 0x100fe4000001140a */
[----:B------:R-:W-:-:S02]  /*0bc0*/  SHF.R.S32.HI R11, RZ, 0x1f, R10 ;  /* 0x0000001fff0b7819 */ /* 0x000fc4000001140a */
[----:B------:R-:W-:Y:S02]  /*0bd0*/  LEA.HI R6, R3, R0, RZ, 0x5 ;  /* 0x0000000003067211 */ /* 0x000fe400078f28ff */
[----:B------:R-:W-:Y:S02]  /*0be0*/  LEA.HI R11, R11, R8, RZ, 0x3 ;  /* 0x000000080b0b7211 */ /* 0x000fe400078f18ff */
[----:B------:R-:W-:Y:S02]  /*0bf0*/  LEA.HI R9, R9, R14, RZ, 0x5 ;  /* 0x0000000e09097211 */ /* 0x000fe400078f28ff */
[----:B------:R-:W-:Y:S02]  /*0c00*/  LOP3.LUT R11, R11, 0xfffffff8, RZ, 0xc0, !PT ;  /* 0xfffffff80b0b7812 */ /* 0x000fe400078ec0ff */
[----:B------:R-:W-:Y:S02]  /*0c10*/  SHF.R.S32.HI R6, RZ, 0x5, R6 ;  /* 0x00000005ff067819 */ /* 0x000fe40000011406 */
[----:B------:R-:W-:Y:S01]  /*0c20*/  LOP3.LUT R10, R10, 0x7ffffffc, RZ, 0xc0, !PT ;  /* 0x7ffffffc0a0a7812 */ /* 0x000fe200078ec0ff */
[----:B------:R-:W-:Y:S01]  /*0c30*/  IMAD.IADD R12, R8, 0x1, -R11 ;  /* 0x00000001080c7824 */ /* 0x000fe200078e0a0b */
[----:B------:R-:W-:Y:S01]  /*0c40*/  LEA.HI R8, R2, R5, RZ, 0x1 ;  /* 0x0000000502087211 */ /* 0x000fe200078f08ff */
[----:B------:R-:W-:Y:S01]  /*0c50*/  IMAD.SHL.U32 R218, R6, 0x200, RZ ;  /* 0x0000020006da7824 */ /* 0x000fe200078e00ff */
[----:B------:R-:W-:Y:S01]  /*0c60*/  LEA.HI R2, R3, R0, RZ, 0x2 ;  /* 0x0000000003027211 */ /* 0x000fe200078f10ff */
[----:B------:R-:W-:Y:S01]  /*0c70*/  IMAD.IADD R10, R14, 0x1, -R10 ;  /* 0x000000010e0a7824 */ /* 0x000fe200078e0a0a */
[----:B------:R-:W-:-:S02]  /*0c80*/  LOP3.LUT R3, R4, 0x3fffff0, RZ, 0xc0, !PT ;  /* 0x03fffff004037812 */ /* 0x000fc400078ec0ff */
[----:B------:R-:W-:Y:S01]  /*0c90*/  LOP3.LUT R8, R8, 0x3fffffe, RZ, 0xc0, !PT ;  /* 0x03fffffe08087812 */ /* 0x000fe200078ec0ff */
[----:B------:R-:W-:Y:S01]  /*0ca0*/  IMAD.SHL.U32 R35, R10, 0x2, RZ ;  /* 0x000000020a237824 */ /* 0x000fe200078e00ff */
[----:B------:R-:W-:Y:S01]  /*0cb0*/  SHF.R.S32.HI R9, RZ, 0x5, R9 ;  /* 0x00000005ff097819 */ /* 0x000fe20000011409 */
[----:B------:R-:W-:Y:S01]  /*0cc0*/  IMAD.IADD R3, R0, 0x1, -R3 ;  /* 0x0000000100037824 */ /* 0x000fe200078e0a03 */
[----:B------:R-:W-:Y:S01]  /*0cd0*/  SHF.R.S32.HI R203, RZ, 0x2, R2 ;  /* 0x00000002ffcb7819 */ /* 0x000fe20000011402 */
[----:B------:R-:W-:Y:S01]  /*0ce0*/  IMAD.IADD R8, R5, 0x1, -R8 ;  /* 0x0000000105087824 */ /* 0x000fe200078e0a08 */
[----:B------:R-:W-:Y:S01]  /*0cf0*/  LOP3.LUT R5, R2, 0xfffffffc, RZ, 0xc0, !PT ;  /* 0xfffffffc02057812 */ /* 0x000fe200078ec0ff */
[----:B------:R-:W-:Y:S01]  /*0d00*/  IMAD R4, R6, 0x10, R3 ;  /* 0x0000001006047824 */ /* 0x000fe200078e0203 */
[----:B------:R-:W-:Y:S01]  /*0d10*/  SHF.R.S32.HI R2, RZ, 0x1f, R2 ;  /* 0x0000001fff027819 */ /* 0x000fe20000011402 */
[----:B------:R-:W-:Y:S01]  /*0d20*/  IMAD R9, R9, 0x10, R12 ;  /* 0x0000001009097824 */ /* 0x000fe200078e020c */
[----:B------:R-:W-:Y:S01]  /*0d30*/  IADD3 R12, R35, 0x80, RZ ;  /* 0x00000080230c7810 */ /* 0x000fe20007ffe0ff */
[----:B------:R-:W-:Y:S01]  /*0d40*/  IMAD.IADD R5, R0, 0x1, -R5 ;  /* 0x0000000100057824 */ /* 0x000fe200078e0a05 */
[----:B------:R-:W-:Y:S01]  /*0d50*/  LEA.HI R2, R2, R203, RZ, 0x3 ;  /* 0x000000cb02027211 */ /* 0x000fe200078f18ff */
[----:B------:R-:W-:-:S02]  /*0d60*/  IMAD R4, R4, 0x8, R7 ;  /* 0x0000000804047824 */ /* 0x000fc400078e0207 */
[----:B------:R-:W-:Y:S01]  /*0d70*/  IMAD R13, R8, 0x40, R9 ;  /* 0x00000040080d7824 */ /* 0x000fe200078e0209 */
[C---:B------:R-:W-:Y:S01]  /*0d80*/  LEA.HI R0, R5.reuse, R5, RZ, 0x1 ;  /* 0x0000000505007211 */ /* 0x040fe200078f08ff */
[----:B------:R-:W-:Y:S01]  /*0d90*/  IMAD.SHL.U32 R196, R5, 0x4, RZ ;  /* 0x0000000405c47824 */ /* 0x000fe200078e00ff */
[----:B------:R-:W-:Y:S01]  /*0da0*/  LOP3.LUT R2, R2, 0xfffffff8, RZ, 0xc0, !PT ;  /* 0xfffffff802027812 */ /* 0x000fe200078ec0ff */
[----:B------:R-:W-:Y:S01]  /*0db0*/  VIADD R7, R203, 0x40 ;  /* 0x00000040cb077836 */ /* 0x000fe20000000000 */
[----:B------:R-:W-:Y:S01]  /*0dc0*/  STL [R1+0x108], R13 ;  /* 0x0001080d01007387 */ /* 0x000fe20000100800 */
[----:B------:R-:W-:Y:S01]  /*0dd0*/  IMAD.SHL.U32 R4, R4, 0x8, RZ ;  /* 0x0000000804047824 */ /* 0x000fe200078e00ff */
[----:B------:R-:W-:Y:S01]  /*0de0*/  IADD3 R206, R196, 0x40, RZ ;  /* 0x00000040c4ce7810 */ /* 0x000fe20007ffe0ff */
[C---:B------:R-:W-:Y:S01]  /*0df0*/  VIADD R34, R35.reuse, 0x8 ;  /* 0x0000000823227836 */ /* 0x040fe20000000000 */
[----:B------:R-:W-:Y:S01]  /*0e00*/  SHF.R.S32.HI R3, RZ, 0x1f, R7 ;  /* 0x0000001fff037819 */ /* 0x000fe20000011407 */
[C---:B------:R-:W-:Y:S01]  /*0e10*/  VIADD R33, R35.reuse, 0x10 ;  /* 0x0000001023217836 */ /* 0x040fe20000000000 */
[----:B------:R0:W-:Y:S01]  /*0e20*/  STL [R1+0x110], R4 ;  /* 0x0001100401007387 */ /* 0x0001e20000100800 */
[----:B------:R-:W-:Y:S01]  /*0e30*/  VIADD R32, R35, 0x18 ;  /* 0x0000001823207836 */ /* 0x000fe20000000000 */
[----:B------:R-:W-:Y:S01]  /*0e40*/  LEA.HI R3, R3, R7, RZ, 0x3 ;  /* 0x0000000703037211 */ /* 0x000fe200078f18ff */
[----:B------:R-:W-:Y:S01]  /*0e50*/  VIADD R31, R35, 0x20 ;  /* 0x00000020231f7836 */ /* 0x000fe20000000000 */
[----:B------:R-:W-:Y:S01]  /*0e60*/  STL [R1+0x44], R35 ;  /* 0x0000442301007387 */ /* 0x000fe20000100800 */
[----:B------:R-:W-:Y:S01]  /*0e70*/  IMAD.SHL.U32 R205, R7, 0x40, RZ ;  /* 0x0000004007cd7824 */ /* 0x000fe200078e00ff */
[----:B------:R-:W-:Y:S01]  /*0e80*/  LOP3.LUT R0, R0, 0x1ffffffe, RZ, 0xc0, !PT ;  /* 0x1ffffffe00007812 */ /* 0x000fe200078ec0ff */
[----:B------:R-:W-:Y:S01]  /*0e90*/  VIADD R30, R35, 0x28 ;  /* 0x00000028231e7836 */ /* 0x000fe20000000000 */
[----:B------:R-:W-:Y:S01]  /*0ea0*/  STL [R1+0xa0], R34 ;  /* 0x0000a02201007387 */ /* 0x000fe20000100800 */
[C---:B------:R-:W-:Y:S01]  /*0eb0*/  VIADD R207, R196.reuse, 0x20 ;  /* 0x00000020c4cf7836 */ /* 0x040fe20000000000 */
[----:B------:R-:W-:Y:S01]  /*0ec0*/  LOP3.LUT R205, R205, 0x1c0, RZ, 0xc0, !PT ;  /* 0x000001c0cdcd7812 */ /* 0x000fe200078ec0ff */
[C---:B------:R-:W-:Y:S01]  /*0ed0*/  VIADD R29, R35.reuse, 0x30 ;  /* 0x00000030231d7836 */ /* 0x040fe20000000000 */
[----:B------:R-:W-:Y:S01]  /*0ee0*/  STL [R1+0x9c], R33 ;  /* 0x00009c2101007387 */ /* 0x000fe20000100800 */
[C---:B------:R-:W-:Y:S01]  /*0ef0*/  VIADD R28, R35.reuse, 0x38 ;  /* 0x00000038231c7836 */ /* 0x040fe20000000000 */
[----:B------:R-:W-:Y:S01]  /*0f00*/  SHF.R.S32.HI R10, RZ, 0x1f, R30 ;  /* 0x0000001fff0a7819 */ /* 0x000fe2000001141e */
[----:B------:R-:W-:Y:S01]  /*0f10*/  IMAD.IADD R193, R196, 0x1, R206 ;  /* 0x00000001c4c17824 */ /* 0x000fe200078e02ce */
[----:B------:R-:W-:Y:S01]  /*0f20*/  STL [R1+0x98], R32 ;  /* 0x0000982001007387 */ /* 0x000fe20000100800 */
[----:B------:R-:W-:-:S02]  /*0f30*/  VIADD R27, R35, 0x40 ;  /* 0x00000040231b7836 */ /* 0x000fc40000000000 */
[C---:B------:R-:W-:Y:S01]  /*0f40*/  VIADD R26, R35.reuse, 0x48 ;  /* 0x00000048231a7836 */ /* 0x040fe20000000000 */
[----:B------:R-:W-:Y:S01]  /*0f50*/  STL [R1+0x94], R31 ;  /* 0x0000941f01007387 */ /* 0x000fe20000100800 */
[----:B------:R-:W-:Y:S01]  /*0f60*/  IMAD.IADD R194, R196, 0x1, R207 ;  /* 0x00000001c4c27824 */ /* 0x000fe200078e02cf */
[----:B0-----:R-:W-:Y:S01]  /*0f70*/  SHF.R.S32.HI R4, RZ, 0x1f, R193 ;  /* 0x0000001fff047819 */ /* 0x001fe200000114c1 */
[C---:B------:R-:W-:Y:S01]  /*0f80*/  VIADD R25, R35.reuse, 0x50 ;  /* 0x0000005023197836 */ /* 0x040fe20000000000 */
[----:B------:R-:W-:Y:S01]  /*0f90*/  STL [R1+0x90], R30 ;  /* 0x0000901e01007387 */ /* 0x000fe20000100800 */
[C---:B------:R-:W-:Y:S01]  /*0fa0*/  VIADD R24, R35.reuse, 0x58 ;  /* 0x0000005823187836 */ /* 0x040fe20000000000 */
[----:B------:R-:W-:Y:S01]  /*0fb0*/  LEA.HI R4, R4, R193, RZ, 0x3 ;  /* 0x000000c104047211 */ /* 0x000fe200078f18ff */
[----:B------:R-:W-:Y:S01]  /*0fc0*/  VIADD R21, R35, 0x60 ;  /* 0x0000006023157836 */ /* 0x000fe20000000000 */
[----:B------:R-:W-:Y:S01]  /*0fd0*/  STL [R1+0x8c], R29 ;  /* 0x00008c1d01007387 */ /* 0x000fe20000100800 */
[----:B------:R-:W-:Y:S01]  /*0fe0*/  IMAD.SHL.U32 R219, R3, 0x40, RZ ;  /* 0x0000004003db7824 */ /* 0x000fe200078e00ff */
[----:B------:R-:W-:Y:S01]  /*0ff0*/  SHF.R.U32.HI R3, RZ, 0x3, R205 ;  /* 0x00000003ff037819 */ /* 0x000fe200000116cd */
[C---:B------:R-:W-:Y:S01]  /*1000*/  VIADD R20, R35.reuse, 0x68 ;  /* 0x0000006823147836 */ /* 0x040fe20000000000 */
[----:B------:R-:W-:Y:S01]  /*1010*/  STL [R1+0x88], R28 ;  /* 0x0000881c01007387 */ /* 0x000fe20000100800 */
[----:B------:R-:W-:Y:S01]  /*1020*/  SHF.R.S32.HI R3, RZ, 0x1f, R194 ;  /* 0x0000001fff037819 */ /* 0x000fe200000114c2 */
[C---:B------:R-:W-:Y:S01]  /*1030*/  VIADD R14, R35.reuse, 0x78 ;  /* 0x00000078230e7836 */ /* 0x040fe20000000000 */
[----:B------:R-:W-:Y:S01]  /*1040*/  SHF.R.S32.HI R199, RZ, 0x3, R4 ;  /* 0x00000003ffc77819 */ /* 0x000fe20000011404 */
[----:B------:R-:W-:Y:S01]  /*1050*/  STL [R1+0x84], R27 ;  /* 0x0000841b01007387 */ /* 0x000fe20000100800 */
[----:B------:R-:W-:Y:S01]  /*1060*/  VIADD R11, R35, 0x88 ;  /* 0x00000088230b7836 */ /* 0x000fe20000000000 */
[----:B------:R-:W-:Y:S01]  /*1070*/  LEA.HI R3, R3, R194, RZ, 0x3 ;  /* 0x000000c203037211 */ /* 0x000fe200078f18ff */
[----:B------:R-:W-:Y:S01]  /*1080*/  IMAD.IADD R2, R203, 0x1, -R2 ;  /* 0x00000001cb027824 */ /* 0x000fe200078e0a02 */
[----:B------:R-:W-:Y:S01]  /*1090*/  STL [R1+0x80], R26 ;  /* 0x0000801a01007387 */ /* 0x000fe20000100800 */
[C---:B------:R-:W-:Y:S01]  /*10a0*/  VIADD R9, R35.reuse, 0x90 ;  /* 0x0000009023097836 */ /* 0x040fe20000000000 */
[----:B------:R-:W-:Y:S01]  /*10b0*/  SHF.R.S32.HI R4, RZ, 0x1f, R34 ;  /* 0x0000001fff047819 */ /* 0x000fe20000011422 */
[C---:B------:R-:W-:Y:S01]  /*10c0*/  VIADD R8, R35.reuse, 0x98 ;  /* 0x0000009823087836 */ /* 0x040fe20000000000 */
[----:B------:R-:W-:Y:S01]  /*10d0*/  STL [R1+0x7c], R25 ;  /* 0x00007c1901007387 */ /* 0x000fe20000100800 */
[C---:B------:R-:W-:Y:S01]  /*10e0*/  VIADD R7, R35.reuse, 0xa0 ;  /* 0x000000a023077836 */ /* 0x040fe20000000000 */
[----:B------:R-:W-:Y:S01]  /*10f0*/  SHF.R.S32.HI R198, RZ, 0x3, R3 ;  /* 0x00000003ffc67819 */ /* 0x000fe20000011403 */
[----:B------:R-:W-:Y:S01]  /*1100*/  VIADD R6, R35, 0xa8 ;  /* 0x000000a823067836 */ /* 0x000fe20000000000 */
[----:B------:R-:W-:Y:S01]  /*1110*/  STL [R1+0x78], R24 ;  /* 0x0000781801007387 */ /* 0x000fe20000100800 */
[C---:B------:R-:W-:Y:S01]  /*1120*/  IMAD.SHL.U32 R16, R5.reuse, 0x8, RZ ;  /* 0x0000000805107824 */ /* 0x040fe200078e00ff */
[----:B------:R-:W-:Y:S01]  /*1130*/  SHF.R.S32.HI R3, RZ, 0x1f, R33 ;  /* 0x0000001fff037819 */ /* 0x000fe20000011421 */
[----:B------:R-:W-:Y:S01]  /*1140*/  IMAD.IADD R0, R5, 0x1, -R0 ;  /* 0x0000000105007824 */ /* 0x000fe200078e0a00 */
[----:B------:R-:W-:Y:S01]  /*1150*/  STL [R1+0x74], R21 ;  /* 0x0000741501007387 */ /* 0x000fe20000100800 */
[----:B------:R-:W-:Y:S01]  /*1160*/  IMAD.SHL.U32 R2, R2, 0x40, RZ ;  /* 0x0000004002027824 */ /* 0x000fe200078e00ff */
[----:B------:R-:W-:Y:S01]  /*1170*/  SHF.R.S32.HI R17, RZ, 0x1f, R16 ;  /* 0x0000001fff117819 */ /* 0x000fe20000011410 */
[C---:B------:R-:W-:Y:S01]  /*1180*/  VIADD R5, R35.reuse, 0xb0 ;  /* 0x000000b023057836 */ /* 0x040fe20000000000 */
[----:B------:R-:W-:Y:S01]  /*1190*/  STL [R1+0x70], R20 ;  /* 0x0000701401007387 */ /* 0x000fe20000100800 */
[----:B------:R-:W-:Y:S01]  /*11a0*/  IMAD R0, R0, 0x8, R13 ;  /* 0x0000000800007824 */ /* 0x000fe200078e020d */
[----:B------:R-:W-:Y:S01]  /*11b0*/  LOP3.LUT R216, R2, 0x1c0, RZ, 0xc0, !PT ;  /* 0x000001c002d87812 */ /* 0x000fe200078ec0ff */
[----:B------:R-:W-:Y:S01]  /*11c0*/  VIADD R2, R35, 0xb8 ;  /* 0x000000b823027836 */ /* 0x000fe20000000000 */
[----:B------:R-:W-:Y:S01]  /*11d0*/  LOP3.LUT R219, R219, 0xfffffe00, RZ, 0xc0, !PT ;  /* 0xfffffe00dbdb7812 */ /* 0x000fe200078ec0ff */
[C---:B------:R-:W-:Y:S01]  /*11e0*/  VIADD R23, R16.reuse, 0x60 ;  /* 0x0000006010177836 */ /* 0x040fe20000000000 */
[----:B------:R-:W-:Y:S01]  /*11f0*/  SHF.R.U32.HI R217, RZ, 0x3, R216 ;  /* 0x00000003ffd97819 */ /* 0x000fe200000116d8 */
[----:B------:R-:W-:-:S02]  /*1200*/  VIADD R22, R16, 0x80 ;  /* 0x0000008010167836 */ /* 0x000fc40000000000 */
[----:B------:R-:W-:Y:S01]  /*1210*/  VIADD R192, R16, 0xa0 ;  /* 0x000000a010c07836 */ /* 0x000fe20000000000 */
[----:B------:R-:W-:Y:S01]  /*1220*/  SHF.R.S32.HI R202, RZ, 0x1f, R23 ;  /* 0x0000001fffca7819 */ /* 0x000fe20000011417 */
[C---:B------:R-:W-:Y:S01]  /*1230*/  VIADD R209, R196.reuse, 0x10 ;  /* 0x00000010c4d17836 */ /* 0x040fe20000000000 */
[----:B------:R-:W-:Y:S01]  /*1240*/  SHF.R.S32.HI R201, RZ, 0x1f, R22 ;  /* 0x0000001fffc97819 */ /* 0x000fe20000011416 */
[C---:B------:R-:W-:Y:S01]  /*1250*/  VIADD R208, R196.reuse, 0x30 ;  /* 0x00000030c4d07836 */ /* 0x040fe20000000000 */
[----:B------:R-:W-:Y:S01]  /*1260*/  SHF.R.S32.HI R200, RZ, 0x1f, R192 ;  /* 0x0000001fffc87819 */ /* 0x000fe200000114c0 */
[----:B------:R-:W-:Y:S01]  /*1270*/  VIADD R210, R196, 0x50 ;  /* 0x00000050c4d27836 */ /* 0x000fe20000000000 */
[----:B--2---:R-:W-:Y:S01]  /*1280*/  LOP3.LUT R214, R15, 0x1, RZ, 0xfc, !PT ;  /* 0x000000010fd67812 */ /* 0x004fe200078efcff */
[----:B------:R-:W-:-:S05]  /*1290*/  VIADD R15, R35, 0x70 ;  /* 0x00000070230f7836 */ /* 0x000fca0000000000 */
[----:B------:R-:W-:Y:S04]  /*12a0*/  STL [R1+0x6c], R15 ;  /* 0x00006c0f01007387 */ /* 0x000fe80000100800 */
[----:B------:R-:W-:Y:S04]  /*12b0*/  STL [R1+0x68], R14 ;  /* 0x0000680e01007387 */ /* 0x000fe80000100800 */
[----:B------:R-:W-:Y:S04]  /*12c0*/  STL [R1+0x64], R12 ;  /* 0x0000640c01007387 */ /* 0x000fe80000100800 */
[----:B------:R-:W-:Y:S04]  /*12d0*/  STL [R1+0x60], R11 ;  /* 0x0000600b01007387 */ /* 0x000fe80000100800 */
[----:B------:R-:W-:Y:S04]  /*12e0*/  STL [R1+0x5c], R9 ;  /* 0x00005c0901007387 */ /* 0x000fe80000100800 */
[----:B------:R-:W-:Y:S04]  /*12f0*/  STL [R1+0x58], R8 ;  /* 0x0000580801007387 */ /* 0x000fe80000100800 */
[----:B------:R0:W-:Y:S04]  /*1300*/  STL [R1+0x54], R7 ;  /* 0x0000540701007387 */ /* 0x0001e80000100800 */
[----:B------:R-:W-:Y:S04]  /*1310*/  STL [R1+0x50], R6 ;  /* 0x0000500601007387 */ /* 0x000fe80000100800 */
[----:B------:R1:W-:Y:S01]  /*1320*/  STL [R1+0x104], R4 ;  /* 0x0001040401007387 */ /* 0x0003e20000100800 */
[----:B0-----:R-:W-:-:S03]  /*1330*/  SHF.R.S32.HI R7, RZ, 0x1f, R7 ;  /* 0x0000001fff077819 */ /* 0x001fc60000011407 */
[----:B------:R-:W-:Y:S04]  /*1340*/  STL [R1+0x4c], R5 ;  /* 0x00004c0501007387 */ /* 0x000fe80000100800 */
[----:B------:R0:W-:Y:S01]  /*1350*/  STL [R1+0x100], R3 ;  /* 0x0001000301007387 */ /* 0x0001e20000100800 */
[----:B-1----:R-:W-:-:S03]  /*1360*/  SHF.R.S32.HI R4, RZ, 0x1f, R32 ;  /* 0x0000001fff047819 */ /* 0x002fc60000011420 */
[----:B------:R1:W-:Y:S04]  /*1370*/  STL [R1+0x48], R2 ;  /* 0x0000480201007387 */ /* 0x0003e80000100800 */
[----:B------:R2:W-:Y:S01]  /*1380*/  STL [R1+0xfc], R4 ;  /* 0x0000fc0401007387 */ /* 0x0005e20000100800 */
[----:B0-----:R-:W-:Y:S02]  /*1390*/  SHF.R.S32.HI R3, RZ, 0x1f, R31 ;  /* 0x0000001fff037819 */ /* 0x001fe4000001141f */
[----:B-1----:R-:W-:-:S03]  /*13a0*/  SHF.R.S32.HI R2, RZ, 0x1f, R2 ;  /* 0x0000001fff027819 */ /* 0x002fc60000011402 */
[----:B------:R0:W-:Y:S01]  /*13b0*/  STL [R1+0xf8], R3 ;  /* 0x0000f80301007387 */ /* 0x0001e20000100800 */
[----:B--2---:R-:W-:-:S03]  /*13c0*/  SHF.R.S32.HI R4, RZ, 0x1f, R29 ;  /* 0x0000001fff047819 */ /* 0x004fc6000001141d */
        /* <DEDUP_REMOVED lines=24> */
[----:B------:R-:W-:Y:S04]  /*1550*/  STL [R1+0xc4], R10 ;  /* 0x0000c40a01007387 */ /* 0x000fe80000100800 */
[----:B------:R1:W-:Y:S01]  /*1560*/  STL [R1+0xc0], R4 ;  /* 0x0000c00401007387 */ /* 0x0003e20000100800 */
[----:B0-----:R-:W-:-:S05]  /*1570*/  SHF.R.S32.HI R3, RZ, 0x1f, R8 ;  /* 0x0000001fff037819 */ /* 0x001fca0000011408 */
[----:B------:R0:W-:Y:S01]  /*1580*/  STL [R1+0xbc], R3 ;  /* 0x0000bc0301007387 */ /* 0x0001e20000100800 */
[----:B-1----:R-:W-:-:S03]  /*1590*/  SHF.R.S32.HI R4, RZ, 0x1f, R6 ;  /* 0x0000001fff047819 */ /* 0x002fc60000011406 */
[----:B------:R1:W-:Y:S04]  /*15a0*/  STL [R1+0xb8], R7 ;  /* 0x0000b80701007387 */ /* 0x0003e80000100800 */
[----:B------:R1:W-:Y:S01]  /*15b0*/  STL [R1+0xb4], R4 ;  /* 0x0000b40401007387 */ /* 0x0003e20000100800 */
[----:B0-----:R-:W-:-:S05]  /*15c0*/  SHF.R.S32.HI R3, RZ, 0x1f, R5 ;  /* 0x0000001fff037819 */ /* 0x001fca0000011405 */
[----:B------:R1:W-:Y:S04]  /*15d0*/  STL [R1+0xb0], R3 ;  /* 0x0000b00301007387 */ /* 0x0003e80000100800 */
[----:B------:R1:W-:Y:S04]  /*15e0*/  STL [R1+0x10c], R0 ;  /* 0x00010c0001007387 */ /* 0x0003e80000100800 */
[----:B------:R1:W-:Y:S02]  /*15f0*/  STL [R1+0xac], R2 ;  /* 0x0000ac0201007387 */ /* 0x0003e40000100800 */
.L_x_668:
[----:B0123--:R-:W0:Y:S01]  /*1600*/  LDC.64 R2, c[0x0][0xc88] ;  /* 0x00032200ff027b82 */ /* 0x00fe220000000a00 */
[----:B------:R-:W-:Y:S01]  /*1610*/  ULDC.64 UR4, c[0x0][0xa28] ;  /* 0x00028a0000047ab9 */ /* 0x000fe20000000a00 */
[----:B------:R-:W-:Y:S01]  /*1620*/  ULDC.64 UR8, c[0x0][0xa18] ;  /* 0x0002860000087ab9 */ /* 0x000fe20000000a00 */
[----:B------:R-:W-:Y:S01]  /*1630*/  ULDC.64 UR6, c[0x0][0xa08] ;  /* 0x0002820000067ab9 */ /* 0x000fe20000000a00 */
[----:B0-----:R-:W-:-:S05]  /*1640*/  IMAD.WIDE R2, R139, 0x4, R2 ;  /* 0x000000048b027825 */ /* 0x001fca00078e0202 */
[----:B------:R-:W2:Y:S01]  /*1650*/  LDG.E R225, desc[UR48][R2.64] ;  /* 0x0000003002e17981 */ /* 0x000ea2000c1e1900 */
[----:B------:R-:W-:Y:S01]  /*1660*/  ISETP.NE.U32.AND P2, PT, RZ, UR4, PT ;  /* 0x00000004ff007c0c */ /* 0x000fe2000bf45070 */
[----:B------:R-:W-:Y:S01]  /*1670*/  IMAD.MOV.U32 R8, RZ, RZ, RZ ;  /* 0x000000ffff087224 */ /* 0x000fe200078e00ff */
[----:B------:R-:W-:Y:S01]  /*1680*/  ISETP.NE.U32.AND P1, PT, RZ, UR8, PT ;  /* 0x00000008ff007c0c */ /* 0x000fe2000bf25070 */
[----:B-----5:R-:W-:Y:S01]  /*1690*/  IMAD.MOV.U32 R122, RZ, RZ, RZ ;  /* 0x000000ffff7a7224 */ /* 0x020fe200078e00ff */
[----:B------:R-:W-:Y:S02]  /*16a0*/  ISETP.NE.AND.EX P2, PT, RZ, UR5, PT, P2 ;  /* 0x00000005ff007c0c */ /* 0x000fe4000bf45320 */
[----:B------:R-:W-:Y:S02]  /*16b0*/  ISETP.NE.AND.EX P1, PT, RZ, UR9, PT, P1 ;  /* 0x00000009ff007c0c */ /* 0x000fe4000bf25310 */
[----:B------:R-:W-:-:S04]  /*16c0*/  ISETP.NE.U32.AND P0, PT, RZ, UR6, PT ;  /* 0x00000006ff007c0c */ /* 0x000fc8000bf05070 */
[----:B------:R-:W-:Y:S02]  /*16d0*/  ISETP.NE.AND.EX P0, PT, RZ, UR7, PT, P0 ;  /* 0x00000007ff007c0c */ /* 0x000fe4000bf05300 */
[----:B--2---:R-:W-:Y:S01]  /*16e0*/  SHF.R.S32.HI R0, RZ, 0x1f, R225 ;  /* 0x0000001fff007819 */ /* 0x004fe200000114e1 */
[C---:B------:R-:W-:Y:S02]  /*16f0*/  IMAD.SHL.U32 R226, R225.reuse, 0x4, RZ ;  /* 0x00000004e1e27824 */ /* 0x040fe400078e00ff */
[C---:B------:R-:W-:Y:S02]  /*1700*/  @P2 LEA R4, P3, R225.reuse, UR4, 0x2 ;  /* 0x00000004e1042c11 */ /* 0x040fe4000f8610ff */
[C-C-:B------:R-:W-:Y:S01]  /*1710*/  SHF.L.U64.HI R227, R225.reuse, 0x2, R0.reuse ;  /* 0x00000002e1e37819 */ /* 0x140fe20000010200 */
[----:B------:R0:W-:Y:S01]  /*1720*/  STL [R1+0xa4], R0 ;  /* 0x0000a40001007387 */ /* 0x0001e20000100800 */
[----:B----4-:R-:W-:Y:S01]  /*1730*/  @P2 LEA.HI.X R5, R225, UR5, R0, 0x2, P3 ;  /* 0x00000005e1052c11 */ /* 0x010fe200098f1400 */
[----:B------:R-:W-:Y:S01]  /*1740*/  ULDC UR4, c[0x0][0x288] ;  /* 0x0000a20000047ab9 */ /* 0x000fe20000000800 */
[----:B------:R-:W-:-:S03]  /*1750*/  IADD3 R2, P4, R226, UR6, RZ ;  /* 0x00000006e2027c10 */ /* 0x000fc6000ff9e0ff */
[----:B------:R1:W5:Y:S01]  /*1760*/  @P2 LDG.E R8, desc[UR48][R4.64] ;  /* 0x0000003004082981 */ /* 0x000362000c1e1900 */
[----:B------:R-:W-:Y:S01]  /*1770*/  @P1 IADD3 R6, P2, R226, UR8, RZ ;  /* 0x00000008e2061c10 */ /* 0x000fe2000ff5e0ff */
[----:B------:R-:W-:Y:S01]  /*1780*/  IMAD.U32 R136, RZ, RZ, UR4 ;  /* 0x00000004ff887e24 */ /* 0x000fe2000f8e00ff */
[C---:B------:R-:W-:Y:S01]  /*1790*/  IADD3.X R3, R227.reuse, UR7, RZ, P4, !PT ;  /* 0x00000007e3037c10 */ /* 0x040fe2000a7fe4ff */
[----:B------:R2:W-:Y:S01]  /*17a0*/  STL [R1+0x4], R137 ;  /* 0x0000048901007387 */ /* 0x0005e20000100800 */
[----:B------:R-:W-:Y:S01]  /*17b0*/  @P1 IADD3.X R7, R227, UR9, RZ, P2, !PT ;  /* 0x00000009e3071c10 */ /* 0x000fe200097fe4ff */
[----:B------:R-:W-:Y:S01]  /*17c0*/  ULDC.64 UR4, c[0x0][0x418] ;  /* 0x0001060000047ab9 */ /* 0x000fe20000000a00 */
[----:B------:R-:W-:Y:S01]  /*17d0*/  ULDC.64 UR8, c[0x0][0xa20] ;  /* 0x0002880000087ab9 */ /* 0x000fe20000000a00 */
[----:B------:R2:W5:Y:S04]  /*17e0*/  @P0 LDG.E R122, desc[UR48][R2.64] ;  /* 0x00000030027a0981 */ /* 0x000568000c1e1900 */
[----:B------:R2:W5:Y:S01]  /*17f0*/  @P1 LDG.E R136, desc[UR48][R6.64] ;  /* 0x0000003006881981 */ /* 0x000562000c1e1900 */
[----:B------:R-:W-:Y:S01]  /*1800*/  UISETP.NE.U32.AND UP0, UPT, UR4, URZ, UPT ;  /* 0x0000003f0400728c */ /* 0x000fe2000bf05070 */
[----:B-1----:R-:W-:-:S02]  /*1810*/  LOP3.LUT R4, R138, 0xff000000, RZ, 0xc0, !PT ;  /* 0xff0000008a047812 */ /* 0x002fc400078ec0ff */
[----:B------:R-:W-:Y:S01]  /*1820*/  ULDC UR4, c[0x0][0x424] ;  /* 0x0001090000047ab9 */ /* 0x000fe20000000800 */
[----:B------:R-:W-:Y:S01]  /*1830*/  UISETP.NE.AND.EX UP0, UPT, UR5, URZ, UPT, UP0 ;  /* 0x0000003f0500728c */ /* 0x000fe2000bf05300 */
[----:B------:R-:W-:Y:S02]  /*1840*/  ISETP.NE.U32.AND P2, PT, RZ, UR8, PT ;  /* 0x00000008ff007c0c */ /* 0x000fe4000bf45070 */
[----:B------:R-:W-:Y:S01]  /*1850*/  ULDC UR5, c[0x0][0x2f0] ;  /* 0x0000bc0000057ab9 */ /* 0x000fe20000000800 */
[----:B------:R-:W-:Y:S01]  /*1860*/  USEL UR4, UR4, 0x1, UP0 ;  /* 0x0000000104047887 */ /* 0x000fe20008000000 */
[----:B0-----:R-:W-:Y:S02]  /*1870*/  LOP3.LUT R0, R138, 0xff0000, RZ, 0xc0, !PT ;  /* 0x00ff00008a007812 */ /* 0x001fe400078ec0ff */
[----:B------:R-:W-:Y:S01]  /*1880*/  SHF.R.U32.HI R5, RZ, 0x8, R4 ;  /* 0x00000008ff057819 */ /* 0x000fe20000011604 */
[----:B------:R-:W-:Y:S01]  /*1890*/  UIMAD UR4, UR4, UR5, URZ ;  /* 0x00000005040472a4 */ /* 0x000fe2000f8e023f */
[----:B------:R-:W-:-:S02]  /*18a0*/  ISETP.NE.AND.EX P2, PT, RZ, UR9, PT, P2 ;  /* 0x00000009ff007c0c */ /* 0x000fc4000bf45320 */
[----:B------:R-:W-:Y:S01]  /*18b0*/  ULDC UR5, c[0x0][0x348] ;  /* 0x0000d20000057ab9 */ /* 0x000fe20000000800 */
[----:B------:R-:W-:Y:S02]  /*18c0*/  LEA.HI R224, R0, R5, RZ, 0x10 ;  /* 0x0000000500e07211 */ /* 0x000fe400078f80ff */
[----:B------:R-:W-:Y:S01]  /*18d0*/  LOP3.LUT R195, R138, 0xffff, RZ, 0xc0, !PT ;  /* 0x0000ffff8ac37812 */ /* 0x000fe200078ec0ff */
[----:B--2---:R-:W-:Y:S07]  /*18e0*/  @P1 BRA `(.L_x_447) ;  /* 0x0000000000241947 */ /* 0x004fee0003800000 */
[----:B------:R-:W-:Y:S02]  /*18f0*/  ULDC.64 UR6, c[0x0][0xa00] ;  /* 0x0002800000067ab9 */ /* 0x000fe40000000a00 */
[----:B------:R-:W-:-:S04]  /*1900*/  ISETP.NE.U32.AND P1, PT, RZ, UR6, PT ;  /* 0x00000006ff007c0c */ /* 0x000fc8000bf25070 */
[----:B------:R-:W-:-:S13]  /*1910*/  ISETP.NE.AND.EX P1, PT, RZ, UR7, PT, P1 ;  /* 0x00000007ff007c0c */ /* 0x000fda000bf25310 */
[----:B------:R-:W-:Y:S05]  /*1920*/  @!P1 BRA `(.L_x_447) ;  /* 0x0000000000149947 */ /* 0x000fea0003800000 */
[----:B------:R-:W0:Y:S02]  /*1930*/  LDC.64 R4, c[0x0][0xa00] ;  /* 0x00028000ff047b82 */ /* 0x000e240000000a00 */
[----:B0-----:R-:W-:-:S05]  /*1940*/  IMAD.WIDE R4, R225, 0x4, R4 ;  /* 0x00000004e1047825 */ /* 0x001fca00078e0204 */
[----:B-----5:R-:W2:Y:S04]  /*1950*/  LDG.E R136, desc[UR48][R4.64] ;  /* 0x0000003004887981 */ /* 0x020ea8000c1e1900 */
[----:B------:R-:W2:Y:S02]  /*1960*/  LDG.E R7, desc[UR48][R4.64+0x4] ;  /* 0x0000043004077981 */ /* 0x000ea4000c1e1900 */
[----:B--2---:R-:W-:-:S07]  /*1970*/  IMAD.IADD R136, R7, 0x1, -R136 ;  /* 0x0000000107887824 */ /* 0x004fce00078e0a88 */
.L_x_447:
[----:B------:R-:W-:Y:S02]  /*1980*/  IMAD.U32 R24, RZ, RZ, UR5 ;  /* 0x00000005ff187e24 */ /* 0x000fe4000f8e00ff */
[----:B------:R-:W-:Y:S01]  /*1990*/  IMAD.U32 R25, RZ, RZ, UR4 ;  /* 0x00000004ff197e24 */ /* 0x000fe2000f8e00ff */
[----:B------:R-:W-:Y:S06]  /*19a0*/  @!P2 BRA `(.L_x_448) ;  /* 0x000000000010a947 */ /* 0x000fec0003800000 */
[----:B------:R-:W-:-:S04]  /*19b0*/  IADD3 R2, P0, R226, UR8, RZ ;  /* 0x00000008e2027c10 */ /* 0x000fc8000ff1e0ff */
[----:B------:R-:W-:-:S05]  /*19c0*/  IADD3.X R3, R227, UR9, RZ, P0, !PT ;  /* 0x00000009e3037c10 */ /* 0x000fca00087fe4ff */
[----:B------:R0:W5:Y:S01]  /*19d0*/  LDG.E R25, desc[UR48][R2.64] ;  /* 0x0000003002197981 */ /* 0x000162000c1e1900 */
[----:B------:R-:W-:Y:S05]  /*19e0*/  BRA `(.L_x_449) ;  /* 0x0000000000107947 */ /* 0x000fea0003800000 */
.L_x_448:
[----:B------:R-:W-:Y:S05]  /*19f0*/  @!P0 BRA `(.L_x_449) ;  /* 0x00000000000c8947 */ /* 0x000fea0003800000 */
[----:B------:R-:W2:Y:S04]  /*1a00*/  LDG.E R0, desc[UR48][R2.64] ;  /* 0x0000003002007981 */ /* 0x000ea8000c1e1900 */
[----:B------:R-:W2:Y:S02]  /*1a10*/  LDG.E R25, desc[UR48][R2.64+0x4] ;  /* 0x0000043002197981 */ /* 0x000ea4000c1e1900 */
[----:B--2---:R-:W-:-:S07]  /*1a20*/  IMAD.IADD R25, R25, 0x1, -R0 ;  /* 0x0000000119197824 */ /* 0x004fce00078e0a00 */
.L_x_449:
[----:B------:R-:W-:Y:S01]  /*1a30*/  ULDC.64 UR4, c[0x0][0xa10] ;  /* 0x0002840000047ab9 */ /* 0x000fe20000000a00 */
[----:B------:R-:W2:Y:S01]  /*1a40*/  LDL.LU R26, [R1] ;  /* 0x00000000011a7983 */ /* 0x000ea20000300800 */
[----:B------:R-:W-:-:S04]  /*1a50*/  ISETP.NE.U32.AND P0, PT, RZ, UR4, PT ;  /* 0x00000004ff007c0c */ /* 0x000fc8000bf05070 */
[----:B------:R-:W-:Y:S01]  /*1a60*/  ISETP.NE.AND.EX P0, PT, RZ, UR5, PT, P0 ;  /* 0x00000005ff007c0c */ /* 0x000fe2000bf05300 */
[----:B------:R-:W-:-:S12]  /*1a70*/  ULDC.64 UR4, c[0x0][0xa30] ;  /* 0x00028c0000047ab9 */ /* 0x000fd80000000a00 */
[----:B0-----:R-:W0:Y:S02]  /*1a80*/  @P0 LDC.64 R2, c[0x0][0xa10] ;  /* 0x00028400ff020b82 */ /* 0x001e240000000a00 */
[----:B0-----:R-:W-:-:S05]  /*1a90*/  @P0 IMAD.WIDE R2, R225, 0x4, R2 ;  /* 0x00000004e1020825 */ /* 0x001fca00078e0202 */
[----:B------:R-:W3:Y:S04]  /*1aa0*/  @P0 LDG.E R0, desc[UR48][R2.64] ;  /* 0x0000003002000981 */ /* 0x000ee8000c1e1900 */
[----:B------:R-:W3:Y:S01]  /*1ab0*/  @P0 LDG.E R7, desc[UR48][R2.64+0x4] ;  /* 0x0000043002070981 */ /* 0x000ee2000c1e1900 */
[----:B------:R-:W-:Y:S01]  /*1ac0*/  ISETP.NE.U32.AND P1, PT, RZ, UR4, PT ;  /* 0x00000004ff007c0c */ /* 0x000fe2000bf25070 */
[----:B-----5:R-:W-:-:S03]  /*1ad0*/  IMAD.MOV.U32 R134, RZ, RZ, R25 ;  /* 0x000000ffff867224 */ /* 0x020fc600078e0019 */
[----:B------:R-:W-:-:S13]  /*1ae0*/  ISETP.NE.AND.EX P1, PT, RZ, UR5, PT, P1 ;  /* 0x00000005ff007c0c */ /* 0x000fda000bf25310 */
[----:B------:R-:W-:-:S04]  /*1af0*/  @P1 IADD3 R4, P2, R226, UR4, RZ ;  /* 0x00000004e2041c10 */ /* 0x000fc8000ff5e0ff */
[----:B------:R-:W-:-:S05]  /*1b00*/  @P1 IADD3.X R5, R227, UR5, RZ, P2, !PT ;  /* 0x00000005e3051c10 */ /* 0x000fca00097fe4ff */
[----:B------:R0:W5:Y:S01]  /*1b10*/  @P1 LDG.E R134, desc[UR48][R4.64] ;  /* 0x0000003004861981 */ /* 0x000162000c1e1900 */
[----:B------:R-:W-:Y:S01]  /*1b20*/  IMAD.IADD R9, R25, 0x1, -R8 ;  /* 0x0000000119097824 */ /* 0x000fe200078e0a08 */
[----:B------:R-:W-:Y:S01]  /*1b30*/  LOP3.LUT R11, R224, 0xff, RZ, 0xc0, !PT ;  /* 0x000000ffe00b7812 */ /* 0x000fe200078ec0ff */
[----:B------:R-:W-:Y:S01]  /*1b40*/  BSSY B0, `(.L_x_450) ;  /* 0x000002d000007945 */ /* 0x000fe20003800000 */
[----:B------:R-:W-:-:S03]  /*1b50*/  SHF.R.U32.HI R224, RZ, 0x10, R224 ;  /* 0x00000010ffe07819 */ /* 0x000fc600000116e0 */
[----:B------:R0:W-:Y:S01]  /*1b60*/  STL [R1+0x40], R11 ;  /* 0x0000400b01007387 */ /* 0x0001e20000100800 */
[----:B--2---:R-:W-:Y:S01]  /*1b70*/  LOP3.LUT R26, R26, 0xfffffff7, RZ, 0xc0, !PT ;  /* 0xfffffff71a1a7812 */ /* 0x004fe200078ec0ff */
[----:B---3--:R-:W-:-:S04]  /*1b80*/  @P0 IMAD.IADD R24, R7, 0x1, -R0 ;  /* 0x0000000107180824 */ /* 0x008fc800078e0a00 */
[----:B------:R-:W-:-:S04]  /*1b90*/  IMAD.IADD R138, R9, 0x1, R24 ;  /* 0x00000001098a7824 */ /* 0x000fc800078e0218 */
[C---:B------:R-:W-:Y:S01]  /*1ba0*/  VIADD R0, R138.reuse, 0x5f ;  /* 0x0000005f8a007836 */ /* 0x040fe20000000000 */
[----:B------:R-:W-:-:S03]  /*1bb0*/  ISETP.GE.AND P3, PT, R138, 0x1, PT ;  /* 0x000000018a00780c */ /* 0x000fc60003f66270 */
[----:B------:R-:W-:-:S05]  /*1bc0*/  IMAD.HI R0, R0, 0x2aaaaaab, RZ ;  /* 0x2aaaaaab00007827 */ /* 0x000fca00078e02ff */
[----:B------:R-:W-:-:S04]  /*1bd0*/  SHF.R.U32.HI R135, RZ, 0x1f, R0 ;  /* 0x0000001fff877819 */ /* 0x000fc80000011600 */
[----:B------:R-:W-:Y:S01]  /*1be0*/  LEA.HI.SX32 R135, R0, R135, 0x1c ;  /* 0x0000008700877211 */ /* 0x000fe200078fe2ff */
[----:B------:R-:W-:Y:S01]  /*1bf0*/  IMAD.MOV.U32 R0, RZ, RZ, RZ ;  /* 0x000000ffff007224 */ /* 0x000fe200078e00ff */
[----:B------:R-:W-:-:S05]  /*1c00*/  @P3 LOP3.LUT R26, R26, 0x8, RZ, 0xfc, !PT ;  /* 0x000000081a1a3812 */ /* 0x000fca00078efcff */
[----:B------:R0:W-:Y:S01]  /*1c10*/  STL [R1], R26 ;  /* 0x0000001a01007387 */ /* 0x0001e20000100800 */
[----:B------:R-:W-:Y:S05]  /*1c20*/  @!P3 BRA `(.L_x_451) ;  /* 0x000000000078b947 */ /* 0x000fea0003800000 */
[----:B------:R-:W-:Y:S01]  /*1c30*/  ISETP.NE.AND P0, PT, R224, RZ, PT ;  /* 0x000000ffe000720c */ /* 0x000fe20003f05270 */
[----:B------:R-:W-:-:S03]  /*1c40*/  ULDC UR4, c[0x0][0x9f0] ;  /* 0x00027c0000047ab9 */ /* 0x000fc60000000800 */
[----:B------:R-:W-:-:S04]  /*1c50*/  SEL R6, R224, UR4, P0 ;  /* 0x00000004e0067c07 */ /* 0x000fc80008000000 */
[-C--:B0-----:R-:W-:Y:S02]  /*1c60*/  IABS R5, R6.reuse ;  /* 0x0000000600057213 */ /* 0x081fe40000000000 */
[----:B------:R-:W-:Y:S02]  /*1c70*/  IADD3 R0, R135, -0x1, R6 ;  /* 0xffffffff87007810 */ /* 0x000fe40007ffe006 */
[----:B------:R-:W0:Y:S01]  /*1c80*/  I2F.RP R4, R5 ;  /* 0x0000000500047306 */ /* 0x000e220000209400 */
[----:B------:R-:W-:-:S05]  /*1c90*/  IABS R10, R6 ;  /* 0x00000006000a7213 */ /* 0x000fca0000000000 */
[----:B------:R-:W-:Y:S02]  /*1ca0*/  IMAD.MOV R10, RZ, RZ, -R10 ;  /* 0x000000ffff0a7224 */ /* 0x000fe400078e0a0a */
[----:B0-----:R-:W0:Y:S02]  /*1cb0*/  MUFU.RCP R4, R4 ;  /* 0x0000000400047308 */ /* 0x001e240000001000 */
[----:B0-----:R-:W-:Y:S01]  /*1cc0*/  VIADD R2, R4, 0xffffffe ;  /* 0x0ffffffe04027836 */ /* 0x001fe20000000000 */
[----:B------:R-:W-:Y:S02]  /*1cd0*/  IABS R4, R0 ;  /* 0x0000000000047213 */ /* 0x000fe40000000000 */
[----:B------:R-:W-:-:S03]  /*1ce0*/  LOP3.LUT R0, R0, R6, RZ, 0x3c, !PT ;  /* 0x0000000600007212 */ /* 0x000fc600078e3cff */
[----:B------:R0:W1:Y:S01]  /*1cf0*/  F2I.FTZ.U32.TRUNC.NTZ R3, R2 ;  /* 0x0000000200037305 */ /* 0x000062000021f000 */
[----:B------:R-:W-:Y:S01]  /*1d00*/  ISETP.GE.AND P2, PT, R0, RZ, PT ;  /* 0x000000ff0000720c */ /* 0x000fe20003f46270 */
[----:B0-----:R-:W-:Y:S02]  /*1d10*/  IMAD.MOV.U32 R2, RZ, RZ, RZ ;  /* 0x000000ffff027224 */ /* 0x001fe400078e00ff */
[----:B-1----:R-:W-:-:S04]  /*1d20*/  IMAD.MOV R8, RZ, RZ, -R3 ;  /* 0x000000ffff087224 */ /* 0x002fc800078e0a03 */
[----:B------:R-:W-:-:S04]  /*1d30*/  IMAD R7, R8, R5, RZ ;  /* 0x0000000508077224 */ /* 0x000fc800078e02ff */
[----:B------:R-:W-:-:S04]  /*1d40*/  IMAD.HI.U32 R3, R3, R7, R2 ;  /* 0x0000000703037227 */ /* 0x000fc800078e0002 */
[----:B------:R-:W-:Y:S02]  /*1d50*/  IMAD.MOV.U32 R2, RZ, RZ, R10 ;  /* 0x000000ffff027224 */ /* 0x000fe400078e000a */
[----:B------:R-:W-:-:S04]  /*1d60*/  IMAD.HI.U32 R3, R3, R4, RZ ;  /* 0x0000000403037227 */ /* 0x000fc800078e00ff */
[----:B------:R-:W-:-:S05]  /*1d70*/  IMAD R2, R3, R2, R4 ;  /* 0x0000000203027224 */ /* 0x000fca00078e0204 */
[----:B------:R-:W-:-:S13]  /*1d80*/  ISETP.GT.U32.AND P1, PT, R5, R2, PT ;  /* 0x000000020500720c */ /* 0x000fda0003f24070 */
[----:B------:R-:W-:Y:S01]  /*1d90*/  @!P1 IMAD.IADD R2, R2, 0x1, -R5 ;  /* 0x0000000102029824 */ /* 0x000fe200078e0a05 */
[----:B------:R-:W-:Y:S02]  /*1da0*/  @!P1 IADD3 R3, R3, 0x1, RZ ;  /* 0x0000000103039810 */ /* 0x000fe40007ffe0ff */
[----:B------:R-:W-:Y:S02]  /*1db0*/  ISETP.NE.AND P1, PT, R6, RZ, PT ;  /* 0x000000ff0600720c */ /* 0x000fe40003f25270 */
[----:B------:R-:W-:-:S13]  /*1dc0*/  ISETP.GE.U32.AND P0, PT, R2, R5, PT ;  /* 0x000000050200720c */ /* 0x000fda0003f06070 */
[----:B------:R-:W-:-:S04]  /*1dd0*/  @P0 VIADD R3, R3, 0x1 ;  /* 0x0000000103030836 */ /* 0x000fc80000000000 */
[----:B------:R-:W-:-:S04]  /*1de0*/  IMAD.MOV.U32 R0, RZ, RZ, R3 ;  /* 0x000000ffff007224 */ /* 0x000fc800078e0003 */
[----:B------:R-:W-:Y:S01]  /*1df0*/  @!P2 IMAD.MOV R0, RZ, RZ, -R0 ;  /* 0x000000ffff00a224 */ /* 0x000fe200078e0a00 */
[----:B------:R-:W-:-:S07]  /*1e00*/  @!P1 LOP3.LUT R0, RZ, R6, RZ, 0x33, !PT ;  /* 0x00000006ff009212 */ /* 0x000fce00078e33ff */
.L_x_451:
[----:B------:R-:W-:Y:S05]  /*1e10*/  BSYNC B0 ;  /* 0x0000000000007941 */ /* 0x000fea0003800000 */
.L_x_450:
[----:B------:R-:W-:Y:S01]  /*1e20*/  IMAD R2, R11, R0, RZ ;  /* 0x000000000b027224 */ /* 0x000fe200078e02ff */
[----:B------:R-:W-:-:S04]  /*1e30*/  PLOP3.LUT P2, PT, PT, PT, PT, 0x80, 0x0 ;  /* 0x000000000000781c */ /* 0x000fc80003f4f070 */
[C---:B------:R-:W-:Y:S01]  /*1e40*/  VIADDMNMX R0, R2.reuse, R0, R135, PT ;  /* 0x0000000002007246 */ /* 0x040fe20003800187 */
[----:B------:R-:W-:-:S04]  /*1e50*/  IMAD R2, R2, 0x60, -R9 ;  /* 0x0000006002027824 */ /* 0x000fc800078e0a09 */
[----:B------:R-:W-:Y:S01]  /*1e60*/  IMAD R3, R0, 0x60, -R9 ;  /* 0x0000006000037824 */ /* 0x000fe200078e0a09 */
[----:B------:R-:W-:-:S04]  /*1e70*/  VIMNMX R2, RZ, R2, !PT ;  /* 0x00000002ff027248 */ /* 0x000fc80007fe0100 */
[----:B0-----:R-:W-:-:S04]  /*1e80*/  VIMNMX R5, R3, R24, PT ;  /* 0x0000001803057248 */ /* 0x001fc80003fe0100 */
[----:B------:R-:W-:Y:S01]  /*1e90*/  ISETP.GT.AND P0, PT, R5, R2, PT ;  /* 0x000000020500720c */ /* 0x000fe20003f04270 */
[----:B------:R-:W-:-:S05]  /*1ea0*/  IMAD.WIDE.U32 R2, R2, -0x55555555, RZ ;  /* 0xaaaaaaab02027825 */ /* 0x000fca00078e00ff */
[----:B------:R-:W-:-:S05]  /*1eb0*/  SHF.R.U32.HI R119, RZ, 0x6, R3 ;  /* 0x00000006ff777819 */ /* 0x000fca0000011603 */
[----:B------:R-:W-:Y:S02]  /*1ec0*/  IMAD.MOV.U32 R2, RZ, RZ, R119 ;  /* 0x000000ffff027224 */ /* 0x000fe400078e0077 */
[----:B------:R-:W-:-:S04]  /*1ed0*/  @P0 VIADD R0, R5, 0x5f ;  /* 0x0000005f05000836 */ /* 0x000fc80000000000 */
[----:B------:R-:W-:-:S05]  /*1ee0*/  @P0 IMAD.HI R0, R0, 0x2aaaaaab, RZ ;  /* 0x2aaaaaab00000827 */ /* 0x000fca00078e02ff */
[----:B------:R-:W-:-:S04]  /*1ef0*/  @P0 SHF.R.U32.HI R3, RZ, 0x1f, R0 ;  /* 0x0000001fff030819 */ /* 0x000fc80000011600 */
[----:B------:R-:W-:-:S04]  /*1f00*/  @P0 LEA.HI.SX32 R2, R0, R3, 0x1c ;  /* 0x0000000300020211 */ /* 0x000fc800078fe2ff */
[----:B------:R-:W-:-:S13]  /*1f10*/  ISETP.GT.AND P0, PT, R2, R119, PT ;  /* 0x000000770200720c */ /* 0x000fda0003f04270 */
[----:B------:R-:W-:Y:S05]  /*1f20*/  @!P0 BRA `(.L_x_452) ;  /* 0x00000094005c8947 */ /* 0x000fea0003800000 */
[----:B------:R-:W-:Y:S01]  /*1f30*/  VIADD R0, R18, 0x1e400 ;  /* 0x0001e40012007836 */ /* 0x000fe20000000000 */
[----:B------:R-:W-:Y:S04]  /*1f40*/  BSSY B6, `(.L_x_453) ;  /* 0x0000013000067945 */ /* 0x000fe80003800000 */
[----:B------:R-:W-:-:S13]  /*1f50*/  LOP3.LUT P0, RZ, R0, 0x3ff, RZ, 0xc0, !PT ;  /* 0x000003ff00ff7812 */ /* 0x000fda000780c0ff */
[----:B------:R-:W-:Y:S05]  /*1f60*/  @!P0 BRA `(.L_x_454) ;  /* 0x0000000000408947 */ /* 0x000fea0003800000 */
[----:B------:R-:W-:Y:S01]  /*1f70*/  MOV R14, 0x0 ;  /* 0x00000000000e7802 */ /* 0x000fe20000000f00 */
[----:B------:R-:W-:Y:S01]  /*1f80*/  ULDC.64 UR4, c[0x4][0x88] ;  /* 0x0100220000047ab9 */ /* 0x000fe20000000a00 */
[----:B------:R-:W-:Y:S01]  /*1f90*/  ULDC.64 UR6, c[0x4][0x18] ;  /* 0x0100060000067ab9 */ /* 0x000fe20000000a00 */
[----:B------:R-:W-:Y:S02]  /*1fa0*/  IMAD.U32 R4, RZ, RZ, UR4 ;  /* 0x00000004ff047e24 */ /* 0x000fe4000f8e00ff */
[----:B------:R-:W-:Y:S01]  /*1fb0*/  IMAD.U32 R5, RZ, RZ, UR5 ;  /* 0x00000005ff057e24 */ /* 0x000fe2000f8e00ff */
[----:B------:R-:W0:Y:S01]  /*1fc0*/  LDC.64 R14, c[0x4][R14] ;  /* 0x010000000e0e7b82 */ /* 0x000e220000000a00 */
[----:B------:R-:W-:Y:S01]  /*1fd0*/  ULDC.64 UR4, c[0x4][0x90] ;  /* 0x0100240000047ab9 */ /* 0x000fe20000000a00 */
[----:B------:R-:W-:Y:S02]  /*1fe0*/  IMAD.U32 R10, RZ, RZ, UR6 ;  /* 0x00000006ff0a7e24 */ /* 0x000fe4000f8e00ff */
[----:B------:R-:W-:-:S02]  /*1ff0*/  IMAD.U32 R6, RZ, RZ, UR4 ;  /* 0x00000004ff067e24 */ /* 0x000fc4000f8e00ff */
[----:B------:R-:W-:Y:S02]  /*2000*/  IMAD.U32 R7, RZ, RZ, UR5 ;  /* 0x00000005ff077e24 */ /* 0x000fe4000f8e00ff */
[----:B------:R-:W-:Y:S02]  /*2010*/  IMAD.U32 R11, RZ, RZ, UR7 ;  /* 0x00000007ff0b7e24 */ /* 0x000fe4000f8e00ff */
[----:B------:R-:W-:Y:S02]  /*2020*/  IMAD.MOV.U32 R8, RZ, RZ, 0x70 ;  /* 0x00000070ff087424 */ /* 0x000fe400078e00ff */
[----:B------:R-:W-:Y:S02]  /*2030*/  IMAD.MOV.U32 R12, RZ, RZ, 0x1 ;  /* 0x00000001ff0c7424 */ /* 0x000fe400078e00ff */
[----:B------:R-:W-:-:S07]  /*2040*/  IMAD.MOV.U32 R13, RZ, RZ, RZ ;  /* 0x000000ffff0d7224 */ /* 0x000fce00078e00ff */
[----:B------:R-:W-:-:S07]  /*2050*/  LEPC R20, `(.L_x_454) ;  /* 0x000000001014794e */ /* 0x000fce0000000000 */
[----:B0----5:R-:W-:Y:S05]  /*2060*/  CALL.ABS.NOINC R14 ;  /* 0x000000000e007343 */ /* 0x021fea0003c00000 */
.L_x_454:
[----:B------:R-:W-:Y:S05]  /*2070*/  BSYNC B6 ;  /* 0x0000000000067941 */ /* 0x000fea0003800000 */
.L_x_453:
        /* <DEDUP_REMOVED lines=20> */
.L_x_456:
[----:B------:R-:W-:Y:S05]  /*21c0*/  BSYNC B6 ;  /* 0x0000000000067941 */ /* 0x000fea0003800000 */
.L_x_455:
[----:B------:R-:W-:Y:S01]  /*21d0*/  ULDC.64 UR4, c[0x0][0x9f8] ;  /* 0x00027e0000047ab9 */ /* 0x000fe20000000a00 */
[----:B------:R-:W-:Y:S01]  /*21e0*/  IMAD.MOV.U32 R0, RZ, RZ, R225 ;  /* 0x000000ffff007224 */ /* 0x000fe200078e00e1 */
[----:B------:R-:W-:Y:S01]  /*21f0*/  ISETP.NE.U32.AND P0, PT, RZ, UR4, PT ;  /* 0x00000004ff007c0c */ /* 0x000fe2000bf05070 */
[----:B------:R-:W0:Y:S01]  /*2200*/  S2R R7, SR_TID.X ;  /* 0x0000000000077919 */ /* 0x000e220000002100 */
[----:B------:R-:W1:Y:S01]  /*2210*/  LDC.64 R92, c[0x0][0x3f8] ;  /* 0x0000fe00ff5c7b82 */ /* 0x000e620000000a00 */
[----:B------:R-:W-:Y:S01]  /*2220*/  IMAD.MOV.U32 R20, RZ, RZ, R26 ;  /* 0x000000ffff147224 */ /* 0x000fe200078e001a */
[----:B------:R-:W-:-:S06]  /*2230*/  ISETP.NE.AND.EX P0, PT, RZ, UR5, PT, P0 ;  /* 0x00000005ff007c0c */ /* 0x000fcc000bf05300 */
[----:B------:R-:W2:Y:S07]  /*2240*/  LDC.64 R86, c[0x0][0x408] ;  /* 0x00010200ff567b82 */ /* 0x000eae0000000a00 */
[----:B------:R-:W-:Y:S01]  /*2250*/  @P0 IADD3 R4, P1, R226, UR4, RZ ;  /* 0x00000004e2040c10 */ /* 0x000fe2000ff3e0ff */
[----:B------:R-:W-:-:S03]  /*2260*/  ULDC UR4, c[0x0][0x2f4] ;  /* 0x0000bd0000047ab9 */ /* 0x000fc60000000800 */
[----:B------:R-:W-:-:S05]  /*2270*/  @P0 IADD3.X R5, R227, UR5, RZ, P1, !PT ;  /* 0x00000005e3050c10 */ /* 0x000fca0008ffe4ff */
[----:B------:R3:W4:Y:S01]  /*2280*/  @P0 LDG.E R0, desc[UR48][R4.64] ;  /* 0x0000003004000981 */ /* 0x000722000c1e1900 */
[----:B------:R-:W-:Y:S01]  /*2290*/  ISETP.GE.AND P1, PT, R194, UR4, PT ;  /* 0x00000004c2007c0c */ /* 0x000fe2000bf26270 */
[--C-:B-1----:R-:W-:Y:S01]  /*22a0*/  IMAD.WIDE.U32 R94, R203, R92, R16.reuse ;  /* 0x0000005ccb5e7225 */ /* 0x102fe200078e0010 */
[----:B------:R-:W-:Y:S01]  /*22b0*/  ISETP.GE.AND P0, PT, R16, UR4, PT ;  /* 0x0000000410007c0c */ /* 0x000fe2000bf06270 */
[----:B------:R-:W1:Y:S01]  /*22c0*/  S2R R161, SR_TID.X ;  /* 0x0000000000a17919 */ /* 0x000e620000002100 */
[----:B------:R-:W-:Y:S01]  /*22d0*/  SEL R6, RZ, 0xffffffff, P1 ;  /* 0xffffffffff067807 */ /* 0x000fe20000800000 */
[----:B------:R-:W-:Y:S01]  /*22e0*/  IMAD R123, R93, 0x60, RZ ;  /* 0x000000605d7b7824 */ /* 0x000fe200078e02ff */
[----:B------:R-:W-:Y:S01]  /*22f0*/  SEL R3, RZ, 0x1, P0 ;  /* 0x00000001ff037807 */ /* 0x000fe20000000000 */
[----:B0-----:R-:W-:Y:S01]  /*2300*/  VIADD R8, R7, 0xffffff80 ;  /* 0xffffff8007087836 */ /* 0x001fe20000000000 */
[----:B------:R-:W-:Y:S01]  /*2310*/  ISETP.GE.AND P0, PT, R193, UR4, PT ;  /* 0x00000004c1007c0c */ /* 0x000fe2000bf06270 */
[----:B------:R-:W-:Y:S01]  /*2320*/  IMAD.SHL.U32 R6, R6, 0x2, RZ ;  /* 0x0000000206067824 */ /* 0x000fe200078e00ff */
[----:B------:R-:W-:Y:S01]  /*2330*/  ISETP.GE.AND P1, PT, R23, UR4, PT ;  /* 0x0000000417007c0c */ /* 0x000fe2000bf26270 */
[----:B--2---:R-:W-:Y:S01]  /*2340*/  IMAD.WIDE.U32 R88, R203, R86, R16 ;  /* 0x00000056cb587225 */ /* 0x004fe200078e0010 */
[----:B------:R-:W-:-:S02]  /*2350*/  SHF.R.S32.HI R9, RZ, 0x1f, R8 ;  /* 0x0000001fff097819 */ /* 0x000fc40000011408 */
[----:B------:R-:W-:Y:S01]  /*2360*/  LOP3.LUT R6, R6, 0x2, R3, 0xe2, !PT ;  /* 0x0000000206067812 */ /* 0x000fe200078ee203 */
[----:B------:R-:W-:Y:S01]  /*2370*/  IMAD.SHL.U32 R104, R86, 0x40, RZ ;  /* 0x0000004056687824 */ /* 0x000fe200078e00ff */
[----:B------:R-:W-:Y:S01]  /*2380*/  LEA.HI R10, R9, R8, RZ, 0x2 ;  /* 0x00000008090a7211 */ /* 0x000fe200078f10ff */
[----:B------:R-:W0:Y:S01]  /*2390*/  LDC R3, c[0x0][0x3f4] ;  /* 0x0000fd00ff037b82 */ /* 0x000e220000000800 */
[----:B---3--:R-:W-:Y:S01]  /*23a0*/  SEL R5, RZ, 0x4, P0 ;  /* 0x00000004ff057807 */ /* 0x008fe20000000000 */
[----:B------:R-:W-:Y:S01]  /*23b0*/  IMAD.SHL.U32 R102, R92, 0x40, RZ ;  /* 0x000000405c667824 */ /* 0x000fe200078e00ff */
[----:B------:R-:W-:Y:S02]  /*23c0*/  SHF.R.S32.HI R12, RZ, 0x1f, R10 ;  /* 0x0000001fff0c7819 */ /* 0x000fe4000001140a */
[----:B------:R-:W-:Y:S02]  /*23d0*/  SEL R4, RZ, 0x8, P1 ;  /* 0x00000008ff047807 */ /* 0x000fe40000800000 */
[----:B------:R-:W-:-:S02]  /*23e0*/  LEA.HI R12, R12, R203, RZ, 0x3 ;  /* 0x000000cb0c0c7211 */ /* 0x000fc400078f18ff */
[----:B------:R-:W-:Y:S02]  /*23f0*/  ISETP.GE.AND P0, PT, R22, UR4, PT ;  /* 0x0000000416007c0c */ /* 0x000fe4000bf06270 */
[----:B------:R-:W-:Y:S02]  /*2400*/  LOP3.LUT R12, R12, 0xfffffff8, RZ, 0xc0, !PT ;  /* 0xfffffff80c0c7812 */ /* 0x000fe400078ec0ff */
[----:B------:R-:W-:Y:S02]  /*2410*/  LOP3.LUT R6, R4, R6, R5, 0xfe, !PT ;  /* 0x0000000604067212 */ /* 0x000fe400078efe05 */
[----:B------:R-:W-:Y:S01]  /*2420*/  SEL R5, RZ, 0x10, P0 ;  /* 0x00000010ff057807 */ /* 0x000fe20000000000 */
[----:B------:R-:W-:Y:S01]  /*2430*/  IMAD.IADD R120, R203, 0x1, -R12 ;  /* 0x00000001cb787824 */ /* 0x000fe200078e0a0c */
[----:B------:R-:W-:Y:S02]  /*2440*/  SHF.R.S32.HI R7, RZ, 0x1f, R203 ;  /* 0x0000001fff077819 */ /* 0x000fe400000114cb */
[----:B------:R-:W-:-:S02]  /*2450*/  LOP3.LUT R20, R20, 0xfffffffb, RZ, 0xc0, !PT ;  /* 0xfffffffb14147812 */ /* 0x000fc400078ec0ff */
[----:B------:R-:W-:Y:S01]  /*2460*/  LOP3.LUT P0, RZ, R120, 0x4, RZ, 0xc0, !PT ;  /* 0x0000000478ff7812 */ /* 0x000fe2000780c0ff */
[-C--:B------:R-:W-:Y:S01]  /*2470*/  IMAD R4, R7, R92.reuse, RZ ;  /* 0x0000005c07047224 */ /* 0x080fe200078e02ff */
[----:B------:R-:W-:Y:S01]  /*2480*/  SHF.R.S32.HI R197, RZ, 0x1f, R196 ;  /* 0x0000001fffc57819 */ /* 0x000fe200000114c4 */
[----:B0-----:R-:W-:Y:S01]  /*2490*/  IMAD.SHL.U32 R118, R3, 0x2, RZ ;  /* 0x0000000203767824 */ /* 0x001fe200078e00ff */
[----:B------:R-:W-:Y:S01]  /*24a0*/  LOP3.LUT R6, R6, R5, RZ, 0xfc, !PT ;  /* 0x0000000506067212 */ /* 0x000fe200078efcff */
[----:B------:R-:W-:Y:S01]  /*24b0*/  IMAD R9, R203, R93, R4 ;  /* 0x0000005dcb097224 */ /* 0x000fe200078e0204 */
[-C--:B------:R-:W-:Y:S01]  /*24c0*/  ISETP.GE.AND P2, PT, R193, R3.reuse, PT ;  /* 0x00000003c100720c */ /* 0x080fe20003f46270 */
[----:B------:R-:W-:Y:S01]  /*24d0*/  IMAD.WIDE.U32 R96, R203, R92, R196 ;  /* 0x0000005ccb607225 */ /* 0x000fe200078e00c4 */
[-C--:B------:R-:W-:Y:S02]  /*24e0*/  ISETP.GE.AND P1, PT, R194, R3.reuse, PT ;  /* 0x00000003c200720c */ /* 0x080fe40003f26270 */
[----:B------:R-:W-:Y:S01]  /*24f0*/  LOP3.LUT R11, R10, 0xfffffffc, RZ, 0xc0, !PT ;  /* 0xfffffffc0a0b7812 */ /* 0x000fe200078ec0ff */
[-C--:B------:R-:W-:Y:S01]  /*2500*/  IMAD R4, R7, R86.reuse, RZ ;  /* 0x0000005607047224 */ /* 0x080fe200078e02ff */
[----:B------:R-:W-:Y:S01]  /*2510*/  SEL R7, R3, RZ, P1 ;  /* 0x000000ff03077207 */ /* 0x000fe20000800000 */
[----:B------:R-:W-:Y:S01]  /*2520*/  IMAD.IADD R97, R97, 0x1, R9 ;  /* 0x0000000161617824 */ /* 0x000fe200078e0209 */
[----:B------:R-:W-:Y:S01]  /*2530*/  @P0 LOP3.LUT R20, R20, 0x4, RZ, 0xfc, !PT ;  /* 0x0000000414140812 */ /* 0x000fe200078efcff */
[----:B------:R-:W-:Y:S01]  /*2540*/  IMAD.IADD R95, R9, 0x1, R95 ;  /* 0x00000001095f7824 */ /* 0x000fe200078e025f */
[----:B------:R-:W-:Y:S01]  /*2550*/  ISETP.GE.AND P0, PT, R16, R3, PT ;  /* 0x000000031000720c */ /* 0x000fe20003f06270 */
[----:B------:R-:W-:Y:S01]  /*2560*/  IMAD R9, R203, R87, R4 ;  /* 0x00000057cb097224 */ /* 0x000fe200078e0204 */
[C---:B------:R-:W-:Y:S01]  /*2570*/  SEL R4, R3.reuse, RZ, P2 ;  /* 0x000000ff03047207 */ /* 0x040fe20001000000 */
[----:B------:R-:W-:Y:S01]  /*2580*/  IMAD.IADD R108, R8, 0x1, -R11 ;  /* 0x00000001086c7824 */ /* 0x000fe200078e0a0b */
[----:B------:R-:W-:Y:S01]  /*2590*/  SEL R5, R3, RZ, P0 ;  /* 0x000000ff03057207 */ /* 0x000fe20000000000 */
[----:B------:R-:W-:Y:S01]  /*25a0*/  IMAD.IADD R7, R194, 0x1, R7 ;  /* 0x00000001c2077824 */ /* 0x000fe200078e0207 */
[----:B------:R-:W-:Y:S01]  /*25b0*/  LOP3.LUT R20, R20, 0xfffffffe, RZ, 0xc0, !PT ;  /* 0xfffffffe14147812 */ /* 0x000fe200078ec0ff */
[----:B------:R-:W-:Y:S01]  /*25c0*/  IMAD.IADD R11, R193, 0x1, R4 ;  /* 0x00000001c10b7824 */ /* 0x000fe200078e0204 */
[----:B-----5:R-:W-:Y:S01]  /*25d0*/  SHF.R.S32.HI R15, RZ, 0x1f, R134 ;  /* 0x0000001fff0f7819 */ /* 0x020fe20000011486 */
[----:B------:R-:W-:Y:S01]  /*25e0*/  IMAD.IADD R5, R16, 0x1, R5 ;  /* 0x0000000110057824 */ /* 0x000fe200078e0205 */
[----:B------:R-:W-:Y:S01]  /*25f0*/  @P2 LOP3.LUT R20, R20, 0x1, RZ, 0xfc, !PT ;  /* 0x0000000114142812 */ /* 0x000fe200078efcff */
[----:B------:R-:W-:Y:S01]  /*2600*/  IMAD.WIDE.U32 R90, R203, R86, R196 ;  /* 0x00000056cb5a7225 */ /* 0x000fe200078e00c4 */
[----:B------:R-:W-:-:S02]  /*2610*/  SHF.R.S32.HI R10, RZ, 0x1f, R7 ;  /* 0x0000001fff0a7819 */ /* 0x000fc40000011407 */
[----:B------:R-:W-:Y:S01]  /*2620*/  SHF.R.S32.HI R4, RZ, 0x1f, R5 ;  /* 0x0000001fff047819 */ /* 0x000fe20000011405 */
[----:B------:R-:W-:Y:S01]  /*2630*/  IMAD.IADD R91, R91, 0x1, R9 ;  /* 0x000000015b5b7824 */ /* 0x000fe200078e0209 */
[----:B------:R0:W-:Y:S01]  /*2640*/  STL [R1], R20 ;  /* 0x0000001401007387 */ /* 0x0001e20000100800 */
[----:B------:R-:W-:Y:S01]  /*2650*/  IMAD.IADD R89, R9, 0x1, R89 ;  /* 0x0000000109597824 */ /* 0x000fe200078e0259 */
[-C--:B------:R-:W-:Y:S01]  /*2660*/  LEA.HI R8, R4, R5.reuse, RZ, 0x3 ;  /* 0x0000000504087211 */ /* 0x080fe200078f18ff */
[-C--:B------:R-:W-:Y:S01]  /*2670*/  IMAD.WIDE.U32 R90, R134, R86.reuse, R90 ;  /* 0x00000056865a7225 */ /* 0x080fe200078e005a */
[----:B------:R-:W-:Y:S02]  /*2680*/  LEA.HI R4, R4, R5, RZ, 0x6 ;  /* 0x0000000504047211 */ /* 0x000fe400078f30ff */
[----:B------:R-:W-:Y:S01]  /*2690*/  LEA.HI R9, R10, R7, RZ, 0x6 ;  /* 0x000000070a097211 */ /* 0x000fe200078f30ff */
[----:B------:R-:W-:Y:S01]  /*26a0*/  IMAD.WIDE.U32 R88, R134, R86, R88 ;  /* 0x0000005686587225 */ /* 0x000fe200078e0058 */
[----:B------:R-:W-:-:S02]  /*26b0*/  SHF.R.S32.HI R5, RZ, 0x6, R4 ;  /* 0x00000006ff057819 */ /* 0x000fc40000011404 */
[----:B------:R-:W-:Y:S01]  /*26c0*/  LEA.HI R10, R10, R7, RZ, 0x3 ;  /* 0x000000070a0a7211 */ /* 0x000fe200078f18ff */
[-C--:B------:R-:W-:Y:S01]  /*26d0*/  IMAD.WIDE.U32 R96, R134, R92.reuse, R96 ;  /* 0x0000005c86607225 */ /* 0x080fe200078e0060 */
[--C-:B------:R-:W-:Y:S02]  /*26e0*/  LOP3.LUT R4, R216, 0x38, R8.reuse, 0xf8, !PT ;  /* 0x00000038d8047812 */ /* 0x100fe400078ef808 */
[----:B------:R-:W-:Y:S01]  /*26f0*/  LOP3.LUT R7, R205, 0x38, R8, 0xf8, !PT ;  /* 0x00000038cd077812 */ /* 0x000fe200078ef808 */
[C---:B------:R-:W-:Y:S01]  /*2700*/  IMAD R132, R5.reuse, 0x1800, R218 ;  /* 0x0000180005847824 */ /* 0x040fe200078e02da */
[----:B0-----:R-:W-:Y:S01]  /*2710*/  SHF.R.U32.HI R20, RZ, 0x3, R205 ;  /* 0x00000003ff147819 */ /* 0x001fe200000116cd */
[----:B------:R-:W-:Y:S01]  /*2720*/  IMAD R129, R5, 0x1800, R219 ;  /* 0x0000180005817824 */ /* 0x000fe200078e02db */
[----:B------:R-:W-:Y:S01]  /*2730*/  SHF.R.S32.HI R14, RZ, 0x1f, R11 ;  /* 0x0000001fff0e7819 */ /* 0x000fe2000001140b */
[----:B------:R-:W-:Y:S01]  /*2740*/  IMAD.WIDE.U32 R94, R134, R92, R94 ;  /* 0x0000005c865e7225 */ /* 0x000fe200078e005e */
[----:B------:R-:W-:-:S02]  /*2750*/  SHF.R.S32.HI R9, RZ, 0x6, R9 ;  /* 0x00000006ff097819 */ /* 0x000fc40000011409 */
[----:B------:R-:W-:Y:S01]  /*2760*/  LOP3.LUT R12, R216, 0x38, R10, 0xf8, !PT ;  /* 0x00000038d80c7812 */ /* 0x000fe200078ef80a */
[----:B------:R-:W-:Y:S01]  /*2770*/  IMAD R108, R108, 0x40, R203 ;  /* 0x000000406c6c7824 */ /* 0x000fe200078e02cb */
[----:B------:R-:W-:Y:S01]  /*2780*/  LOP3.LUT R5, R4, R217, RZ, 0x3c, !PT ;  /* 0x000000d904057212 */ /* 0x000fe200078e3cff */
[----:B------:R-:W-:Y:S01]  /*2790*/  IMAD R131, R9, 0x1800, R218 ;  /* 0x0000180009837824 */ /* 0x000fe200078e02da */
[----:B------:R-:W-:Y:S01]  /*27a0*/  LOP3.LUT R4, R7, R20, RZ, 0x3c, !PT ;  /* 0x0000001407047212 */ /* 0x000fe200078e3cff */
[----:B------:R-:W-:Y:S01]  /*27b0*/  IMAD R127, R9, 0x1800, R219 ;  /* 0x00001800097f7824 */ /* 0x000fe200078e02db */
[-C--:B------:R-:W-:Y:S01]  /*27c0*/  LEA.HI R13, R14, R11.reuse, RZ, 0x3 ;  /* 0x0000000b0e0d7211 */ /* 0x080fe200078f18ff */
[----:B------:R-:W-:Y:S01]  /*27d0*/  IMAD.IADD R132, R132, 0x1, R5 ;  /* 0x0000000184847824 */ /* 0x000fe200078e0205 */
[----:B------:R-:W-:Y:S01]  /*27e0*/  LEA.HI R11, R14, R11, RZ, 0x6 ;  /* 0x0000000b0e0b7211 */ /* 0x000fe200078f30ff */
[----:B------:R-:W-:Y:S01]  /*27f0*/  IMAD.IADD R129, R129, 0x1, R4 ;  /* 0x0000000181817824 */ /* 0x000fe200078e0204 */
[----:B------:R-:W-:-:S02]  /*2800*/  LOP3.LUT R12, R12, R217, RZ, 0x3c, !PT ;  /* 0x000000d90c0c7212 */ /* 0x000fc400078e3cff */
[----:B------:R-:W-:Y:S02]  /*2810*/  LOP3.LUT R5, R205, 0x38, R10, 0xf8, !PT ;  /* 0x00000038cd057812 */ /* 0x000fe400078ef80a */
[----:B------:R-:W-:Y:S01]  /*2820*/  SHF.R.S32.HI R11, RZ, 0x6, R11 ;  /* 0x00000006ff0b7819 */ /* 0x000fe2000001140b */
[----:B------:R-:W-:Y:S01]  /*2830*/  IMAD.IADD R131, R131, 0x1, R12 ;  /* 0x0000000183837824 */ /* 0x000fe200078e020c */
[--C-:B------:R-:W-:Y:S02]  /*2840*/  LOP3.LUT R4, R216, 0x38, R13.reuse, 0xf8, !PT ;  /* 0x00000038d8047812 */ /* 0x100fe400078ef80d */
[----:B------:R-:W-:Y:S01]  /*2850*/  LOP3.LUT R7, R205, 0x38, R13, 0xf8, !PT ;  /* 0x00000038cd077812 */ /* 0x000fe200078ef80d */
[----:B------:R-:W-:Y:S01]  /*2860*/  IMAD R128, R11, 0x1800, R218 ;  /* 0x000018000b807824 */ /* 0x000fe200078e02da */
[----:B------:R-:W-:Y:S01]  /*2870*/  LOP3.LUT R12, R5, R20, RZ, 0x3c, !PT ;  /* 0x00000014050c7212 */ /* 0x000fe200078e3cff */
[----:B------:R-:W-:Y:S01]  /*2880*/  IMAD R126, R11, 0x1800, R219 ;  /* 0x000018000b7e7824 */ /* 0x000fe200078e02db */
[----:B------:R-:W-:Y:S01]  /*2890*/  LOP3.LUT R5, R4, R217, RZ, 0x3c, !PT ;  /* 0x000000d904057212 */ /* 0x000fe200078e3cff */
[----:B------:R-:W-:Y:S01]  /*28a0*/  IMAD R4, R15, R92, RZ ;  /* 0x0000005c0f047224 */ /* 0x000fe200078e02ff */
[----:B------:R-:W-:Y:S01]  /*28b0*/  LOP3.LUT R7, R7, R20, RZ, 0x3c, !PT ;  /* 0x0000001407077212 */ /* 0x000fe200078e3cff */
[----:B------:R-:W-:Y:S01]  /*28c0*/  IMAD R15, R15, R86, RZ ;  /* 0x000000560f0f7224 */ /* 0x000fe200078e02ff */
[----:B------:R-:W-:Y:S01]  /*28d0*/  ISETP.GE.AND P2, PT, R192, UR4, PT ;  /* 0x00000004c0007c0c */ /* 0x000fe2000bf46270 */
[----:B------:R-:W-:Y:S01]  /*28e0*/  IMAD.IADD R128, R128, 0x1, R5 ;  /* 0x0000000180807824 */ /* 0x000fe200078e0205 */
[----:B------:R-:W-:Y:S01]  /*28f0*/  SHF.L.U64.HI R103, R86, 0x6, R87 ;  /* 0x0000000656677819 */ /* 0x000fe20000010257 */
[----:B------:R-:W-:Y:S01]  /*2900*/  IMAD.IADD R126, R126, 0x1, R7 ;  /* 0x000000017e7e7824 */ /* 0x000fe200078e0207 */
[----:B------:R-:W-:Y:S01]  /*2910*/  SEL R7, RZ, 0x20, P2 ;  /* 0x00000020ff077807 */ /* 0x000fe20001000000 */
[----:B------:R-:W-:Y:S01]  /*2920*/  IMAD R9, R134, R93, R4 ;  /* 0x0000005d86097224 */ /* 0x000fe200078e0204 */
[----:B------:R-:W-:Y:S01]  /*2930*/  LOP3.LUT R4, R216, 0x18, R16, 0xf8, !PT ;  /* 0x00000018d8047812 */ /* 0x000fe200078ef810 */
[----:B------:R-:W-:Y:S01]  /*2940*/  IMAD R5, R87, 0x60, RZ ;  /* 0x0000006057057824 */ /* 0x000fe200078e02ff */
[----:B------:R-:W-:Y:S01]  /*2950*/  SHF.L.U64.HI R101, R92, 0x6, R93 ;  /* 0x000000065c657819 */ /* 0x000fe2000001025d */
[----:B------:R-:W-:Y:S01]  /*2960*/  IMAD R15, R134, R87, R15 ;  /* 0x00000057860f7224 */ /* 0x000fe200078e020f */
[----:B------:R-:W-:Y:S01]  /*2970*/  LOP3.LUT R125, R4, R217, RZ, 0x3c, !PT ;  /* 0x000000d9047d7212 */ /* 0x000fe200078e3cff */
[----:B------:R-:W-:Y:S01]  /*2980*/  IMAD.WIDE.U32 R86, R86, 0x60, RZ ;  /* 0x0000006056567825 */ /* 0x000fe200078e00ff */
[----:B------:R-:W-:-:S02]  /*2990*/  LOP3.LUT R20, R6, R7, RZ, 0xfc, !PT ;  /* 0x0000000706147212 */ /* 0x000fc400078efcff */
[----:B------:R-:W-:Y:S01]  /*29a0*/  LOP3.LUT R3, R8, 0xfffffff8, RZ, 0xc0, !PT ;  /* 0xfffffff808037812 */ /* 0x000fe200078ec0ff */
[----:B------:R-:W-:Y:S01]  /*29b0*/  IMAD.IADD R124, R87, 0x1, R5 ;  /* 0x00000001577c7824 */ /* 0x000fe200078e0205 */
[----:B------:R-:W-:Y:S01]  /*29c0*/  LOP3.LUT R4, R10, 0xfffffff8, RZ, 0xc0, !PT ;  /* 0xfffffff80a047812 */ /* 0x000fe200078ec0ff */
[----:B------:R-:W-:Y:S01]  /*29d0*/  IMAD.WIDE.U32 R92, R92, 0x60, RZ ;  /* 0x000000605c5c7825 */ /* 0x000fe200078e00ff */
[----:B------:R-:W-:Y:S02]  /*29e0*/  LOP3.LUT R5, R13, 0xfffffff8, RZ, 0xc0, !PT ;  /* 0xfffffff80d057812 */ /* 0x000fe400078ec0ff */
[----:B------:R-:W-:Y:S01]  /*29f0*/  SHF.R.S32.HI R111, RZ, 0x3, R8 ;  /* 0x00000003ff6f7819 */ /* 0x000fe20000011408 */
[----:B------:R-:W-:Y:S01]  /*2a00*/  IMAD.IADD R100, R97, 0x1, R9 ;  /* 0x0000000161647824 */ /* 0x000fe200078e0209 */
[----:B------:R-:W-:Y:S01]  /*2a10*/  SHF.R.S32.HI R110, RZ, 0x3, R10 ;  /* 0x00000003ff6e7819 */ /* 0x000fe2000001140a */
[----:B------:R-:W-:Y:S01]  /*2a20*/  IMAD.IADD R98, R9, 0x1, R95 ;  /* 0x0000000109627824 */ /* 0x000fe200078e025f */
[C---:B------:R-:W-:Y:S01]  /*2a30*/  LOP3.LUT R7, R20.reuse, 0x2, RZ, 0xc0, !PT ;  /* 0x0000000214077812 */ /* 0x040fe200078ec0ff */
[----:B------:R-:W-:Y:S01]  /*2a40*/  IMAD.IADD R127, R127, 0x1, R12 ;  /* 0x000000017f7f7824 */ /* 0x000fe200078e020c */
[----:B------:R-:W-:Y:S01]  /*2a50*/  LOP3.LUT R8, R20, 0x4, RZ, 0xc0, !PT ;  /* 0x0000000414087812 */ /* 0x000fe200078ec0ff */
[----:B------:R-:W-:Y:S01]  /*2a60*/  IMAD.IADD R125, R218, 0x1, R125 ;  /* 0x00000001da7d7824 */ /* 0x000fe200078e027d */
[C---:B------:R-:W-:Y:S01]  /*2a70*/  LOP3.LUT R9, R20.reuse, 0x8, RZ, 0xc0, !PT ;  /* 0x0000000814097812 */ /* 0x040fe200078ec0ff */
[----:B------:R-:W-:Y:S01]  /*2a80*/  IMAD.IADD R123, R93, 0x1, R123 ;  /* 0x000000015d7b7824 */ /* 0x000fe200078e027b */
[----:B------:R-:W-:Y:S01]  /*2a90*/  LOP3.LUT R10, R20, 0x10, RZ, 0xc0, !PT ;  /* 0x00000010140a7812 */ /* 0x000fe200078ec0ff */
[----:B------:R-:W-:Y:S01]  /*2aa0*/  IMAD.IADD R99, R91, 0x1, R15 ;  /* 0x000000015b637824 */ /* 0x000fe200078e020f */
[----:B------:R-:W-:Y:S01]  /*2ab0*/  IADD3 R122, R122, R25, RZ ;  /* 0x000000197a7a7210 */ /* 0x000fe20007ffe0ff */
[----:B------:R-:W-:Y:S01]  /*2ac0*/  IMAD.IADD R85, R15, 0x1, R89 ;  /* 0x000000010f557824 */ /* 0x000fe200078e0259 */
[----:B-1----:R-:W-:-:S02]  /*2ad0*/  LEA.HI R161, R161, 0x8, RZ, 0x19 ;  /* 0x00000008a1a17811 */ /* 0x002fc400078fc8ff */
[----:B------:R-:W-:Y:S02]  /*2ae0*/  SHF.R.S32.HI R109, RZ, 0x3, R13 ;  /* 0x00000003ff6d7819 */ /* 0x000fe4000001140d */
[----:B------:R-:W-:Y:S02]  /*2af0*/  LOP3.LUT R6, R6, 0x1, RZ, 0xc0, !PT ;  /* 0x0000000106067812 */ /* 0x000fe400078ec0ff */
[----:B------:R-:W-:Y:S02]  /*2b00*/  SHF.R.S32.HI R107, RZ, 0x1f, R3 ;  /* 0x0000001fff6b7819 */ /* 0x000fe40000011403 */
[----:B------:R-:W-:Y:S02]  /*2b10*/  SHF.R.S32.HI R106, RZ, 0x1f, R4 ;  /* 0x0000001fff6a7819 */ /* 0x000fe40000011404 */
[----:B------:R-:W-:Y:S02]  /*2b20*/  SHF.R.S32.HI R105, RZ, 0x1f, R5 ;  /* 0x0000001fff697819 */ /* 0x000fe40000011405 */
[----:B------:R-:W-:-:S02]  /*2b30*/  LOP3.LUT R20, R20, 0x20, RZ, 0xc0, !PT ;  /* 0x0000002014147812 */ /* 0x000fc400078ec0ff */
[----:B----4-:R-:W-:-:S07]  /*2b40*/  SHF.R.S32.HI R121, RZ, 0x1f, R0 ;  /* 0x0000001fff797819 */ /* 0x010fce0000011400 */
.L_x_562:
[----:B--2---:R-:W2:Y:S01]  /*2b50*/  LDL.LU R29, [R1] ;  /* 0x00000000011d7983 */ /* 0x004ea20000300800 */
[----:B0-----:R-:W0:Y:S01]  /*2b60*/  LDC R25, c[0x0][0x430] ;  /* 0x00010c00ff197b82 */ /* 0x001e220000000800 */
[----:B------:R-:W-:Y:S02]  /*2b70*/  VIADD R2, R2, 0xffffffff ;  /* 0xffffffff02027836 */ /* 0x000fe40000000000 */
[----:B------:R-:W-:Y:S02]  /*2b80*/  IMAD.MOV.U32 R21, RZ, RZ, RZ ;  /* 0x000000ffff157224 */ /* 0x000fe400078e00ff */
[----:B------:R-:W-:-:S03]  /*2b90*/  IMAD R13, R2, 0x60, R108 ;  /* 0x00000060020d7824 */ /* 0x000fc600078e026c */
[----:B-1----:R-:W1:Y:S02]  /*2ba0*/  LDC R117, c[0x0][0x3f4] ;  /* 0x0000fd00ff757b82 */ /* 0x002e640000000800 */
[----:B------:R-:W-:Y:S02]  /*2bb0*/  ISETP.GE.AND P2, PT, R13, R24, PT ;  /* 0x000000180d00720c */ /* 0x000fe40003f46270 */
[----:B------:R-:W-:Y:S02]  /*2bc0*/  IADD3 R30, R122, R13, RZ ;  /* 0x0000000d7a1e7210 */ /* 0x000fe40007ffe0ff */
[----:B------:R-:W-:-:S03]  /*2bd0*/  ISETP.GT.OR P2, PT, R108, 0x5f, P2 ;  /* 0x0000005f6c00780c */ /* 0x000fc60001744670 */
[----:B------:R-:W-:Y:S01]  /*2be0*/  IMAD.MOV.U32 R26, RZ, RZ, R30 ;  /* 0x000000ffff1a7224 */ /* 0x000fe200078e001e */
[----:B0-----:R-:W-:-:S09]  /*2bf0*/  ISETP.NE.AND P3, PT, R25, 0x1, PT ;  /* 0x000000011900780c */ /* 0x001fd20003f65270 */
[----:B------:R-:W0:Y:S08]  /*2c00*/  @!P2 LDC.64 R14, c[0x0][0x428] ;  /* 0x00010a00ff0eab82 */ /* 0x000e300000000a00 */
[----:B------:R-:W3:Y:S08]  /*2c10*/  @!P2 LDC.64 R12, c[0x0][0x418] ;  /* 0x00010600ff0cab82 */ /* 0x000ef00000000a00 */
[----:B------:R-:W4:Y:S08]  /*2c20*/  @P3 LDC R11, c[0x0][0x434] ;  /* 0x00010d00ff0b3b82 */ /* 0x000f300000000800 */
[----:B------:R-:W1:Y:S01]  /*2c30*/  @P3 LDC R28, c[0x0][0x438] ;  /* 0x00010e00ff1c3b82 */ /* 0x000e620000000800 */
[----:B----4-:R-:W-:-:S05]  /*2c40*/  @P3 IMAD.HI.U32 R11, R30, R11, RZ ;  /* 0x0000000b1e0b3227 */ /* 0x010fca00078e00ff */
[----:B-1----:R-:W-:Y:S01]  /*2c50*/  @P3 SHF.R.U32.HI R26, RZ, R28, R11 ;  /* 0x0000001cff1a3219 */ /* 0x002fe2000001160b */
[----:B0-----:R-:W-:-:S03]  /*2c60*/  @!P2 IMAD R11, R121, R14, RZ ;  /* 0x0000000e790ba224 */ /* 0x001fc600078e02ff */
[--C-:B------:R-:W-:Y:S01]  /*2c70*/  @!P2 SHF.R.S32.HI R27, RZ, 0x1f, R26.reuse ;  /* 0x0000001fff1ba819 */ /* 0x100fe2000001141a */
[C---:B------:R-:W-:Y:S02]  /*2c80*/  @!P2 IMAD R11, R0.reuse, R15, R11 ;  /* 0x0000000f000ba224 */ /* 0x040fe400078e020b */
[----:B------:R-:W-:-:S04]  /*2c90*/  @!P2 IMAD.WIDE.U32 R14, R0, R14, R26 ;  /* 0x0000000e000ea225 */ /* 0x000fc800078e001a */
[----:B------:R-:W-:Y:S01]  /*2ca0*/  @!P2 IMAD.IADD R11, R15, 0x1, R11 ;  /* 0x000000010f0ba824 */ /* 0x000fe200078e020b */
[----:B---3--:R-:W-:-:S04]  /*2cb0*/  @!P2 LEA R12, P3, R14, R12, 0x2 ;  /* 0x0000000c0e0ca211 */ /* 0x008fc800078610ff */
[----:B------:R-:W-:-:S05]  /*2cc0*/  @!P2 LEA.HI.X R13, R14, R13, R11, 0x2, P3 ;  /* 0x0000000d0e0da211 */ /* 0x000fca00018f140b */
[----:B------:R0:W5:Y:S01]  /*2cd0*/  @!P2 LDG.E R21, desc[UR48][R12.64] ;  /* 0x000000300c15a981 */ /* 0x000162000c1e1900 */
[----:B------:R-:W-:Y:S01]  /*2ce0*/  ISETP.GT.AND P2, PT, R2, R119, PT ;  /* 0x000000770200720c */ /* 0x000fe20003f44270 */
[----:B------:R-:W-:Y:S01]  /*2cf0*/  IMAD R11, R19, 0x4800, R125 ;  /* 0x00004800130b7824 */ /* 0x000fe200078e027d */
[----:B------:R-:W-:Y:S01]  /*2d00*/  LOP3.LUT P4, RZ, R120, 0x4, RZ, 0xc0, !PT ;  /* 0x0000000478ff7812 */ /* 0x000fe2000788c0ff */
[----:B------:R-:W-:Y:S01]  /*2d10*/  IMAD.MOV R14, RZ, RZ, -R26 ;  /* 0x000000ffff0e7224 */ /* 0x000fe200078e0a1a */
[----:B------:R-:W-:Y:S05]  /*2d20*/  YIELD ;  /* 0x0000000000007946 */ /* 0x000fea0003800000 */
[----:B------:R-:W-:Y:S01]  /*2d30*/  VIADD R27, R11, 0x20 ;  /* 0x000000200b1b7836 */ /* 0x000fe20000000000 */
[----:B------:R-:W-:Y:S01]  /*2d40*/  BSSY B0, `(.L_x_457) ;  /* 0x00007ee000007945 */ /* 0x000fe20003800000 */
[----:B------:R-:W-:-:S02]  /*2d50*/  IMAD R25, R25, R14, R30 ;  /* 0x0000000e19197224 */ /* 0x000fc400078e021e */
[C---:B------:R-:W-:Y:S02]  /*2d60*/  IMAD R26, R11.reuse, 0x2, R112 ;  /* 0x000000020b1a7824 */ /* 0x040fe400078e0270 */
[----:B------:R-:W-:-:S04]  /*2d70*/  @P4 VIADD R27, R11, 0xffffffe0 ;  /* 0xffffffe00b1b4836 */ /* 0x000fc80000000000 */
[----:B------:R-:W-:Y:S01]  /*2d80*/  IMAD R27, R27, 0x2, R112 ;  /* 0x000000021b1b7824 */ /* 0x000fe200078e0270 */
[----:B--2---:R-:W-:-:S04]  /*2d90*/  LOP3.LUT R29, R29, 0xfffffffd, RZ, 0xc0, !PT ;  /* 0xfffffffd1d1d7812 */ /* 0x004fc800078ec0ff */
[----:B------:R-:W-:Y:S02]  /*2da0*/  @P2 LOP3.LUT R29, R29, 0x2, RZ, 0xfc, !PT ;  /* 0x000000021d1d2812 */ /* 0x000fe400078efcff */
[----:B------:R-:W-:-:S03]  /*2db0*/  ISETP.GE.AND P2, PT, R117, 0x1, PT ;  /* 0x000000017500780c */ /* 0x000fc60003f46270 */
[----:B------:R0:W-:Y:S10]  /*2dc0*/  STL [R1], R29 ;  /* 0x0000001d01007387 */ /* 0x0001f40000100800 */
[----:B0-----:R-:W-:Y:S05]  /*2dd0*/  @!P2 BRA `(.L_x_458) ;  /* 0x0000007400c8a947 */ /* 0x001fea0003800000 */
[----:B------:R-:W-:Y:S01]  /*2de0*/  SHF.R.S32.HI R80, RZ, 0x1f, R25 ;  /* 0x0000001fff507819 */ /* 0x000fe20000011419 */
[----:B------:R-:W-:Y:S01]  /*2df0*/  ULDC.64 UR4, c[0x0][0x300] ;  /* 0x0000c00000047ab9 */ /* 0x000fe20000000a00 */
[----:B-----5:R-:W-:Y:S01]  /*2e00*/  SHF.R.S32.HI R81, RZ, 0x1f, R21 ;  /* 0x0000001fff517819 */ /* 0x020fe20000011415 */
[----:B------:R-:W-:-:S04]  /*2e10*/  IMAD.WIDE.U32 R12, R25, UR4, RZ ;  /* 0x00000004190c7c25 */ /* 0x000fc8000f8e00ff */
[----:B------:R-:W-:Y:S02]  /*2e20*/  IMAD R14, R80, UR4, RZ ;  /* 0x00000004500e7c24 */ /* 0x000fe4000f8e02ff */
[----:B------:R-:W-:Y:S02]  /*2e30*/  IMAD R82, R2, -0x60, R24 ;  /* 0xffffffa002527824 */ /* 0x000fe400078e0218 */
[----:B------:R-:W-:Y:S01]  /*2e40*/  IMAD R11, R25, UR5, R14 ;  /* 0x00000005190b7c24 */ /* 0x000fe2000f8e020e */
[----:B------:R-:W-:Y:S02]  /*2e50*/  ULDC.64 UR4, c[0x0][0x310] ;  /* 0x0000c40000047ab9 */ /* 0x000fe40000000a00 */
[----:B------:R-:W-:Y:S01]  /*2e60*/  IMAD R14, R81, UR4, RZ ;  /* 0x00000004510e7c24 */ /* 0x000fe2000f8e02ff */
[----:B------:R-:W-:Y:S01]  /*2e70*/  VIMNMX R82, R82, 0x60, PT ;  /* 0x0000006052527848 */ /* 0x000fe20003fe0100 */
[----:B------:R-:W-:Y:S02]  /*2e80*/  IMAD.IADD R13, R13, 0x1, R11 ;  /* 0x000000010d0d7824 */ /* 0x000fe400078e020b */
[----:B------:R-:W-:-:S02]  /*2e90*/  IMAD R11, R21, UR5, R14 ;  /* 0x00000005150b7c24 */ /* 0x000fc4000f8e020e */
[----:B------:R-:W-:Y:S01]  /*2ea0*/  IMAD.WIDE.U32 R12, R21, UR4, R12 ;  /* 0x00000004150c7c25 */ /* 0x000fe2000f8e000c */
[----:B------:R-:W-:-:S03]  /*2eb0*/  ULDC.64 UR4, c[0x0][0x308] ;  /* 0x0000c20000047ab9 */ /* 0x000fc60000000a00 */
[----:B------:R-:W-:Y:S01]  /*2ec0*/  IMAD.IADD R13, R13, 0x1, R11 ;  /* 0x000000010d0d7824 */ /* 0x000fe200078e020b */
[----:B------:R-:W-:Y:S01]  /*2ed0*/  SHF.R.S32.HI R11, RZ, 0x1f, R2 ;  /* 0x0000001fff0b7819 */ /* 0x000fe20000011402 */
[----:B------:R-:W-:Y:S02]  /*2ee0*/  IMAD R14, R123, R2, RZ ;  /* 0x000000027b0e7224 */ /* 0x000fe400078e02ff */
[----:B------:R-:W-:-:S04]  /*2ef0*/  IMAD.WIDE.U32 R12, R195, UR4, R12 ;  /* 0x00000004c30c7c25 */ /* 0x000fc8000f8e000c */
[----:B------:R-:W-:Y:S01]  /*2f00*/  IMAD R113, R195, UR5, R13 ;  /* 0x00000005c3717c24 */ /* 0x000fe2000f8e020d */
[----:B------:R-:W-:Y:S01]  /*2f10*/  ULDC.64 UR4, c[0x0][0x2e8] ;  /* 0x0000ba0000047ab9 */ /* 0x000fe20000000a00 */
[----:B------:R-:W-:Y:S01]  /*2f20*/  IMAD R13, R124, R2, RZ ;  /* 0x000000027c0d7224 */ /* 0x000fe200078e02ff */
[C---:B------:R-:W-:Y:S01]  /*2f30*/  LEA R116, P2, R12.reuse, UR4, 0x1 ;  /* 0x000000040c747c11 */ /* 0x040fe2000f8408ff */
[----:B------:R-:W-:Y:S01]  /*2f40*/  ULDC.U8 UR4, c[0x0][0x410] ;  /* 0x0001040000047ab9 */ /* 0x000fe20000000000 */
[C---:B------:R-:W-:Y:S02]  /*2f50*/  IMAD R29, R11.reuse, R92, R14 ;  /* 0x0000005c0b1d7224 */ /* 0x040fe400078e020e */
[----:B------:R-:W-:Y:S01]  /*2f60*/  LEA.HI.X R113, R12, UR5, R113, 0x1, P2 ;  /* 0x000000050c717c11 */ /* 0x000fe200090f0c71 */
[----:B------:R-:W-:Y:S01]  /*2f70*/  IMAD R31, R11, R86, R13 ;  /* 0x000000560b1f7224 */ /* 0x000fe200078e020d */
[----:B------:R-:W-:Y:S01]  /*2f80*/  ISETP.NE.AND P2, PT, RZ, UR4, PT ;  /* 0x00000004ff007c0c */ /* 0x000fe2000bf45270 */
[----:B------:R-:W-:-:S04]  /*2f90*/  IMAD.WIDE.U32 R14, R92, R2, RZ ;  /* 0x000000025c0e7225 */ /* 0x000fc800078e00ff */
[----:B------:R-:W-:-:S04]  /*2fa0*/  IMAD.WIDE.U32 R12, R86, R2, RZ ;  /* 0x00000002560c7225 */ /* 0x000fc800078e00ff */
[----:B------:R-:W-:Y:S02]  /*2fb0*/  IMAD.IADD R11, R15, 0x1, R29 ;  /* 0x000000010f0b7824 */ /* 0x000fe400078e021d */
[----:B------:R-:W-:Y:S02]  /*2fc0*/  IMAD.IADD R78, R13, 0x1, R31 ;  /* 0x000000010d4e7824 */ /* 0x000fe400078e021f */
[----:B------:R-:W-:Y:S05]  /*2fd0*/  @!P2 BRA `(.L_x_459) ;  /* 0x000000380058a947 */ /* 0x000fea0003800000 */
[----:B------:R-:W-:Y:S01]  /*2fe0*/  ISETP.GE.AND P3, PT, R203, R82, PT ;  /* 0x00000052cb00720c */ /* 0x000fe20003f66270 */
[----:B------:R-:W-:Y:S01]  /*2ff0*/  BSSY B1, `(.L_x_460) ;  /* 0x0000042000017945 */ /* 0x000fe20003800000 */
        /* <DEDUP_REMOVED lines=24> */
[----:B------:R-:W-:Y:S06]  /*3180*/  @P3 BRA `(.L_x_461) ;  /* 0x0000000000a03947 */ /* 0x000fec0003800000 */
[----:B------:R-:W-:Y:S01]  /*3190*/  IADD3 R55, P2, R96, R14, RZ ;  /* 0x0000000e60377210 */ /* 0x000fe20007f5e0ff */
[----:B------:R-:W-:Y:S01]  /*31a0*/  ULDC.64 UR4, c[0x0][0x3e8] ;  /* 0x0000fa0000047ab9 */ /* 0x000fe20000000a00 */
[----:B------:R-:W-:Y:S02]  /*31b0*/  CS2R R72, SRZ ;  /* 0x0000000000487805 */ /* 0x000fe4000001ff00 */
[----:B------:R-:W-:Y:S01]  /*31c0*/  CS2R R74, SRZ ;  /* 0x00000000004a7805 */ /* 0x000fe2000001ff00 */
[----:B------:R-:W-:Y:S01]  /*31d0*/  IMAD.X R56, R11, 0x1, R100, P2 ;  /* 0x000000010b387824 */ /* 0x000fe200010e0664 */
[----:B------:R-:W-:-:S05]  /*31e0*/  IADD3 R52, P2, R90, R12, RZ ;  /* 0x0000000c5a347210 */ /* 0x000fca0007f5e0ff */
[----:B------:R-:W-:Y:S01]  /*31f0*/  IMAD.X R53, R78, 0x1, R99, P2 ;  /* 0x000000014e357824 */ /* 0x000fe200010e0663 */
[----:B------:R-:W-:-:S04]  /*3200*/  LEA R54, P2, R55, UR4, 0x1 ;  /* 0x0000000437367c11 */ /* 0x000fc8000f8408ff */
[----:B------:R-:W-:Y:S01]  /*3210*/  LEA.HI.X R55, R55, UR5, R56, 0x1, P2 ;  /* 0x0000000537377c11 */ /* 0x000fe200090f0c38 */
[----:B------:R-:W-:Y:S02]  /*3220*/  ULDC.64 UR4, c[0x0][0x400] ;  /* 0x0001000000047ab9 */ /* 0x000fe40000000a00 */
[----:B------:R-:W-:-:S04]  /*3230*/  LEA R76, P2, R52, UR4, 0x1 ;  /* 0x00000004344c7c11 */ /* 0x000fc8000f8408ff */
[----:B------:R-:W-:Y:S02]  /*3240*/  LEA.HI.X R77, R52, UR5, R53, 0x1, P2 ;  /* 0x00000005344d7c11 */ /* 0x000fe400090f0c35 */
[----:B------:R-:W-:Y:S02]  /*3250*/  ISETP.GE.AND P2, PT, R196, R117, PT ;  /* 0x00000075c400720c */ /* 0x000fe40003f46270 */
[----:B------:R-:W-:Y:S02]  /*3260*/  CS2R R68, SRZ ;  /* 0x0000000000447805 */ /* 0x000fe4000001ff00 */
[----:B------:R-:W-:-:S09]  /*3270*/  CS2R R70, SRZ ;  /* 0x0000000000467805 */ /* 0x000fd2000001ff00 */
[----:B------:R-:W5:Y:S04]  /*3280*/  @!P2 LDG.E.64 R72, desc[UR48][R54.64] ;  /* 0x000000303648a981 */ /* 0x000f68000c1e1b00 */
[----:B------:R-:W5:Y:S01]  /*3290*/  @!P2 LDG.E.64 R74, desc[UR48][R76.64] ;  /* 0x000000304c4aa981 */ /* 0x000f62000c1e1b00 */
        /* <DEDUP_REMOVED lines=16> */
[----:B------:R-:W-:-:S11]  /*33a0*/  CS2R R52, SRZ ;  /* 0x0000000000347805 */ /* 0x000fd6000001ff00 */
[----:B------:R-:W5:Y:S04]  /*33b0*/  @!P2 LDG.E.64 R56, desc[UR48][R54.64+0x80] ;  /* 0x000080303638a981 */ /* 0x000f68000c1e1b00 */
[----:B------:R-:W5:Y:S01]  /*33c0*/  @!P2 LDG.E.64 R58, desc[UR48][R76.64+0x80] ;  /* 0x000080304c3aa981 */ /* 0x000f62000c1e1b00 */
[----:B------:R-:W-:-:S13]  /*33d0*/  ISETP.GE.AND P2, PT, R210, R117, PT ;  /* 0x00000075d200720c */ /* 0x000fda0003f46270 */
[----:B------:R0:W5:Y:S02]  /*33e0*/  @!P2 LDG.E.64 R52, desc[UR48][R54.64+0xa0] ;  /* 0x0000a0303634a981 */ /* 0x000164000c1e1b00 */
[----:B0-----:R-:W-:-:S06]  /*33f0*/  CS2R R54, SRZ ;  /* 0x0000000000367805 */ /* 0x001fcc000001ff00 */
[----:B------:R0:W5:Y:S02]  /*3400*/  @!P2 LDG.E.64 R54, desc[UR48][R76.64+0xa0] ;  /* 0x0000a0304c36a981 */ /* 0x000164000c1e1b00 */
.L_x_461:
[----:B------:R-:W-:Y:S05]  /*3410*/  BSYNC B1 ;  /* 0x0000000000017941 */ /* 0x000fea0003800000 */
.L_x_460:
[----:B0-----:R-:W-:Y:S01]  /*3420*/  VIADD R77, R203, 0x40 ;  /* 0x00000040cb4d7836 */ /* 0x001fe20000000000 */
[----:B------:R-:W-:Y:S01]  /*3430*/  BSSY B1, `(.L_x_462) ;  /* 0x000002c000017945 */ /* 0x000fe20003800000 */
[----:B-----5:R-:W-:-:S03]  /*3440*/  IMAD.MOV.U32 R76, RZ, RZ, R52 ;  /* 0x000000ffff4c7224 */ /* 0x020fc600078e0034 */
[----:B------:R-:W-:-:S13]  /*3450*/  ISETP.GE.AND P4, PT, R77, R82, PT ;  /* 0x000000524d00720c */ /* 0x000fda0003f86270 */
[----:B------:R-:W-:Y:S05]  /*3460*/  @P4 BRA `(.L_x_463) ;  /* 0x0000000000a04947 */ /* 0x000fea0003800000 */
[----:B------:R-:W-:Y:S01]  /*3470*/  IADD3 R15, P2, P5, R96, R14, R102 ;  /* 0x0000000e600f7210 */ /* 0x000fe20007d5e066 */
[----:B------:R-:W-:Y:S01]  /*3480*/  ULDC.64 UR4, c[0x0][0x3e8] ;  /* 0x0000fa0000047ab9 */ /* 0x000fe20000000a00 */
[----:B------:R-:W-:Y:S02]  /*3490*/  CS2R R48, SRZ ;  /* 0x0000000000307805 */ /* 0x000fe4000001ff00 */
[----:B------:R-:W-:Y:S02]  /*34a0*/  CS2R R50, SRZ ;  /* 0x0000000000327805 */ /* 0x000fe4000001ff00 */
[----:B------:R-:W-:Y:S02]  /*34b0*/  IADD3.X R28, R100, R11, R101, P2, P5 ;  /* 0x0000000b641c7210 */ /* 0x000fe400017ea465 */
[----:B------:R-:W-:-:S04]  /*34c0*/  IADD3 R13, P2, P5, R90, R12, R104 ;  /* 0x0000000c5a0d7210 */ /* 0x000fc80007d5e068 */
[----:B------:R-:W-:Y:S02]  /*34d0*/  IADD3.X R78, R99, R78, R103, P2, P5 ;  /* 0x0000004e634e7210 */ /* 0x000fe400017ea467 */
        /* <DEDUP_REMOVED lines=8> */
[----:B------:R0:W5:Y:S04]  /*3560*/  @!P2 LDG.E.64 R48, desc[UR48][R14.64] ;  /* 0x000000300e30a981 */ /* 0x000168000c1e1b00 */
[----:B------:R0:W5:Y:S01]  /*3570*/  @!P2 LDG.E.64 R50, desc[UR48][R12.64] ;  /* 0x000000300c32a981 */ /* 0x000162000c1e1b00 */
        /* <DEDUP_REMOVED lines=20> */
[----:B------:R-:W-:-:S13]  /*36c0*/  ISETP.GE.AND P2, PT, R210, R117, PT ;  /* 0x00000075d200720c */ /* 0x000fda0003f46270 */
[----:B------:R0:W5:Y:S04]  /*36d0*/  @!P2 LDG.E.64 R28, desc[UR48][R14.64+0xa0] ;  /* 0x0000a0300e1ca981 */ /* 0x000168000c1e1b00 */
[----:B------:R0:W5:Y:S02]  /*36e0*/  @!P2 LDG.E.64 R30, desc[UR48][R12.64+0xa0] ;  /* 0x0000a0300c1ea981 */ /* 0x000164000c1e1b00 */
.L_x_463:
[----:B------:R-:W-:Y:S05]  /*36f0*/  BSYNC B1 ;  /* 0x0000000000017941 */ /* 0x000fea0003800000 */
.L_x_462:
[----:B0-----:R-:W-:Y:S01]  /*3700*/  IMAD.MOV.U32 R12, RZ, RZ, R56 ;  /* 0x000000ffff0c7224 */ /* 0x001fe200078e0038 */
[----:B------:R-:W-:Y:S01]  /*3710*/  ISETP.NE.AND P2, PT, R214, 0x3, PT ;  /* 0x00000003d600780c */ /* 0x000fe20003f45270 */
[----:B------:R-:W-:Y:S02]  /*3720*/  IMAD.MOV.U32 R11, RZ, RZ, R57 ;  /* 0x000000ffff0b7224 */ /* 0x000fe400078e0039 */
[----:B------:R-:W-:Y:S01]  /*3730*/  IMAD.MOV.U32 R13, RZ, RZ, R53 ;  /* 0x000000ffff0d7224 */ /* 0x000fe200078e0035 */
[----:B------:R-:W-:Y:S01]  /*3740*/  PRMT R152, R152, 0x5410, R12 ;  /* 0x0000541098987816 */ /* 0x000fe2000000000c */
        /* <DEDUP_REMOVED lines=15> */
[----:B------:R-:W-:-:S02]  /*3840*/  MOV R11, R55 ;  /* 0x00000037000b7202 */ /* 0x000fc40000000f00 */
[----:B------:R-:W-:Y:S01]  /*3850*/  PRMT R153, R13, 0x7610, R153 ;  /* 0x000076100d997816 */ /* 0x000fe20000000099 */
[----:B------:R-:W-:Y:S01]  /*3860*/  IMAD.MOV.U32 R13, RZ, RZ, R72 ;  /* 0x000000ffff0d7224 */ /* 0x000fe200078e0048 */
[----:B------:R-:W-:Y:S01]  /*3870*/  PRMT R150, R12, 0x5410, R11 ;  /* 0x000054100c967816 */ /* 0x000fe2000000000b */
[----:B------:R-:W-:Y:S02]  /*3880*/  IMAD.MOV.U32 R12, RZ, RZ, R58 ;  /* 0x000000ffff0c7224 */ /* 0x000fe400078e003a */
[----:B------:R-:W-:Y:S01]  /*3890*/  IMAD.MOV.U32 R11, RZ, RZ, R59 ;  /* 0x000000ffff0b7224 */ /* 0x000fe200078e003b */
[----:B------:R-:W-:Y:S02]  /*38a0*/  PRMT R139, R14, 0x5410, R13 ;  /* 0x000054100e8b7816 */ /* 0x000fe4000000000d */
[----:B------:R-:W-:Y:S01]  /*38b0*/  PRMT R152, R12, 0x7610, R152 ;  /* 0x000076100c987816 */ /* 0x000fe20000000098 */
[----:B------:R-:W-:Y:S01]  /*38c0*/  IMAD.MOV.U32 R12, RZ, RZ, R62 ;  /* 0x000000ffff0c7224 */ /* 0x000fe200078e003e */
[----:B------:R-:W-:Y:S01]  /*38d0*/  PRMT R151, R151, 0x5410, R11 ;  /* 0x0000541097977816 */ /* 0x000fe2000000000b */
[----:B------:R-:W-:-:S03]  /*38e0*/  IMAD.MOV.U32 R11, RZ, RZ, R63 ;  /* 0x000000ffff0b7224 */ /* 0x000fc600078e003f */
        /* <DEDUP_REMOVED lines=11> */
[----:B------:R-:W-:-:S05]  /*39a0*/  IMAD.MOV.U32 R11, RZ, RZ, R74 ;  /* 0x000000ffff0b7224 */ /* 0x000fca00078e004a */
[----:B------:R-:W-:Y:S01]  /*39b0*/  PRMT R140, R11, 0x5410, R12 ;  /* 0x000054100b8c7816 */ /* 0x000fe2000000000c */
[----:B-----5:R-:W-:Y:S02]  /*39c0*/  IMAD.MOV.U32 R12, RZ, RZ, R28 ;  /* 0x000000ffff0c7224 */ /* 0x020fe400078e001c */
[----:B------:R-:W-:-:S05]  /*39d0*/  IMAD.MOV.U32 R11, RZ, RZ, R29 ;  /* 0x000000ffff0b7224 */ /* 0x000fca00078e001d */
[----:B------:R-:W-:Y:S01]  /*39e0*/  PRMT R78, R11, 0x5410, R12 ;  /* 0x000054100b4e7816 */ /* 0x000fe2000000000c */
[----:B------:R-:W-:Y:S02]  /*39f0*/  IMAD.MOV.U32 R12, RZ, RZ, R32 ;  /* 0x000000ffff0c7224 */ /* 0x000fe400078e0020 */
        /* <DEDUP_REMOVED lines=22> */
[----:B------:R-:W-:Y:S02]  /*3b60*/  PRMT R130, R12, 0x5410, R11 ;  /* 0x000054100c827816 */ /* 0x000fe4000000000b */
[----:B------:R-:W-:-:S04]  /*3b70*/  MOV R11, R42 ;  /* 0x0000002a000b7202 */ /* 0x000fc80000000f00 */
[----:B------:R-:W-:Y:S01]  /*3b80*/  PRMT R144, R11, 0x7610, R144 ;  /* 0x000076100b907816 */ /* 0x000fe20000000090 */
[----:B------:R-:W-:-:S05]  /*3b90*/  IMAD.MOV.U32 R11, RZ, RZ, R43 ;  /* 0x000000ffff0b7224 */ /* 0x000fca00078e002b */
        /* <DEDUP_REMOVED lines=9> */
[----:B------:R-:W-:Y:S06]  /*3c30*/  @!P2 BRA `(.L_x_464) ;  /* 0x000000000004a947 */ /* 0x000fec0003800000 */
[----:B------:R-:W-:Y:S01]  /*3c40*/  BPT.TRAP 0x1 ;  /* 0x000000040000795c */ /* 0x000fe20000300000 */
.L_x_464:
[----:B------:R-:W-:Y:S01]  /*3c50*/  IMAD R83, R19, 0x8, R18 ;  /* 0x0000000813537824 */ /* 0x000fe200078e0212 */
[----:B------:R-:W-:Y:S01]  /*3c60*/  SHF.L.U32 R84, R204, 0x1f, RZ ;  /* 0x0000001fcc547819 */ /* 0x000fe200000006ff */
[----:B------:R-:W-:Y:S03]  /*3c70*/  BSSY B1, `(.L_x_465) ;  /* 0x0000003000017945 */ /* 0x000fe60003800000 */
[----:B------:R-:W0:Y:S02]  /*3c80*/  SYNCS.PHASECHK.TRANS64.TRYWAIT P5, [R83+URZ+0x30890], R84 ;  /* 0x03089054530075a7 */ /* 0x000e2400080a017f */
[----:B0-----:R-:W-:Y:S05]  /*3c90*/  @!P5 BRA `(.L_x_466) ;  /* 0x000001e80060d947 */ /* 0x001fea0003800000 */
.L_x_793:
[----:B------:R-:W-:Y:S05]  /*3ca0*/  BSYNC B1 ;  /* 0x0000000000017941 */ /* 0x000fea0003800000 */
.L_x_465:
[----:B------:R-:W-:-:S03]  /*3cb0*/  UMOV UR4, 0xffffffff ;  /* 0xffffffff00047882 */ /* 0x000fc60000000000 */
[----:B------:R-:W-:Y:S05]  /*3cc0*/  BRA.DIV UR4, `(.L_x_467) ;  /* 0x000001ea04687947 */ /* 0x000fea000b800000 */
[----:B------:R1:W2:Y:S04]  /*3cd0*/  SHFL.IDX PT, R76, R113, RZ, 0x1c1f ;  /* 0x001c1fff714c7589 */ /* 0x0002a800000e0000 */
[----:B------:R1:W3:Y:S02]  /*3ce0*/  SHFL.IDX PT, R11, R116, RZ, 0x1c1f ;  /* 0x001c1fff740b7589 */ /* 0x0002e400000e0000 */
.L_x_797:
[----:B------:R-:W-:Y:S04]  /*3cf0*/  BSSY B1, `(.L_x_468) ;  /* 0x0000166000017945 */ /* 0x000fe80003800000 */
[----:B------:R-:W-:Y:S05]  /*3d00*/  @P3 BRA `(.L_x_469) ;  /* 0x0000001400903947 */ /* 0x000fea0003800000 */
[----:B------:R-:W-:Y:S01]  /*3d10*/  ISETP.NE.AND P3, PT, R6, RZ, PT ;  /* 0x000000ff0600720c */ /* 0x000fe20003f65270 */
[----:B------:R-:W-:-:S12]  /*3d20*/  BSSY B2, `(.L_x_470) ;  /* 0x0000039000027945 */ /* 0x000fd80003800000 */
[----:B------:R-:W-:Y:S05]  /*3d30*/  @!P3 BRA `(.L_x_471) ;  /* 0x0000000000dcb947 */ /* 0x000fea0003800000 */
[----:B------:R4:W0:Y:S01]  /*3d40*/  LDS.128 R12, [R26+0x1e000] ;  /* 0x01e000001a0c7984 */ /* 0x0008220000000c00 */
[----:B------:R-:W-:Y:S01]  /*3d50*/  ISETP.GE.AND P3, PT, R196, R117, PT ;  /* 0x00000075c400720c */ /* 0x000fe20003f66270 */
[----:B------:R-:W-:-:S12]  /*3d60*/  BSSY B3, `(.L_x_472) ;  /* 0x0000031000037945 */ /* 0x000fd80003800000 */
[----:B----4-:R-:W-:Y:S05]  /*3d70*/  @P3 BRA `(.L_x_473) ;  /* 0x0000000000bc3947 */ /* 0x010fea0003800000 */
[--C-:B------:R-:W-:Y:S02]  /*3d80*/  SHF.R.U64 R72, R72, 0x10, R73.reuse ;  /* 0x0000001048487819 */ /* 0x100fe40000001249 */
[----:B------:R-:W-:Y:S02]  /*3d90*/  SHF.R.U32.HI R133, RZ, 0x10, R73 ;  /* 0x00000010ff857819 */ /* 0x000fe40000011649 */
[--C-:B------:R-:W-:Y:S02]  /*3da0*/  SHF.R.U64 R73, R74, 0x10, R75.reuse ;  /* 0x000000104a497819 */ /* 0x100fe4000000124b */
[----:B------:R-:W-:Y:S02]  /*3db0*/  SHF.R.U32.HI R74, RZ, 0x10, R75 ;  /* 0x00000010ff4a7819 */ /* 0x000fe4000001164b */
[C---:B------:R-:W-:Y:S02]  /*3dc0*/  PRMT R75, R140.reuse, 0x5410, R73 ;  /* 0x000054108c4b7816 */ /* 0x040fe40000000049 */
[----:B------:R-:W-:-:S02]  /*3dd0*/  PRMT R73, R140, 0x5432, R74 ;  /* 0x000054328c497816 */ /* 0x000fc4000000004a */
[----:B------:R-:W-:Y:S02]  /*3de0*/  PRMT R72, R139, 0x5432, R72 ;  /* 0x000054328b487816 */ /* 0x000fe40000000048 */
[----:B0-----:R-:W-:Y:S02]  /*3df0*/  LOP3.LUT R141, R13, 0xffff0000, RZ, 0xc0, !PT ;  /* 0xffff00000d8d7812 */ /* 0x001fe400078ec0ff */
[C---:B------:R-:W-:Y:S01]  /*3e00*/  LOP3.LUT R140, R75.reuse, 0xffff0000, RZ, 0xc0, !PT ;  /* 0xffff00004b8c7812 */ /* 0x040fe200078ec0ff */
[----:B------:R-:W-:Y:S01]  /*3e10*/  IMAD.U32 R75, R75, 0x10000, RZ ;  /* 0x000100004b4b7824 */ /* 0x000fe200078e00ff */
[----:B------:R-:W-:Y:S01]  /*3e20*/  PRMT R133, R139, 0x5410, R133 ;  /* 0x000054108b857816 */ /* 0x000fe20000000085 */
[----:B------:R-:W-:Y:S01]  /*3e30*/  IMAD.U32 R139, R13, 0x10000, RZ ;  /* 0x000100000d8b7824 */ /* 0x000fe200078e00ff */
[C---:B------:R-:W-:Y:S01]  /*3e40*/  LOP3.LUT R13, R72.reuse, 0xffff0000, RZ, 0xc0, !PT ;  /* 0xffff0000480d7812 */ /* 0x040fe200078ec0ff */
[----:B------:R-:W-:Y:S01]  /*3e50*/  FMUL.FTZ R74, R141, R140 ;  /* 0x0000008c8d4a7220 */ /* 0x000fe20000410000 */
[----:B------:R-:W-:-:S03]  /*3e60*/  IMAD.U32 R72, R72, 0x10000, RZ ;  /* 0x0001000048487824 */ /* 0x000fc600078e00ff */
[-C--:B------:R-:W-:Y:S01]  /*3e70*/  FFMA.FTZ R74, R139, R13.reuse, -R74 ;  /* 0x0000000d8b4a7223 */ /* 0x080fe2000001084a */
[----:B------:R-:W-:Y:S01]  /*3e80*/  FMUL.FTZ R13, R141, R13 ;  /* 0x0000000d8d0d7220 */ /* 0x000fe20000410000 */
[C---:B------:R-:W-:Y:S01]  /*3e90*/  IMAD.U32 R141, R133.reuse, 0x10000, RZ ;  /* 0x00010000858d7824 */ /* 0x040fe200078e00ff */
[----:B------:R-:W-:Y:S02]  /*3ea0*/  LOP3.LUT R133, R133, 0xffff0000, RZ, 0xc0, !PT ;  /* 0xffff000085857812 */ /* 0x000fe400078ec0ff */
[----:B------:R-:W-:Y:S01]  /*3eb0*/  FFMA.FTZ R13, R139, R140, R13 ;  /* 0x0000008c8b0d7223 */ /* 0x000fe2000001000d */
[C---:B------:R-:W-:Y:S01]  /*3ec0*/  LOP3.LUT R140, R14.reuse, 0xffff0000, RZ, 0xc0, !PT ;  /* 0xffff00000e8c7812 */ /* 0x040fe200078ec0ff */
[C---:B------:R-:W-:Y:S01]  /*3ed0*/  IMAD.U32 R139, R73.reuse, 0x10000, RZ ;  /* 0x00010000498b7824 */ /* 0x040fe200078e00ff */
[----:B------:R-:W-:Y:S01]  /*3ee0*/  LOP3.LUT R73, R73, 0xffff0000, RZ, 0xc0, !PT ;  /* 0xffff000049497812 */ /* 0x000fe200078ec0ff */
[----:B------:R-:W-:Y:S01]  /*3ef0*/  IMAD.U32 R14, R14, 0x10000, RZ ;  /* 0x000100000e0e7824 */ /* 0x000fe200078e00ff */
[----:B------:R-:W-:Y:S01]  /*3f00*/  F2FP.BF16.F32.PACK_AB R13, R13, R74 ;  /* 0x0000004a0d0d723e */ /* 0x000fe200000010ff */
[C---:B------:R-:W-:Y:S01]  /*3f10*/  FMUL.FTZ R142, R140.reuse, R139 ;  /* 0x0000008b8c8e7220 */ /* 0x040fe20000410000 */
[----:B------:R-:W-:-:S03]  /*3f20*/  FMUL.FTZ R140, R140, R141 ;  /* 0x0000008d8c8c7220 */ /* 0x000fc60000410000 */
[C---:B------:R-:W-:Y:S01]  /*3f30*/  FFMA.FTZ R142, R14.reuse, R141, -R142 ;  /* 0x0000008d0e8e7223 */ /* 0x040fe2000001088e */
[----:B------:R-:W-:Y:S01]  /*3f40*/  FFMA.FTZ R140, R14, R139, R140 ;  /* 0x0000008b0e8c7223 */ /* 0x000fe2000001008c */
[C---:B------:R-:W-:Y:S01]  /*3f50*/  LOP3.LUT R14, R15.reuse, 0xffff0000, RZ, 0xc0, !PT ;  /* 0xffff00000f0e7812 */ /* 0x040fe200078ec0ff */
[----:B------:R-:W-:-:S03]  /*3f60*/  IMAD.U32 R15, R15, 0x10000, RZ ;  /* 0x000100000f0f7824 */ /* 0x000fc600078e00ff */
        /* <DEDUP_REMOVED lines=11> */
[----:B------:R-:W-:-:S05]  /*4020*/  FFMA.FTZ R15, R12, R75, R15 ;  /* 0x0000004b0c0f7223 */ /* 0x000fca000001000f */
[----:B------:R-:W-:Y:S01]  /*4030*/  F2FP.BF16.F32.PACK_AB R73, R15, R73 ;  /* 0x000000490f49723e */ /* 0x000fe200000010ff */
[----:B------:R-:W-:Y:S02]  /*4040*/  IMAD.MOV.U32 R15, RZ, RZ, R14 ;  /* 0x000000ffff0f7224 */ /* 0x000fe400078e000e */
[----:B------:R-:W-:Y:S02]  /*4050*/  IMAD.MOV.U32 R14, RZ, RZ, R140 ;  /* 0x000000ffff0e7224 */ /* 0x000fe400078e008c */
[----:B------:R-:W-:-:S07]  /*4060*/  IMAD.MOV.U32 R12, RZ, RZ, R73 ;  /* 0x000000ffff0c7224 */ /* 0x000fce00078e0049 */
.L_x_473:
[----:B------:R-:W-:Y:S05]  /*4070*/  BSYNC B3 ;  /* 0x0000000000037941 */ /* 0x000fea0003800000 */
.L_x_472:
[----:B---3--:R-:W-:-:S04]  /*4080*/  LEA R72, P3, R16, R11, 0x1 ;  /* 0x0000000b10487211 */ /* 0x008fc800078608ff */
[----:B--2---:R-:W-:-:S05]  /*4090*/  LEA.HI.X R73, R16, R76, R17, 0x1, P3 ;  /* 0x0000004c10497211 */ /* 0x004fca00018f0c11 */
[----:B0-----:R4:W-:Y:S04]  /*40a0*/  ST.E.128 desc[UR48][R72.64], R12 ;  /* 0x0000000c48007985 */ /* 0x0019e8000c101d30 */
.L_x_471:
[----:B------:R-:W-:Y:S05]  /*40b0*/  BSYNC B2 ;  /* 0x0000000000027941 */ /* 0x000fea0003800000 */
.L_x_470:
[----:B------:R-:W-:Y:S01]  /*40c0*/  ISETP.NE.AND P3, PT, R7, RZ, PT ;  /* 0x000000ff0700720c */ /* 0x000fe20003f65270 */
[----:B------:R-:W-:-:S12]  /*40d0*/  BSSY B2, `(.L_x_474) ;  /* 0x000003b000027945 */ /* 0x000fd80003800000 */
[----:B------:R-:W-:Y:S05]  /*40e0*/  @!P3 BRA `(.L_x_475) ;  /* 0x0000000000e4b947 */ /* 0x000fea0003800000 */
[----:B----4-:R4:W0:Y:S01]  /*40f0*/  LDS.128 R12, [R27+0x1e000] ;  /* 0x01e000001b0c7984 */ /* 0x0108220000000c00 */
[----:B------:R-:W-:Y:S01]  /*4100*/  ISETP.GE.AND P3, PT, R209, R117, PT ;  /* 0x00000075d100720c */ /* 0x000fe20003f66270 */
[----:B------:R-:W-:-:S12]  /*4110*/  BSSY B3, `(.L_x_476) ;  /* 0x0000031000037945 */ /* 0x000fd80003800000 */
[----:B----4-:R-:W-:Y:S05]  /*4120*/  @P3 BRA `(.L_x_477) ;  /* 0x0000000000bc3947 */ /* 0x010fea0003800000 */
[--C-:B------:R-:W-:Y:S01]  /*4130*/  SHF.R.U64 R68, R68, 0x10, R69.reuse ;  /* 0x0000001044447819 */ /* 0x100fe20000001245 */
[----:B0-----:R-:W-:Y:S01]  /*4140*/  IMAD.U32 R73, R13, 0x10000, RZ ;  /* 0x000100000d497824 */ /* 0x001fe200078e00ff */
[----:B------:R-:W-:Y:S02]  /*4150*/  SHF.R.U32.HI R72, RZ, 0x10, R69 ;  /* 0x00000010ff487819 */ /* 0x000fe40000011645 */
[--C-:B------:R-:W-:Y:S02]  /*4160*/  SHF.R.U64 R69, R70, 0x10, R71.reuse ;  /* 0x0000001046457819 */ /* 0x100fe40000001247 */
[----:B------:R-:W-:Y:S02]  /*4170*/  SHF.R.U32.HI R70, RZ, 0x10, R71 ;  /* 0x00000010ff467819 */ /* 0x000fe40000011647 */
[----:B------:R-:W-:Y:S02]  /*4180*/  PRMT R71, R156, 0x5410, R69 ;  /* 0x000054109c477816 */ /* 0x000fe40000000045 */
[----:B------:R-:W-:-:S02]  /*4190*/  PRMT R68, R157, 0x5432, R68 ;  /* 0x000054329d447816 */ /* 0x000fc40000000044 */
[----:B------:R-:W-:Y:S02]  /*41a0*/  LOP3.LUT R75, R13, 0xffff0000, RZ, 0xc0, !PT ;  /* 0xffff00000d4b7812 */ /* 0x000fe400078ec0ff */
[C---:B------:R-:W-:Y:S01]  /*41b0*/  LOP3.LUT R74, R71.reuse, 0xffff0000, RZ, 0xc0, !PT ;  /* 0xffff0000474a7812 */ /* 0x040fe200078ec0ff */
[----:B------:R-:W-:Y:S01]  /*41c0*/  IMAD.U32 R71, R71, 0x10000, RZ ;  /* 0x0001000047477824 */ /* 0x000fe200078e00ff */
[----:B------:R-:W-:Y:S02]  /*41d0*/  PRMT R69, R160, 0x5432, R70 ;  /* 0x00005432a0457816 */ /* 0x000fe40000000046 */
[----:B------:R-:W-:Y:S01]  /*41e0*/  LOP3.LUT R13, R68, 0xffff0000, RZ, 0xc0, !PT ;  /* 0xffff0000440d7812 */ /* 0x000fe200078ec0ff */
[----:B------:R-:W-:Y:S01]  /*41f0*/  FMUL.FTZ R70, R75, R74 ;  /* 0x0000004a4b467220 */ /* 0x000fe20000410000 */
[----:B------:R-:W-:Y:S01]  /*4200*/  PRMT R72, R158, 0x5432, R72 ;  /* 0x000054329e487816 */ /* 0x000fe20000000048 */
[----:B------:R-:W-:Y:S02]  /*4210*/  IMAD.U32 R68, R68, 0x10000, RZ ;  /* 0x0001000044447824 */ /* 0x000fe400078e00ff */
[-C--:B------:R-:W-:Y:S01]  /*4220*/  FFMA.FTZ R70, R73, R13.reuse, -R70 ;  /* 0x0000000d49467223 */ /* 0x080fe20000010846 */
[----:B------:R-:W-:Y:S01]  /*4230*/  FMUL.FTZ R13, R75, R13 ;  /* 0x0000000d4b0d7220 */ /* 0x000fe20000410000 */
[C---:B------:R-:W-:Y:S01]  /*4240*/  IMAD.U32 R75, R72.reuse, 0x10000, RZ ;  /* 0x00010000484b7824 */ /* 0x040fe200078e00ff */
[----:B------:R-:W-:-:S02]  /*4250*/  LOP3.LUT R72, R72, 0xffff0000, RZ, 0xc0, !PT ;  /* 0xffff000048487812 */ /* 0x000fc400078ec0ff */
        /* <DEDUP_REMOVED lines=28> */
.L_x_477:
[----:B------:R-:W-:Y:S05]  /*4420*/  BSYNC B3 ;  /* 0x0000000000037941 */ /* 0x000fea0003800000 */
.L_x_476:
[----:B------:R-:W-:Y:S01]  /*4430*/  SHF.L.U32 R70, R198, 0x3, RZ ;  /* 0x00000003c6467819 */ /* 0x000fe200000006ff */
[----:B---3--:R-:W-:Y:S02]  /*4440*/  IMAD.MOV.U32 R68, RZ, RZ, R11 ;  /* 0x000000ffff447224 */ /* 0x008fe400078e000b */
[----:B--2---:R-:W-:Y:S02]  /*4450*/  IMAD.MOV.U32 R69, RZ, RZ, R76 ;  /* 0x000000ffff457224 */ /* 0x004fe400078e004c */
[----:B------:R-:W-:-:S05]  /*4460*/  IMAD.WIDE R68, R70, 0x2, R68 ;  /* 0x0000000246447825 */ /* 0x000fca00078e0244 */
[----:B0-----:R0:W-:Y:S02]  /*4470*/  ST.E.128 desc[UR48][R68.64], R12 ;  /* 0x0000000c44007985 */ /* 0x0011e4000c101d30 */
.L_x_475:
[----:B------:R-:W-:Y:S05]  /*4480*/  BSYNC B2 ;  /* 0x0000000000027941 */ /* 0x000fea0003800000 */
.L_x_474:
[----:B------:R-:W-:Y:S01]  /*4490*/  ISETP.NE.AND P3, PT, R8, RZ, PT ;  /* 0x000000ff0800720c */ /* 0x000fe20003f65270 */
[----:B------:R-:W-:-:S12]  /*44a0*/  BSSY B2, `(.L_x_478) ;  /* 0x000003b000027945 */ /* 0x000fd80003800000 */
[----:B------:R-:W-:Y:S05]  /*44b0*/  @!P3 BRA `(.L_x_479) ;  /* 0x0000000000e4b947 */ /* 0x000fea0003800000 */
[----:B0---4-:R0:W4:Y:S01]  /*44c0*/  LDS.128 R12, [R26+0x21000] ;  /* 0x021000001a0c7984 */ /* 0x0111220000000c00 */
[----:B------:R-:W-:Y:S01]  /*44d0*/  ISETP.GE.AND P3, PT, R207, R117, PT ;  /* 0x00000075cf00720c */ /* 0x000fe20003f66270 */
[----:B------:R-:W-:-:S12]  /*44e0*/  BSSY B3, `(.L_x_480) ;  /* 0x0000031000037945 */ /* 0x000fd80003800000 */
[----:B0-----:R-:W-:Y:S05]  /*44f0*/  @P3 BRA `(.L_x_481) ;  /* 0x0000000000bc3947 */ /* 0x001fea0003800000 */
[--C-:B------:R-:W-:Y:S01]  /*4500*/  SHF.R.U64 R64, R64, 0x10, R65.reuse ;  /* 0x0000001040407819 */ /* 0x100fe20000001241 */
[----:B----4-:R-:W-:Y:S01]  /*4510*/  IMAD.U32 R69, R13, 0x10000, RZ ;  /* 0x000100000d457824 */ /* 0x010fe200078e00ff */
[----:B------:R-:W-:Y:S02]  /*4520*/  SHF.R.U32.HI R68, RZ, 0x10, R65 ;  /* 0x00000010ff447819 */ /* 0x000fe40000011641 */
[--C-:B------:R-:W-:Y:S02]  /*4530*/  SHF.R.U64 R65, R66, 0x10, R67.reuse ;  /* 0x0000001042417819 */ /* 0x100fe40000001243 */
[----:B------:R-:W-:Y:S02]  /*4540*/  SHF.R.U32.HI R66, RZ, 0x10, R67 ;  /* 0x00000010ff427819 */ /* 0x000fe40000011643 */
[C---:B------:R-:W-:Y:S02]  /*4550*/  PRMT R67, R155.reuse, 0x5410, R65 ;  /* 0x000054109b437816 */ /* 0x040fe40000000041 */
        /* <DEDUP_REMOVED lines=41> */
.L_x_481:
[----:B------:R-:W-:Y:S05]  /*47f0*/  BSYNC B3 ;  /* 0x0000000000037941 */ /* 0x000fea0003800000 */
.L_x_480:
[----:B------:R-:W-:Y:S02]  /*4800*/  IMAD.SHL.U32 R66, R199, 0x8, RZ ;  /* 0x00000008c7427824 */ /* 0x000fe400078e00ff */
[----:B---3--:R-:W-:Y:S02]  /*4810*/  IMAD.MOV.U32 R64, RZ, RZ, R11 ;  /* 0x000000ffff407224 */ /* 0x008fe400078e000b */
[----:B--2---:R-:W-:Y:S02]  /*4820*/  IMAD.MOV.U32 R65, RZ, RZ, R76 ;  /* 0x000000ffff417224 */ /* 0x004fe400078e004c */
[----:B------:R-:W-:-:S05]  /*4830*/  IMAD.WIDE R64, R66, 0x2, R64 ;  /* 0x0000000242407825 */ /* 0x000fca00078e0240 */
[----:B----4-:R0:W-:Y:S02]  /*4840*/  ST.E.128 desc[UR48][R64.64], R12 ;  /* 0x0000000c40007985 */ /* 0x0101e4000c101d30 */
.L_x_479:
[----:B------:R-:W-:Y:S05]  /*4850*/  BSYNC B2 ;  /* 0x0000000000027941 */ /* 0x000fea0003800000 */
.L_x_478:
        /* <DEDUP_REMOVED lines=18> */
[C---:B------:R-:W-:Y:S01]  /*4980*/  LOP3.LUT R13, R60.reuse, 0xffff0000, RZ, 0xc0, !PT ;  /* 0xffff00003c0d7812 */ /* 0x040fe200078ec0ff */
        /* <DEDUP_REMOVED lines=35> */
.L_x_485:
[----:B------:R-:W-:Y:S05]  /*4bc0*/  BSYNC B3 ;  /* 0x0000000000037941 */ /* 0x000fea0003800000 */
.L_x_484:
[----:B---3--:R-:W-:-:S04]  /*4bd0*/  LEA R60, P3, R23, R11, 0x1 ;  /* 0x0000000b173c7211 */ /* 0x008fc800078608ff */
[----:B--2---:R-:W-:-:S05]  /*4be0*/  LEA.HI.X R61, R23, R76, R202, 0x1, P3 ;  /* 0x0000004c173d7211 */ /* 0x004fca00018f0cca */
[----:B----4-:R0:W-:Y:S04]  /*4bf0*/  ST.E.128 desc[UR48][R60.64], R12 ;  /* 0x0000000c3c007985 */ /* 0x0101e8000c101d30 */
.L_x_483:
[----:B------:R-:W-:Y:S05]  /*4c00*/  BSYNC B2 ;  /* 0x0000000000027941 */ /* 0x000fea0003800000 */
.L_x_482:
[----:B------:R-:W-:Y:S01]  /*4c10*/  ISETP.NE.AND P3, PT, R10, RZ, PT ;  /* 0x000000ff0a00720c */ /* 0x000fe20003f65270 */
[----:B------:R-:W-:-:S12]  /*4c20*/  BSSY B2, `(.L_x_486) ;  /* 0x0000039000027945 */ /* 0x000fd80003800000 */
[----:B------:R-:W-:Y:S05]  /*4c30*/  @!P3 BRA `(.L_x_487) ;  /* 0x0000000000dcb947 */ /* 0x000fea0003800000 */
[----:B0---4-:R0:W4:Y:S01]  /*4c40*/  LDS.128 R12, [R26+0x24000] ;  /* 0x024000001a0c7984 */ /* 0x0111220000000c00 */
[----:B------:R-:W-:Y:S01]  /*4c50*/  ISETP.GE.AND P3, PT, R206, R117, PT ;  /* 0x00000075ce00720c */ /* 0x000fe20003f66270 */
[----:B------:R-:W-:-:S12]  /*4c60*/  BSSY B3, `(.L_x_488) ;  /* 0x0000031000037945 */ /* 0x000fd80003800000 */
[----:B0-----:R-:W-:Y:S05]  /*4c70*/  @P3 BRA `(.L_x_489) ;  /* 0x0000000000bc3947 */ /* 0x001fea0003800000 */
[----:B------:R-:W-:Y:S02]  /*4c80*/  SHF.R.U64 R56, R56, 0x10, R57 ;  /* 0x0000001038387819 */ /* 0x000fe40000001239 */
[--C-:B------:R-:W-:Y:S02]  /*4c90*/  SHF.R.U64 R60, R58, 0x10, R59.reuse ;  /* 0x000000103a3c7819 */ /* 0x100fe4000000123b */
[C---:B------:R-:W-:Y:S02]  /*4ca0*/  PRMT R56, R152.reuse, 0x5432, R56 ;  /* 0x0000543298387816 */ /* 0x040fe40000000038 */
[----:B------:R-:W-:Y:S02]  /*4cb0*/  PRMT R152, R152, 0x5410, R60 ;  /* 0x0000541098987816 */ /* 0x000fe4000000003c */
[----:B------:R-:W-:Y:S02]  /*4cc0*/  SHF.R.U32.HI R58, RZ, 0x10, R59 ;  /* 0x00000010ff3a7819 */ /* 0x000fe4000001163b */
[C---:B----4-:R-:W-:Y:S01]  /*4cd0*/  LOP3.LUT R62, R13.reuse, 0xffff0000, RZ, 0xc0, !PT ;  /* 0xffff00000d3e7812 */ /* 0x050fe200078ec0ff */
[----:B------:R-:W-:Y:S01]  /*4ce0*/  IMAD.U32 R13, R13, 0x10000, RZ ;  /* 0x000100000d0d7824 */ /* 0x000fe200078e00ff */
[C---:B------:R-:W-:Y:S01]  /*4cf0*/  LOP3.LUT R59, R152.reuse, 0xffff0000, RZ, 0xc0, !PT ;  /* 0xffff0000983b7812 */ /* 0x040fe200078ec0ff */
[----:B------:R-:W-:Y:S01]  /*4d00*/  IMAD.U32 R152, R152, 0x10000, RZ ;  /* 0x0001000098987824 */ /* 0x000fe200078e00ff */
[C---:B------:R-:W-:Y:S01]  /*4d10*/  LOP3.LUT R60, R56.reuse, 0xffff0000, RZ, 0xc0, !PT ;  /* 0xffff0000383c7812 */ /* 0x040fe200078ec0ff */
[----:B------:R-:W-:Y:S01]  /*4d20*/  IMAD.U32 R56, R56, 0x10000, RZ ;  /* 0x0001000038387824 */ /* 0x000fe200078e00ff */
[----:B------:R-:W-:Y:S01]  /*4d30*/  SHF.R.U32.HI R57, RZ, 0x10, R57 ;  /* 0x00000010ff397819 */ /* 0x000fe20000011639 */
[CC--:B------:R-:W-:Y:S01]  /*4d40*/  FMUL.FTZ R61, R62.reuse, R59.reuse ;  /* 0x0000003b3e3d7220 */ /* 0x0c0fe20000410000 */
[C---:B------:R-:W-:Y:S01]  /*4d50*/  PRMT R58, R151.reuse, 0x5432, R58 ;  /* 0x00005432973a7816 */ /* 0x040fe2000000003a */
[-C--:B------:R-:W-:Y:S01]  /*4d60*/  FMUL.FTZ R62, R62, R60.reuse ;  /* 0x0000003c3e3e7220 */ /* 0x080fe20000410000 */
[----:B------:R-:W-:Y:S01]  /*4d70*/  PRMT R57, R151, 0x5410, R57 ;  /* 0x0000541097397816 */ /* 0x000fe20000000039 */
[C---:B------:R-:W-:Y:S01]  /*4d80*/  FFMA.FTZ R61, R13.reuse, R60, -R61 ;  /* 0x0000003c0d3d7223 */ /* 0x040fe2000001083d */
[----:B------:R-:W-:Y:S01]  /*4d90*/  LOP3.LUT R63, R14, 0xffff0000, RZ, 0xc0, !PT ;  /* 0xffff00000e3f7812 */ /* 0x000fe200078ec0ff */
[----:B------:R-:W-:Y:S01]  /*4da0*/  FFMA.FTZ R62, R13, R59, R62 ;  /* 0x0000003b0d3e7223 */ /* 0x000fe2000001003e */
[C---:B------:R-:W-:Y:S01]  /*4db0*/  SHF.L.U32 R59, R58.reuse, 0x10, RZ ;  /* 0x000000103a3b7819 */ /* 0x040fe200000006ff */
[C---:B------:R-:W-:Y:S01]  /*4dc0*/  IMAD.U32 R60, R57.reuse, 0x10000, RZ ;  /* 0x00010000393c7824 */ /* 0x040fe200078e00ff */
[----:B------:R-:W-:Y:S01]  /*4dd0*/  LOP3.LUT R58, R58, 0xffff0000, RZ, 0xc0, !PT ;  /* 0xffff00003a3a7812 */ /* 0x000fe200078ec0ff */
[----:B------:R-:W-:Y:S01]  /*4de0*/  IMAD.U32 R13, R14, 0x10000, RZ ;  /* 0x000100000e0d7824 */ /* 0x000fe200078e00ff */
[----:B------:R-:W-:Y:S01]  /*4df0*/  LOP3.LUT R57, R57, 0xffff0000, RZ, 0xc0, !PT ;  /* 0xffff000039397812 */ /* 0x000fe200078ec0ff */
[C---:B------:R-:W-:Y:S01]  /*4e00*/  FMUL.FTZ R14, R63.reuse, R59 ;  /* 0x0000003b3f0e7220 */ /* 0x040fe20000410000 */
[----:B------:R-:W-:Y:S01]  /*4e10*/  FMUL.FTZ R63, R63, R60 ;  /* 0x0000003c3f3f7220 */ /* 0x000fe20000410000 */
[----:B------:R-:W-:-:S02]  /*4e20*/  F2FP.BF16.F32.PACK_AB R61, R62, R61 ;  /* 0x0000003d3e3d723e */ /* 0x000fc400000010ff */
        /* <DEDUP_REMOVED lines=20> */
.L_x_489:
[----:B------:R-:W-:Y:S05]  /*4f70*/  BSYNC B3 ;  /* 0x0000000000037941 */ /* 0x000fea0003800000 */
.L_x_488:
[----:B---3--:R-:W-:-:S04]  /*4f80*/  LEA R56, P3, R22, R11, 0x1 ;  /* 0x0000000b16387211 */ /* 0x008fc800078608ff */
[----:B--2---:R-:W-:-:S05]  /*4f90*/  LEA.HI.X R57, R22, R76, R201, 0x1, P3 ;  /* 0x0000004c16397211 */ /* 0x004fca00018f0cc9 */
[----:B----4-:R0:W-:Y:S04]  /*4fa0*/  ST.E.128 desc[UR48][R56.64], R12 ;  /* 0x0000000c38007985 */ /* 0x0101e8000c101d30 */
.L_x_487:
[----:B------:R-:W-:Y:S05]  /*4fb0*/  BSYNC B2 ;  /* 0x0000000000027941 */ /* 0x000fea0003800000 */
.L_x_486:
[----:B------:R-:W-:-:S13]  /*4fc0*/  ISETP.NE.AND P3, PT, R20, RZ, PT ;  /* 0x000000ff1400720c */ /* 0x000fda0003f65270 */
[----:B------:R-:W-:Y:S05]  /*4fd0*/  @!P3 BRA `(.L_x_469) ;  /* 0x0000000000dcb947 */ /* 0x000fea0003800000 */
[----:B0---4-:R0:W4:Y:S01]  /*4fe0*/  LDS.128 R12, [R27+0x24000] ;  /* 0x024000001b0c7984 */ /* 0x0111220000000c00 */
[C---:B---3--:R-:W-:Y:S01]  /*4ff0*/  LEA R56, P3, R192.reuse, R11, 0x1 ;  /* 0x0000000bc0387211 */ /* 0x048fe200078608ff */
[----:B------:R-:W-:Y:S03]  /*5000*/  BSSY B2, `(.L_x_490) ;  /* 0x0000033000027945 */ /* 0x000fe60003800000 */
[----:B--2---:R-:W-:Y:S02]  /*5010*/  LEA.HI.X R57, R192, R76, R200, 0x1, P3 ;  /* 0x0000004cc0397211 */ /* 0x004fe400018f0cc8 */
[----:B------:R-:W-:-:S13]  /*5020*/  ISETP.GE.AND P3, PT, R210, R117, PT ;  /* 0x00000075d200720c */ /* 0x000fda0003f66270 */
[----:B0-----:R-:W-:Y:S05]  /*5030*/  @P3 BRA `(.L_x_491) ;  /* 0x0000000000bc3947 */ /* 0x001fea0003800000 */
[--C-:B------:R-:W-:Y:S02]  /*5040*/  SHF.R.U64 R11, R52, 0x10, R53.reuse ;  /* 0x00000010340b7819 */ /* 0x100fe40000001235 */
[----:B------:R-:W-:Y:S02]  /*5050*/  SHF.R.U32.HI R52, RZ, 0x10, R53 ;  /* 0x00000010ff347819 */ /* 0x000fe40000011635 */
[----:B------:R-:W-:Y:S02]  /*5060*/  SHF.R.U64 R53, R54, 0x10, R55 ;  /* 0x0000001036357819 */ /* 0x000fe40000001237 */
[----:B------:R-:W-:Y:S02]  /*5070*/  PRMT R11, R149, 0x5410, R11 ;  /* 0x00005410950b7816 */ /* 0x000fe4000000000b */
[----:B------:R-:W-:Y:S02]  /*5080*/  PRMT R53, R150, 0x5410, R53 ;  /* 0x0000541096357816 */ /* 0x000fe40000000035 */
[----:B------:R-:W-:-:S02]  /*5090*/  SHF.R.U32.HI R54, RZ, 0x10, R55 ;  /* 0x00000010ff367819 */ /* 0x000fc40000011637 */
[C---:B----4-:R-:W-:Y:S01]  /*50a0*/  LOP3.LUT R60, R13.reuse, 0xffff0000, RZ, 0xc0, !PT ;  /* 0xffff00000d3c7812 */ /* 0x050fe200078ec0ff */
[----:B------:R-:W-:Y:S01]  /*50b0*/  IMAD.U32 R13, R13, 0x10000, RZ ;  /* 0x000100000d0d7824 */ /* 0x000fe200078e00ff */
[C---:B------:R-:W-:Y:S01]  /*50c0*/  LOP3.LUT R55, R53.reuse, 0xffff0000, RZ, 0xc0, !PT ;  /* 0xffff000035377812 */ /* 0x040fe200078ec0ff */
[----:B------:R-:W-:Y:S01]  /*50d0*/  IMAD.U32 R53, R53, 0x10000, RZ ;  /* 0x0001000035357824 */ /* 0x000fe200078e00ff */
[C---:B------:R-:W-:Y:S01]  /*50e0*/  LOP3.LUT R58, R11.reuse, 0xffff0000, RZ, 0xc0, !PT ;  /* 0xffff00000b3a7812 */ /* 0x040fe200078ec0ff */
[----:B------:R-:W-:Y:S01]  /*50f0*/  IMAD.U32 R11, R11, 0x10000, RZ ;  /* 0x000100000b0b7824 */ /* 0x000fe200078e00ff */
[----:B------:R-:W-:Y:S01]  /*5100*/  PRMT R54, R150, 0x5432, R54 ;  /* 0x0000543296367816 */ /* 0x000fe20000000036 */
[C---:B------:R-:W-:Y:S01]  /*5110*/  FMUL.FTZ R59, R60.reuse, R55 ;  /* 0x000000373c3b7220 */ /* 0x040fe20000410000 */
[----:B------:R-:W-:Y:S01]  /*5120*/  PRMT R52, R149, 0x5432, R52 ;  /* 0x0000543295347816 */ /* 0x000fe20000000034 */
[-C--:B------:R-:W-:Y:S01]  /*5130*/  FMUL.FTZ R60, R60, R58.reuse ;  /* 0x0000003a3c3c7220 */ /* 0x080fe20000410000 */
[----:B------:R-:W-:Y:S01]  /*5140*/  LOP3.LUT R61, R14, 0xffff0000, RZ, 0xc0, !PT ;  /* 0xffff00000e3d7812 */ /* 0x000fe200078ec0ff */
[----:B------:R-:W-:-:S02]  /*5150*/  FFMA.FTZ R59, R13, R58, -R59 ;  /* 0x0000003a0d3b7223 */ /* 0x000fc4000001083b */
[----:B------:R-:W-:Y:S01]  /*5160*/  FFMA.FTZ R60, R13, R55, R60 ;  /* 0x000000370d3c7223 */ /* 0x000fe2000001003c */
[C---:B------:R-:W-:Y:S01]  /*5170*/  IMAD.U32 R55, R54.reuse, 0x10000, RZ ;  /* 0x0001000036377824 */ /* 0x040fe200078e00ff */
[----:B------:R-:W-:Y:S01]  /*5180*/  LOP3.LUT R54, R54, 0xffff0000, RZ, 0xc0, !PT ;  /* 0xffff000036367812 */ /* 0x000fe200078ec0ff */
[C---:B------:R-:W-:Y:S01]  /*5190*/  IMAD.U32 R58, R52.reuse, 0x10000, RZ ;  /* 0x00010000343a7824 */ /* 0x040fe200078e00ff */
[----:B------:R-:W-:Y:S01]  /*51a0*/  LOP3.LUT R52, R52, 0xffff0000, RZ, 0xc0, !PT ;  /* 0xffff000034347812 */ /* 0x000fe200078ec0ff */
[----:B------:R-:W-:Y:S02]  /*51b0*/  IMAD.U32 R13, R14, 0x10000, RZ ;  /* 0x000100000e0d7824 */ /* 0x000fe400078e00ff */
[C---:B------:R-:W-:Y:S01]  /*51c0*/  FMUL.FTZ R14, R61.reuse, R55 ;  /* 0x000000373d0e7220 */ /* 0x040fe20000410000 */
[-C--:B------:R-:W-:Y:S01]  /*51d0*/  FMUL.FTZ R61, R61, R58.reuse ;  /* 0x0000003a3d3d7220 */ /* 0x080fe20000410000 */
[----:B------:R-:W-:Y:S02]  /*51e0*/  F2FP.BF16.F32.PACK_AB R59, R60, R59 ;  /* 0x0000003b3c3b723e */ /* 0x000fe400000010ff */
        /* <DEDUP_REMOVED lines=20> */
.L_x_491:
[----:B------:R-:W-:Y:S05]  /*5330*/  BSYNC B2 ;  /* 0x0000000000027941 */ /* 0x000fea0003800000 */
.L_x_490:
[----:B----4-:R0:W-:Y:S02]  /*5340*/  ST.E.128 desc[UR48][R56.64], R12 ;  /* 0x0000000c38007985 */ /* 0x0101e4000c101d30 */
.L_x_469:
[----:B------:R-:W-:Y:S05]  /*5350*/  BSYNC B1 ;  /* 0x0000000000017941 */ /* 0x000fea0003800000 */
.L_x_468:
[----:B------:R-:W-:-:S03]  /*5360*/  UMOV UR4, 0xffffffff ;  /* 0xffffffff00047882 */ /* 0x000fc60000000000 */
[----:B------:R-:W-:Y:S05]  /*5370*/  BRA.DIV UR4, `(.L_x_492) ;  /* 0x000001d604087947 */ /* 0x000fea000b800000 */
[----:B-1----:R-:W1:Y:S04]  /*5380*/  SHFL.IDX PT, R113, R113, 0x1, 0x1c1f ;  /* 0x003c1f0071717f89 */ /* 0x002e6800000e0000 */
[----:B------:R-:W0:Y:S02]  /*5390*/  SHFL.IDX PT, R116, R116, 0x1, 0x1c1f ;  /* 0x003c1f0074747f89 */ /* 0x000e2400000e0000 */
.L_x_801:
[----:B------:R-:W-:Y:S05]  /*53a0*/  @P4 BRA `(.L_x_493) ;  /* 0x00000058001c4947 */ /* 0x000fea0003800000 */
[----:B------:R-:W-:Y:S01]  /*53b0*/  ISETP.NE.AND P3, PT, R6, RZ, PT ;  /* 0x000000ff0600720c */ /* 0x000fe20003f65270 */
[----:B------:R-:W-:-:S12]  /*53c0*/  BSSY B1, `(.L_x_494) ;  /* 0x0000038000017945 */ /* 0x000fd80003800000 */
[----:B------:R-:W-:Y:S05]  /*53d0*/  @!P3 BRA `(.L_x_495) ;  /* 0x0000000000d8b947 */ /* 0x000fea0003800000 */
[----:B0---4-:R0:W4:Y:S01]  /*53e0*/  LDS.128 R12, [R26+0x20000] ;  /* 0x020000001a0c7984 */ /* 0x0111220000000c00 */
[C---:B------:R-:W-:Y:S01]  /*53f0*/  LEA R52, P3, R16.reuse, R116, 0x1 ;  /* 0x0000007410347211 */ /* 0x040fe200078608ff */
[----:B------:R-:W-:Y:S03]  /*5400*/  BSSY B2, `(.L_x_496) ;  /* 0x0000032000027945 */ /* 0x000fe60003800000 */
[----:B-1----:R-:W-:Y:S02]  /*5410*/  LEA.HI.X R53, R16, R113, R17, 0x1, P3 ;  /* 0x0000007110357211 */ /* 0x002fe400018f0c11 */
[----:B------:R-:W-:-:S13]  /*5420*/  ISETP.GE.AND P3, PT, R196, R117, PT ;  /* 0x00000075c400720c */ /* 0x000fda0003f66270 */
[----:B0-----:R-:W-:Y:S05]  /*5430*/  @P3 BRA `(.L_x_497) ;  /* 0x0000000000b83947 */ /* 0x001fea0003800000 */
[----:B------:R-:W-:Y:S01]  /*5440*/  SHF.R.U64 R50, R50, 0x10, R51 ;  /* 0x0000001032327819 */ /* 0x000fe20000001233 */
[----:B----4-:R-:W-:Y:S01]  /*5450*/  IMAD.U32 R56, R13, 0x10000, RZ ;  /* 0x000100000d387824 */ /* 0x010fe200078e00ff */
[--C-:B---3--:R-:W-:Y:S02]  /*5460*/  SHF.R.U64 R11, R48, 0x10, R49.reuse ;  /* 0x00000010300b7819 */ /* 0x108fe40000001231 */
[----:B------:R-:W-:Y:S02]  /*5470*/  SHF.R.U32.HI R48, RZ, 0x10, R49 ;  /* 0x00000010ff307819 */ /* 0x000fe40000011631 */
[----:B------:R-:W-:Y:S02]  /*5480*/  PRMT R49, R148, 0x5410, R50 ;  /* 0x0000541094317816 */ /* 0x000fe40000000032 */
[----:B------:R-:W-:Y:S02]  /*5490*/  PRMT R11, R147, 0x5410, R11 ;  /* 0x00005410930b7816 */ /* 0x000fe4000000000b */
[----:B------:R-:W-:-:S02]  /*54a0*/  LOP3.LUT R55, R13, 0xffff0000, RZ, 0xc0, !PT ;  /* 0xffff00000d377812 */ /* 0x000fc400078ec0ff */
[----:B------:R-:W-:Y:S02]  /*54b0*/  LOP3.LUT R50, R49, 0xffff0000, RZ, 0xc0, !PT ;  /* 0xffff000031327812 */ /* 0x000fe400078ec0ff */
[C---:B------:R-:W-:Y:S01]  /*54c0*/  LOP3.LUT R54, R11.reuse, 0xffff0000, RZ, 0xc0, !PT ;  /* 0xffff00000b367812 */ /* 0x040fe200078ec0ff */
[----:B------:R-:W-:Y:S01]  /*54d0*/  IMAD.U32 R11, R11, 0x10000, RZ ;  /* 0x000100000b0b7824 */ /* 0x000fe200078e00ff */
[----:B------:R-:W-:Y:S01]  /*54e0*/  SHF.R.U32.HI R51, RZ, 0x10, R51 ;  /* 0x00000010ff337819 */ /* 0x000fe20000011633 */
[----:B------:R-:W-:Y:S01]  /*54f0*/  FMUL.FTZ R13, R55, R50 ;  /* 0x00000032370d7220 */ /* 0x000fe20000410000 */
[----:B------:R-:W-:Y:S01]  /*5500*/  PRMT R48, R147, 0x5432, R48 ;  /* 0x0000543293307816 */ /* 0x000fe20000000030 */
[-C--:B------:R-:W-:Y:S01]  /*5510*/  FMUL.FTZ R55, R55, R54.reuse ;  /* 0x0000003637377220 */ /* 0x080fe20000410000 */
[----:B------:R-:W-:Y:S01]  /*5520*/  PRMT R51, R148, 0x5432, R51 ;  /* 0x0000543294337816 */ /* 0x000fe20000000033 */
[----:B------:R-:W-:Y:S01]  /*5530*/  FFMA.FTZ R13, R56, R54, -R13 ;  /* 0x00000036380d7223 */ /* 0x000fe2000001080d */
[----:B------:R-:W-:Y:S01]  /*5540*/  LOP3.LUT R57, R14, 0xffff0000, RZ, 0xc0, !PT ;  /* 0xffff00000e397812 */ /* 0x000fe200078ec0ff */
[----:B------:R-:W-:Y:S01]  /*5550*/  FFMA.FTZ R55, R56, R50, R55 ;  /* 0x0000003238377223 */ /* 0x000fe20000010037 */
[C---:B------:R-:W-:Y:S01]  /*5560*/  IMAD.U32 R54, R48.reuse, 0x10000, RZ ;  /* 0x0001000030367824 */ /* 0x040fe200078e00ff */
[----:B------:R-:W-:Y:S01]  /*5570*/  LOP3.LUT R48, R48, 0xffff0000, RZ, 0xc0, !PT ;  /* 0xffff000030307812 */ /* 0x000fe200078ec0ff */
        /* <DEDUP_REMOVED lines=8> */
[----:B------:R-:W-:Y:S01]  /*5600*/  LOP3.LUT R14, R15, 0xffff0000, RZ, 0xc0, !PT ;  /* 0xffff00000f0e7812 */ /* 0x000fe200078ec0ff */
[C---:B------:R-:W-:Y:S01]  /*5610*/  IMAD.U32 R50, R12.reuse, 0x10000, RZ ;  /* 0x000100000c327824 */ /* 0x040fe200078e00ff */
[----:B------:R-:W-:Y:S01]  /*5620*/  LOP3.LUT R12, R12, 0xffff0000, RZ, 0xc0, !PT ;  /* 0xffff00000c0c7812 */ /* 0x000fe200078ec0ff */
[----:B------:R-:W-:Y:S01]  /*5630*/  IMAD.U32 R54, R49, 0x10000, RZ ;  /* 0x0001000031367824 */ /* 0x000fe200078e00ff */
[----:B------:R-:W-:Y:S01]  /*5640*/  F2FP.BF16.F32.PACK_AB R56, R57, R56 ;  /* 0x000000383938723e */ /* 0x000fe200000010ff */
[----:B------:R-:W-:Y:S02]  /*5650*/  IMAD.U32 R15, R15, 0x10000, RZ ;  /* 0x000100000f0f7824 */ /* 0x000fe400078e00ff */
[C---:B------:R-:W-:Y:S01]  /*5660*/  FMUL.FTZ R49, R14.reuse, R51 ;  /* 0x000000330e317220 */ /* 0x040fe20000410000 */
[----:B------:R-:W-:-:S03]  /*5670*/  FMUL.FTZ R14, R14, R48 ;  /* 0x000000300e0e7220 */ /* 0x000fc60000410000 */
[C---:B------:R-:W-:Y:S01]  /*5680*/  FFMA.FTZ R49, R15.reuse, R48, -R49 ;  /* 0x000000300f317223 */ /* 0x040fe20000010831 */
[CC--:B------:R-:W-:Y:S01]  /*5690*/  FMUL.FTZ R48, R12.reuse, R54.reuse ;  /* 0x000000360c307220 */ /* 0x0c0fe20000410000 */
[----:B------:R-:W-:Y:S01]  /*56a0*/  FFMA.FTZ R14, R15, R51, R14 ;  /* 0x000000330f0e7223 */ /* 0x000fe2000001000e */
[-C--:B------:R-:W-:Y:S02]  /*56b0*/  FMUL.FTZ R12, R12, R11.reuse ;  /* 0x0000000b0c0c7220 */ /* 0x080fe40000410000 */
[C---:B------:R-:W-:Y:S02]  /*56c0*/  FFMA.FTZ R48, R50.reuse, R11, -R48 ;  /* 0x0000000b32307223 */ /* 0x040fe40000010830 */
[----:B------:R-:W-:Y:S01]  /*56d0*/  FFMA.FTZ R12, R50, R54, R12 ;  /* 0x00000036320c7223 */ /* 0x000fe2000001000c */
[----:B------:R-:W-:-:S04]  /*56e0*/  F2FP.BF16.F32.PACK_AB R14, R14, R49 ;  /* 0x000000310e0e723e */ /* 0x000fc800000010ff */
[----:B------:R-:W-:Y:S01]  /*56f0*/  MOV R15, R14 ;  /* 0x0000000e000f7202 */ /* 0x000fe20000000f00 */
[----:B------:R-:W-:Y:S01]  /*5700*/  IMAD.MOV.U32 R14, RZ, RZ, R56 ;  /* 0x000000ffff0e7224 */ /* 0x000fe200078e0038 */
[----:B------:R-:W-:-:S07]  /*5710*/  F2FP.BF16.F32.PACK_AB R12, R12, R48 ;  /* 0x000000300c0c723e */ /* 0x000fce00000010ff */
.L_x_497:
[----:B------:R-:W-:Y:S05]  /*5720*/  BSYNC B2 ;  /* 0x0000000000027941 */ /* 0x000fea0003800000 */
.L_x_496:
[----:B----4-:R0:W-:Y:S02]  /*5730*/  ST.E.128 desc[UR48][R52.64], R12 ;  /* 0x0000000c34007985 */ /* 0x0101e4000c101d30 */
.L_x_495:
[----:B------:R-:W-:Y:S05]  /*5740*/  BSYNC B1 ;  /* 0x0000000000017941 */ /* 0x000fea0003800000 */
.L_x_494:
[----:B------:R-:W-:Y:S01]  /*5750*/  ISETP.NE.AND P3, PT, R7, RZ, PT ;  /* 0x000000ff0700720c */ /* 0x000fe20003f65270 */
[----:B------:R-:W-:-:S12]  /*5760*/  BSSY B1, `(.L_x_498) ;  /* 0x0000039000017945 */ /* 0x000fd80003800000 */
[----:B------:R-:W-:Y:S05]  /*5770*/  @!P3 BRA `(.L_x_499) ;  /* 0x0000000000dcb947 */ /* 0x000fea0003800000 */
[----:B0---4-:R0:W4:Y:S01]  /*5780*/  LDS.128 R12, [R27+0x20000] ;  /* 0x020000001b0c7984 */ /* 0x0111220000000c00 */
[----:B------:R-:W-:Y:S01]  /*5790*/  ISETP.GE.AND P3, PT, R209, R117, PT ;  /* 0x00000075d100720c */ /* 0x000fe20003f66270 */
[----:B---3--:R-:W-:Y:S01]  /*57a0*/  IMAD.SHL.U32 R11, R198, 0x8, RZ ;  /* 0x00000008c60b7824 */ /* 0x008fe200078e00ff */
[----:B------:R-:W-:Y:S01]  /*57b0*/  BSSY B2, `(.L_x_500) ;  /* 0x0000032000027945 */ /* 0x000fe20003800000 */
[----:B------:R-:W-:Y:S02]  /*57c0*/  IMAD.MOV.U32 R48, RZ, RZ, R116 ;  /* 0x000000ffff307224 */ /* 0x000fe400078e0074 */
[----:B-1----:R-:W-:Y:S02]  /*57d0*/  IMAD.MOV.U32 R49, RZ, RZ, R113 ;  /* 0x000000ffff317224 */ /* 0x002fe400078e0071 */
[----:B------:R-:W-:-:S06]  /*57e0*/  IMAD.WIDE R48, R11, 0x2, R48 ;  /* 0x000000020b307825 */ /* 0x000fcc00078e0230 */
[----:B0-----:R-:W-:Y:S05]  /*57f0*/  @P3 BRA `(.L_x_501) ;  /* 0x0000000000b43947 */ /* 0x001fea0003800000 */
[----:B------:R-:W-:Y:S01]  /*5800*/  SHF.R.U64 R11, R44, 0x10, R45 ;  /* 0x000000102c0b7819 */ /* 0x000fe2000000122d */
[----:B----4-:R-:W-:Y:S01]  /*5810*/  IMAD.U32 R52, R12, 0x10000, RZ ;  /* 0x000100000c347824 */ /* 0x010fe200078e00ff */
[--C-:B------:R-:W-:Y:S02]  /*5820*/  SHF.R.U64 R44, R46, 0x10, R47.reuse ;  /* 0x000000102e2c7819 */ /* 0x100fe4000000122f */
[----:B------:R-:W-:Y:S01]  /*5830*/  SHF.R.U32.HI R50, RZ, 0x10, R47 ;  /* 0x00000010ff327819 */ /* 0x000fe2000001162f */
[----:B------:R-:W-:Y:S01]  /*5840*/  IMAD.U32 R47, R14, 0x10000, RZ ;  /* 0x000100000e2f7824 */ /* 0x000fe200078e00ff */
[----:B------:R-:W-:Y:S02]  /*5850*/  SHF.R.U32.HI R45, RZ, 0x10, R45 ;  /* 0x00000010ff2d7819 */ /* 0x000fe4000001162d */
[C---:B------:R-:W-:Y:S02]  /*5860*/  PRMT R44, R146.reuse, 0x5410, R44 ;  /* 0x00005410922c7816 */ /* 0x040fe4000000002c */
[----:B------:R-:W-:Y:S01]  /*5870*/  PRMT R146, R146, 0x5432, R50 ;  /* 0x0000543292927816 */ /* 0x000fe20000000032 */
[----:B------:R-:W-:Y:S01]  /*5880*/  IMAD.U32 R50, R13, 0x10000, RZ ;  /* 0x000100000d327824 */ /* 0x000fe200078e00ff */
[----:B------:R-:W-:-:S02]  /*5890*/  PRMT R11, R145, 0x5410, R11 ;  /* 0x00005410910b7816 */ /* 0x000fc4000000000b */
[----:B------:R-:W-:Y:S01]  /*58a0*/  PRMT R45, R145, 0x5432, R45 ;  /* 0x00005432912d7816 */ /* 0x000fe2000000002d */
[----:B------:R-:W-:Y:S01]  /*58b0*/  IMAD.U32 R53, R146, 0x10000, RZ ;  /* 0x0001000092357824 */ /* 0x000fe200078e00ff */
[----:B------:R-:W-:Y:S02]  /*58c0*/  LOP3.LUT R56, R13, 0xffff0000, RZ, 0xc0, !PT ;  /* 0xffff00000d387812 */ /* 0x000fe400078ec0ff */
[----:B------:R-:W-:Y:S01]  /*58d0*/  LOP3.LUT R14, R14, 0xffff0000, RZ, 0xc0, !PT ;  /* 0xffff00000e0e7812 */ /* 0x000fe200078ec0ff */
[----:B------:R-:W-:Y:S01]  /*58e0*/  IMAD.U32 R54, R45, 0x10000, RZ ;  /* 0x000100002d367824 */ /* 0x000fe200078e00ff */
[C---:B------:R-:W-:Y:S01]  /*58f0*/  LOP3.LUT R13, R44.reuse, 0xffff0000, RZ, 0xc0, !PT ;  /* 0xffff00002c0d7812 */ /* 0x040fe200078ec0ff */
[----:B------:R-:W-:Y:S01]  /*5900*/  IMAD.U32 R44, R44, 0x10000, RZ ;  /* 0x000100002c2c7824 */ /* 0x000fe200078e00ff */
[----:B------:R-:W-:Y:S01]  /*5910*/  LOP3.LUT R51, R11, 0xffff0000, RZ, 0xc0, !PT ;  /* 0xffff00000b337812 */ /* 0x000fe200078ec0ff */
[----:B------:R-:W-:Y:S01]  /*5920*/  FMUL.FTZ R57, R14, R53 ;  /* 0x000000350e397220 */ /* 0x000fe20000410000 */
[----:B------:R-:W-:Y:S01]  /*5930*/  LOP3.LUT R46, R15, 0xffff0000, RZ, 0xc0, !PT ;  /* 0xffff00000f2e7812 */ /* 0x000fe200078ec0ff */
[----:B------:R-:W-:Y:S01]  /*5940*/  FMUL.FTZ R55, R56, R13 ;  /* 0x0000000d38377220 */ /* 0x000fe20000410000 */
[-C--:B------:R-:W-:Y:S01]  /*5950*/  FMUL.FTZ R14, R14, R54.reuse ;  /* 0x000000360e0e7220 */ /* 0x080fe20000410000 */
[----:B------:R-:W-:Y:S01]  /*5960*/  FMUL.FTZ R56, R56, R51 ;  /* 0x0000003338387220 */ /* 0x000fe20000410000 */
[----:B------:R-:W-:Y:S01]  /*5970*/  LOP3.LUT R146, R146, 0xffff0000, RZ, 0xc0, !PT ;  /* 0xffff000092927812 */ /* 0x000fe200078ec0ff */
[----:B------:R-:W-:Y:S01]  /*5980*/  IMAD.U32 R11, R11, 0x10000, RZ ;  /* 0x000100000b0b7824 */ /* 0x000fe200078e00ff */
[----:B------:R-:W-:Y:S01]  /*5990*/  LOP3.LUT R45, R45, 0xffff0000, RZ, 0xc0, !PT ;  /* 0xffff00002d2d7812 */ /* 0x000fe200078ec0ff */
[----:B------:R-:W-:Y:S01]  /*59a0*/  FFMA.FTZ R56, R50, R13, R56 ;  /* 0x0000000d32387223 */ /* 0x000fe20000010038 */
[----:B------:R-:W-:Y:S01]  /*59b0*/  LOP3.LUT R12, R12, 0xffff0000, RZ, 0xc0, !PT ;  /* 0xffff00000c0c7812 */ /* 0x000fe200078ec0ff */
[C---:B------:R-:W-:Y:S01]  /*59c0*/  FFMA.FTZ R57, R47.reuse, R54, -R57 ;  /* 0x000000362f397223 */ /* 0x040fe20000010839 */
[----:B------:R-:W-:Y:S01]  /*59d0*/  FFMA.FTZ R14, R47, R53, R14 ;  /* 0x000000352f0e7223 */ /* 0x000fe2000001000e */
[C---:B------:R-:W-:Y:S01]  /*59e0*/  FMUL.FTZ R13, R46.reuse, R146 ;  /* 0x000000922e0d7220 */ /* 0x040fe20000410000 */
[----:B------:R-:W-:Y:S01]  /*59f0*/  FMUL.FTZ R47, R46, R45 ;  /* 0x0000002d2e2f7220 */ /* 0x000fe20000410000 */
[----:B------:R-:W-:-:S02]  /*5a00*/  IMAD.U32 R15, R15, 0x10000, RZ ;  /* 0x000100000f0f7824 */ /* 0x000fc400078e00ff */
[----:B------:R-:W-:Y:S01]  /*5a10*/  FFMA.FTZ R55, R50, R51, -R55 ;  /* 0x0000003332377223 */ /* 0x000fe20000010837 */
[C---:B------:R-:W-:Y:S01]  /*5a20*/  FMUL.FTZ R46, R12.reuse, R44 ;  /* 0x0000002c0c2e7220 */ /* 0x040fe20000410000 */
[----:B------:R-:W-:Y:S01]  /*5a30*/  FMUL.FTZ R12, R12, R11 ;  /* 0x0000000b0c0c7220 */ /* 0x000fe20000410000 */
[C---:B------:R-:W-:Y:S01]  /*5a40*/  FFMA.FTZ R13, R15.reuse, R45, -R13 ;  /* 0x0000002d0f0d7223 */ /* 0x040fe2000001080d */
[----:B------:R-:W-:Y:S01]  /*5a50*/  FFMA.FTZ R146, R15, R146, R47 ;  /* 0x000000920f927223 */ /* 0x000fe2000001002f */
[C---:B------:R-:W-:Y:S01]  /*5a60*/  FFMA.FTZ R46, R52.reuse, R11, -R46 ;  /* 0x0000000b342e7223 */ /* 0x040fe2000001082e */
[----:B------:R-:W-:Y:S01]  /*5a70*/  FFMA.FTZ R11, R52, R44, R12 ;  /* 0x0000002c340b7223 */ /* 0x000fe2000001000c */
[----:B------:R-:W-:Y:S02]  /*5a80*/  F2FP.BF16.F32.PACK_AB R55, R56, R55 ;  /* 0x000000373837723e */ /* 0x000fe400000010ff */
[----:B------:R-:W-:Y:S02]  /*5a90*/  F2FP.BF16.F32.PACK_AB R15, R146, R13 ;  /* 0x0000000d920f723e */ /* 0x000fe400000010ff */
[----:B------:R-:W-:Y:S01]  /*5aa0*/  F2FP.BF16.F32.PACK_AB R14, R14, R57 ;  /* 0x000000390e0e723e */ /* 0x000fe200000010ff */
[----:B------:R-:W-:Y:S01]  /*5ab0*/  IMAD.MOV.U32 R13, RZ, RZ, R55 ;  /* 0x000000ffff0d7224 */ /* 0x000fe200078e0037 */
[----:B------:R-:W-:-:S07]  /*5ac0*/  F2FP.BF16.F32.PACK_AB R12, R11, R46 ;  /* 0x0000002e0b0c723e */ /* 0x000fce00000010ff */
.L_x_501:
[----:B------:R-:W-:Y:S05]  /*5ad0*/  BSYNC B2 ;  /* 0x0000000000027941 */ /* 0x000fea0003800000 */
.L_x_500:
[----:B----4-:R0:W-:Y:S02]  /*5ae0*/  ST.E.128 desc[UR48][R48.64], R12 ;  /* 0x0000000c30007985 */ /* 0x0101e4000c101d30 */
.L_x_499:
[----:B------:R-:W-:Y:S05]  /*5af0*/  BSYNC B1 ;  /* 0x0000000000017941 */ /* 0x000fea0003800000 */
.L_x_498:
        /* <DEDUP_REMOVED lines=11> */
[----:B------:R-:W-:Y:S02]  /*5bb0*/  SHF.R.U64 R47, R42, 0x10, R43 ;  /* 0x000000102a2f7819 */ /* 0x000fe4000000122b */
[----:B------:R-:W-:Y:S01]  /*5bc0*/  SHF.R.U64 R48, R40, 0x10, R41 ;  /* 0x0000001028307819 */ /* 0x000fe20000001229 */
[----:B----4-:R-:W-:Y:S01]  /*5bd0*/  IMAD.U32 R40, R14, 0x10000, RZ ;  /* 0x000100000e287824 */ /* 0x010fe200078e00ff */
[----:B------:R-:W-:Y:S02]  /*5be0*/  SHF.R.U32.HI R43, RZ, 0x10, R43 ;  /* 0x00000010ff2b7819 */ /* 0x000fe4000001162b */
[----:B------:R-:W-:Y:S02]  /*5bf0*/  SHF.R.U32.HI R46, RZ, 0x10, R41 ;  /* 0x00000010ff2e7819 */ /* 0x000fe40000011629 */
[C---:B------:R-:W-:Y:S02]  /*5c00*/  PRMT R42, R144.reuse, 0x5410, R47 ;  /* 0x00005410902a7816 */ /* 0x040fe4000000002f */
[----:B------:R-:W-:Y:S01]  /*5c10*/  PRMT R41, R143, 0x5410, R48 ;  /* 0x000054108f297816 */ /* 0x000fe20000000030 */
[----:B------:R-:W-:Y:S01]  /*5c20*/  IMAD.U32 R48, R13, 0x10000, RZ ;  /* 0x000100000d307824 */ /* 0x000fe200078e00ff */
[----:B------:R-:W-:-:S02]  /*5c30*/  PRMT R144, R144, 0x5432, R43 ;  /* 0x0000543290907816 */ /* 0x000fc4000000002b */
[----:B------:R-:W-:Y:S02]  /*5c40*/  PRMT R143, R143, 0x5432, R46 ;  /* 0x000054328f8f7816 */ /* 0x000fe4000000002e */
[----:B------:R-:W-:Y:S01]  /*5c50*/  LOP3.LUT R11, R14, 0xffff0000, RZ, 0xc0, !PT ;  /* 0xffff00000e0b7812 */ /* 0x000fe200078ec0ff */
[----:B------:R-:W-:Y:S01]  /*5c60*/  IMAD.U32 R43, R144, 0x10000, RZ ;  /* 0x00010000902b7824 */ /* 0x000fe200078e00ff */
[----:B------:R-:W-:Y:S01]  /*5c70*/  LOP3.LUT R47, R13, 0xffff0000, RZ, 0xc0, !PT ;  /* 0xffff00000d2f7812 */ /* 0x000fe200078ec0ff */
[----:B------:R-:W-:Y:S01]  /*5c80*/  IMAD.U32 R46, R143, 0x10000, RZ ;  /* 0x000100008f2e7824 */ /* 0x000fe200078e00ff */
[----:B------:R-:W-:Y:S01]  /*5c90*/  LOP3.LUT R50, R42, 0xffff0000, RZ, 0xc0, !PT ;  /* 0xffff00002a327812 */ /* 0x000fe200078ec0ff */
[----:B------:R-:W-:Y:S01]  /*5ca0*/  FMUL.FTZ R53, R11, R43 ;  /* 0x0000002b0b357220 */ /* 0x000fe20000410000 */
[----:B------:R-:W-:Y:S01]  /*5cb0*/  LOP3.LUT R49, R41, 0xffff0000, RZ, 0xc0, !PT ;  /* 0xffff000029317812 */ /* 0x000fe200078ec0ff */
[----:B------:R-:W-:Y:S01]  /*5cc0*/  IMAD.U32 R13, R12, 0x10000, RZ ;  /* 0x000100000c0d7824 */ /* 0x000fe200078e00ff */
[----:B------:R-:W-:Y:S01]  /*5cd0*/  LOP3.LUT R14, R15, 0xffff0000, RZ, 0xc0, !PT ;  /* 0xffff00000f0e7812 */ /* 0x000fe200078ec0ff */
[----:B------:R-:W-:Y:S01]  /*5ce0*/  FMUL.FTZ R51, R47, R50 ;  /* 0x000000322f337220 */ /* 0x000fe20000410000 */
[----:B------:R-:W-:Y:S01]  /*5cf0*/  FMUL.FTZ R11, R11, R46 ;  /* 0x0000002e0b0b7220 */ /* 0x000fe20000410000 */
[-C--:B------:R-:W-:Y:S01]  /*5d00*/  FMUL.FTZ R47, R47, R49.reuse ;  /* 0x000000312f2f7220 */ /* 0x080fe20000410000 */
[----:B------:R-:W-:Y:S01]  /*5d10*/  LOP3.LUT R144, R144, 0xffff0000, RZ, 0xc0, !PT ;  /* 0xffff000090907812 */ /* 0x000fe200078ec0ff */
[----:B------:R-:W-:Y:S01]  /*5d20*/  IMAD.U32 R42, R42, 0x10000, RZ ;  /* 0x000100002a2a7824 */ /* 0x000fe200078e00ff */
[----:B------:R-:W-:Y:S01]  /*5d30*/  LOP3.LUT R143, R143, 0xffff0000, RZ, 0xc0, !PT ;  /* 0xffff00008f8f7812 */ /* 0x000fe200078ec0ff */
[----:B------:R-:W-:Y:S01]  /*5d40*/  IMAD.U32 R41, R41, 0x10000, RZ ;  /* 0x0001000029297824 */ /* 0x000fe200078e00ff */
[----:B------:R-:W-:Y:S01]  /*5d50*/  LOP3.LUT R12, R12, 0xffff0000, RZ, 0xc0, !PT ;  /* 0xffff00000c0c7812 */ /* 0x000fe200078ec0ff */
[C---:B------:R-:W-:Y:S01]  /*5d60*/  FFMA.FTZ R49, R48.reuse, R49, -R51 ;  /* 0x0000003130317223 */ /* 0x040fe20000010833 */
[----:B------:R-:W-:Y:S01]  /*5d70*/  FFMA.FTZ R48, R48, R50, R47 ;  /* 0x0000003230307223 */ /* 0x000fe2000001002f */
[C---:B------:R-:W-:Y:S01]  /*5d80*/  FFMA.FTZ R46, R40.reuse, R46, -R53 ;  /* 0x0000002e282e7223 */ /* 0x040fe20000010835 */
[----:B------:R-:W-:Y:S01]  /*5d90*/  FFMA.FTZ R43, R40, R43, R11 ;  /* 0x0000002b282b7223 */ /* 0x000fe2000001000b */
[C---:B------:R-:W-:Y:S01]  /*5da0*/  FMUL.FTZ R40, R14.reuse, R144 ;  /* 0x000000900e287220 */ /* 0x040fe20000410000 */
[----:B------:R-:W-:Y:S01]  /*5db0*/  FMUL.FTZ R47, R14, R143 ;  /* 0x0000008f0e2f7220 */ /* 0x000fe20000410000 */
[C---:B------:R-:W-:Y:S01]  /*5dc0*/  FMUL.FTZ R14, R12.reuse, R42 ;  /* 0x0000002a0c0e7220 */ /* 0x040fe20000410000 */
[-C--:B------:R-:W-:Y:S01]  /*5dd0*/  FMUL.FTZ R11, R12, R41.reuse ;  /* 0x000000290c0b7220 */ /* 0x080fe20000410000 */
[----:B------:R-:W-:Y:S01]  /*5de0*/  IMAD.U32 R15, R15, 0x10000, RZ ;  /* 0x000100000f0f7824 */ /* 0x000fe200078e00ff */
[----:B------:R-:W-:Y:S01]  /*5df0*/  F2FP.BF16.F32.PACK_AB R46, R43, R46 ;  /* 0x0000002e2b2e723e */ /* 0x000fe200000010ff */
[C---:B------:R-:W-:Y:S01]  /*5e00*/  FFMA.FTZ R14, R13.reuse, R41, -R14 ;  /* 0x000000290d0e7223 */ /* 0x040fe2000001080e */
[----:B------:R-:W-:Y:S01]  /*5e10*/  FFMA.FTZ R11, R13, R42, R11 ;  /* 0x0000002a0d0b7223 */ /* 0x000fe2000001000b */
[C---:B------:R-:W-:Y:S01]  /*5e20*/  FFMA.FTZ R40, R15.reuse, R143, -R40 ;  /* 0x0000008f0f287223 */ /* 0x040fe20000010828 */
[----:B------:R-:W-:Y:S01]  /*5e30*/  FFMA.FTZ R47, R15, R144, R47 ;  /* 0x000000900f2f7223 */ /* 0x000fe2000001002f */
[----:B------:R-:W-:-:S02]  /*5e40*/  F2FP.BF16.F32.PACK_AB R13, R48, R49 ;  /* 0x00000031300d723e */ /* 0x000fc400000010ff */
[----:B------:R-:W-:Y:S01]  /*5e50*/  F2FP.BF16.F32.PACK_AB R12, R11, R14 ;  /* 0x0000000e0b0c723e */ /* 0x000fe200000010ff */
[----:B------:R-:W-:Y:S01]  /*5e60*/  IMAD.MOV.U32 R14, RZ, RZ, R46 ;  /* 0x000000ffff0e7224 */ /* 0x000fe200078e002e */
[----:B------:R-:W-:-:S07]  /*5e70*/  F2FP.BF16.F32.PACK_AB R15, R47, R40 ;  /* 0x000000282f0f723e */ /* 0x000fce00000010ff */
.L_x_505:
[----:B------:R-:W-:Y:S05]  /*5e80*/  BSYNC B2 ;  /* 0x0000000000027941 */ /* 0x000fea0003800000 */
.L_x_504:
[----:B----4-:R0:W-:Y:S02]  /*5e90*/  ST.E.128 desc[UR48][R44.64], R12 ;  /* 0x0000000c2c007985 */ /* 0x0101e4000c101d30 */
.L_x_503:
[----:B------:R-:W-:Y:S05]  /*5ea0*/  BSYNC B1 ;  /* 0x0000000000017941 */ /* 0x000fea0003800000 */
.L_x_502:
        /* <DEDUP_REMOVED lines=9> */
[--C-:B------:R-:W-:Y:S01]  /*5f40*/  SHF.R.U64 R44, R36, 0x10, R37.reuse ;  /* 0x00000010242c7819 */ /* 0x100fe20000001225 */
[----:B----4-:R-:W-:Y:S01]  /*5f50*/  IMAD.U32 R36, R14, 0x10000, RZ ;  /* 0x000100000e247824 */ /* 0x010fe200078e00ff */
[----:B------:R-:W-:Y:S02]  /*5f60*/  SHF.R.U32.HI R42, RZ, 0x10, R37 ;  /* 0x00000010ff2a7819 */ /* 0x000fe40000011625 */
[----:B------:R-:W-:Y:S02]  /*5f70*/  SHF.R.U64 R43, R38, 0x10, R39 ;  /* 0x00000010262b7819 */ /* 0x000fe40000001227 */
[----:B------:R-:W-:Y:S01]  /*5f80*/  LOP3.LUT R37, R14, 0xffff0000, RZ, 0xc0, !PT ;  /* 0xffff00000e257812 */ /* 0x000fe200078ec0ff */
[C---:B------:R-:W-:Y:S01]  /*5f90*/  IMAD.U32 R14, R15.reuse, 0x10000, RZ ;  /* 0x000100000f0e7824 */ /* 0x040fe200078e00ff */
[----:B---3--:R-:W-:Y:S02]  /*5fa0*/  LOP3.LUT R11, R15, 0xffff0000, RZ, 0xc0, !PT ;  /* 0xffff00000f0b7812 */ /* 0x008fe400078ec0ff */
[----:B------:R-:W-:-:S02]  /*5fb0*/  PRMT R15, R115, 0x5410, R44 ;  /* 0x00005410730f7816 */ /* 0x000fc4000000002c */
[----:B------:R-:W-:Y:S02]  /*5fc0*/  SHF.R.U32.HI R39, RZ, 0x10, R39 ;  /* 0x00000010ff277819 */ /* 0x000fe40000011627 */
[----:B------:R-:W-:Y:S02]  /*5fd0*/  PRMT R115, R115, 0x5432, R42 ;  /* 0x0000543273737816 */ /* 0x000fe4000000002a */
[C---:B------:R-:W-:Y:S01]  /*5fe0*/  PRMT R42, R130.reuse, 0x5410, R43 ;  /* 0x00005410822a7816 */ /* 0x040fe2000000002b */
[----:B------:R-:W-:Y:S01]  /*5ff0*/  IMAD.U32 R43, R13, 0x10000, RZ ;  /* 0x000100000d2b7824 */ /* 0x000fe200078e00ff */
[----:B------:R-:W-:Y:S01]  /*6000*/  PRMT R130, R130, 0x5432, R39 ;  /* 0x0000543282827816 */ /* 0x000fe20000000027 */
[----:B------:R-:W-:Y:S01]  /*6010*/  IMAD.U32 R45, R115, 0x10000, RZ ;  /* 0x00010000732d7824 */ /* 0x000fe200078e00ff */
[----:B------:R-:W-:Y:S02]  /*6020*/  LOP3.LUT R39, R13, 0xffff0000, RZ, 0xc0, !PT ;  /* 0xffff00000d277812 */ /* 0x000fe400078ec0ff */
[----:B------:R-:W-:Y:S01]  /*6030*/  LOP3.LUT R46, R42, 0xffff0000, RZ, 0xc0, !PT ;  /* 0xffff00002a2e7812 */ /* 0x000fe200078ec0ff */
[----:B------:R-:W-:Y:S01]  /*6040*/  IMAD.U32 R38, R130, 0x10000, RZ ;  /* 0x0001000082267824 */ /* 0x000fe200078e00ff */
[----:B------:R-:W-:-:S02]  /*6050*/  LOP3.LUT R44, R15, 0xffff0000, RZ, 0xc0, !PT ;  /* 0xffff00000f2c7812 */ /* 0x000fc400078ec0ff */
[----:B------:R-:W-:Y:S01]  /*6060*/  SHF.L.U32 R13, R12, 0x10, RZ ;  /* 0x000000100c0d7819 */ /* 0x000fe200000006ff */
[C---:B------:R-:W-:Y:S01]  /*6070*/  FMUL.FTZ R48, R39.reuse, R46 ;  /* 0x0000002e27307220 */ /* 0x040fe20000410000 */
[----:B------:R-:W-:Y:S01]  /*6080*/  LOP3.LUT R130, R130, 0xffff0000, RZ, 0xc0, !PT ;  /* 0xffff000082827812 */ /* 0x000fe200078ec0ff */
[-C--:B------:R-:W-:Y:S01]  /*6090*/  FMUL.FTZ R47, R39, R44.reuse ;  /* 0x0000002c272f7220 */ /* 0x080fe20000410000 */
[----:B------:R-:W-:Y:S01]  /*60a0*/  LOP3.LUT R39, R12, 0xffff0000, RZ, 0xc0, !PT ;  /* 0xffff00000c277812 */ /* 0x000fe200078ec0ff */
[----:B------:R-:W-:Y:S01]  /*60b0*/  FFMA.FTZ R12, R43, R44, -R48 ;  /* 0x0000002c2b0c7223 */ /* 0x000fe20000010830 */
[----:B------:R-:W-:Y:S01]  /*60c0*/  FMUL.FTZ R49, R37, R38 ;  /* 0x0000002625317220 */ /* 0x000fe20000410000 */
[----:B------:R-:W-:Y:S01]  /*60d0*/  FFMA.FTZ R43, R43, R46, R47 ;  /* 0x0000002e2b2b7223 */ /* 0x000fe2000001002f */
[----:B------:R-:W-:Y:S01]  /*60e0*/  FMUL.FTZ R47, R37, R45 ;  /* 0x0000002d252f7220 */ /* 0x000fe20000410000 */
[----:B------:R-:W-:Y:S01]  /*60f0*/  LOP3.LUT R115, R115, 0xffff0000, RZ, 0xc0, !PT ;  /* 0xffff000073737812 */ /* 0x000fe200078ec0ff */
[----:B------:R-:W-:-:S02]  /*6100*/  IMAD.U32 R44, R42, 0x10000, RZ ;  /* 0x000100002a2c7824 */ /* 0x000fc400078e00ff */
[C---:B------:R-:W-:Y:S01]  /*6110*/  FFMA.FTZ R37, R36.reuse, R45, -R49 ;  /* 0x0000002d24257223 */ /* 0x040fe20000010831 */
[----:B------:R-:W-:Y:S02]  /*6120*/  IMAD.U32 R42, R15, 0x10000, RZ ;  /* 0x000100000f2a7824 */ /* 0x000fe400078e00ff */
[----:B------:R-:W-:Y:S01]  /*6130*/  FFMA.FTZ R38, R36, R38, R47 ;  /* 0x0000002624267223 */ /* 0x000fe2000001002f */
[C---:B------:R-:W-:Y:S01]  /*6140*/  FMUL.FTZ R15, R11.reuse, R130 ;  /* 0x000000820b0f7220 */ /* 0x040fe20000410000 */
[-C--:B------:R-:W-:Y:S01]  /*6150*/  FMUL.FTZ R11, R11, R115.reuse ;  /* 0x000000730b0b7220 */ /* 0x080fe20000410000 */
[C---:B------:R-:W-:Y:S01]  /*6160*/  FMUL.FTZ R36, R39.reuse, R44 ;  /* 0x0000002c27247220 */ /* 0x040fe20000410000 */
[----:B------:R-:W-:Y:S01]  /*6170*/  FMUL.FTZ R39, R39, R42 ;  /* 0x0000002a27277220 */ /* 0x000fe20000410000 */
[C---:B------:R-:W-:Y:S01]  /*6180*/  FFMA.FTZ R15, R14.reuse, R115, -R15 ;  /* 0x000000730e0f7223 */ /* 0x040fe2000001080f */
[----:B------:R-:W-:Y:S01]  /*6190*/  FFMA.FTZ R14, R14, R130, R11 ;  /* 0x000000820e0e7223 */ /* 0x000fe2000001000b */
[C---:B------:R-:W-:Y:S01]  /*61a0*/  FFMA.FTZ R36, R13.reuse, R42, -R36 ;  /* 0x0000002a0d247223 */ /* 0x040fe20000010824 */
[----:B------:R-:W-:Y:S01]  /*61b0*/  FFMA.FTZ R39, R13, R44, R39 ;  /* 0x0000002c0d277223 */ /* 0x000fe20000010027 */
[----:B------:R-:W-:-:S02]  /*61c0*/  F2FP.BF16.F32.PACK_AB R13, R43, R12 ;  /* 0x0000000c2b0d723e */ /* 0x000fc400000010ff */
[----:B------:R-:W-:Y:S02]  /*61d0*/  F2FP.BF16.F32.PACK_AB R15, R14, R15 ;  /* 0x0000000f0e0f723e */ /* 0x000fe400000010ff */
[----:B------:R-:W-:Y:S02]  /*61e0*/  F2FP.BF16.F32.PACK_AB R14, R38, R37 ;  /* 0x00000025260e723e */ /* 0x000fe400000010ff */
[----:B------:R-:W-:-:S07]  /*61f0*/  F2FP.BF16.F32.PACK_AB R12, R39, R36 ;  /* 0x00000024270c723e */ /* 0x000fce00000010ff */
.L_x_509:
[----:B------:R-:W-:Y:S05]  /*6200*/  BSYNC B2 ;  /* 0x0000000000027941 */ /* 0x000fea0003800000 */
.L_x_508:
[----:B----4-:R0:W-:Y:S02]  /*6210*/  ST.E.128 desc[UR48][R40.64], R12 ;  /* 0x0000000c28007985 */ /* 0x0101e4000c101d30 */
.L_x_507:
[----:B------:R-:W-:Y:S05]  /*6220*/  BSYNC B1 ;  /* 0x0000000000017941 */ /* 0x000fea0003800000 */
.L_x_506:
        /* <DEDUP_REMOVED lines=11> */
[----:B------:R-:W-:Y:S02]  /*62e0*/  SHF.R.U64 R39, R34, 0x10, R35 ;  /* 0x0000001022277819 */ /* 0x000fe40000001223 */
[----:B------:R-:W-:Y:S02]  /*62f0*/  SHF.R.U32.HI R38, RZ, 0x10, R33 ;  /* 0x00000010ff267819 */ /* 0x000fe40000011621 */
[----:B------:R-:W-:Y:S02]  /*6300*/  SHF.R.U32.HI R33, RZ, 0x10, R35 ;  /* 0x00000010ff217819 */ /* 0x000fe40000011623 */
[----:B------:R-:W-:Y:S02]  /*6310*/  PRMT R35, R79, 0x5410, R40 ;  /* 0x000054104f237816 */ /* 0x000fe40000000028 */
[----:B------:R-:W-:-:S02]  /*6320*/  PRMT R40, R114, 0x5410, R39 ;  /* 0x0000541072287816 */ /* 0x000fc40000000027 */
[----:B------:R-:W-:Y:S02]  /*6330*/  PRMT R114, R114, 0x5432, R33 ;  /* 0x0000543272727816 */ /* 0x000fe40000000021 */
[----:B------:R-:W-:Y:S02]  /*6340*/  PRMT R79, R79, 0x5432, R38 ;  /* 0x000054324f4f7816 */ /* 0x000fe40000000026 */
[----:B------:R-:W-:Y:S01]  /*6350*/  LOP3.LUT R33, R13, 0xffff0000, RZ, 0xc0, !PT ;  /* 0xffff00000d217812 */ /* 0x000fe200078ec0ff */
[----:B------:R-:W-:Y:S01]  /*6360*/  IMAD.U32 R41, R114, 0x10000, RZ ;  /* 0x0001000072297824 */ /* 0x000fe200078e00ff */
[C---:B------:R-:W-:Y:S01]  /*6370*/  LOP3.LUT R42, R40.reuse, 0xffff0000, RZ, 0xc0, !PT ;  /* 0xffff0000282a7812 */ /* 0x040fe200078ec0ff */
[----:B------:R-:W-:Y:S01]  /*6380*/  IMAD.U32 R39, R79, 0x10000, RZ ;  /* 0x000100004f277824 */ /* 0x000fe200078e00ff */
[----:B------:R-:W-:Y:S01]  /*6390*/  LOP3.LUT R38, R35, 0xffff0000, RZ, 0xc0, !PT ;  /* 0xffff000023267812 */ /* 0x000fe200078ec0ff */
[----:B------:R-:W-:Y:S01]  /*63a0*/  IMAD.U32 R40, R40, 0x10000, RZ ;  /* 0x0001000028287824 */ /* 0x000fe200078e00ff */
[----:B------:R-:W-:Y:S01]  /*63b0*/  LOP3.LUT R34, R14, 0xffff0000, RZ, 0xc0, !PT ;  /* 0xffff00000e227812 */ /* 0x000fe200078ec0ff */
[C---:B------:R-:W-:Y:S01]  /*63c0*/  IMAD.U32 R14, R15.reuse, 0x10000, RZ ;  /* 0x000100000f0e7824 */ /* 0x040fe200078e00ff */
[----:B---3--:R-:W-:Y:S01]  /*63d0*/  LOP3.LUT R11, R15, 0xffff0000, RZ, 0xc0, !PT ;  /* 0xffff00000f0b7812 */ /* 0x008fe200078ec0ff */
[----:B------:R-:W-:Y:S01]  /*63e0*/  FMUL.FTZ R44, R33, R42 ;  /* 0x0000002a212c7220 */ /* 0x000fe20000410000 */
[----:B------:R-:W-:-:S02]  /*63f0*/  IMAD.U32 R15, R13, 0x10000, RZ ;  /* 0x000100000d0f7824 */ /* 0x000fc400078e00ff */
[-C--:B------:R-:W-:Y:S01]  /*6400*/  FMUL.FTZ R33, R33, R38.reuse ;  /* 0x0000002621217220 */ /* 0x080fe20000410000 */
[----:B------:R-:W-:Y:S01]  /*6410*/  LOP3.LUT R114, R114, 0xffff0000, RZ, 0xc0, !PT ;  /* 0xffff000072727812 */ /* 0x000fe200078ec0ff */
[----:B------:R-:W-:Y:S02]  /*6420*/  IMAD.U32 R13, R12, 0x10000, RZ ;  /* 0x000100000c0d7824 */ /* 0x000fe400078e00ff */
[C---:B------:R-:W-:Y:S01]  /*6430*/  FFMA.FTZ R44, R15.reuse, R38, -R44 ;  /* 0x000000260f2c7223 */ /* 0x040fe2000001082c */
[----:B------:R-:W-:Y:S01]  /*6440*/  FFMA.FTZ R33, R15, R42, R33 ;  /* 0x0000002a0f217223 */ /* 0x000fe20000010021 */
[C---:B------:R-:W-:Y:S01]  /*6450*/  FMUL.FTZ R15, R34.reuse, R39 ;  /* 0x00000027220f7220 */ /* 0x040fe20000410000 */
[-C--:B------:R-:W-:Y:S01]  /*6460*/  FMUL.FTZ R43, R34, R41.reuse ;  /* 0x00000029222b7220 */ /* 0x080fe20000410000 */
[----:B------:R-:W-:Y:S01]  /*6470*/  LOP3.LUT R79, R79, 0xffff0000, RZ, 0xc0, !PT ;  /* 0xffff00004f4f7812 */ /* 0x000fe200078ec0ff */
[----:B------:R-:W-:Y:S01]  /*6480*/  IMAD.U32 R35, R35, 0x10000, RZ ;  /* 0x0001000023237824 */ /* 0x000fe200078e00ff */
[----:B------:R-:W-:Y:S01]  /*6490*/  LOP3.LUT R12, R12, 0xffff0000, RZ, 0xc0, !PT ;  /* 0xffff00000c0c7812 */ /* 0x000fe200078ec0ff */
[C---:B------:R-:W-:Y:S01]  /*64a0*/  FFMA.FTZ R34, R32.reuse, R41, R15 ;  /* 0x0000002920227223 */ /* 0x040fe2000001000f */
[----:B------:R-:W-:Y:S01]  /*64b0*/  FFMA.FTZ R43, R32, R39, -R43 ;  /* 0x00000027202b7223 */ /* 0x000fe2000001082b */
[C---:B------:R-:W-:Y:S01]  /*64c0*/  FMUL.FTZ R15, R11.reuse, R114 ;  /* 0x000000720b0f7220 */ /* 0x040fe20000410000 */
[----:B------:R-:W-:Y:S01]  /*64d0*/  FMUL.FTZ R39, R11, R79 ;  /* 0x0000004f0b277220 */ /* 0x000fe20000410000 */
        /* <DEDUP_REMOVED lines=10> */
.L_x_513:
[----:B------:R-:W-:Y:S05]  /*6580*/  BSYNC B2 ;  /* 0x0000000000027941 */ /* 0x000fea0003800000 */
.L_x_512:
[----:B----4-:R0:W-:Y:S02]  /*6590*/  ST.E.128 desc[UR48][R36.64], R12 ;  /* 0x0000000c24007985 */ /* 0x0101e4000c101d30 */
.L_x_511:
[----:B------:R-:W-:Y:S05]  /*65a0*/  BSYNC B1 ;  /* 0x0000000000017941 */ /* 0x000fea0003800000 */
.L_x_510:
[----:B------:R-:W-:-:S13]  /*65b0*/  ISETP.NE.AND P3, PT, R20, RZ, PT ;  /* 0x000000ff1400720c */ /* 0x000fda0003f65270 */
        /* <DEDUP_REMOVED lines=9> */
[--C-:B------:R-:W-:Y:S02]  /*6650*/  SHF.R.U64 R36, R30, 0x10, R31.reuse ;  /* 0x000000101e247819 */ /* 0x100fe4000000121f */
[----:B------:R-:W-:Y:S02]  /*6660*/  SHF.R.U32.HI R34, RZ, 0x10, R31 ;  /* 0x00000010ff227819 */ /* 0x000fe4000001161f */
[----:B---3--:R-:W-:Y:S02]  /*6670*/  SHF.R.U32.HI R11, RZ, 0x10, R29 ;  /* 0x00000010ff0b7819 */ /* 0x008fe4000001161d */
[----:B------:R-:W-:Y:S02]  /*6680*/  PRMT R31, R78, 0x5432, R35 ;  /* 0x000054324e1f7816 */ /* 0x000fe40000000023 */
[----:B------:R-:W-:-:S02]  /*6690*/  PRMT R36, R77, 0x5432, R36 ;  /* 0x000054324d247816 */ /* 0x000fc40000000024 */
[----:B------:R-:W-:Y:S02]  /*66a0*/  PRMT R77, R77, 0x5410, R34 ;  /* 0x000054104d4d7816 */ /* 0x000fe40000000022 */
[----:B------:R-:W-:Y:S01]  /*66b0*/  LOP3.LUT R29, R14, 0xffff0000, RZ, 0xc0, !PT ;  /* 0xffff00000e1d7812 */ /* 0x000fe200078ec0ff */
[----:B------:R-:W-:Y:S01]  /*66c0*/  IMAD.U32 R14, R13, 0x10000, RZ ;  /* 0x000100000d0e7824 */ /* 0x000fe200078e00ff */
[----:B------:R-:W-:Y:S01]  /*66d0*/  PRMT R78, R78, 0x5410, R11 ;  /* 0x000054104e4e7816 */ /* 0x000fe2000000000b */
[----:B------:R-:W-:Y:S01]  /*66e0*/  IMAD.U32 R38, R77, 0x10000, RZ ;  /* 0x000100004d267824 */ /* 0x000fe200078e00ff */
[----:B------:R-:W-:Y:S01]  /*66f0*/  LOP3.LUT R13, R13, 0xffff0000, RZ, 0xc0, !PT ;  /* 0xffff00000d0d7812 */ /* 0x000fe200078ec0ff */
[----:B------:R-:W-:Y:S01]  /*6700*/  IMAD.U32 R11, R12, 0x10000, RZ ;  /* 0x000100000c0b7824 */ /* 0x000fe200078e00ff */
[----:B------:R-:W-:Y:S01]  /*6710*/  LOP3.LUT R37, R36, 0xffff0000, RZ, 0xc0, !PT ;  /* 0xffff000024257812 */ /* 0x000fe200078ec0ff */
[----:B------:R-:W-:Y:S01]  /*6720*/  IMAD.U32 R35, R78, 0x10000, RZ ;  /* 0x000100004e237824 */ /* 0x000fe200078e00ff */
[----:B------:R-:W-:Y:S01]  /*6730*/  LOP3.LUT R34, R31, 0xffff0000, RZ, 0xc0, !PT ;  /* 0xffff00001f227812 */ /* 0x000fe200078ec0ff */
[----:B------:R-:W-:Y:S01]  /*6740*/  IMAD.U32 R36, R36, 0x10000, RZ ;  /* 0x0001000024247824 */ /* 0x000fe200078e00ff */
[----:B------:R-:W-:Y:S01]  /*6750*/  LOP3.LUT R30, R15, 0xffff0000, RZ, 0xc0, !PT ;  /* 0xffff00000f1e7812 */ /* 0x000fe200078ec0ff */
[C---:B------:R-:W-:Y:S01]  /*6760*/  FMUL.FTZ R39, R13.reuse, R37 ;  /* 0x000000250d277220 */ /* 0x040fe20000410000 */
[----:B------:R-:W-:Y:S01]  /*6770*/  LOP3.LUT R12, R12, 0xffff0000, RZ, 0xc0, !PT ;  /* 0xffff00000c0c7812 */ /* 0x000fe200078ec0ff */
[----:B------:R-:W-:Y:S01]  /*6780*/  FMUL.FTZ R40, R13, R34 ;  /* 0x000000220d287220 */ /* 0x000fe20000410000 */
[----:B------:R-:W-:Y:S01]  /*6790*/  FMUL.FTZ R13, R29, R38 ;  /* 0x000000261d0d7220 */ /* 0x000fe20000410000 */
[----:B------:R-:W-:Y:S01]  /*67a0*/  LOP3.LUT R77, R77, 0xffff0000, RZ, 0xc0, !PT ;  /* 0xffff00004d4d7812 */ /* 0x000fe200078ec0ff */
[----:B------:R-:W-:Y:S01]  /*67b0*/  FMUL.FTZ R29, R29, R35 ;  /* 0x000000231d1d7220 */ /* 0x000fe20000410000 */
[----:B------:R-:W-:Y:S01]  /*67c0*/  LOP3.LUT R78, R78, 0xffff0000, RZ, 0xc0, !PT ;  /* 0xffff00004e4e7812 */ /* 0x000fe200078ec0ff */
[----:B------:R-:W-:-:S02]  /*67d0*/  IMAD.U32 R31, R31, 0x10000, RZ ;  /* 0x000100001f1f7824 */ /* 0x000fc400078e00ff */
[C---:B------:R-:W-:Y:S01]  /*67e0*/  FFMA.FTZ R39, R14.reuse, R34, -R39 ;  /* 0x000000220e277223 */ /* 0x040fe20000010827 */
[----:B------:R-:W-:Y:S01]  /*67f0*/  FFMA.FTZ R40, R14, R37, R40 ;  /* 0x000000250e287223 */ /* 0x000fe20000010028 */
[C---:B------:R-:W-:Y:S01]  /*6800*/  FFMA.FTZ R35, R28.reuse, R35, -R13 ;  /* 0x000000231c237223 */ /* 0x040fe2000001080d */
[----:B------:R-:W-:Y:S02]  /*6810*/  IMAD.U32 R15, R15, 0x10000, RZ ;  /* 0x000100000f0f7824 */ /* 0x000fe400078e00ff */
[----:B------:R-:W-:Y:S01]  /*6820*/  FFMA.FTZ R28, R28, R38, R29 ;  /* 0x000000261c1c7223 */ /* 0x000fe2000001001d */
[----:B------:R-:W-:Y:S01]  /*6830*/  FMUL.FTZ R34, R30, R77 ;  /* 0x0000004d1e227220 */ /* 0x000fe20000410000 */
[C---:B------:R-:W-:Y:S01]  /*6840*/  FMUL.FTZ R14, R12.reuse, R36 ;  /* 0x000000240c0e7220 */ /* 0x040fe20000410000 */
[-C--:B------:R-:W-:Y:S01]  /*6850*/  FMUL.FTZ R13, R12, R31.reuse ;  /* 0x0000001f0c0d7220 */ /* 0x080fe20000410000 */
[-C--:B------:R-:W-:Y:S01]  /*6860*/  FMUL.FTZ R30, R30, R78.reuse ;  /* 0x0000004e1e1e7220 */ /* 0x080fe20000410000 */
[----:B------:R-:W-:Y:S01]  /*6870*/  FFMA.FTZ R34, R15, R78, -R34 ;  /* 0x0000004e0f227223 */ /* 0x000fe20000010822 */
[C---:B------:R-:W-:Y:S01]  /*6880*/  FFMA.FTZ R14, R11.reuse, R31, -R14 ;  /* 0x0000001f0b0e7223 */ /* 0x040fe2000001080e */
[----:B------:R-:W-:Y:S01]  /*6890*/  FFMA.FTZ R13, R11, R36, R13 ;  /* 0x000000240b0d7223 */ /* 0x000fe2000001000d */
[----:B------:R-:W-:Y:S01]  /*68a0*/  FFMA.FTZ R15, R15, R77, R30 ;  /* 0x0000004d0f0f7223 */ /* 0x000fe2000001001e */
[----:B------:R-:W-:-:S02]  /*68b0*/  F2FP.BF16.F32.PACK_AB R39, R40, R39 ;  /* 0x000000272827723e */ /* 0x000fc400000010ff */
[----:B------:R-:W-:Y:S02]  /*68c0*/  F2FP.BF16.F32.PACK_AB R28, R28, R35 ;  /* 0x000000231c1c723e */ /* 0x000fe400000010ff */
[----:B------:R-:W-:Y:S01]  /*68d0*/  F2FP.BF16.F32.PACK_AB R12, R13, R14 ;  /* 0x0000000e0d0c723e */ /* 0x000fe200000010ff */
[----:B------:R-:W-:Y:S01]  /*68e0*/  IMAD.MOV.U32 R13, RZ, RZ, R39 ;  /* 0x000000ffff0d7224 */ /* 0x000fe200078e0027 */
[----:B------:R-:W-:Y:S01]  /*68f0*/  F2FP.BF16.F32.PACK_AB R15, R15, R34 ;  /* 0x000000220f0f723e */ /* 0x000fe200000010ff */
[----:B------:R-:W-:-:S07]  /*6900*/  IMAD.MOV.U32 R14, RZ, RZ, R28 ;  /* 0x000000ffff0e7224 */ /* 0x000fce00078e001c */
.L_x_515:
[----:B------:R-:W-:Y:S05]  /*6910*/  BSYNC B1 ;  /* 0x0000000000017941 */ /* 0x000fea0003800000 */
.L_x_514:
[----:B----4-:R0:W-:Y:S01]  /*6920*/  ST.E.128 desc[UR48][R32.64], R12 ;  /* 0x0000000c20007985 */ /* 0x0101e2000c101d30 */
[----:B------:R-:W-:Y:S05]  /*6930*/  BRA `(.L_x_493) ;  /* 0x0000004000b87947 */ /* 0x000fea0003800000 */
.L_x_459:
        /* <DEDUP_REMOVED lines=20> */
[----:B------:R-:W-:Y:S01]  /*6a80*/  CS2R R60, SRZ ;  /* 0x00000000003c7805 */ /* 0x000fe2000001ff00 */
[----:B------:R-:W-:Y:S06]  /*6a90*/  @P3 BRA `(.L_x_517) ;  /* 0x00000000007c3947 */ /* 0x000fec0003800000 */
[----:B------:R-:W-:Y:S01]  /*6aa0*/  IADD3 R30, P2, R94, R14, RZ ;  /* 0x0000000e5e1e7210 */ /* 0x000fe20007f5e0ff */
[----:B------:R-:W-:Y:S01]  /*6ab0*/  ULDC.64 UR4, c[0x0][0x3e8] ;  /* 0x0000fa0000047ab9 */ /* 0x000fe20000000a00 */
[----:B------:R-:W-:Y:S02]  /*6ac0*/  CS2R R38, SRZ ;  /* 0x0000000000267805 */ /* 0x000fe4000001ff00 */
[----:B------:R-:W-:Y:S02]  /*6ad0*/  CS2R R36, SRZ ;  /* 0x0000000000247805 */ /* 0x000fe4000001ff00 */
[----:B------:R-:W-:Y:S01]  /*6ae0*/  CS2R R62, SRZ ;  /* 0x00000000003e7805 */ /* 0x000fe2000001ff00 */
[----:B------:R-:W-:Y:S01]  /*6af0*/  IMAD.X R31, R11, 0x1, R98, P2 ;  /* 0x000000010b1f7824 */ /* 0x000fe200010e0662 */
[----:B------:R-:W-:Y:S02]  /*6b00*/  IADD3 R28, P2, R88, R12, RZ ;  /* 0x0000000c581c7210 */ /* 0x000fe40007f5e0ff */
[----:B------:R-:W-:-:S03]  /*6b10*/  CS2R R60, SRZ ;  /* 0x00000000003c7805 */ /* 0x000fc6000001ff00 */
        /* <DEDUP_REMOVED lines=8> */
[----:B------:R-:W-:Y:S02]  /*6ba0*/  CS2R R32, SRZ ;  /* 0x0000000000207805 */ /* 0x000fe4000001ff00 */
[----:B------:R-:W-:Y:S02]  /*6bb0*/  CS2R R46, SRZ ;  /* 0x00000000002e7805 */ /* 0x000fe4000001ff00 */
[----:B------:R-:W-:-:S05]  /*6bc0*/  CS2R R44, SRZ ;  /* 0x00000000002c7805 */ /* 0x000fca000001ff00 */
[----:B------:R0:W5:Y:S04]  /*6bd0*/  @!P2 LDG.E.128 R36, desc[UR48][R64.64] ;  /* 0x000000304024a981 */ /* 0x000168000c1e1d00 */
[----:B------:R0:W5:Y:S01]  /*6be0*/  @!P2 LDG.E.128 R60, desc[UR48][R68.64] ;  /* 0x00000030443ca981 */ /* 0x000162000c1e1d00 */
[----:B------:R-:W-:Y:S02]  /*6bf0*/  ISETP.GE.AND P2, PT, R194, R117, PT ;  /* 0x00000075c200720c */ /* 0x000fe40003f46270 */
[----:B------:R-:W-:Y:S02]  /*6c00*/  CS2R R30, SRZ ;  /* 0x00000000001e7805 */ /* 0x000fe4000001ff00 */
[----:B------:R-:W-:Y:S02]  /*6c10*/  CS2R R28, SRZ ;  /* 0x00000000001c7805 */ /* 0x000fe4000001ff00 */
[----:B------:R-:W-:-:S02]  /*6c20*/  CS2R R42, SRZ ;  /* 0x00000000002a7805 */ /* 0x000fc4000001ff00 */
[----:B------:R-:W-:-:S05]  /*6c30*/  CS2R R40, SRZ ;  /* 0x0000000000287805 */ /* 0x000fca000001ff00 */
[----:B------:R0:W5:Y:S04]  /*6c40*/  @!P2 LDG.E.128 R32, desc[UR48][R64.64+0x40] ;  /* 0x000040304020a981 */ /* 0x000168000c1e1d00 */
[----:B------:R0:W5:Y:S01]  /*6c50*/  @!P2 LDG.E.128 R44, desc[UR48][R68.64+0x40] ;  /* 0x00004030442ca981 */ /* 0x000162000c1e1d00 */
[----:B------:R-:W-:-:S13]  /*6c60*/  ISETP.GE.AND P2, PT, R193, R117, PT ;  /* 0x00000075c100720c */ /* 0x000fda0003f46270 */
[----:B------:R0:W5:Y:S04]  /*6c70*/  @!P2 LDG.E.128 R28, desc[UR48][R64.64+0x80] ;  /* 0x00008030401ca981 */ /* 0x000168000c1e1d00 */
[----:B------:R0:W5:Y:S02]  /*6c80*/  @!P2 LDG.E.128 R40, desc[UR48][R68.64+0x80] ;  /* 0x000080304428a981 */ /* 0x000164000c1e1d00 */
.L_x_517:
[----:B------:R-:W-:Y:S05]  /*6c90*/  BSYNC B1 ;  /* 0x0000000000017941 */ /* 0x000fea0003800000 */
.L_x_516:
[----:B------:R-:W-:Y:S01]  /*6ca0*/  VIADD R77, R203, 0x40 ;  /* 0x00000040cb4d7836 */ /* 0x000fe20000000000 */
[----:B------:R-:W-:Y:S01]  /*6cb0*/  BSSY B1, `(.L_x_518) ;  /* 0x0000028000017945 */ /* 0x000fe20003800000 */
[----:B0-----:R-:W-:Y:S02]  /*6cc0*/  CS2R R64, SRZ ;  /* 0x0000000000407805 */ /* 0x001fe4000001ff00 */
[----:B------:R-:W-:Y:S02]  /*6cd0*/  CS2R R70, SRZ ;  /* 0x0000000000467805 */ /* 0x000fe4000001ff00 */
[----:B------:R-:W-:Y:S02]  /*6ce0*/  CS2R R68, SRZ ;  /* 0x0000000000447805 */ /* 0x000fe4000001ff00 */
[----:B------:R-:W-:Y:S02]  /*6cf0*/  ISETP.GE.AND P4, PT, R77, R82, PT ;  /* 0x000000524d00720c */ /* 0x000fe40003f86270 */
[----:B------:R-:W-:-:S02]  /*6d00*/  CS2R R74, SRZ ;  /* 0x00000000004a7805 */ /* 0x000fc4000001ff00 */
[----:B------:R-:W-:Y:S01]  /*6d10*/  CS2R R72, SRZ ;  /* 0x0000000000487805 */ /* 0x000fe2000001ff00 */
[----:B-----5:R-:W-:-:S08]  /*6d20*/  IMAD.MOV.U32 R76, RZ, RZ, R30 ;  /* 0x000000ffff4c7224 */ /* 0x020fd000078e001e */
[----:B------:R-:W-:Y:S05]  /*6d30*/  @P4 BRA `(.L_x_519) ;  /* 0x00000000007c4947 */ /* 0x000fea0003800000 */
[----:B------:R-:W-:Y:S01]  /*6d40*/  IADD3 R15, P2, P5, R94, R14, R102 ;  /* 0x0000000e5e0f7210 */ /* 0x000fe20007d5e066 */
[----:B------:R-:W-:Y:S01]  /*6d50*/  ULDC.64 UR4, c[0x0][0x3e8] ;  /* 0x0000fa0000047ab9 */ /* 0x000fe20000000a00 */
[----:B------:R-:W-:Y:S02]  /*6d60*/  CS2R R58, SRZ ;  /* 0x00000000003a7805 */ /* 0x000fe4000001ff00 */
[----:B------:R-:W-:Y:S02]  /*6d70*/  CS2R R56, SRZ ;  /* 0x0000000000387805 */ /* 0x000fe4000001ff00 */
[----:B------:R-:W-:Y:S02]  /*6d80*/  IADD3.X R48, R98, R11, R101, P2, P5 ;  /* 0x0000000b62307210 */ /* 0x000fe400017ea465 */
[----:B------:R-:W-:Y:S02]  /*6d90*/  CS2R R74, SRZ ;  /* 0x00000000004a7805 */ /* 0x000fe4000001ff00 */
[----:B------:R-:W-:-:S02]  /*6da0*/  IADD3 R13, P2, P5, R88, R12, R104 ;  /* 0x0000000c580d7210 */ /* 0x000fc40007d5e068 */
[----:B------:R-:W-:Y:S02]  /*6db0*/  CS2R R72, SRZ ;  /* 0x0000000000487805 */ /* 0x000fe4000001ff00 */
        /* <DEDUP_REMOVED lines=23> */
.L_x_519:
[----:B------:R-:W-:Y:S05]  /*6f30*/  BSYNC B1 ;  /* 0x0000000000017941 */ /* 0x000fea0003800000 */
.L_x_518:
[----:B0-----:R-:W-:Y:S01]  /*6f40*/  IMAD.MOV.U32 R12, RZ, RZ, R28 ;  /* 0x000000ffff0c7224 */ /* 0x001fe200078e001c */
[----:B------:R-:W-:Y:S01]  /*6f50*/  MOV R11, R29 ;  /* 0x0000001d000b7202 */ /* 0x000fe20000000f00 */
[----:B------:R-:W-:Y:S01]  /*6f60*/  IMAD.MOV.U32 R13, RZ, RZ, R31 ;  /* 0x000000ffff0d7224 */ /* 0x000fe200078e001f */
[----:B------:R-:W-:Y:S01]  /*6f70*/  ISETP.NE.AND P2, PT, R214, 0x3, PT ;  /* 0x00000003d600780c */ /* 0x000fe20003f45270 */
[----:B------:R-:W-:Y:S01]  /*6f80*/  IMAD.MOV.U32 R14, RZ, RZ, R34 ;  /* 0x000000ffff0e7224 */ /* 0x000fe200078e0022 */
[----:B------:R-:W-:Y:S01]  /*6f90*/  PRMT R158, R12, 0x5410, R11 ;  /* 0x000054100c9e7816 */ /* 0x000fe2000000000b */
[----:B------:R-:W-:Y:S01]  /*6fa0*/  IMAD.MOV.U32 R11, RZ, RZ, R32 ;  /* 0x000000ffff0b7224 */ /* 0x000fe200078e0020 */
[----:B------:R-:W-:Y:S01]  /*6fb0*/  PRMT R157, R76, 0x5410, R13 ;  /* 0x000054104c9d7816 */ /* 0x000fe2000000000d */
[----:B------:R-:W-:Y:S02]  /*6fc0*/  IMAD.MOV.U32 R12, RZ, RZ, R33 ;  /* 0x000000ffff0c7224 */ /* 0x000fe400078e0021 */
[----:B------:R-:W-:-:S03]  /*6fd0*/  IMAD.MOV.U32 R13, RZ, RZ, R35 ;  /* 0x000000ffff0d7224 */ /* 0x000fc600078e0023 */
[----:B------:R-:W-:Y:S01]  /*6fe0*/  PRMT R164, R12, 0x5410, R11 ;  /* 0x000054100ca47816 */ /* 0x000fe2000000000b */
[----:B------:R-:W-:Y:S01]  /*6ff0*/  IMAD.MOV.U32 R11, RZ, RZ, R38 ;  /* 0x000000ffff0b7224 */ /* 0x000fe200078e0026 */
[----:B------:R-:W-:Y:S01]  /*7000*/  PRMT R162, R14, 0x5410, R13 ;  /* 0x000054100ea27816 */ /* 0x000fe2000000000d */
[----:B------:R-:W-:Y:S02]  /*7010*/  IMAD.MOV.U32 R12, RZ, RZ, R39 ;  /* 0x000000ffff0c7224 */ /* 0x000fe400078e0027 */
        /* <DEDUP_REMOVED lines=18> */
[----:B------:R-:W-:-:S03]  /*7140*/  IMAD.MOV.U32 R12, RZ, RZ, R63 ;  /* 0x000000ffff0c7224 */ /* 0x000fc600078e003f */
[----:B------:R-:W-:Y:S01]  /*7150*/  PRMT R152, R152, 0x5410, R11 ;  /* 0x0000541098987816 */ /* 0x000fe2000000000b */
[----:B------:R-:W-:Y:S01]  /*7160*/  IMAD.MOV.U32 R11, RZ, RZ, R60 ;  /* 0x000000ffff0b7224 */ /* 0x000fe200078e003c */
[----:B------:R-:W-:Y:S01]  /*7170*/  PRMT R166, R166, 0x5410, R12 ;  /* 0x00005410a6a67816 */ /* 0x000fe2000000000c */
[----:B------:R-:W-:-:S03]  /*7180*/  IMAD.MOV.U32 R12, RZ, RZ, R61 ;  /* 0x000000ffff0c7224 */ /* 0x000fc600078e003d */
[----:B------:R-:W-:Y:S01]  /*7190*/  PRMT R150, R11, 0x7610, R150 ;  /* 0x000076100b967816 */ /* 0x000fe20000000096 */
[----:B-----5:R-:W-:Y:S01]  /*71a0*/  IMAD.MOV.U32 R11, RZ, RZ, R51 ;  /* 0x000000ffff0b7224 */ /* 0x020fe200078e0033 */
        /* <DEDUP_REMOVED lines=12> */
[----:B------:R-:W-:Y:S01]  /*7270*/  IMAD.MOV.U32 R11, RZ, RZ, R59 ;  /* 0x000000ffff0b7224 */ /* 0x000fe200078e003b */
[----:B------:R-:W-:-:S04]  /*7280*/  MOV R12, R58 ;  /* 0x0000003a000c7202 */ /* 0x000fc80000000f00 */
        /* <DEDUP_REMOVED lines=27> */
.L_x_520:
[----:B------:R-:W-:Y:S01]  /*7440*/  IMAD R83, R19, 0x8, R18 ;  /* 0x0000000813537824 */ /* 0x000fe200078e0212 */
[----:B------:R-:W-:Y:S01]  /*7450*/  SHF.L.U32 R84, R204, 0x1f, RZ ;  /* 0x0000001fcc547819 */ /* 0x000fe200000006ff */
[----:B------:R-:W-:Y:S03]  /*7460*/  BSSY B1, `(.L_x_521) ;  /* 0x0000003000017945 */ /* 0x000fe60003800000 */
[----:B------:R-:W0:Y:S02]  /*7470*/  SYNCS.PHASECHK.TRANS64.TRYWAIT P5, [R83+URZ+0x30890], R84 ;  /* 0x03089054530075a7 */ /* 0x000e2400080a017f */
[----:B0-----:R-:W-:Y:S05]  /*7480*/  @!P5 BRA `(.L_x_522) ;  /* 0x000001b40010d947 */ /* 0x001fea0003800000 */
.L_x_802:
[----:B------:R-:W-:Y:S05]  /*7490*/  BSYNC B1 ;  /* 0x0000000000017941 */ /* 0x000fea0003800000 */
.L_x_521:
[----:B------:R-:W1:Y:S01]  /*74a0*/  LDC R130, c[0x0][0x2f4] ;  /* 0x0000bd00ff827b82 */ /* 0x000e620000000800 */
[----:B------:R-:W-:Y:S01]  /*74b0*/  UMOV UR4, 0xffffffff ;  /* 0xffffffff00047882 */ /* 0x000fe20000000000 */
[----:B-1----:R-:W-:Y:S02]  /*74c0*/  IMAD.IADD R133, R130, 0x1, -R118 ;  /* 0x0000000182857824 */ /* 0x002fe400078e0a76 */
[----:B------:R-:W-:Y:S05]  /*74d0*/  BRA.DIV UR4, `(.L_x_523) ;  /* 0x000001b604107947 */ /* 0x000fea000b800000 */
[----:B------:R1:W2:Y:S04]  /*74e0*/  SHFL.IDX PT, R115, R113, RZ, 0x1c1f ;  /* 0x001c1fff71737589 */ /* 0x0002a800000e0000 */
[----:B------:R1:W3:Y:S02]  /*74f0*/  SHFL.IDX PT, R11, R116, RZ, 0x1c1f ;  /* 0x001c1fff740b7589 */ /* 0x0002e400000e0000 */
.L_x_806:
[----:B------:R-:W-:Y:S04]  /*7500*/  BSSY B1, `(.L_x_524) ;  /* 0x000017d000017945 */ /* 0x000fe80003800000 */
[----:B------:R-:W-:Y:S05]  /*7510*/  @P3 BRA `(.L_x_525) ;  /* 0x0000001400ec3947 */ /* 0x000fea0003800000 */
[----:B------:R-:W-:Y:S01]  /*7520*/  ISETP.NE.AND P3, PT, R6, RZ, PT ;  /* 0x000000ff0600720c */ /* 0x000fe20003f65270 */
[----:B------:R-:W-:Y:S01]  /*7530*/  BSSY B2, `(.L_x_526) ;  /* 0x000007d000027945 */ /* 0x000fe20003800000 */
[----:B---3--:R-:W-:-:S11]  /*7540*/  IMAD.MOV.U32 R114, RZ, RZ, R11 ;  /* 0x000000ffff727224 */ /* 0x008fd600078e000b */
[----:B------:R-:W-:Y:S05]  /*7550*/  @!P3 BRA `(.L_x_527) ;  /* 0x0000000400e8b947 */ /* 0x000fea0003800000 */
[----:B------:R-:W-:Y:S01]  /*7560*/  SEL R12, R118, R133, !P0 ;  /* 0x00000085760c7207 */ /* 0x000fe20004000000 */
[----:B------:R-:W-:Y:S01]  /*7570*/  BSSY B3, `(.L_x_528) ;  /* 0x0000072000037945 */ /* 0x000fe20003800000 */
[----:B------:R-:W-:Y:S02]  /*7580*/  ISETP.GE.AND P3, PT, R16, R117, PT ;  /* 0x000000751000720c */ /* 0x000fe40003f66270 */
[----:B------:R-:W-:-:S04]  /*7590*/  SHF.R.S32.HI R13, RZ, 0x1f, R12 ;  /* 0x0000001fff0d7819 */ /* 0x000fc8000001140c */
[----:B------:R-:W-:-:S04]  /*75a0*/  LEA.HI R13, R13, R12, RZ, 0x4 ;  /* 0x0000000c0d0d7211 */ /* 0x000fc800078f20ff */
[----:B------:R-:W-:-:S04]  /*75b0*/  LEA.HI.SX32 R139, R13, R111, 0x1c ;  /* 0x0000006f0d8b7211 */ /* 0x000fc800078fe2ff */
[----:B------:R-:W-:-:S04]  /*75c0*/  SHF.R.S32.HI R13, RZ, 0x1f, R139 ;  /* 0x0000001fff0d7819 */ /* 0x000fc8000001148b */
[----:B------:R-:W-:Y:S01]  /*75d0*/  LEA.HI R13, R13, R139, RZ, 0x3 ;  /* 0x0000008b0d0d7211 */ /* 0x000fe200078f18ff */
[----:B------:R-:W-:-:S03]  /*75e0*/  IMAD.SHL.U32 R139, R139, 0x8, RZ ;  /* 0x000000088b8b7824 */ /* 0x000fc600078e00ff */
[----:B------:R-:W-:Y:S02]  /*75f0*/  SHF.R.S32.HI R13, RZ, 0x3, R13 ;  /* 0x00000003ff0d7819 */ /* 0x000fe4000001140d */
[----:B------:R-:W-:-:S03]  /*7600*/  LOP3.LUT R12, R216, 0x38, R139, 0xf8, !PT ;  /* 0x00000038d80c7812 */ /* 0x000fc600078ef88b */
[----:B------:R-:W-:Y:S01]  /*7610*/  IMAD R13, R13, 0x1800, R218 ;  /* 0x000018000d0d7824 */ /* 0x000fe200078e02da */
[----:B------:R-:W-:-:S05]  /*7620*/  LOP3.LUT R12, R12, R217, RZ, 0x3c, !PT ;  /* 0x000000d90c0c7212 */ /* 0x000fca00078e3cff */
[----:B------:R-:W-:-:S04]  /*7630*/  IMAD.IADD R12, R13, 0x1, R12 ;  /* 0x000000010d0c7824 */ /* 0x000fc800078e020c */
[C---:B------:R-:W-:Y:S02]  /*7640*/  IMAD R76, R19.reuse, 0x4800, R12 ;  /* 0x00004800134c7824 */ /* 0x040fe400078e020c */
[----:B------:R-:W-:Y:S02]  /*7650*/  IMAD R12, R19, 0x4800, R132 ;  /* 0x00004800130c7824 */ /* 0x000fe400078e0284 */
[--C-:B------:R-:W-:Y:S02]  /*7660*/  IMAD R76, R76, 0x2, R18.reuse ;  /* 0x000000024c4c7824 */ /* 0x100fe400078e0212 */
[----:B------:R-:W-:-:S04]  /*7670*/  IMAD R12, R12, 0x2, R18 ;  /* 0x000000020c0c7824 */ /* 0x000fc800078e0212 */
[----:B------:R-:W3:Y:S04]  /*7680*/  LDS.128 R76, [R76+0x1e400] ;  /* 0x01e400004c4c7984 */ /* 0x000ee80000000c00 */
[----:B------:R-:W4:Y:S01]  /*7690*/  LDS.128 R12, [R12+0x1e400] ;  /* 0x01e400000c0c7984 */ /* 0x000f220000000c00 */
[----:B------:R-:W-:Y:S05]  /*76a0*/  @P3 BRA `(.L_x_529) ;  /* 0x0000000400783947 */ /* 0x000fea0003800000 */
[--C-:B------:R-:W-:Y:S02]  /*76b0*/  SHF.R.U64 R36, R36, 0x10, R37.reuse ;  /* 0x0000001024247819 */ /* 0x100fe40000001225 */
[----:B------:R-:W-:Y:S02]  /*76c0*/  SHF.R.U32.HI R37, RZ, 0x10, R37 ;  /* 0x00000010ff257819 */ /* 0x000fe40000011625 */
[----:B------:R-:W-:Y:S02]  /*76d0*/  SHF.R.U32.HI R145, RZ, 0x10, R61 ;  /* 0x00000010ff917819 */ /* 0x000fe4000001163d */
[C---:B------:R-:W-:Y:S02]  /*76e0*/  PRMT R36, R144.reuse, 0x5432, R36 ;  /* 0x0000543290247816 */ /* 0x040fe40000000024 */
[----:B------:R-:W-:Y:S02]  /*76f0*/  PRMT R37, R144, 0x5410, R37 ;  /* 0x0000541090257816 */ /* 0x000fe40000000025 */
[----:B------:R-:W-:-:S02]  /*7700*/  SHF.R.U64 R38, R38, 0x10, R39 ;  /* 0x0000001026267819 */ /* 0x000fc40000001227 */
[----:B------:R-:W-:Y:S02]  /*7710*/  SHF.R.U32.HI R144, RZ, 0x10, R39 ;  /* 0x00000010ff907819 */ /* 0x000fe40000011627 */
[----:B------:R-:W-:Y:S02]  /*7720*/  SHF.R.U64 R39, R60, 0x10, R61 ;  /* 0x000000103c277819 */ /* 0x000fe4000000123d */
[----:B------:R-:W-:Y:S02]  /*7730*/  SHF.R.U64 R60, R62, 0x10, R63 ;  /* 0x000000103e3c7819 */ /* 0x000fe4000000123f */
[C---:B------:R-:W-:Y:S02]  /*7740*/  PRMT R145, R151.reuse, 0x5410, R145 ;  /* 0x0000541097917816 */ /* 0x040fe40000000091 */
[----:B------:R-:W-:Y:S02]  /*7750*/  PRMT R61, R150, 0x5432, R38 ;  /* 0x00005432963d7816 */ /* 0x000fe40000000026 */
[----:B------:R-:W-:Y:S01]  /*7760*/  PRMT R38, R151, 0x5432, R144 ;  /* 0x0000543297267816 */ /* 0x000fe20000000090 */
[----:B------:R-:W-:Y:S01]  /*7770*/  IMAD.U32 R151, R145, 0x10000, RZ ;  /* 0x0001000091977824 */ /* 0x000fe200078e00ff */
[----:B------:R-:W-:Y:S01]  /*7780*/  PRMT R60, R152, 0x5432, R60 ;  /* 0x00005432983c7816 */ /* 0x000fe2000000003c */
[----:B---3--:R-:W-:Y:S01]  /*7790*/  IMAD.U32 R152, R77, 0x10000, RZ ;  /* 0x000100004d987824 */ /* 0x008fe200078e00ff */
[----:B------:R-:W-:Y:S01]  /*77a0*/  SHF.R.U32.HI R62, RZ, 0x10, R63 ;  /* 0x00000010ff3e7819 */ /* 0x000fe2000001163f */
[----:B------:R-:W-:Y:S01]  /*77b0*/  IMAD.U32 R63, R37, 0x10000, RZ ;  /* 0x00010000253f7824 */ /* 0x000fe200078e00ff */
[----:B------:R-:W-:Y:S01]  /*77c0*/  PRMT R39, R150, 0x5410, R39 ;  /* 0x0000541096277816 */ /* 0x000fe20000000027 */
[----:B----4-:R-:W-:-:S02]  /*77d0*/  IMAD.U32 R150, R13, 0x10000, RZ ;  /* 0x000100000d967824 */ /* 0x010fc400078e00ff */
[----:B------:R-:W-:Y:S01]  /*77e0*/  FMUL.FTZ R144, R152, R151 ;  /* 0x0000009798907220 */ /* 0x000fe20000410000 */
[----:B------:R-:W-:Y:S02]  /*77f0*/  LOP3.LUT R145, R145, 0xffff0000, RZ, 0xc0, !PT ;  /* 0xffff000091917812 */ /* 0x000fe400078ec0ff */
[----:B------:R-:W-:Y:S01]  /*7800*/  LOP3.LUT R77, R77, 0xffff0000, RZ, 0xc0, !PT ;  /* 0xffff00004d4d7812 */ /* 0x000fe200078ec0ff */
[-C--:B------:R-:W-:Y:S01]  /*7810*/  FFMA.FTZ R144, R150, R63.reuse, -R144 ;  /* 0x0000003f96907223 */ /* 0x080fe20000010890 */
[----:B------:R-:W-:Y:S01]  /*7820*/  FMUL.FTZ R63, R152, R63 ;  /* 0x0000003f983f7220 */ /* 0x000fe20000410000 */
[----:B------:R-:W-:Y:S01]  /*7830*/  LOP3.LUT R37, R37, 0xffff0000, RZ, 0xc0, !PT ;  /* 0xffff000025257812 */ /* 0x000fe200078ec0ff */
[----:B------:R-:W-:Y:S01]  /*7840*/  IMAD.U32 R152, R79, 0x10000, RZ ;  /* 0x000100004f987824 */ /* 0x000fe200078e00ff */
[----:B------:R-:W-:Y:S01]  /*7850*/  PRMT R62, R166, 0x5432, R62 ;  /* 0x00005432a63e7816 */ /* 0x000fe2000000003e */
[----:B------:R-:W-:Y:S01]  /*7860*/  FFMA.FTZ R63, R150, R151, R63 ;  /* 0x00000097963f7223 */ /* 0x000fe2000001003f */
[----:B------:R-:W-:Y:S01]  /*7870*/  LOP3.LUT R150, R13, 0xffff0000, RZ, 0xc0, !PT ;  /* 0xffff00000d967812 */ /* 0x000fe200078ec0ff */
[----:B------:R-:W-:Y:S01]  /*7880*/  FMUL.FTZ R13, R77, R145 ;  /* 0x000000914d0d7220 */ /* 0x000fe20000410000 */
[----:B------:R-:W-:Y:S01]  /*7890*/  LOP3.LUT R79, R79, 0xffff0000, RZ, 0xc0, !PT ;  /* 0xffff00004f4f7812 */ /* 0x000fe200078ec0ff */
[C---:B------:R-:W-:Y:S01]  /*78a0*/  IMAD.U32 R151, R62.reuse, 0x10000, RZ ;  /* 0x000100003e977824 */ /* 0x040fe200078e00ff */
[----:B------:R-:W-:Y:S01]  /*78b0*/  LOP3.LUT R62, R62, 0xffff0000, RZ, 0xc0, !PT ;  /* 0xffff00003e3e7812 */ /* 0x000fe200078ec0ff */
[-C--:B------:R-:W-:Y:S01]  /*78c0*/  FFMA.FTZ R13, R150, R37.reuse, -R13 ;  /* 0x00000025960d7223 */ /* 0x080fe2000001080d */
[----:B------:R-:W-:Y:S01]  /*78d0*/  FMUL.FTZ R37, R77, R37 ;  /* 0x000000254d257220 */ /* 0x000fe20000410000 */
[----:B------:R-:W-:-:S03]  /*78e0*/  FMUL.FTZ R77, R152, R151 ;  /* 0x00000097984d7220 */ /* 0x000fc60000410000 */
[----:B------:R-:W-:Y:S01]  /*78f0*/  FFMA.FTZ R37, R150, R145, R37 ;  /* 0x0000009196257223 */ /* 0x000fe20000010025 */
[C---:B------:R-:W-:Y:S01]  /*7900*/  SHF.L.U32 R150, R15.reuse, 0x10, RZ ;  /* 0x000000100f967819 */ /* 0x040fe200000006ff */
[C---:B------:R-:W-:Y:S01]  /*7910*/  IMAD.U32 R145, R38.reuse, 0x10000, RZ ;  /* 0x0001000026917824 */ /* 0x040fe200078e00ff */
[----:B------:R-:W-:Y:S02]  /*7920*/  LOP3.LUT R38, R38, 0xffff0000, RZ, 0xc0, !PT ;  /* 0xffff000026267812 */ /* 0x000fe400078ec0ff */
[----:B------:R-:W-:Y:S01]  /*7930*/  LOP3.LUT R15, R15, 0xffff0000, RZ, 0xc0, !PT ;  /* 0xffff00000f0f7812 */ /* 0x000fe200078ec0ff */
[-C--:B------:R-:W-:Y:S01]  /*7940*/  FFMA.FTZ R77, R150, R145.reuse, -R77 ;  /* 0x00000091964d7223 */ /* 0x080fe2000001084d */
[----:B------:R-:W-:Y:S01]  /*7950*/  FMUL.FTZ R145, R152, R145 ;  /* 0x0000009198917220 */ /* 0x000fe20000410000 */
[----:B------:R-:W-:Y:S01]  /*7960*/  F2FP.BF16.F32.PACK_AB R37, R37, R63 ;  /* 0x0000003f2525723e */ /* 0x000fe200000010ff */
[----:B------:R-:W-:Y:S01]  /*7970*/  IMAD.U32 R63, R76, 0x10000, RZ ;  /* 0x000100004c3f7824 */ /* 0x000fe200078e00ff */
[----:B------:R-:W-:Y:S01]  /*7980*/  F2FP.BF16.F32.PACK_AB R13, R13, R144 ;  /* 0x000000900d0d723e */ /* 0x000fe200000010ff */
[----:B------:R-:W-:Y:S01]  /*7990*/  FFMA.FTZ R145, R150, R151, R145 ;  /* 0x0000009796917223 */ /* 0x000fe20000010091 */
[----:B------:R-:W-:-:S04]  /*79a0*/  FMUL.FTZ R150, R79, R62 ;  /* 0x0000003e4f967220 */ /* 0x000fc80000410000 */
[-C--:B------:R-:W-:Y:S01]  /*79b0*/  FFMA.FTZ R150, R15, R38.reuse, -R150 ;  /* 0x000000260f967223 */ /* 0x080fe20000010896 */
[----:B------:R-:W-:-:S04]  /*79c0*/  FMUL.FTZ R38, R79, R38 ;  /* 0x000000264f267220 */ /* 0x000fc80000410000 */
[----:B------:R-:W-:Y:S01]  /*79d0*/  FFMA.FTZ R38, R15, R62, R38 ;  /* 0x0000003e0f267223 */ /* 0x000fe20000010026 */
[----:B------:R-:W-:Y:S01]  /*79e0*/  F2FP.BF16.F32.PACK_AB R150, R150, R77 ;  /* 0x0000004d9696723e */ /* 0x000fe200000010ff */
[C---:B------:R-:W-:Y:S01]  /*79f0*/  IMAD.U32 R62, R39.reuse, 0x10000, RZ ;  /* 0x00010000273e7824 */ /* 0x040fe200078e00ff */
[----:B------:R-:W-:Y:S01]  /*7a00*/  LOP3.LUT R39, R39, 0xffff0000, RZ, 0xc0, !PT ;  /* 0xffff000027277812 */ /* 0x000fe200078ec0ff */
[C---:B------:R-:W-:Y:S01]  /*7a10*/  IMAD.U32 R77, R36.reuse, 0x10000, RZ ;  /* 0x00010000244d7824 */ /* 0x040fe200078e00ff */
[----:B------:R-:W-:Y:S01]  /*7a20*/  LOP3.LUT R36, R36, 0xffff0000, RZ, 0xc0, !PT ;  /* 0xffff000024247812 */ /* 0x000fe200078ec0ff */
[C---:B------:R-:W-:Y:S01]  /*7a30*/  FMUL.FTZ R79, R63.reuse, R62 ;  /* 0x0000003e3f4f7220 */ /* 0x040fe20000410000 */
[----:B------:R-:W-:Y:S02]  /*7a40*/  IMAD.U32 R15, R12, 0x10000, RZ ;  /* 0x000100000c0f7824 */ /* 0x000fe400078e00ff */
[----:B------:R-:W-:Y:S01]  /*7a50*/  FMUL.FTZ R63, R63, R77 ;  /* 0x0000004d3f3f7220 */ /* 0x000fe20000410000 */
[----:B------:R-:W-:Y:S01]  /*7a60*/  F2FP.BF16.F32.PACK_AB R38, R38, R145 ;  /* 0x000000912626723e */ /* 0x000fe200000010ff */
[----:B------:R-:W-:-:S02]  /*7a70*/  FFMA.FTZ R79, R15, R77, -R79 ;  /* 0x0000004d0f4f7223 */ /* 0x000fc4000001084f */
[----:B------:R-:W-:Y:S01]  /*7a80*/  FFMA.FTZ R63, R15, R62, R63 ;  /* 0x0000003e0f3f7223 */ /* 0x000fe2000001003f */
[----:B------:R-:W-:Y:S01]  /*7a90*/  LOP3.LUT R15, R76, 0xffff0000, RZ, 0xc0, !PT ;  /* 0xffff00004c0f7812 */ /* 0x000fe200078ec0ff */
[----:B------:R-:W-:Y:S01]  /*7aa0*/  IMAD.U32 R77, R78, 0x10000, RZ ;  /* 0x000100004e4d7824 */ /* 0x000fe200078e00ff */
[----:B------:R-:W-:-:S03]  /*7ab0*/  LOP3.LUT R62, R12, 0xffff0000, RZ, 0xc0, !PT ;  /* 0xffff00000c3e7812 */ /* 0x000fc600078ec0ff */
[C---:B------:R-:W-:Y:S01]  /*7ac0*/  FMUL.FTZ R12, R15.reuse, R39 ;  /* 0x000000270f0c7220 */ /* 0x040fe20000410000 */
[----:B------:R-:W-:-:S03]  /*7ad0*/  FMUL.FTZ R15, R15, R36 ;  /* 0x000000240f0f7220 */ /* 0x000fc60000410000 */
[C---:B------:R-:W-:Y:S01]  /*7ae0*/  FFMA.FTZ R12, R62.reuse, R36, -R12 ;  /* 0x000000243e0c7223 */ /* 0x040fe2000001080c */
[----:B------:R-:W-:Y:S01]  /*7af0*/  FFMA.FTZ R15, R62, R39, R15 ;  /* 0x000000273e0f7223 */ /* 0x000fe2000001000f */
[C---:B------:R-:W-:Y:S01]  /*7b00*/  IMAD.U32 R39, R60.reuse, 0x10000, RZ ;  /* 0x000100003c277824 */ /* 0x040fe200078e00ff */
[----:B------:R-:W-:Y:S01]  /*7b10*/  LOP3.LUT R60, R60, 0xffff0000, RZ, 0xc0, !PT ;  /* 0xffff00003c3c7812 */ /* 0x000fe200078ec0ff */
[C---:B------:R-:W-:Y:S01]  /*7b20*/  IMAD.U32 R62, R61.reuse, 0x10000, RZ ;  /* 0x000100003d3e7824 */ /* 0x040fe200078e00ff */
[----:B------:R-:W-:Y:S01]  /*7b30*/  LOP3.LUT R61, R61, 0xffff0000, RZ, 0xc0, !PT ;  /* 0xffff00003d3d7812 */ /* 0x000fe200078ec0ff */
[C---:B------:R-:W-:Y:S01]  /*7b40*/  FMUL.FTZ R76, R77.reuse, R39 ;  /* 0x000000274d4c7220 */ /* 0x040fe20000410000 */
[C---:B------:R-:W-:Y:S02]  /*7b50*/  IMAD.U32 R36, R14.reuse, 0x10000, RZ ;  /* 0x000100000e247824 */ /* 0x040fe400078e00ff */
[-C--:B------:R-:W-:Y:S01]  /*7b60*/  FMUL.FTZ R77, R77, R62.reuse ;  /* 0x0000003e4d4d7220 */ /* 0x080fe20000410000 */
[----:B------:R-:W-:Y:S01]  /*7b70*/  LOP3.LUT R14, R14, 0xffff0000, RZ, 0xc0, !PT ;  /* 0xffff00000e0e7812 */ /* 0x000fe200078ec0ff */
[----:B------:R-:W-:-:S02]  /*7b80*/  FFMA.FTZ R76, R36, R62, -R76 ;  /* 0x0000003e244c7223 */ /* 0x000fc4000001084c */
[----:B------:R-:W-:Y:S01]  /*7b90*/  FFMA.FTZ R77, R36, R39, R77 ;  /* 0x00000027244d7223 */ /* 0x000fe2000001004d */
[----:B------:R-:W-:Y:S02]  /*7ba0*/  LOP3.LUT R36, R78, 0xffff0000, RZ, 0xc0, !PT ;  /* 0xffff00004e247812 */ /* 0x000fe400078ec0ff */
[----:B------:R-:W-:Y:S02]  /*7bb0*/  F2FP.BF16.F32.PACK_AB R15, R15, R63 ;  /* 0x0000003f0f0f723e */ /* 0x000fe400000010ff */
[----:B------:R-:W-:Y:S01]  /*7bc0*/  F2FP.BF16.F32.PACK_AB R12, R12, R79 ;  /* 0x0000004f0c0c723e */ /* 0x000fe200000010ff */
[CC--:B------:R-:W-:Y:S01]  /*7bd0*/  FMUL.FTZ R39, R36.reuse, R60.reuse ;  /* 0x0000003c24277220 */ /* 0x0c0fe20000410000 */
[-C--:B------:R-:W-:Y:S01]  /*7be0*/  FMUL.FTZ R36, R36, R61.reuse ;  /* 0x0000003d24247220 */ /* 0x080fe20000410000 */
[----:B------:R-:W-:Y:S02]  /*7bf0*/  IMAD.MOV.U32 R79, RZ, RZ, R38 ;  /* 0x000000ffff4f7224 */ /* 0x000fe400078e0026 */
[C---:B------:R-:W-:Y:S01]  /*7c00*/  FFMA.FTZ R39, R14.reuse, R61, -R39 ;  /* 0x0000003d0e277223 */ /* 0x040fe20000010827 */
[----:B------:R-:W-:-:S04]  /*7c10*/  FFMA.FTZ R36, R14, R60, R36 ;  /* 0x0000003c0e247223 */ /* 0x000fc80000010024 */
[----:B------:R-:W-:Y:S01]  /*7c20*/  F2FP.BF16.F32.PACK_AB R39, R39, R76 ;  /* 0x0000004c2727723e */ /* 0x000fe200000010ff */
[----:B------:R-:W-:Y:S01]  /*7c30*/  IMAD.MOV.U32 R76, RZ, RZ, R15 ;  /* 0x000000ffff4c7224 */ /* 0x000fe200078e000f */
[----:B------:R-:W-:Y:S01]  /*7c40*/  F2FP.BF16.F32.PACK_AB R36, R36, R77 ;  /* 0x0000004d2424723e */ /* 0x000fe200000010ff */
[----:B------:R-:W-:Y:S02]  /*7c50*/  IMAD.MOV.U32 R77, RZ, RZ, R37 ;  /* 0x000000ffff4d7224 */ /* 0x000fe400078e0025 */
[----:B------:R-:W-:Y:S02]  /*7c60*/  IMAD.MOV.U32 R14, RZ, RZ, R39 ;  /* 0x000000ffff0e7224 */ /* 0x000fe400078e0027 */
[----:B------:R-:W-:Y:S02]  /*7c70*/  IMAD.MOV.U32 R15, RZ, RZ, R150 ;  /* 0x000000ffff0f7224 */ /* 0x000fe400078e0096 */
[----:B------:R-:W-:-:S07]  /*7c80*/  IMAD.MOV.U32 R78, RZ, RZ, R36 ;  /* 0x000000ffff4e7224 */ /* 0x000fce00078e0024 */
.L_x_529:
[----:B------:R-:W-:Y:S05]  /*7c90*/  BSYNC B3 ;  /* 0x0000000000037941 */ /* 0x000fea0003800000 */
.L_x_528:
[----:B------:R-:W-:-:S04]  /*7ca0*/  LEA R36, P3, R3, R11, 0x1 ;  /* 0x0000000b03247211 */ /* 0x000fc800078608ff */
[----:B--2---:R-:W-:Y:S02]  /*7cb0*/  LEA.HI.X R37, R3, R115, R107, 0x1, P3 ;  /* 0x0000007303257211 */ /* 0x004fe400018f0c6b */
[----:B------:R-:W-:-:S03]  /*7cc0*/  ISETP.GE.AND P3, PT, R139, R130, PT ;  /* 0x000000828b00720c */ /* 0x000fc60003f66270 */
[----:B----4-:R2:W-:Y:S10]  /*7cd0*/  ST.E.128 desc[UR48][R36.64], R12 ;  /* 0x0000000c24007985 */ /* 0x0105f4000c101d30 */
[----:B--2---:R-:W-:-:S05]  /*7ce0*/  @!P3 IMAD.WIDE R12, R139, 0x2, R114 ;  /* 0x000000028b0cb825 */ /* 0x004fca00078e0272 */
[----:B---3--:R3:W-:Y:S02]  /*7cf0*/  @!P3 ST.E.128 desc[UR48][R12.64], R76 ;  /* 0x0000004c0c00b985 */ /* 0x0087e4000c101d30 */
.L_x_527:
[----:B------:R-:W-:Y:S05]  /*7d00*/  BSYNC B2 ;  /* 0x0000000000027941 */ /* 0x000fea0003800000 */
.L_x_526:
[----:B------:R-:W-:Y:S01]  /*7d10*/  ISETP.NE.AND P3, PT, R7, RZ, PT ;  /* 0x000000ff0700720c */ /* 0x000fe20003f65270 */
[----:B------:R-:W-:-:S12]  /*7d20*/  BSSY B2, `(.L_x_530) ;  /* 0x000007c000027945 */ /* 0x000fd80003800000 */
[----:B------:R-:W-:Y:S05]  /*7d30*/  @!P3 BRA `(.L_x_531) ;  /* 0x0000000400e8b947 */ /* 0x000fea0003800000 */
[----:B---3--:R-:W-:Y:S01]  /*7d40*/  SEL R12, R118, R133, !P1 ;  /* 0x00000085760c7207 */ /* 0x008fe20004800000 */
        /* <DEDUP_REMOVED lines=20> */
[----:B------:R-:W-:Y:S01]  /*7e90*/  SHF.R.U32.HI R62, RZ, 0x10, R45 ;  /* 0x00000010ff3e7819 */ /* 0x000fe2000001162d */
[----:B---3--:R-:W-:Y:S01]  /*7ea0*/  IMAD.U32 R77, R37, 0x10000, RZ ;  /* 0x00010000254d7824 */ /* 0x008fe200078e00ff */
[--C-:B------:R-:W-:Y:S01]  /*7eb0*/  SHF.R.U64 R32, R32, 0x10, R33.reuse ;  /* 0x0000001020207819 */ /* 0x100fe20000001221 */
[----:B----4-:R-:W-:Y:S01]  /*7ec0*/  IMAD.U32 R63, R13, 0x10000, RZ ;  /* 0x000100000d3f7824 */ /* 0x010fe200078e00ff */
[----:B------:R-:W-:Y:S02]  /*7ed0*/  SHF.R.U32.HI R33, RZ, 0x10, R33 ;  /* 0x00000010ff217819 */ /* 0x000fe40000011621 */
[----:B------:R-:W-:Y:S02]  /*7ee0*/  PRMT R62, R165, 0x5432, R62 ;  /* 0x00005432a53e7816 */ /* 0x000fe4000000003e */
[----:B------:R-:W-:Y:S02]  /*7ef0*/  SHF.R.U64 R34, R34, 0x10, R35 ;  /* 0x0000001022227819 */ /* 0x000fe40000001223 */
[----:B------:R-:W-:Y:S01]  /*7f00*/  PRMT R33, R164, 0x5410, R33 ;  /* 0x00005410a4217816 */ /* 0x000fe20000000021 */
[----:B------:R-:W-:Y:S01]  /*7f10*/  IMAD.U32 R76, R62, 0x10000, RZ ;  /* 0x000100003e4c7824 */ /* 0x000fe200078e00ff */
[----:B------:R-:W-:-:S02]  /*7f20*/  SHF.R.U32.HI R61, RZ, 0x10, R35 ;  /* 0x00000010ff3d7819 */ /* 0x000fc40000011623 */
[----:B------:R-:W-:Y:S02]  /*7f30*/  SHF.R.U64 R35, R44, 0x10, R45 ;  /* 0x000000102c237819 */ /* 0x000fe4000000122d */
[--C-:B------:R-:W-:Y:S02]  /*7f40*/  SHF.R.U64 R44, R46, 0x10, R47.reuse ;  /* 0x000000102e2c7819 */ /* 0x100fe4000000122f */
[C---:B------:R-:W-:Y:S02]  /*7f50*/  PRMT R45, R162.reuse, 0x5410, R34 ;  /* 0x00005410a22d7816 */ /* 0x040fe40000000022 */
[----:B------:R-:W-:Y:S01]  /*7f60*/  SHF.R.U32.HI R46, RZ, 0x10, R47 ;  /* 0x00000010ff2e7819 */ /* 0x000fe2000001162f */
[----:B------:R-:W-:Y:S01]  /*7f70*/  IMAD.U32 R47, R33, 0x10000, RZ ;  /* 0x00010000212f7824 */ /* 0x000fe200078e00ff */
[----:B------:R-:W-:Y:S01]  /*7f80*/  PRMT R34, R162, 0x5432, R61 ;  /* 0x00005432a2227816 */ /* 0x000fe2000000003d */
[----:B------:R-:W-:Y:S01]  /*7f90*/  FMUL.FTZ R61, R77, R76 ;  /* 0x0000004c4d3d7220 */ /* 0x000fe20000410000 */
[----:B------:R-:W-:-:S02]  /*7fa0*/  LOP3.LUT R62, R62, 0xffff0000, RZ, 0xc0, !PT ;  /* 0xffff00003e3e7812 */ /* 0x000fc400078ec0ff */
        /* <DEDUP_REMOVED lines=14> */
[----:B------:R-:W-:Y:S01]  /*8090*/  FMUL.FTZ R37, R77, R76 ;  /* 0x0000004c4d257220 */ /* 0x000fe20000410000 */
[----:B------:R-:W-:-:S02]  /*80a0*/  PRMT R35, R165, 0x5410, R35 ;  /* 0x00005410a5237816 */ /* 0x000fc40000000023 */
[----:B------:R-:W-:Y:S01]  /*80b0*/  FFMA.FTZ R33, R63, R62, R33 ;  /* 0x0000003e3f217223 */ /* 0x000fe20000010021 */
[C---:B------:R-:W-:Y:S01]  /*80c0*/  IMAD.U32 R63, R15.reuse, 0x10000, RZ ;  /* 0x000100000f3f7824 */ /* 0x040fe200078e00ff */
[----:B------:R-:W-:Y:S01]  /*80d0*/  LOP3.LUT R15, R15, 0xffff0000, RZ, 0xc0, !PT ;  /* 0xffff00000f0f7812 */ /* 0x000fe200078ec0ff */
[C---:B------:R-:W-:Y:S01]  /*80e0*/  IMAD.U32 R62, R34.reuse, 0x10000, RZ ;  /* 0x00010000223e7824 */ /* 0x040fe200078e00ff */
[----:B------:R-:W-:Y:S02]  /*80f0*/  LOP3.LUT R34, R34, 0xffff0000, RZ, 0xc0, !PT ;  /* 0xffff000022227812 */ /* 0x000fe400078ec0ff */
[----:B------:R-:W-:Y:S01]  /*8100*/  PRMT R32, R164, 0x5432, R32 ;  /* 0x00005432a4207816 */ /* 0x000fe20000000020 */
[-C--:B------:R-:W-:Y:S01]  /*8110*/  FFMA.FTZ R37, R63, R62.reuse, -R37 ;  /* 0x0000003e3f257223 */ /* 0x080fe20000010825 */
[----:B------:R-:W-:Y:S01]  /*8120*/  FMUL.FTZ R62, R77, R62 ;  /* 0x0000003e4d3e7220 */ /* 0x000fe20000410000 */
[----:B------:R-:W-:Y:S02]  /*8130*/  F2FP.BF16.F32.PACK_AB R33, R33, R47 ;  /* 0x0000002f2121723e */ /* 0x000fe400000010ff */
[----:B------:R-:W-:Y:S01]  /*8140*/  PRMT R44, R163, 0x5410, R44 ;  /* 0x00005410a32c7816 */ /* 0x000fe2000000002c */
[----:B------:R-:W-:Y:S01]  /*8150*/  FFMA.FTZ R62, R63, R76, R62 ;  /* 0x0000004c3f3e7223 */ /* 0x000fe2000001003e */
[----:B------:R-:W-:Y:S01]  /*8160*/  FMUL.FTZ R63, R39, R46 ;  /* 0x0000002e273f7220 */ /* 0x000fe20000410000 */
[----:B------:R-:W-:-:S03]  /*8170*/  F2FP.BF16.F32.PACK_AB R13, R13, R61 ;  /* 0x0000003d0d0d723e */ /* 0x000fc600000010ff */
[-C--:B------:R-:W-:Y:S01]  /*8180*/  FFMA.FTZ R63, R15, R34.reuse, -R63 ;  /* 0x000000220f3f7223 */ /* 0x080fe2000001083f */
[----:B------:R-:W-:Y:S01]  /*8190*/  FMUL.FTZ R34, R39, R34 ;  /* 0x0000002227227220 */ /* 0x000fe20000410000 */
[----:B------:R-:W-:-:S03]  /*81a0*/  IMAD.U32 R39, R36, 0x10000, RZ ;  /* 0x0001000024277824 */ /* 0x000fc600078e00ff */
[----:B------:R-:W-:Y:S01]  /*81b0*/  F2FP.BF16.F32.PACK_AB R63, R63, R37 ;  /* 0x000000253f3f723e */ /* 0x000fe200000010ff */
[----:B------:R-:W-:Y:S01]  /*81c0*/  FFMA.FTZ R34, R15, R46, R34 ;  /* 0x0000002e0f227223 */ /* 0x000fe20000010022 */
[C---:B------:R-:W-:Y:S01]  /*81d0*/  SHF.L.U32 R37, R35.reuse, 0x10, RZ ;  /* 0x0000001023257819 */ /* 0x040fe200000006ff */
[----:B------:R-:W-:Y:S01]  /*81e0*/  IMAD.U32 R46, R32, 0x10000, RZ ;  /* 0x00010000202e7824 */ /* 0x000fe200078e00ff */
[----:B------:R-:W-:Y:S01]  /*81f0*/  LOP3.LUT R35, R35, 0xffff0000, RZ, 0xc0, !PT ;  /* 0xffff000023237812 */ /* 0x000fe200078ec0ff */
[----:B------:R-:W-:Y:S01]  /*8200*/  IMAD.U32 R15, R12, 0x10000, RZ ;  /* 0x000100000c0f7824 */ /* 0x000fe200078e00ff */
[----:B------:R-:W-:Y:S01]  /*8210*/  LOP3.LUT R32, R32, 0xffff0000, RZ, 0xc0, !PT ;  /* 0xffff000020207812 */ /* 0x000fe200078ec0ff */
[CC--:B------:R-:W-:Y:S01]  /*8220*/  FMUL.FTZ R47, R39.reuse, R37.reuse ;  /* 0x00000025272f7220 */ /* 0x0c0fe20000410000 */
[----:B------:R-:W-:Y:S01]  /*8230*/  FMUL.FTZ R39, R39, R46 ;  /* 0x0000002e27277220 */ /* 0x000fe20000410000 */
[----:B------:R-:W-:Y:S02]  /*8240*/  F2FP.BF16.F32.PACK_AB R34, R34, R62 ;  /* 0x0000003e2222723e */ /* 0x000fe400000010ff */
[C---:B------:R-:W-:Y:S01]  /*8250*/  FFMA.FTZ R47, R15.reuse, R46, -R47 ;  /* 0x0000002e0f2f7223 */ /* 0x040fe2000001082f */
        /* <DEDUP_REMOVED lines=12> */
[----:B------:R-:W-:Y:S01]  /*8320*/  FMUL.FTZ R37, R46, R35 ;  /* 0x000000232e257220 */ /* 0x000fe20000410000 */
[----:B------:R-:W-:Y:S02]  /*8330*/  IMAD.U32 R32, R14, 0x10000, RZ ;  /* 0x000100000e207824 */ /* 0x000fe400078e00ff */
[-C--:B------:R-:W-:Y:S01]  /*8340*/  FMUL.FTZ R46, R46, R36.reuse ;  /* 0x000000242e2e7220 */ /* 0x080fe20000410000 */
[----:B------:R-:W-:Y:S01]  /*8350*/  LOP3.LUT R14, R14, 0xffff0000, RZ, 0xc0, !PT ;  /* 0xffff00000e0e7812 */ /* 0x000fe200078ec0ff */
[----:B------:R-:W-:-:S02]  /*8360*/  FFMA.FTZ R37, R32, R36, -R37 ;  /* 0x0000002420257223 */ /* 0x000fc40000010825 */
[----:B------:R-:W-:Y:S01]  /*8370*/  FFMA.FTZ R46, R32, R35, R46 ;  /* 0x00000023202e7223 */ /* 0x000fe2000001002e */
[----:B------:R-:W-:Y:S02]  /*8380*/  LOP3.LUT R32, R38, 0xffff0000, RZ, 0xc0, !PT ;  /* 0xffff000026207812 */ /* 0x000fe400078ec0ff */
[----:B------:R-:W-:Y:S01]  /*8390*/  F2FP.BF16.F32.PACK_AB R15, R15, R39 ;  /* 0x000000270f0f723e */ /* 0x000fe200000010ff */
[----:B------:R-:W-:Y:S01]  /*83a0*/  IMAD.MOV.U32 R39, RZ, RZ, R34 ;  /* 0x000000ffff277224 */ /* 0x000fe200078e0022 */
[----:B------:R-:W-:Y:S01]  /*83b0*/  F2FP.BF16.F32.PACK_AB R12, R12, R47 ;  /* 0x0000002f0c0c723e */ /* 0x000fe200000010ff */
[CC--:B------:R-:W-:Y:S01]  /*83c0*/  FMUL.FTZ R35, R32.reuse, R44.reuse ;  /* 0x0000002c20237220 */ /* 0x0c0fe20000410000 */
[-C--:B------:R-:W-:Y:S01]  /*83d0*/  FMUL.FTZ R32, R32, R45.reuse ;  /* 0x0000002d20207220 */ /* 0x080fe20000410000 */
[----:B------:R-:W-:Y:S02]  /*83e0*/  IMAD.MOV.U32 R36, RZ, RZ, R15 ;  /* 0x000000ffff247224 */ /* 0x000fe400078e000f */
[C---:B------:R-:W-:Y:S01]  /*83f0*/  FFMA.FTZ R35, R14.reuse, R45, -R35 ;  /* 0x0000002d0e237223 */ /* 0x040fe20000010823 */
[----:B------:R-:W-:Y:S01]  /*8400*/  FFMA.FTZ R32, R14, R44, R32 ;  /* 0x0000002c0e207223 */ /* 0x000fe20000010020 */
[----:B------:R-:W-:-:S03]  /*8410*/  IMAD.MOV.U32 R15, RZ, RZ, R63 ;  /* 0x000000ffff0f7224 */ /* 0x000fc600078e003f */
[----:B------:R-:W-:Y:S01]  /*8420*/  F2FP.BF16.F32.PACK_AB R35, R35, R37 ;  /* 0x000000252323723e */ /* 0x000fe200000010ff */
[----:B------:R-:W-:Y:S01]  /*8430*/  IMAD.MOV.U32 R37, RZ, RZ, R33 ;  /* 0x000000ffff257224 */ /* 0x000fe200078e0021 */
[----:B------:R-:W-:-:S03]  /*8440*/  F2FP.BF16.F32.PACK_AB R32, R32, R46 ;  /* 0x0000002e2020723e */ /* 0x000fc600000010ff */
[----:B------:R-:W-:Y:S02]  /*8450*/  IMAD.MOV.U32 R14, RZ, RZ, R35 ;  /* 0x000000ffff0e7224 */ /* 0x000fe400078e0023 */
[----:B------:R-:W-:-:S07]  /*8460*/  IMAD.MOV.U32 R38, RZ, RZ, R32 ;  /* 0x000000ffff267224 */ /* 0x000fce00078e0020 */
.L_x_533:
[----:B------:R-:W-:Y:S05]  /*8470*/  BSYNC B3 ;  /* 0x0000000000037941 */ /* 0x000fea0003800000 */
.L_x_532:
[----:B------:R-:W-:-:S04]  /*8480*/  LEA R32, P3, R4, R11, 0x1 ;  /* 0x0000000b04207211 */ /* 0x000fc800078608ff */
[----:B--2---:R-:W-:Y:S02]  /*8490*/  LEA.HI.X R33, R4, R115, R106, 0x1, P3 ;  /* 0x0000007304217211 */ /* 0x004fe400018f0c6a */
[----:B------:R-:W-:-:S03]  /*84a0*/  ISETP.GE.AND P3, PT, R60, R130, PT ;  /* 0x000000823c00720c */ /* 0x000fc60003f66270 */
[----:B----4-:R2:W-:Y:S10]  /*84b0*/  ST.E.128 desc[UR48][R32.64], R12 ;  /* 0x0000000c20007985 */ /* 0x0105f4000c101d30 */
[----:B--2---:R-:W-:-:S05]  /*84c0*/  @!P3 IMAD.WIDE R12, R60, 0x2, R114 ;  /* 0x000000023c0cb825 */ /* 0x004fca00078e0272 */
[----:B---3--:R4:W-:Y:S02]  /*84d0*/  @!P3 ST.E.128 desc[UR48][R12.64], R36 ;  /* 0x000000240c00b985 */ /* 0x0089e4000c101d30 */
.L_x_531:
[----:B------:R-:W-:Y:S05]  /*84e0*/  BSYNC B2 ;  /* 0x0000000000027941 */ /* 0x000fea0003800000 */
.L_x_530:
[----:B------:R-:W-:-:S13]  /*84f0*/  ISETP.NE.AND P3, PT, R8, RZ, PT ;  /* 0x000000ff0800720c */ /* 0x000fda0003f65270 */
[----:B------:R-:W-:Y:S05]  /*8500*/  @!P3 BRA `(.L_x_525) ;  /* 0x0000000400f0b947 */ /* 0x000fea0003800000 */
[----:B---34-:R-:W3:Y:S01]  /*8510*/  LDL R12, [R1] ;  /* 0x00000000010c7983 */ /* 0x018ee20000100800 */
[----:B------:R-:W-:Y:S01]  /*8520*/  ISETP.GE.AND P3, PT, R193, R117, PT ;  /* 0x00000075c100720c */ /* 0x000fe20003f66270 */
[----:B------:R-:W-:Y:S01]  /*8530*/  BSSY B2, `(.L_x_534) ;  /* 0x0000073000027945 */ /* 0x000fe20003800000 */
[----:B---3--:R-:W-:-:S04]  /*8540*/  LOP3.LUT P5, RZ, R12, 0x1, RZ, 0xc0, !PT ;  /* 0x000000010cff7812 */ /* 0x008fc800078ac0ff */
[----:B------:R-:W-:-:S04]  /*8550*/  SEL R12, R118, R133, !P5 ;  /* 0x00000085760c7207 */ /* 0x000fc80006800000 */
        /* <DEDUP_REMOVED lines=18> */
[--C-:B------:R-:W-:Y:S01]  /*8680*/  SHF.R.U64 R30, R30, 0x10, R31.reuse ;  /* 0x000000101e1e7819 */ /* 0x100fe2000000121f */
[----:B---3--:R-:W-:Y:S01]  /*8690*/  IMAD.U32 R44, R33, 0x10000, RZ ;  /* 0x00010000212c7824 */ /* 0x008fe200078e00ff */
[----:B------:R-:W-:Y:S02]  /*86a0*/  SHF.R.U32.HI R37, RZ, 0x10, R31 ;  /* 0x00000010ff257819 */ /* 0x000fe4000001161f */
[--C-:B------:R-:W-:Y:S02]  /*86b0*/  SHF.R.U64 R31, R40, 0x10, R41.reuse ;  /* 0x00000010281f7819 */ /* 0x100fe40000001229 */
[----:B------:R-:W-:Y:S01]  /*86c0*/  SHF.R.U32.HI R40, RZ, 0x10, R41 ;  /* 0x00000010ff287819 */ /* 0x000fe20000011629 */
[----:B----4-:R-:W-:Y:S01]  /*86d0*/  IMAD.U32 R41, R13, 0x10000, RZ ;  /* 0x000100000d297824 */ /* 0x010fe200078e00ff */
[----:B------:R-:W-:Y:S02]  /*86e0*/  SHF.R.U64 R28, R28, 0x10, R29 ;  /* 0x000000101c1c7819 */ /* 0x000fe4000000121d */
[----:B------:R-:W-:-:S02]  /*86f0*/  PRMT R31, R160, 0x5410, R31 ;  /* 0x00005410a01f7816 */ /* 0x000fc4000000001f */
[----:B------:R-:W-:Y:S02]  /*8700*/  SHF.R.U32.HI R29, RZ, 0x10, R29 ;  /* 0x00000010ff1d7819 */ /* 0x000fe4000001161d */
[----:B------:R-:W-:Y:S02]  /*8710*/  PRMT R160, R160, 0x5432, R40 ;  /* 0x00005432a0a07816 */ /* 0x000fe40000000028 */
[----:B------:R-:W-:Y:S02]  /*8720*/  SHF.R.U64 R38, R42, 0x10, R43 ;  /* 0x000000102a267819 */ /* 0x000fe4000000122b */
[----:B------:R-:W-:Y:S02]  /*8730*/  PRMT R29, R158, 0x5432, R29 ;  /* 0x000054329e1d7816 */ /* 0x000fe4000000001d */
[----:B------:R-:W-:Y:S01]  /*8740*/  SHF.R.U32.HI R42, RZ, 0x10, R43 ;  /* 0x00000010ff2a7819 */ /* 0x000fe2000001162b */
[C---:B------:R-:W-:Y:S01]  /*8750*/  IMAD.U32 R43, R160.reuse, 0x10000, RZ ;  /* 0x00010000a02b7824 */ /* 0x040fe200078e00ff */
[----:B------:R-:W-:Y:S01]  /*8760*/  LOP3.LUT R160, R160, 0xffff0000, RZ, 0xc0, !PT ;  /* 0xffff0000a0a07812 */ /* 0x000fe200078ec0ff */
[----:B------:R-:W-:Y:S01]  /*8770*/  IMAD.U32 R39, R29, 0x10000, RZ ;  /* 0x000100001d277824 */ /* 0x000fe200078e00ff */
[----:B------:R-:W-:Y:S01]  /*8780*/  LOP3.LUT R33, R33, 0xffff0000, RZ, 0xc0, !PT ;  /* 0xffff000021217812 */ /* 0x000fe200078ec0ff */
[----:B------:R-:W-:Y:S01]  /*8790*/  FMUL.FTZ R40, R44, R43 ;  /* 0x0000002b2c287220 */ /* 0x000fe20000410000 */
[----:B------:R-:W-:-:S02]  /*87a0*/  LOP3.LUT R29, R29, 0xffff0000, RZ, 0xc0, !PT ;  /* 0xffff00001d1d7812 */ /* 0x000fc400078ec0ff */
[----:B------:R-:W-:Y:S01]  /*87b0*/  PRMT R42, R159, 0x5432, R42 ;  /* 0x000054329f2a7816 */ /* 0x000fe2000000002a */
[-C--:B------:R-:W-:Y:S01]  /*87c0*/  FFMA.FTZ R40, R41, R39.reuse, -R40 ;  /* 0x0000002729287223 */ /* 0x080fe20000010828 */
[----:B------:R-:W-:Y:S01]  /*87d0*/  FMUL.FTZ R39, R44, R39 ;  /* 0x000000272c277220 */ /* 0x000fe20000410000 */
[----:B------:R-:W-:Y:S01]  /*87e0*/  PRMT R37, R157, 0x5432, R37 ;  /* 0x000054329d257816 */ /* 0x000fe20000000025 */
[----:B------:R-:W-:Y:S01]  /*87f0*/  IMAD.U32 R44, R35, 0x10000, RZ ;  /* 0x00010000232c7824 */ /* 0x000fe200078e00ff */
[----:B------:R-:W-:Y:S01]  /*8800*/  PRMT R28, R158, 0x5410, R28 ;  /* 0x000054109e1c7816 */ /* 0x000fe2000000001c */
[----:B------:R-:W-:Y:S01]  /*8810*/  FFMA.FTZ R39, R41, R43, R39 ;  /* 0x0000002b29277223 */ /* 0x000fe20000010027 */
[----:B------:R-:W-:Y:S01]  /*8820*/  LOP3.LUT R41, R13, 0xffff0000, RZ, 0xc0, !PT ;  /* 0xffff00000d297812 */ /* 0x000fe200078ec0ff */
[----:B------:R-:W-:Y:S01]  /*8830*/  FMUL.FTZ R13, R33, R160 ;  /* 0x000000a0210d7220 */ /* 0x000fe20000410000 */
[C---:B------:R-:W-:Y:S01]  /*8840*/  IMAD.U32 R43, R42.reuse, 0x10000, RZ ;  /* 0x000100002a2b7824 */ /* 0x040fe200078e00ff */
[----:B------:R-:W-:-:S02]  /*8850*/  LOP3.LUT R42, R42, 0xffff0000, RZ, 0xc0, !PT ;  /* 0xffff00002a2a7812 */ /* 0x000fc400078ec0ff */
[-C--:B------:R-:W-:Y:S01]  /*8860*/  FFMA.FTZ R13, R41, R29.reuse, -R13 ;  /* 0x0000001d290d7223 */ /* 0x080fe2000001080d */
[----:B------:R-:W-:Y:S01]  /*8870*/  FMUL.FTZ R29, R33, R29 ;  /* 0x0000001d211d7220 */ /* 0x000fe20000410000 */
[C---:B------:R-:W-:Y:S02]  /*8880*/  IMAD.U32 R33, R37.reuse, 0x10000, RZ ;  /* 0x0001000025217824 */ /* 0x040fe400078e00ff */
[C---:B------:R-:W-:Y:S01]  /*8890*/  FMUL.FTZ R45, R44.reuse, R43 ;  /* 0x0000002b2c2d7220 */ /* 0x040fe20000410000 */
[----:B------:R-:W-:Y:S01]  /*88a0*/  LOP3.LUT R37, R37, 0xffff0000, RZ, 0xc0, !PT ;  /* 0xffff000025257812 */ /* 0x000fe200078ec0ff */
[----:B------:R-:W-:Y:S01]  /*88b0*/  FFMA.FTZ R29, R41, R160, R29 ;  /* 0x000000a0291d7223 */ /* 0x000fe2000001001d */
[C---:B------:R-:W-:Y:S01]  /*88c0*/  IMAD.U32 R41, R15.reuse, 0x10000, RZ ;  /* 0x000100000f297824 */ /* 0x040fe200078e00ff */
[----:B------:R-:W-:Y:S02]  /*88d0*/  LOP3.LUT R15, R15, 0xffff0000, RZ, 0xc0, !PT ;  /* 0xffff00000f0f7812 */ /* 0x000fe400078ec0ff */
[----:B------:R-:W-:Y:S01]  /*88e0*/  F2FP.BF16.F32.PACK_AB R13, R13, R40 ;  /* 0x000000280d0d723e */ /* 0x000fe200000010ff */
[-C--:B------:R-:W-:Y:S01]  /*88f0*/  FFMA.FTZ R45, R41, R33.reuse, -R45 ;  /* 0x00000021292d7223 */ /* 0x080fe2000001082d */
[----:B------:R-:W-:Y:S01]  /*8900*/  FMUL.FTZ R33, R44, R33 ;  /* 0x000000212c217220 */ /* 0x000fe20000410000 */
[----:B------:R-:W-:Y:S01]  /*8910*/  F2FP.BF16.F32.PACK_AB R29, R29, R39 ;  /* 0x000000271d1d723e */ /* 0x000fe200000010ff */
[C---:B------:R-:W-:Y:S01]  /*8920*/  IMAD.U32 R39, R28.reuse, 0x10000, RZ ;  /* 0x000100001c277824 */ /* 0x040fe200078e00ff */
[----:B------:R-:W-:Y:S01]  /*8930*/  LOP3.LUT R28, R28, 0xffff0000, RZ, 0xc0, !PT ;  /* 0xffff00001c1c7812 */ /* 0x000fe200078ec0ff */
[----:B------:R-:W-:Y:S01]  /*8940*/  FFMA.FTZ R41, R41, R43, R33 ;  /* 0x0000002b29297223 */ /* 0x000fe20000010021 */
[----:B------:R-:W-:-:S02]  /*8950*/  LOP3.LUT R33, R35, 0xffff0000, RZ, 0xc0, !PT ;  /* 0xffff000023217812 */ /* 0x000fc400078ec0ff */
[----:B------:R-:W-:Y:S02]  /*8960*/  PRMT R38, R159, 0x5410, R38 ;  /* 0x000054109f267816 */ /* 0x000fe40000000026 */
[----:B------:R-:W-:Y:S01]  /*8970*/  PRMT R30, R157, 0x5410, R30 ;  /* 0x000054109d1e7816 */ /* 0x000fe2000000001e */
[C---:B------:R-:W-:Y:S01]  /*8980*/  FMUL.FTZ R35, R33.reuse, R42 ;  /* 0x0000002a21237220 */ /* 0x040fe20000410000 */
[----:B------:R-:W-:-:S03]  /*8990*/  FMUL.FTZ R33, R33, R37 ;  /* 0x0000002521217220 */ /* 0x000fc60000410000 */
[C---:B------:R-:W-:Y:S01]  /*89a0*/  FFMA.FTZ R35, R15.reuse, R37, -R35 ;  /* 0x000000250f237223 */ /* 0x040fe20000010823 */
[----:B------:R-:W-:Y:S01]  /*89b0*/  FFMA.FTZ R33, R15, R42, R33 ;  /* 0x0000002a0f217223 */ /* 0x000fe20000010021 */
[----:B------:R-:W-:Y:S02]  /*89c0*/  IMAD.U32 R37, R32, 0x10000, RZ ;  /* 0x0001000020257824 */ /* 0x000fe400078e00ff */
[----:B------:R-:W-:Y:S01]  /*89d0*/  IMAD.U32 R15, R12, 0x10000, RZ ;  /* 0x000100000c0f7824 */ /* 0x000fe200078e00ff */
[----:B------:R-:W-:Y:S02]  /*89e0*/  F2FP.BF16.F32.PACK_AB R35, R35, R45 ;  /* 0x0000002d2323723e */ /* 0x000fe400000010ff */
[----:B------:R-:W-:Y:S01]  /*89f0*/  F2FP.BF16.F32.PACK_AB R41, R33, R41 ;  /* 0x000000292129723e */ /* 0x000fe200000010ff */
[C---:B------:R-:W-:Y:S01]  /*8a00*/  IMAD.U32 R33, R31.reuse, 0x10000, RZ ;  /* 0x000100001f217824 */ /* 0x040fe200078e00ff */
[----:B------:R-:W-:-:S03]  /*8a10*/  LOP3.LUT R31, R31, 0xffff0000, RZ, 0xc0, !PT ;  /* 0xffff00001f1f7812 */ /* 0x000fc600078ec0ff */
[C---:B------:R-:W-:Y:S01]  /*8a20*/  FMUL.FTZ R40, R37.reuse, R33 ;  /* 0x0000002125287220 */ /* 0x040fe20000410000 */
[----:B------:R-:W-:-:S03]  /*8a30*/  FMUL.FTZ R37, R37, R39 ;  /* 0x0000002725257220 */ /* 0x000fc60000410000 */
[C---:B------:R-:W-:Y:S01]  /*8a40*/  FFMA.FTZ R40, R15.reuse, R39, -R40 ;  /* 0x000000270f287223 */ /* 0x040fe20000010828 */
[----:B------:R-:W-:Y:S01]  /*8a50*/  FFMA.FTZ R37, R15, R33, R37 ;  /* 0x000000210f257223 */ /* 0x000fe20000010025 */
[----:B------:R-:W-:Y:S02]  /*8a60*/  LOP3.LUT R15, R32, 0xffff0000, RZ, 0xc0, !PT ;  /* 0xffff0000200f7812 */ /* 0x000fe400078ec0ff */
[----:B------:R-:W-:Y:S02]  /*8a70*/  LOP3.LUT R32, R12, 0xffff0000, RZ, 0xc0, !PT ;  /* 0xffff00000c207812 */ /* 0x000fe400078ec0ff */
[----:B------:R-:W-:Y:S01]  /*8a80*/  SHF.L.U32 R39, R34, 0x10, RZ ;  /* 0x0000001022277819 */ /* 0x000fe200000006ff */
        /* <DEDUP_REMOVED lines=17> */
[C---:B------:R-:W-:Y:S01]  /*8ba0*/  FMUL.FTZ R31, R28.reuse, R38 ;  /* 0x000000261c1f7220 */ /* 0x040fe20000410000 */
[-C--:B------:R-:W-:Y:S01]  /*8bb0*/  FMUL.FTZ R28, R28, R30.reuse ;  /* 0x0000001e1c1c7220 */ /* 0x080fe20000410000 */
[----:B------:R-:W-:Y:S02]  /*8bc0*/  IMAD.MOV.U32 R32, RZ, RZ, R15 ;  /* 0x000000ffff207224 */ /* 0x000fe400078e000f */
[C---:B------:R-:W-:Y:S01]  /*8bd0*/  FFMA.FTZ R31, R14.reuse, R30, -R31 ;  /* 0x0000001e0e1f7223 */ /* 0x040fe2000001081f */
[----:B------:R-:W-:Y:S01]  /*8be0*/  FFMA.FTZ R28, R14, R38, R28 ;  /* 0x000000260e1c7223 */ /* 0x000fe2000001001c */
[----:B------:R-:W-:-:S02]  /*8bf0*/  IMAD.MOV.U32 R15, RZ, RZ, R35 ;  /* 0x000000ffff0f7224 */ /* 0x000fc400078e0023 */
[----:B------:R-:W-:Y:S01]  /*8c00*/  IMAD.MOV.U32 R35, RZ, RZ, R41 ;  /* 0x000000ffff237224 */ /* 0x000fe200078e0029 */
[----:B------:R-:W-:Y:S01]  /*8c10*/  F2FP.BF16.F32.PACK_AB R31, R31, R33 ;  /* 0x000000211f1f723e */ /* 0x000fe200000010ff */
[----:B------:R-:W-:Y:S01]  /*8c20*/  IMAD.MOV.U32 R33, RZ, RZ, R29 ;  /* 0x000000ffff217224 */ /* 0x000fe200078e001d */
[----:B------:R-:W-:-:S03]  /*8c30*/  F2FP.BF16.F32.PACK_AB R28, R28, R39 ;  /* 0x000000271c1c723e */ /* 0x000fc600000010ff */
[----:B------:R-:W-:Y:S02]  /*8c40*/  IMAD.MOV.U32 R14, RZ, RZ, R31 ;  /* 0x000000ffff0e7224 */ /* 0x000fe400078e001f */
[----:B------:R-:W-:-:S07]  /*8c50*/  IMAD.MOV.U32 R34, RZ, RZ, R28 ;  /* 0x000000ffff227224 */ /* 0x000fce00078e001c */
.L_x_535:
[----:B------:R-:W-:Y:S05]  /*8c60*/  BSYNC B2 ;  /* 0x0000000000027941 */ /* 0x000fea0003800000 */
.L_x_534:
[----:B------:R-:W-:-:S04]  /*8c70*/  LEA R28, P3, R5, R11, 0x1 ;  /* 0x0000000b051c7211 */ /* 0x000fc800078608ff */
[----:B--2---:R-:W-:Y:S02]  /*8c80*/  LEA.HI.X R29, R5, R115, R105, 0x1, P3 ;  /* 0x00000073051d7211 */ /* 0x004fe400018f0c69 */
[----:B------:R-:W-:-:S03]  /*8c90*/  ISETP.GE.AND P3, PT, R36, R130, PT ;  /* 0x000000822400720c */ /* 0x000fc60003f66270 */
[----:B----4-:R2:W-:Y:S10]  /*8ca0*/  ST.E.128 desc[UR48][R28.64], R12 ;  /* 0x0000000c1c007985 */ /* 0x0105f4000c101d30 */
[----:B------:R-:W-:-:S05]  /*8cb0*/  @!P3 IMAD.WIDE R114, R36, 0x2, R114 ;  /* 0x000000022472b825 */ /* 0x000fca00078e0272 */
[----:B---3--:R2:W-:Y:S02]  /*8cc0*/  @!P3 ST.E.128 desc[UR48][R114.64], R32 ;  /* 0x000000207200b985 */ /* 0x0085e4000c101d30 */
.L_x_525:
[----:B------:R-:W-:Y:S05]  /*8cd0*/  BSYNC B1 ;  /* 0x0000000000017941 */ /* 0x000fea0003800000 */
.L_x_524:
[----:B------:R-:W-:-:S03]  /*8ce0*/  UMOV UR4, 0xffffffff ;  /* 0xffffffff00047882 */ /* 0x000fc60000000000 */
[----:B------:R-:W-:Y:S05]  /*8cf0*/  BRA.DIV UR4, `(.L_x_536) ;  /* 0x0000019e04547947 */ /* 0x000fea000b800000 */
[----:B-1----:R-:W1:Y:S04]  /*8d00*/  SHFL.IDX PT, R113, R113, 0x1, 0x1c1f ;  /* 0x003c1f0071717f89 */ /* 0x002e6800000e0000 */
[----:B------:R-:W0:Y:S02]  /*8d10*/  SHFL.IDX PT, R116, R116, 0x1, 0x1c1f ;  /* 0x003c1f0074747f89 */ /* 0x000e2400000e0000 */
.L_x_810:
[----:B------:R-:W-:Y:S05]  /*8d20*/  @P4 BRA `(.L_x_493) ;  /* 0x0000001c00bc4947 */ /* 0x000fea0003800000 */
[----:B------:R-:W-:Y:S01]  /*8d30*/  ISETP.NE.AND P3, PT, R6, RZ, PT ;  /* 0x000000ff0600720c */ /* 0x000fe20003f65270 */
[----:B------:R-:W-:Y:S01]  /*8d40*/  BSSY B1, `(.L_x_537) ;  /* 0x000007e000017945 */ /* 0x000fe20003800000 */
[----:B0-2---:R-:W-:Y:S02]  /*8d50*/  IMAD.MOV.U32 R32, RZ, RZ, R116 ;  /* 0x000000ffff207224 */ /* 0x005fe400078e0074 */
[----:B-1----:R-:W-:-:S09]  /*8d60*/  IMAD.MOV.U32 R33, RZ, RZ, R113 ;  /* 0x000000ffff217224 */ /* 0x002fd200078e0071 */
[----:B------:R-:W-:Y:S05]  /*8d70*/  @!P3 BRA `(.L_x_538) ;  /* 0x0000000400e8b947 */ /* 0x000fea0003800000 */
[----:B---3--:R-:W-:Y:S01]  /*8d80*/  SEL R11, R118, R133, !P0 ;  /* 0x00000085760b7207 */ /* 0x008fe20004000000 */
[----:B------:R-:W-:Y:S01]  /*8d90*/  BSSY B2, `(.L_x_539) ;  /* 0x0000074000027945 */ /* 0x000fe20003800000 */
[----:B----4-:R-:W-:Y:S02]  /*8da0*/  SHF.R.U32.HI R13, RZ, 0x3, R205 ;  /* 0x00000003ff0d7819 */ /* 0x010fe400000116cd */
[----:B------:R-:W-:Y:S02]  /*8db0*/  SHF.R.S32.HI R12, RZ, 0x1f, R11 ;  /* 0x0000001fff0c7819 */ /* 0x000fe4000001140b */
[C---:B------:R-:W-:Y:S02]  /*8dc0*/  LEA R34, P3, R3.reuse, R116, 0x1 ;  /* 0x0000007403227211 */ /* 0x040fe400078608ff */
[----:B------:R-:W-:Y:S02]  /*8dd0*/  LEA.HI R12, R12, R11, RZ, 0x4 ;  /* 0x0000000b0c0c7211 */ /* 0x000fe400078f20ff */
[----:B------:R-:W-:-:S02]  /*8de0*/  LEA.HI.X R35, R3, R113, R107, 0x1, P3 ;  /* 0x0000007103237211 */ /* 0x000fc400018f0c6b */
[----:B------:R-:W-:Y:S02]  /*8df0*/  LEA.HI.SX32 R36, R12, R111, 0x1c ;  /* 0x0000006f0c247211 */ /* 0x000fe400078fe2ff */
[----:B------:R-:W-:Y:S02]  /*8e00*/  ISETP.GE.AND P3, PT, R16, R117, PT ;  /* 0x000000751000720c */ /* 0x000fe40003f66270 */
[----:B------:R-:W-:-:S04]  /*8e10*/  SHF.R.S32.HI R12, RZ, 0x1f, R36 ;  /* 0x0000001fff0c7819 */ /* 0x000fc80000011424 */
[----:B------:R-:W-:Y:S01]  /*8e20*/  LEA.HI R12, R12, R36, RZ, 0x3 ;  /* 0x000000240c0c7211 */ /* 0x000fe200078f18ff */
[----:B------:R-:W-:-:S03]  /*8e30*/  IMAD.SHL.U32 R36, R36, 0x8, RZ ;  /* 0x0000000824247824 */ /* 0x000fc600078e00ff */
[----:B------:R-:W-:Y:S02]  /*8e40*/  SHF.R.S32.HI R12, RZ, 0x3, R12 ;  /* 0x00000003ff0c7819 */ /* 0x000fe4000001140c */
[----:B------:R-:W-:-:S03]  /*8e50*/  LOP3.LUT R11, R205, 0x38, R36, 0xf8, !PT ;  /* 0x00000038cd0b7812 */ /* 0x000fc600078ef824 */
[----:B------:R-:W-:Y:S01]  /*8e60*/  IMAD R12, R12, 0x1800, R219 ;  /* 0x000018000c0c7824 */ /* 0x000fe200078e02db */
[----:B------:R-:W-:-:S05]  /*8e70*/  LOP3.LUT R11, R11, R13, RZ, 0x3c, !PT ;  /* 0x0000000d0b0b7212 */ /* 0x000fca00078e3cff */
[----:B------:R-:W-:Y:S02]  /*8e80*/  IMAD.IADD R11, R12, 0x1, R11 ;  /* 0x000000010c0b7824 */ /* 0x000fe400078e020b */
[C---:B------:R-:W-:Y:S02]  /*8e90*/  IMAD R12, R19.reuse, 0x4800, R129 ;  /* 0x00004800130c7824 */ /* 0x040fe400078e0281 */
[----:B------:R-:W-:Y:S02]  /*8ea0*/  IMAD R28, R19, 0x4800, R11 ;  /* 0x00004800131c7824 */ /* 0x000fe400078e020b */
[--C-:B------:R-:W-:Y:S02]  /*8eb0*/  IMAD R12, R12, 0x2, R18.reuse ;  /* 0x000000020c0c7824 */ /* 0x100fe400078e0212 */
[----:B------:R-:W-:-:S04]  /*8ec0*/  IMAD R28, R28, 0x2, R18 ;  /* 0x000000021c1c7824 */ /* 0x000fc800078e0212 */
[----:B------:R-:W0:Y:S04]  /*8ed0*/  LDS.128 R12, [R12+0x1e400] ;  /* 0x01e400000c0c7984 */ /* 0x000e280000000c00 */
[----:B------:R-:W1:Y:S01]  /*8ee0*/  LDS.128 R28, [R28+0x1e400] ;  /* 0x01e400001c1c7984 */ /* 0x000e620000000c00 */
[----:B------:R-:W-:Y:S05]  /*8ef0*/  @P3 BRA `(.L_x_540) ;  /* 0x0000000400743947 */ /* 0x000fea0003800000 */
[----:B------:R-:W-:Y:S01]  /*8f00*/  SHF.R.U32.HI R39, RZ, 0x10, R73 ;  /* 0x00000010ff277819 */ /* 0x000fe20000011649 */
[----:B-1----:R-:W-:Y:S01]  /*8f10*/  IMAD.U32 R41, R29, 0x10000, RZ ;  /* 0x000100001d297824 */ /* 0x002fe200078e00ff */
[----:B------:R-:W-:Y:S01]  /*8f20*/  SHF.R.U32.HI R40, RZ, 0x10, R57 ;  /* 0x00000010ff287819 */ /* 0x000fe20000011639 */
[----:B0-----:R-:W-:Y:S01]  /*8f30*/  IMAD.U32 R37, R13, 0x10000, RZ ;  /* 0x000100000d257824 */ /* 0x001fe200078e00ff */
[----:B------:R-:W-:Y:S01]  /*8f40*/  PRMT R39, R156, 0x5432, R39 ;  /* 0x000054329c277816 */ /* 0x000fe20000000027 */
[----:B------:R-:W-:Y:S01]  /*8f50*/  IMAD.U32 R44, R31, 0x10000, RZ ;  /* 0x000100001f2c7824 */ /* 0x000fe200078e00ff */
[----:B------:R-:W-:Y:S01]  /*8f60*/  PRMT R40, R154, 0x5432, R40 ;  /* 0x000054329a287816 */ /* 0x000fe20000000028 */
[----:B------:R-:W-:Y:S01]  /*8f70*/  IMAD.U32 R46, R30, 0x10000, RZ ;  /* 0x000100001e2e7824 */ /* 0x000fe200078e00ff */
[----:B------:R-:W-:Y:S01]  /*8f80*/  LOP3.LUT R29, R29, 0xffff0000, RZ, 0xc0, !PT ;  /* 0xffff00001d1d7812 */ /* 0x000fe200078ec0ff */
[C---:B------:R-:W-:Y:S01]  /*8f90*/  IMAD.U32 R11, R39.reuse, 0x10000, RZ ;  /* 0x00010000270b7824 */ /* 0x040fe200078e00ff */
[----:B------:R-:W-:Y:S01]  /*8fa0*/  LOP3.LUT R39, R39, 0xffff0000, RZ, 0xc0, !PT ;  /* 0xffff000027277812 */ /* 0x000fe200078ec0ff */
[C---:B------:R-:W-:Y:S01]  /*8fb0*/  IMAD.U32 R38, R40.reuse, 0x10000, RZ ;  /* 0x0001000028267824 */ /* 0x040fe200078e00ff */
[----:B------:R-:W-:Y:S01]  /*8fc0*/  LOP3.LUT R40, R40, 0xffff0000, RZ, 0xc0, !PT ;  /* 0xffff000028287812 */ /* 0x000fe200078ec0ff */
[CC--:B------:R-:W-:Y:S01]  /*8fd0*/  FMUL.FTZ R42, R41.reuse, R11.reuse ;  /* 0x0000000b292a7220 */ /* 0x0c0fe20000410000 */
[----:B------:R-:W-:Y:S01]  /*8fe0*/  SHF.R.U64 R72, R72, 0x10, R73 ;  /* 0x0000001048487819 */ /* 0x000fe20000001249 */
[-C--:B------:R-:W-:Y:S01]  /*8ff0*/  FMUL.FTZ R41, R41, R38.reuse ;  /* 0x0000002629297220 */ /* 0x080fe20000410000 */
[----:B------:R-:W-:Y:S01]  /*9000*/  SHF.R.U64 R56, R56, 0x10, R57 ;  /* 0x0000001038387819 */ /* 0x000fe20000001239 */
[C---:B------:R-:W-:Y:S01]  /*9010*/  FFMA.FTZ R38, R37.reuse, R38, -R42 ;  /* 0x0000002625267223 */ /* 0x040fe2000001082a */
[----:B------:R-:W-:Y:S01]  /*9020*/  PRMT R72, R156, 0x5410, R72 ;  /* 0x000054109c487816 */ /* 0x000fe20000000048 */
[----:B------:R-:W-:Y:S01]  /*9030*/  FFMA.FTZ R37, R37, R11, R41 ;  /* 0x0000000b25257223 */ /* 0x000fe20000010029 */
[----:B------:R-:W-:Y:S01]  /*9040*/  LOP3.LUT R11, R13, 0xffff0000, RZ, 0xc0, !PT ;  /* 0xffff00000d0b7812 */ /* 0x000fe200078ec0ff */
[C---:B------:R-:W-:Y:S01]  /*9050*/  FMUL.FTZ R13, R29.reuse, R39 ;  /* 0x000000271d0d7220 */ /* 0x040fe20000410000 */
[----:B------:R-:W-:Y:S01]  /*9060*/  FMUL.FTZ R29, R29, R40 ;  /* 0x000000281d1d7220 */ /* 0x000fe20000410000 */
[----:B------:R-:W-:-:S02]  /*9070*/  PRMT R56, R154, 0x5410, R56 ;  /* 0x000054109a387816 */ /* 0x000fc40000000038 */
[C---:B------:R-:W-:Y:S01]  /*9080*/  FFMA.FTZ R13, R11.reuse, R40, -R13 ;  /* 0x000000280b0d7223 */ /* 0x040fe2000001080d */
[----:B------:R-:W-:Y:S01]  /*9090*/  FFMA.FTZ R11, R11, R39, R29 ;  /* 0x000000270b0b7223 */ /* 0x000fe2000001001d */
[----:B------:R-:W-:Y:S01]  /*90a0*/  SHF.R.U32.HI R39, RZ, 0x10, R75 ;  /* 0x00000010ff277819 */ /* 0x000fe2000001164b */
[----:B------:R-:W-:Y:S01]  /*90b0*/  IMAD.U32 R40, R15, 0x10000, RZ ;  /* 0x000100000f287824 */ /* 0x000fe200078e00ff */
[----:B------:R-:W-:Y:S02]  /*90c0*/  SHF.R.U32.HI R29, RZ, 0x10, R59 ;  /* 0x00000010ff1d7819 */ /* 0x000fe4000001163b */
[----:B------:R-:W-:Y:S02]  /*90d0*/  PRMT R39, R155, 0x5432, R39 ;  /* 0x000054329b277816 */ /* 0x000fe40000000027 */
[----:B------:R-:W-:Y:S02]  /*90e0*/  PRMT R29, R153, 0x5432, R29 ;  /* 0x00005432991d7816 */ /* 0x000fe4000000001d */
[----:B------:R-:W-:Y:S01]  /*90f0*/  LOP3.LUT R15, R15, 0xffff0000, RZ, 0xc0, !PT ;  /* 0xffff00000f0f7812 */ /* 0x000fe200078ec0ff */
[C---:B------:R-:W-:Y:S01]  /*9100*/  IMAD.U32 R41, R39.reuse, 0x10000, RZ ;  /* 0x0001000027297824 */ /* 0x040fe200078e00ff */
[----:B------:R-:W-:Y:S01]  /*9110*/  LOP3.LUT R39, R39, 0xffff0000, RZ, 0xc0, !PT ;  /* 0xffff000027277812 */ /* 0x000fe200078ec0ff */
[C---:B------:R-:W-:Y:S01]  /*9120*/  IMAD.U32 R42, R29.reuse, 0x10000, RZ ;  /* 0x000100001d2a7824 */ /* 0x040fe200078e00ff */
[----:B------:R-:W-:Y:S01]  /*9130*/  LOP3.LUT R29, R29, 0xffff0000, RZ, 0xc0, !PT ;  /* 0xffff00001d1d7812 */ /* 0x000fe200078ec0ff */
[----:B------:R-:W-:Y:S01]  /*9140*/  FMUL.FTZ R43, R44, R41 ;  /* 0x000000292c2b7220 */ /* 0x000fe20000410000 */
[----:B------:R-:W-:Y:S01]  /*9150*/  SHF.R.U64 R74, R74, 0x10, R75 ;  /* 0x000000104a4a7819 */ /* 0x000fe2000000124b */
[-C--:B------:R-:W-:Y:S01]  /*9160*/  FMUL.FTZ R44, R44, R42.reuse ;  /* 0x0000002a2c2c7220 */ /* 0x080fe20000410000 */
[----:B------:R-:W-:Y:S01]  /*9170*/  SHF.R.U64 R58, R58, 0x10, R59 ;  /* 0x000000103a3a7819 */ /* 0x000fe2000000123b */
[----:B------:R-:W-:Y:S01]  /*9180*/  FFMA.FTZ R43, R40, R42, -R43 ;  /* 0x0000002a282b7223 */ /* 0x000fe2000001082b */
[----:B------:R-:W-:-:S02]  /*9190*/  IMAD.U32 R42, R28, 0x10000, RZ ;  /* 0x000100001c2a7824 */ /* 0x000fc400078e00ff */
[----:B------:R-:W-:Y:S01]  /*91a0*/  FFMA.FTZ R44, R40, R41, R44 ;  /* 0x00000029282c7223 */ /* 0x000fe2000001002c */
[----:B------:R-:W-:Y:S02]  /*91b0*/  LOP3.LUT R40, R31, 0xffff0000, RZ, 0xc0, !PT ;  /* 0xffff00001f287812 */ /* 0x000fe400078ec0ff */
[----:B------:R-:W-:Y:S02]  /*91c0*/  LOP3.LUT R28, R28, 0xffff0000, RZ, 0xc0, !PT ;  /* 0xffff00001c1c7812 */ /* 0x000fe400078ec0ff */
[----:B------:R-:W-:Y:S01]  /*91d0*/  PRMT R74, R155, 0x5410, R74 ;  /* 0x000054109b4a7816 */ /* 0x000fe2000000004a */
[C---:B------:R-:W-:Y:S01]  /*91e0*/  FMUL.FTZ R31, R40.reuse, R39 ;  /* 0x00000027281f7220 */ /* 0x040fe20000410000 */
[-C--:B------:R-:W-:Y:S01]  /*91f0*/  FMUL.FTZ R40, R40, R29.reuse ;  /* 0x0000001d28287220 */ /* 0x080fe20000410000 */
[----:B------:R-:W-:Y:S02]  /*9200*/  PRMT R58, R153, 0x5410, R58 ;  /* 0x00005410993a7816 */ /* 0x000fe4000000003a */
[C---:B------:R-:W-:Y:S01]  /*9210*/  FFMA.FTZ R31, R15.reuse, R29, -R31 ;  /* 0x0000001d0f1f7223 */ /* 0x040fe2000001081f */
[----:B------:R-:W-:Y:S01]  /*9220*/  FFMA.FTZ R40, R15, R39, R40 ;  /* 0x000000270f287223 */ /* 0x000fe20000010028 */
[C---:B------:R-:W-:Y:S01]  /*9230*/  IMAD.U32 R29, R72.reuse, 0x10000, RZ ;  /* 0x00010000481d7824 */ /* 0x040fe200078e00ff */
[----:B------:R-:W-:Y:S01]  /*9240*/  LOP3.LUT R72, R72, 0xffff0000, RZ, 0xc0, !PT ;  /* 0xffff000048487812 */ /* 0x000fe200078ec0ff */
[C---:B------:R-:W-:Y:S01]  /*9250*/  IMAD.U32 R39, R56.reuse, 0x10000, RZ ;  /* 0x0001000038277824 */ /* 0x040fe200078e00ff */
[----:B------:R-:W-:Y:S01]  /*9260*/  LOP3.LUT R56, R56, 0xffff0000, RZ, 0xc0, !PT ;  /* 0xffff000038387812 */ /* 0x000fe200078ec0ff */
[----:B------:R-:W-:Y:S01]  /*9270*/  FMUL.FTZ R41, R42, R29 ;  /* 0x0000001d2a297220 */ /* 0x000fe20000410000 */
[----:B------:R-:W-:-:S02]  /*9280*/  IMAD.U32 R15, R12, 0x10000, RZ ;  /* 0x000100000c0f7824 */ /* 0x000fc400078e00ff */
[-C--:B------:R-:W-:Y:S01]  /*9290*/  FMUL.FTZ R42, R42, R39.reuse ;  /* 0x000000272a2a7220 */ /* 0x080fe20000410000 */
[----:B------:R-:W-:Y:S01]  /*92a0*/  LOP3.LUT R12, R12, 0xffff0000, RZ, 0xc0, !PT ;  /* 0xffff00000c0c7812 */ /* 0x000fe200078ec0ff */
[C---:B------:R-:W-:Y:S02]  /*92b0*/  FFMA.FTZ R41, R15.reuse, R39, -R41 ;  /* 0x000000270f297223 */ /* 0x040fe40000010829 */
[----:B------:R-:W-:Y:S01]  /*92c0*/  FFMA.FTZ R42, R15, R29, R42 ;  /* 0x0000001d0f2a7223 */ /* 0x000fe2000001002a */
[----:B------:R-:W-:Y:S01]  /*92d0*/  FMUL.FTZ R15, R28, R72 ;  /* 0x000000481c0f7220 */ /* 0x000fe20000410000 */
[----:B------:R-:W-:Y:S01]  /*92e0*/  SHF.L.U32 R29, R74, 0x10, RZ ;  /* 0x000000104a1d7819 */ /* 0x000fe200000006ff */
[-C--:B------:R-:W-:Y:S01]  /*92f0*/  FMUL.FTZ R28, R28, R56.reuse ;  /* 0x000000381c1c7220 */ /* 0x080fe20000410000 */
[----:B------:R-:W-:Y:S02]  /*9300*/  IMAD.U32 R39, R58, 0x10000, RZ ;  /* 0x000100003a277824 */ /* 0x000fe400078e00ff */
[----:B------:R-:W-:Y:S01]  /*9310*/  FFMA.FTZ R15, R12, R56, -R15 ;  /* 0x000000380c0f7223 */ /* 0x000fe2000001080f */
[----:B------:R-:W-:Y:S01]  /*9320*/  LOP3.LUT R30, R30, 0xffff0000, RZ, 0xc0, !PT ;  /* 0xffff00001e1e7812 */ /* 0x000fe200078ec0ff */
[----:B------:R-:W-:Y:S01]  /*9330*/  FFMA.FTZ R28, R12, R72, R28 ;  /* 0x000000480c1c7223 */ /* 0x000fe2000001001c */
[----:B------:R-:W-:Y:S01]  /*9340*/  FMUL.FTZ R45, R46, R29 ;  /* 0x0000001d2e2d7220 */ /* 0x000fe20000410000 */
[----:B------:R-:W-:-:S02]  /*9350*/  IMAD.U32 R12, R14, 0x10000, RZ ;  /* 0x000100000e0c7824 */ /* 0x000fc400078e00ff */
[-C--:B------:R-:W-:Y:S01]  /*9360*/  FMUL.FTZ R46, R46, R39.reuse ;  /* 0x000000272e2e7220 */ /* 0x080fe20000410000 */
[----:B------:R-:W-:Y:S01]  /*9370*/  LOP3.LUT R74, R74, 0xffff0000, RZ, 0xc0, !PT ;  /* 0xffff00004a4a7812 */ /* 0x000fe200078ec0ff */
[C---:B------:R-:W-:Y:S02]  /*9380*/  FFMA.FTZ R45, R12.reuse, R39, -R45 ;  /* 0x000000270c2d7223 */ /* 0x040fe4000001082d */
[----:B------:R-:W-:Y:S01]  /*9390*/  FFMA.FTZ R46, R12, R29, R46 ;  /* 0x0000001d0c2e7223 */ /* 0x000fe2000001002e */
[----:B------:R-:W-:Y:S01]  /*93a0*/  LOP3.LUT R58, R58, 0xffff0000, RZ, 0xc0, !PT ;  /* 0xffff00003a3a7812 */ /* 0x000fe200078ec0ff */
[----:B------:R-:W-:Y:S01]  /*93b0*/  FMUL.FTZ R12, R30, R74 ;  /* 0x0000004a1e0c7220 */ /* 0x000fe20000410000 */
[----:B------:R-:W-:Y:S02]  /*93c0*/  LOP3.LUT R14, R14, 0xffff0000, RZ, 0xc0, !PT ;  /* 0xffff00000e0e7812 */ /* 0x000fe400078ec0ff */
[----:B------:R-:W-:Y:S01]  /*93d0*/  F2FP.BF16.F32.PACK_AB R15, R15, R41 ;  /* 0x000000290f0f723e */ /* 0x000fe200000010ff */
[-C--:B------:R-:W-:Y:S01]  /*93e0*/  FMUL.FTZ R30, R30, R58.reuse ;  /* 0x0000003a1e1e7220 */ /* 0x080fe20000410000 */
[----:B------:R-:W-:Y:S01]  /*93f0*/  F2FP.BF16.F32.PACK_AB R31, R31, R43 ;  /* 0x0000002b1f1f723e */ /* 0x000fe200000010ff */
[C---:B------:R-:W-:Y:S01]  /*9400*/  FFMA.FTZ R12, R14.reuse, R58, -R12 ;  /* 0x0000003a0e0c7223 */ /* 0x040fe2000001080c */
[----:B------:R-:W-:Y:S01]  /*9410*/  F2FP.BF16.F32.PACK_AB R11, R11, R37 ;  /* 0x000000250b0b723e */ /* 0x000fe200000010ff */
[----:B------:R-:W-:Y:S01]  /*9420*/  FFMA.FTZ R30, R14, R74, R30 ;  /* 0x0000004a0e1e7223 */ /* 0x000fe2000001001e */
[----:B------:R-:W-:-:S02]  /*9430*/  F2FP.BF16.F32.PACK_AB R40, R40, R44 ;  /* 0x0000002c2828723e */ /* 0x000fc400000010ff */
[----:B------:R-:W-:Y:S01]  /*9440*/  F2FP.BF16.F32.PACK_AB R45, R12, R45 ;  /* 0x0000002d0c2d723e */ /* 0x000fe200000010ff */
[----:B------:R-:W-:Y:S01]  /*9450*/  IMAD.MOV.U32 R12, RZ, RZ, R15 ;  /* 0x000000ffff0c7224 */ /* 0x000fe200078e000f */
[----:B------:R-:W-:Y:S01]  /*9460*/  F2FP.BF16.F32.PACK_AB R13, R13, R38 ;  /* 0x000000260d0d723e */ /* 0x000fe200000010ff */
[----:B------:R-:W-:Y:S01]  /*9470*/  IMAD.MOV.U32 R15, RZ, RZ, R31 ;  /* 0x000000ffff0f7224 */ /* 0x000fe200078e001f */
[----:B------:R-:W-:Y:S01]  /*9480*/  F2FP.BF16.F32.PACK_AB R28, R28, R42 ;  /* 0x0000002a1c1c723e */ /* 0x000fe200000010ff */
[----:B------:R-:W-:Y:S01]  /*9490*/  IMAD.MOV.U32 R29, RZ, RZ, R11 ;  /* 0x000000ffff1d7224 */ /* 0x000fe200078e000b */
[----:B------:R-:W-:Y:S01]  /*94a0*/  F2FP.BF16.F32.PACK_AB R30, R30, R46 ;  /* 0x0000002e1e1e723e */ /* 0x000fe200000010ff */
[----:B------:R-:W-:Y:S02]  /*94b0*/  IMAD.MOV.U32 R14, RZ, RZ, R45 ;  /* 0x000000ffff0e7224 */ /* 0x000fe400078e002d */
[----:B------:R-:W-:-:S07]  /*94c0*/  IMAD.MOV.U32 R31, RZ, RZ, R40 ;  /* 0x000000ffff1f7224 */ /* 0x000fce00078e0028 */
.L_x_540:
[----:B------:R-:W-:Y:S05]  /*94d0*/  BSYNC B2 ;  /* 0x0000000000027941 */ /* 0x000fea0003800000 */
.L_x_539:
[----:B------:R-:W-:Y:S01]  /*94e0*/  ISETP.GE.AND P3, PT, R36, R130, PT ;  /* 0x000000822400720c */ /* 0x000fe20003f66270 */
[----:B0-----:R0:W-:-:S12]  /*94f0*/  ST.E.128 desc[UR48][R34.64], R12 ;  /* 0x0000000c22007985 */ /* 0x0011d8000c101d30 */
[----:B------:R-:W-:-:S05]  /*9500*/  @!P3 IMAD.WIDE R36, R36, 0x2, R32 ;  /* 0x000000022424b825 */ /* 0x000fca00078e0220 */
[----:B-1----:R0:W-:Y:S02]  /*9510*/  @!P3 ST.E.128 desc[UR48][R36.64], R28 ;  /* 0x0000001c2400b985 */ /* 0x0021e4000c101d30 */
.L_x_538:
[----:B------:R-:W-:Y:S05]  /*9520*/  BSYNC B1 ;  /* 0x0000000000017941 */ /* 0x000fea0003800000 */
.L_x_537:
[----:B------:R-:W-:Y:S01]  /*9530*/  ISETP.NE.AND P3, PT, R7, RZ, PT ;  /* 0x000000ff0700720c */ /* 0x000fe20003f65270 */
[----:B------:R-:W-:-:S12]  /*9540*/  BSSY B1, `(.L_x_541) ;  /* 0x000007b000017945 */ /* 0x000fd80003800000 */
[----:B------:R-:W-:Y:S05]  /*9550*/  @!P3 BRA `(.L_x_542) ;  /* 0x0000000400e4b947 */ /* 0x000fea0003800000 */
[----:B---3--:R-:W-:Y:S01]  /*9560*/  SEL R11, R118, R133, !P1 ;  /* 0x00000085760b7207 */ /* 0x008fe20004800000 */
[----:B------:R-:W-:Y:S01]  /*9570*/  BSSY B2, `(.L_x_543) ;  /* 0x0000073000027945 */ /* 0x000fe20003800000 */
[----:B0---4-:R-:W-:Y:S02]  /*9580*/  SHF.R.U32.HI R13, RZ, 0x3, R205 ;  /* 0x00000003ff0d7819 */ /* 0x011fe400000116cd */
[----:B------:R-:W-:Y:S02]  /*9590*/  SHF.R.S32.HI R12, RZ, 0x1f, R11 ;  /* 0x0000001fff0c7819 */ /* 0x000fe4000001140b */
[----:B------:R-:W-:Y:S02]  /*95a0*/  LEA R34, P3, R4, R116, 0x1 ;  /* 0x0000007404227211 */ /* 0x000fe400078608ff */
[----:B------:R-:W-:Y:S02]  /*95b0*/  LEA.HI R11, R12, R11, RZ, 0x4 ;  /* 0x0000000b0c0b7211 */ /* 0x000fe400078f20ff */
[----:B------:R-:W-:-:S02]  /*95c0*/  LEA.HI.X R35, R4, R113, R106, 0x1, P3 ;  /* 0x0000007104237211 */ /* 0x000fc400018f0c6a */
[----:B------:R-:W-:Y:S02]  /*95d0*/  LEA.HI.SX32 R11, R11, R110, 0x1c ;  /* 0x0000006e0b0b7211 */ /* 0x000fe400078fe2ff */
[----:B------:R-:W-:Y:S02]  /*95e0*/  ISETP.GE.AND P3, PT, R194, R117, PT ;  /* 0x00000075c200720c */ /* 0x000fe40003f66270 */
[----:B------:R-:W-:Y:S01]  /*95f0*/  SHF.R.S32.HI R12, RZ, 0x1f, R11 ;  /* 0x0000001fff0c7819 */ /* 0x000fe2000001140b */
[----:B------:R-:W-:-:S03]  /*9600*/  IMAD.SHL.U32 R36, R11, 0x8, RZ ;  /* 0x000000080b247824 */ /* 0x000fc600078e00ff */
[----:B------:R-:W-:Y:S02]  /*9610*/  LEA.HI R12, R12, R11, RZ, 0x3 ;  /* 0x0000000b0c0c7211 */ /* 0x000fe400078f18ff */
[----:B------:R-:W-:Y:S02]  /*9620*/  LOP3.LUT R11, R205, 0x38, R36, 0xf8, !PT ;  /* 0x00000038cd0b7812 */ /* 0x000fe400078ef824 */
[----:B------:R-:W-:Y:S02]  /*9630*/  SHF.R.S32.HI R12, RZ, 0x3, R12 ;  /* 0x00000003ff0c7819 */ /* 0x000fe4000001140c */
[----:B------:R-:W-:-:S03]  /*9640*/  LOP3.LUT R11, R11, R13, RZ, 0x3c, !PT ;  /* 0x0000000d0b0b7212 */ /* 0x000fc600078e3cff */
[----:B------:R-:W-:-:S04]  /*9650*/  IMAD R12, R12, 0x1800, R219 ;  /* 0x000018000c0c7824 */ /* 0x000fc800078e02db */
[----:B------:R-:W-:Y:S02]  /*9660*/  IMAD.IADD R12, R12, 0x1, R11 ;  /* 0x000000010c0c7824 */ /* 0x000fe400078e020b */
[C---:B------:R-:W-:Y:S02]  /*9670*/  IMAD R11, R19.reuse, 0x4800, R127 ;  /* 0x00004800130b7824 */ /* 0x040fe400078e027f */
[----:B------:R-:W-:Y:S02]  /*9680*/  IMAD R13, R19, 0x4800, R12 ;  /* 0x00004800130d7824 */ /* 0x000fe400078e020c */
[--C-:B------:R-:W-:Y:S02]  /*9690*/  IMAD R11, R11, 0x2, R18.reuse ;  /* 0x000000020b0b7824 */ /* 0x100fe400078e0212 */
[----:B------:R-:W-:-:S03]  /*96a0*/  IMAD R28, R13, 0x2, R18 ;  /* 0x000000020d1c7824 */ /* 0x000fc600078e0212 */
[----:B------:R0:W1:Y:S04]  /*96b0*/  LDS.128 R12, [R11+0x1e400] ;  /* 0x01e400000b0c7984 */ /* 0x0000680000000c00 */
[----:B------:R-:W2:Y:S01]  /*96c0*/  LDS.128 R28, [R28+0x1e400] ;  /* 0x01e400001c1c7984 */ /* 0x000ea20000000c00 */
[----:B------:R-:W-:Y:S05]  /*96d0*/  @P3 BRA `(.L_x_544) ;  /* 0x0000000400703947 */ /* 0x000fea0003800000 */
[----:B------:R-:W-:Y:S01]  /*96e0*/  SHF.R.U32.HI R40, RZ, 0x10, R69 ;  /* 0x00000010ff287819 */ /* 0x000fe20000011645 */
[----:B--2---:R-:W-:Y:S01]  /*96f0*/  IMAD.U32 R45, R29, 0x10000, RZ ;  /* 0x000100001d2d7824 */ /* 0x004fe200078e00ff */
[----:B------:R-:W-:Y:S01]  /*9700*/  SHF.R.U32.HI R39, RZ, 0x10, R53 ;  /* 0x00000010ff277819 */ /* 0x000fe20000011635 */
[----:B-1----:R-:W-:Y:S01]  /*9710*/  IMAD.U32 R42, R13, 0x10000, RZ ;  /* 0x000100000d2a7824 */ /* 0x002fe200078e00ff */
[----:B------:R-:W-:Y:S01]  /*9720*/  PRMT R40, R149, 0x5432, R40 ;  /* 0x0000543295287816 */ /* 0x000fe20000000028 */
[----:B------:R-:W-:Y:S01]  /*9730*/  IMAD.U32 R41, R12, 0x10000, RZ ;  /* 0x000100000c297824 */ /* 0x000fe200078e00ff */
[----:B------:R-:W-:Y:S02]  /*9740*/  PRMT R39, R147, 0x5432, R39 ;  /* 0x0000543293277816 */ /* 0x000fe40000000027 */
[----:B------:R-:W-:Y:S01]  /*9750*/  LOP3.LUT R29, R29, 0xffff0000, RZ, 0xc0, !PT ;  /* 0xffff00001d1d7812 */ /* 0x000fe200078ec0ff */
[C---:B------:R-:W-:Y:S01]  /*9760*/  IMAD.U32 R43, R40.reuse, 0x10000, RZ ;  /* 0x00010000282b7824 */ /* 0x040fe200078e00ff */
[----:B------:R-:W-:Y:S01]  /*9770*/  LOP3.LUT R40, R40, 0xffff0000, RZ, 0xc0, !PT ;  /* 0xffff000028287812 */ /* 0x000fe200078ec0ff */
[----:B------:R-:W-:Y:S01]  /*9780*/  IMAD.U32 R44, R39, 0x10000, RZ ;  /* 0x00010000272c7824 */ /* 0x000fe200078e00ff */
[----:B------:R-:W-:Y:S01]  /*9790*/  SHF.R.U64 R38, R70, 0x10, R71 ;  /* 0x0000001046267819 */ /* 0x000fe20000001247 */
[-C--:B------:R-:W-:Y:S01]  /*97a0*/  FMUL.FTZ R46, R45, R43.reuse ;  /* 0x0000002b2d2e7220 */ /* 0x080fe20000410000 */
[----:B------:R-:W-:Y:S01]  /*97b0*/  LOP3.LUT R39, R39, 0xffff0000, RZ, 0xc0, !PT ;  /* 0xffff000027277812 */ /* 0x000fe200078ec0ff */
[-C--:B------:R-:W-:Y:S01]  /*97c0*/  FMUL.FTZ R47, R45, R44.reuse ;  /* 0x0000002c2d2f7220 */ /* 0x080fe20000410000 */
[----:B------:R-:W-:Y:S01]  /*97d0*/  SHF.R.U64 R37, R54, 0x10, R55 ;  /* 0x0000001036257819 */ /* 0x000fe20000001237 */
[C---:B------:R-:W-:Y:S01]  /*97e0*/  FFMA.FTZ R46, R42.reuse, R44, -R46 ;  /* 0x0000002c2a2e7223 */ /* 0x040fe2000001082e */
[----:B------:R-:W-:Y:S01]  /*97f0*/  SHF.R.U32.HI R70, RZ, 0x10, R71 ;  /* 0x00000010ff467819 */ /* 0x000fe20000011647 */
[----:B------:R-:W-:Y:S01]  /*9800*/  IMAD.U32 R44, R31, 0x10000, RZ ;  /* 0x000100001f2c7824 */ /* 0x000fe200078e00ff */
[----:B------:R-:W-:Y:S01]  /*9810*/  SHF.R.U32.HI R54, RZ, 0x10, R55 ;  /* 0x00000010ff367819 */ /* 0x000fe20000011637 */
[----:B------:R-:W-:Y:S01]  /*9820*/  FFMA.FTZ R47, R42, R43, R47 ;  /* 0x0000002b2a2f7223 */ /* 0x000fe2000001002f */
[----:B0-----:R-:W-:Y:S01]  /*9830*/  SHF.R.U64 R11, R52, 0x10, R53 ;  /* 0x00000010340b7819 */ /* 0x001fe20000001235 */
[-C--:B------:R-:W-:Y:S01]  /*9840*/  FMUL.FTZ R53, R29, R40.reuse ;  /* 0x000000281d357220 */ /* 0x080fe20000410000 */
[----:B------:R-:W-:Y:S01]  /*9850*/  LOP3.LUT R13, R13, 0xffff0000, RZ, 0xc0, !PT ;  /* 0xffff00000d0d7812 */ /* 0x000fe200078ec0ff */
[-C--:B------:R-:W-:Y:S01]  /*9860*/  FMUL.FTZ R29, R29, R39.reuse ;  /* 0x000000271d1d7220 */ /* 0x080fe20000410000 */
[----:B------:R-:W-:Y:S01]  /*9870*/  PRMT R70, R148, 0x5432, R70 ;  /* 0x0000543294467816 */ /* 0x000fe20000000046 */
[----:B------:R-:W-:Y:S01]  /*9880*/  IMAD.U32 R43, R15, 0x10000, RZ ;  /* 0x000100000f2b7824 */ /* 0x000fe200078e00ff */
[----:B------:R-:W-:Y:S01]  /*9890*/  PRMT R54, R146, 0x5432, R54 ;  /* 0x0000543292367816 */ /* 0x000fe20000000036 */
[C---:B------:R-:W-:Y:S01]  /*98a0*/  FFMA.FTZ R53, R13.reuse, R39, -R53 ;  /* 0x000000270d357223 */ /* 0x040fe20000010835 */
[----:B------:R-:W-:Y:S01]  /*98b0*/  FFMA.FTZ R29, R13, R40, R29 ;  /* 0x000000280d1d7223 */ /* 0x000fe2000001001d */
[----:B------:R-:W-:Y:S01]  /*98c0*/  IMAD.U32 R13, R70, 0x10000, RZ ;  /* 0x00010000460d7824 */ /* 0x000fe200078e00ff */
[----:B------:R-:W-:Y:S01]  /*98d0*/  SHF.R.U64 R68, R68, 0x10, R69 ;  /* 0x0000001044447819 */ /* 0x000fe20000001245 */
[----:B------:R-:W-:Y:S01]  /*98e0*/  IMAD.U32 R39, R54, 0x10000, RZ ;  /* 0x0001000036277824 */ /* 0x000fe200078e00ff */
[----:B------:R-:W-:Y:S01]  /*98f0*/  LOP3.LUT R31, R31, 0xffff0000, RZ, 0xc0, !PT ;  /* 0xffff00001f1f7812 */ /* 0x000fe200078ec0ff */
[----:B------:R-:W-:Y:S01]  /*9900*/  FMUL.FTZ R40, R44, R13 ;  /* 0x0000000d2c287220 */ /* 0x000fe20000410000 */
[----:B------:R-:W-:Y:S01]  /*9910*/  LOP3.LUT R70, R70, 0xffff0000, RZ, 0xc0, !PT ;  /* 0xffff000046467812 */ /* 0x000fe200078ec0ff */
[-C--:B------:R-:W-:Y:S01]  /*9920*/  FMUL.FTZ R44, R44, R39.reuse ;  /* 0x000000272c2c7220 */ /* 0x080fe20000410000 */
[----:B------:R-:W-:Y:S01]  /*9930*/  PRMT R68, R149, 0x5410, R68 ;  /* 0x0000541095447816 */ /* 0x000fe20000000044 */
[----:B------:R-:W-:Y:S01]  /*9940*/  FFMA.FTZ R40, R43, R39, -R40 ;  /* 0x000000272b287223 */ /* 0x000fe20000010828 */
[----:B------:R-:W-:Y:S01]  /*9950*/  PRMT R11, R147, 0x5410, R11 ;  /* 0x00005410930b7816 */ /* 0x000fe2000000000b */
[----:B------:R-:W-:Y:S01]  /*9960*/  FFMA.FTZ R44, R43, R13, R44 ;  /* 0x0000000d2b2c7223 */ /* 0x000fe2000001002c */
[----:B------:R-:W-:Y:S01]  /*9970*/  LOP3.LUT R54, R54, 0xffff0000, RZ, 0xc0, !PT ;  /* 0xffff000036367812 */ /* 0x000fe200078ec0ff */
[----:B------:R-:W-:Y:S01]  /*9980*/  FMUL.FTZ R43, R31, R70 ;  /* 0x000000461f2b7220 */ /* 0x000fe20000410000 */
[----:B------:R-:W-:Y:S01]  /*9990*/  LOP3.LUT R15, R15, 0xffff0000, RZ, 0xc0, !PT ;  /* 0xffff00000f0f7812 */ /* 0x000fe200078ec0ff */
[C---:B------:R-:W-:Y:S01]  /*99a0*/  IMAD.U32 R45, R28.reuse, 0x10000, RZ ;  /* 0x000100001c2d7824 */ /* 0x040fe200078e00ff */
[----:B------:R-:W-:Y:S01]  /*99b0*/  LOP3.LUT R28, R28, 0xffff0000, RZ, 0xc0, !PT ;  /* 0xffff00001c1c7812 */ /* 0x000fe200078ec0ff */
[----:B------:R-:W-:-:S02]  /*99c0*/  IMAD.U32 R39, R68, 0x10000, RZ ;  /* 0x0001000044277824 */ /* 0x000fc400078e00ff */
[-C--:B------:R-:W-:Y:S01]  /*99d0*/  FMUL.FTZ R31, R31, R54.reuse ;  /* 0x000000361f1f7220 */ /* 0x080fe20000410000 */
[----:B------:R-:W-:Y:S01]  /*99e0*/  IMAD.U32 R13, R11, 0x10000, RZ ;  /* 0x000100000b0d7824 */ /* 0x000fe200078e00ff */
[----:B------:R-:W-:Y:S01]  /*99f0*/  LOP3.LUT R68, R68, 0xffff0000, RZ, 0xc0, !PT ;  /* 0xffff000044447812 */ /* 0x000fe200078ec0ff */
[----:B------:R-:W-:Y:S01]  /*9a00*/  FFMA.FTZ R43, R15, R54, -R43 ;  /* 0x000000360f2b7223 */ /* 0x000fe2000001082b */
[----:B------:R-:W-:Y:S01]  /*9a10*/  LOP3.LUT R54, R11, 0xffff0000, RZ, 0xc0, !PT ;  /* 0xffff00000b367812 */ /* 0x000fe200078ec0ff */
[C---:B------:R-:W-:Y:S01]  /*9a20*/  FMUL.FTZ R11, R45.reuse, R39 ;  /* 0x000000272d0b7220 */ /* 0x040fe20000410000 */
[----:B------:R-:W-:Y:S01]  /*9a30*/  LOP3.LUT R12, R12, 0xffff0000, RZ, 0xc0, !PT ;  /* 0xffff00000c0c7812 */ /* 0x000fe200078ec0ff */
[-C--:B------:R-:W-:Y:S01]  /*9a40*/  FMUL.FTZ R45, R45, R13.reuse ;  /* 0x0000000d2d2d7220 */ /* 0x080fe20000410000 */
[----:B------:R-:W-:Y:S01]  /*9a50*/  PRMT R37, R146, 0x5410, R37 ;  /* 0x0000541092257816 */ /* 0x000fe20000000025 */
[----:B------:R-:W-:Y:S01]  /*9a60*/  FFMA.FTZ R31, R15, R70, R31 ;  /* 0x000000460f1f7223 */ /* 0x000fe2000001001f */
[----:B------:R-:W-:Y:S01]  /*9a70*/  PRMT R38, R148, 0x5410, R38 ;  /* 0x0000541094267816 */ /* 0x000fe20000000026 */
[----:B------:R-:W-:Y:S01]  /*9a80*/  FMUL.FTZ R15, R28, R68 ;  /* 0x000000441c0f7220 */ /* 0x000fe20000410000 */
[----:B------:R-:W-:Y:S01]  /*9a90*/  FFMA.FTZ R11, R41, R13, -R11 ;  /* 0x0000000d290b7223 */ /* 0x000fe2000001080b */
[----:B------:R-:W-:-:S02]  /*9aa0*/  IMAD.U32 R52, R30, 0x10000, RZ ;  /* 0x000100001e347824 */ /* 0x000fc400078e00ff */
[----:B------:R-:W-:Y:S01]  /*9ab0*/  FFMA.FTZ R45, R41, R39, R45 ;  /* 0x00000027292d7223 */ /* 0x000fe2000001002d */
[-C--:B------:R-:W-:Y:S01]  /*9ac0*/  FMUL.FTZ R13, R28, R54.reuse ;  /* 0x000000361c0d7220 */ /* 0x080fe20000410000 */
[----:B------:R-:W-:Y:S01]  /*9ad0*/  LOP3.LUT R30, R30, 0xffff0000, RZ, 0xc0, !PT ;  /* 0xffff00001e1e7812 */ /* 0x000fe200078ec0ff */
[----:B------:R-:W-:Y:S01]  /*9ae0*/  FFMA.FTZ R54, R12, R54, -R15 ;  /* 0x000000360c367223 */ /* 0x000fe2000001080f */
[C---:B------:R-:W-:Y:S01]  /*9af0*/  IMAD.U32 R39, R37.reuse, 0x10000, RZ ;  /* 0x0001000025277824 */ /* 0x040fe200078e00ff */
[C---:B------:R-:W-:Y:S01]  /*9b00*/  LOP3.LUT R41, R38.reuse, 0xffff0000, RZ, 0xc0, !PT ;  /* 0xffff000026297812 */ /* 0x040fe200078ec0ff */
[----:B------:R-:W-:Y:S01]  /*9b10*/  IMAD.U32 R15, R38, 0x10000, RZ ;  /* 0x00010000260f7824 */ /* 0x000fe200078e00ff */
[----:B------:R-:W-:Y:S01]  /*9b20*/  LOP3.LUT R37, R37, 0xffff0000, RZ, 0xc0, !PT ;  /* 0xffff000025257812 */ /* 0x000fe200078ec0ff */
[----:B------:R-:W-:Y:S02]  /*9b30*/  IMAD.U32 R42, R14, 0x10000, RZ ;  /* 0x000100000e2a7824 */ /* 0x000fe400078e00ff */
[----:B------:R-:W-:Y:S01]  /*9b40*/  FFMA.FTZ R12, R12, R68, R13 ;  /* 0x000000440c0c7223 */ /* 0x000fe2000001000d */
[----:B------:R-:W-:Y:S01]  /*9b50*/  LOP3.LUT R14, R14, 0xffff0000, RZ, 0xc0, !PT ;  /* 0xffff00000e0e7812 */ /* 0x000fe200078ec0ff */
[----:B------:R-:W-:Y:S01]  /*9b60*/  FMUL.FTZ R13, R52, R15 ;  /* 0x0000000f340d7220 */ /* 0x000fe20000410000 */
[----:B------:R-:W-:Y:S01]  /*9b70*/  FMUL.FTZ R55, R30, R41 ;  /* 0x000000291e377220 */ /* 0x000fe20000410000 */
[----:B------:R-:W-:Y:S01]  /*9b80*/  FMUL.FTZ R52, R52, R39 ;  /* 0x0000002734347220 */ /* 0x000fe20000410000 */
[----:B------:R-:W-:Y:S01]  /*9b90*/  FMUL.FTZ R30, R30, R37 ;  /* 0x000000251e1e7220 */ /* 0x000fe20000410000 */
[----:B------:R-:W-:Y:S01]  /*9ba0*/  FFMA.FTZ R13, R42, R39, -R13 ;  /* 0x000000272a0d7223 */ /* 0x000fe2000001080d */
[----:B------:R-:W-:Y:S01]  /*9bb0*/  FFMA.FTZ R28, R14, R37, -R55 ;  /* 0x000000250e1c7223 */ /* 0x000fe20000010837 */
[----:B------:R-:W-:Y:S01]  /*9bc0*/  FFMA.FTZ R52, R42, R15, R52 ;  /* 0x0000000f2a347223 */ /* 0x000fe20000010034 */
[----:B------:R-:W-:Y:S01]  /*9bd0*/  FFMA.FTZ R41, R14, R41, R30 ;  /* 0x000000290e297223 */ /* 0x000fe2000001001e */
[----:B------:R-:W-:-:S02]  /*9be0*/  F2FP.BF16.F32.PACK_AB R30, R12, R45 ;  /* 0x0000002d0c1e723e */ /* 0x000fc400000010ff */
[----:B------:R-:W-:Y:S02]  /*9bf0*/  F2FP.BF16.F32.PACK_AB R11, R54, R11 ;  /* 0x0000000b360b723e */ /* 0x000fe400000010ff */
[----:B------:R-:W-:Y:S02]  /*9c00*/  F2FP.BF16.F32.PACK_AB R52, R41, R52 ;  /* 0x000000342934723e */ /* 0x000fe400000010ff */
[----:B------:R-:W-:Y:S01]  /*9c10*/  F2FP.BF16.F32.PACK_AB R46, R53, R46 ;  /* 0x0000002e352e723e */ /* 0x000fe200000010ff */
[----:B------:R-:W-:Y:S01]  /*9c20*/  IMAD.MOV.U32 R12, RZ, RZ, R11 ;  /* 0x000000ffff0c7224 */ /* 0x000fe200078e000b */
[----:B------:R-:W-:Y:S01]  /*9c30*/  F2FP.BF16.F32.PACK_AB R14, R28, R13 ;  /* 0x0000000d1c0e723e */ /* 0x000fe200000010ff */
[----:B------:R-:W-:Y:S01]  /*9c40*/  IMAD.MOV.U32 R28, RZ, RZ, R30 ;  /* 0x000000ffff1c7224 */ /* 0x000fe200078e001e */
[----:B------:R-:W-:Y:S01]  /*9c50*/  F2FP.BF16.F32.PACK_AB R15, R43, R40 ;  /* 0x000000282b0f723e */ /* 0x000fe200000010ff */
[----:B------:R-:W-:Y:S01]  /*9c60*/  IMAD.MOV.U32 R30, RZ, RZ, R52 ;  /* 0x000000ffff1e7224 */ /* 0x000fe200078e0034 */
[----:B------:R-:W-:-:S02]  /*9c70*/  F2FP.BF16.F32.PACK_AB R29, R29, R47 ;  /* 0x0000002f1d1d723e */ /* 0x000fc400000010ff */
[----:B------:R-:W-:Y:S02]  /*9c80*/  F2FP.BF16.F32.PACK_AB R31, R31, R44 ;  /* 0x0000002c1f1f723e */ /* 0x000fe400000010ff */
[----:B------:R-:W-:-:S07]  /*9c90*/  MOV R13, R46 ;  /* 0x0000002e000d7202 */ /* 0x000fce0000000f00 */
.L_x_544:
[----:B------:R-:W-:Y:S05]  /*9ca0*/  BSYNC B2 ;  /* 0x0000000000027941 */ /* 0x000fea0003800000 */
.L_x_543:
[----:B------:R-:W-:Y:S01]  /*9cb0*/  ISETP.GE.AND P3, PT, R36, R130, PT ;  /* 0x000000822400720c */ /* 0x000fe20003f66270 */
[----:B-1----:R1:W-:-:S12]  /*9cc0*/  ST.E.128 desc[UR48][R34.64], R12 ;  /* 0x0000000c22007985 */ /* 0x0023d8000c101d30 */
[----:B------:R-:W-:-:S05]  /*9cd0*/  @!P3 IMAD.WIDE R36, R36, 0x2, R32 ;  /* 0x000000022424b825 */ /* 0x000fca00078e0220 */
[----:B--2---:R1:W-:Y:S02]  /*9ce0*/  @!P3 ST.E.128 desc[UR48][R36.64], R28 ;  /* 0x0000001c2400b985 */ /* 0x0043e4000c101d30 */
.L_x_542:
[----:B------:R-:W-:Y:S05]  /*9cf0*/  BSYNC B1 ;  /* 0x0000000000017941 */ /* 0x000fea0003800000 */
.L_x_541:
[----:B------:R-:W-:-:S13]  /*9d00*/  ISETP.NE.AND P3, PT, R8, RZ, PT ;  /* 0x000000ff0800720c */ /* 0x000fda0003f65270 */
[----:B------:R-:W-:Y:S05]  /*9d10*/  @!P3 BRA `(.L_x_493) ;  /* 0x0000000c00c0b947 */ /* 0x000fea0003800000 */
[----:B0--3--:R-:W2:Y:S01]  /*9d20*/  LDL R11, [R1] ;  /* 0x00000000010b7983 */ /* 0x009ea20000100800 */
[----:B-1----:R-:W-:Y:S01]  /*9d30*/  SHF.R.U32.HI R15, RZ, 0x3, R205 ;  /* 0x00000003ff0f7819 */ /* 0x002fe200000116cd */
[----:B------:R-:W-:Y:S01]  /*9d40*/  BSSY B1, `(.L_x_545) ;  /* 0x0000075000017945 */ /* 0x000fe20003800000 */
[----:B------:R-:W-:-:S04]  /*9d50*/  LEA R34, P3, R5, R116, 0x1 ;  /* 0x0000007405227211 */ /* 0x000fc800078608ff */
[----:B------:R-:W-:Y:S02]  /*9d60*/  LEA.HI.X R35, R5, R113, R105, 0x1, P3 ;  /* 0x0000007105237211 */ /* 0x000fe400018f0c69 */
[----:B------:R-:W-:Y:S02]  /*9d70*/  ISETP.GE.AND P3, PT, R193, R117, PT ;  /* 0x00000075c100720c */ /* 0x000fe40003f66270 */
[----:B--2---:R-:W-:-:S04]  /*9d80*/  LOP3.LUT P4, RZ, R11, 0x1, RZ, 0xc0, !PT ;  /* 0x000000010bff7812 */ /* 0x004fc8000788c0ff */
[----:B------:R-:W-:-:S04]  /*9d90*/  SEL R133, R118, R133, !P4 ;  /* 0x0000008576857207 */ /* 0x000fc80006000000 */
[----:B----4-:R-:W-:-:S04]  /*9da0*/  SHF.R.S32.HI R12, RZ, 0x1f, R133 ;  /* 0x0000001fff0c7819 */ /* 0x010fc80000011485 */
        /* <DEDUP_REMOVED lines=17> */
[--C-:B------:R-:W-:Y:S01]  /*9ec0*/  SHF.R.U64 R39, R64, 0x10, R65.reuse ;  /* 0x0000001040277819 */ /* 0x100fe20000001241 */
[----:B-1----:R-:W-:Y:S01]  /*9ed0*/  IMAD.U32 R46, R29, 0x10000, RZ ;  /* 0x000100001d2e7824 */ /* 0x002fe200078e00ff */
[----:B------:R-:W-:Y:S01]  /*9ee0*/  SHF.R.U32.HI R65, RZ, 0x10, R65 ;  /* 0x00000010ff417819 */ /* 0x000fe20000011641 */
[----:B0-----:R-:W-:Y:S01]  /*9ef0*/  IMAD.U32 R40, R13, 0x10000, RZ ;  /* 0x000100000d287824 */ /* 0x001fe200078e00ff */
[--C-:B------:R-:W-:Y:S01]  /*9f00*/  SHF.R.U64 R37, R48, 0x10, R49.reuse ;  /* 0x0000001030257819 */ /* 0x100fe20000001231 */
[----:B------:R-:W-:Y:S01]  /*9f10*/  IMAD.U32 R47, R31, 0x10000, RZ ;  /* 0x000100001f2f7824 */ /* 0x000fe200078e00ff */
[----:B------:R-:W-:Y:S01]  /*9f20*/  SHF.R.U32.HI R49, RZ, 0x10, R49 ;  /* 0x00000010ff317819 */ /* 0x000fe20000011631 */
[----:B------:R-:W-:Y:S01]  /*9f30*/  IMAD.U32 R44, R15, 0x10000, RZ ;  /* 0x000100000f2c7824 */ /* 0x000fe200078e00ff */
[----:B------:R-:W-:Y:S01]  /*9f40*/  PRMT R65, R140, 0x5410, R65 ;  /* 0x000054108c417816 */ /* 0x000fe20000000041 */
[----:B------:R-:W-:Y:S01]  /*9f50*/  IMAD.U32 R43, R14, 0x10000, RZ ;  /* 0x000100000e2b7824 */ /* 0x000fe200078e00ff */
[----:B------:R-:W-:-:S02]  /*9f60*/  PRMT R37, R142, 0x5432, R37 ;  /* 0x000054328e257816 */ /* 0x000fc40000000025 */
[----:B------:R-:W-:Y:S02]  /*9f70*/  SHF.R.U64 R36, R50, 0x10, R51 ;  /* 0x0000001032247819 */ /* 0x000fe40000001233 */
[----:B------:R-:W-:Y:S02]  /*9f80*/  PRMT R142, R142, 0x5410, R49 ;  /* 0x000054108e8e7816 */ /* 0x000fe40000000031 */
[----:B------:R-:W-:Y:S01]  /*9f90*/  SHF.R.U32.HI R50, RZ, 0x10, R51 ;  /* 0x00000010ff327819 */ /* 0x000fe20000011633 */
[----:B------:R-:W-:Y:S01]  /*9fa0*/  IMAD.U32 R51, R65, 0x10000, RZ ;  /* 0x0001000041337824 */ /* 0x000fe200078e00ff */
[--C-:B------:R-:W-:Y:S01]  /*9fb0*/  SHF.R.U64 R38, R66, 0x10, R67.reuse ;  /* 0x0000001042267819 */ /* 0x100fe20000001243 */
[----:B------:R-:W-:Y:S01]  /*9fc0*/  IMAD.U32 R49, R142, 0x10000, RZ ;  /* 0x000100008e317824 */ /* 0x000fe200078e00ff */
[----:B------:R-:W-:Y:S01]  /*9fd0*/  SHF.R.U32.HI R66, RZ, 0x10, R67 ;  /* 0x00000010ff427819 */ /* 0x000fe20000011643 */
[C---:B------:R-:W-:Y:S01]  /*9fe0*/  FMUL.FTZ R53, R46.reuse, R51 ;  /* 0x000000332e357220 */ /* 0x040fe20000410000 */
[----:B------:R-:W-:Y:S01]  /*9ff0*/  PRMT R38, R141, 0x5432, R38 ;  /* 0x000054328d267816 */ /* 0x000fe20000000026 */
[-C--:B------:R-:W-:Y:S01]  /*a000*/  FMUL.FTZ R55, R46, R49.reuse ;  /* 0x000000312e377220 */ /* 0x080fe20000410000 */
[----:B------:R-:W-:Y:S01]  /*a010*/  PRMT R36, R143, 0x5432, R36 ;  /* 0x000054328f247816 */ /* 0x000fe20000000024 */
[C---:B------:R-:W-:Y:S01]  /*a020*/  FFMA.FTZ R46, R40.reuse, R49, -R53 ;  /* 0x00000031282e7223 */ /* 0x040fe20000010835 */
[----:B------:R-:W-:Y:S01]  /*a030*/  PRMT R141, R141, 0x5410, R66 ;  /* 0x000054108d8d7816 */ /* 0x000fe20000000042 */
[----:B------:R-:W-:Y:S01]  /*a040*/  FFMA.FTZ R40, R40, R51, R55 ;  /* 0x0000003328287223 */ /* 0x000fe20000010037 */
[----:B------:R-:W-:-:S02]  /*a050*/  PRMT R143, R143, 0x5410, R50 ;  /* 0x000054108f8f7816 */ /* 0x000fc40000000032 */
[----:B------:R-:W-:Y:S01]  /*a060*/  LOP3.LUT R42, R29, 0xffff0000, RZ, 0xc0, !PT ;  /* 0xffff00001d2a7812 */ /* 0x000fe200078ec0ff */
[----:B------:R-:W-:Y:S01]  /*a070*/  IMAD.U32 R52, R141, 0x10000, RZ ;  /* 0x000100008d347824 */ /* 0x000fe200078e00ff */
[----:B------:R-:W-:Y:S01]  /*a080*/  LOP3.LUT R65, R65, 0xffff0000, RZ, 0xc0, !PT ;  /* 0xffff000041417812 */ /* 0x000fe200078ec0ff */
[----:B------:R-:W-:Y:S01]  /*a090*/  IMAD.U32 R48, R143, 0x10000, RZ ;  /* 0x000100008f307824 */ /* 0x000fe200078e00ff */
[----:B------:R-:W-:Y:S01]  /*a0a0*/  LOP3.LUT R49, R142, 0xffff0000, RZ, 0xc0, !PT ;  /* 0xffff00008e317812 */ /* 0x000fe200078ec0ff */
[----:B------:R-:W-:Y:S01]  /*a0b0*/  FMUL.FTZ R51, R47, R52 ;  /* 0x000000342f337220 */ /* 0x000fe20000410000 */
[----:B------:R-:W-:Y:S01]  /*a0c0*/  LOP3.LUT R41, R13, 0xffff0000, RZ, 0xc0, !PT ;  /* 0xffff00000d297812 */ /* 0x000fe200078ec0ff */
[C---:B------:R-:W-:Y:S01]  /*a0d0*/  FMUL.FTZ R50, R42.reuse, R65 ;  /* 0x000000412a327220 */ /* 0x040fe20000410000 */
[----:B------:R-:W-:Y:S01]  /*a0e0*/  LOP3.LUT R31, R31, 0xffff0000, RZ, 0xc0, !PT ;  /* 0xffff00001f1f7812 */ /* 0x000fe200078ec0ff */
[-C--:B------:R-:W-:Y:S01]  /*a0f0*/  FMUL.FTZ R42, R42, R49.reuse ;  /* 0x000000312a2a7220 */ /* 0x080fe20000410000 */
[----:B------:R-:W-:Y:S01]  /*a100*/  LOP3.LUT R54, R141, 0xffff0000, RZ, 0xc0, !PT ;  /* 0xffff00008d367812 */ /* 0x000fe200078ec0ff */
[-C--:B------:R-:W-:Y:S01]  /*a110*/  FMUL.FTZ R47, R47, R48.reuse ;  /* 0x000000302f2f7220 */ /* 0x080fe20000410000 */
[----:B------:R-:W-:Y:S01]  /*a120*/  PRMT R39, R140, 0x5432, R39 ;  /* 0x000054328c277816 */ /* 0x000fe20000000027 */
[C---:B------:R-:W-:Y:S01]  /*a130*/  FFMA.FTZ R49, R41.reuse, R49, -R50 ;  /* 0x0000003129317223 */ /* 0x040fe20000010832 */
[----:B------:R-:W-:Y:S01]  /*a140*/  FFMA.FTZ R41, R41, R65, R42 ;  /* 0x0000004129297223 */ /* 0x000fe2000001002a */
[----:B------:R-:W-:Y:S01]  /*a150*/  LOP3.LUT R50, R143, 0xffff0000, RZ, 0xc0, !PT ;  /* 0xffff00008f327812 */ /* 0x000fe200078ec0ff */
[C---:B------:R-:W-:Y:S01]  /*a160*/  FFMA.FTZ R42, R44.reuse, R48, -R51 ;  /* 0x000000302c2a7223 */ /* 0x040fe20000010833 */
[----:B------:R-:W-:Y:S01]  /*a170*/  LOP3.LUT R15, R15, 0xffff0000, RZ, 0xc0, !PT ;  /* 0xffff00000f0f7812 */ /* 0x000fe200078ec0ff */
[----:B------:R-:W-:Y:S01]  /*a180*/  FFMA.FTZ R44, R44, R52, R47 ;  /* 0x000000342c2c7223 */ /* 0x000fe2000001002f */
[----:B------:R-:W-:Y:S01]  /*a190*/  FMUL.FTZ R56, R31, R54 ;  /* 0x000000361f387220 */ /* 0x000fe20000410000 */
[----:B------:R-:W-:-:S02]  /*a1a0*/  IMAD.U32 R29, R28, 0x10000, RZ ;  /* 0x000100001c1d7824 */ /* 0x000fc400078e00ff */
[-C--:B------:R-:W-:Y:S01]  /*a1b0*/  FMUL.FTZ R58, R31, R50.reuse ;  /* 0x000000321f3a7220 */ /* 0x080fe20000410000 */
[----:B------:R-:W-:Y:S01]  /*a1c0*/  IMAD.U32 R52, R39, 0x10000, RZ ;  /* 0x0001000027347824 */ /* 0x000fe200078e00ff */
[----:B------:R-:W-:Y:S01]  /*a1d0*/  LOP3.LUT R28, R28, 0xffff0000, RZ, 0xc0, !PT ;  /* 0xffff00001c1c7812 */ /* 0x000fe200078ec0ff */
[----:B------:R-:W-:Y:S02]  /*a1e0*/  IMAD.U32 R48, R37, 0x10000, RZ ;  /* 0x0001000025307824 */ /* 0x000fe400078e00ff */
[----:B------:R-:W-:Y:S01]  /*a1f0*/  FFMA.FTZ R31, R15, R50, -R56 ;  /* 0x000000320f1f7223 */ /* 0x000fe20000010838 */
[----:B------:R-:W-:Y:S01]  /*a200*/  LOP3.LUT R39, R39, 0xffff0000, RZ, 0xc0, !PT ;  /* 0xffff000027277812 */ /* 0x000fe200078ec0ff */
[----:B------:R-:W-:Y:S01]  /*a210*/  FMUL.FTZ R50, R29, R52 ;  /* 0x000000341d327220 */ /* 0x000fe20000410000 */
[----:B------:R-:W-:Y:S01]  /*a220*/  LOP3.LUT R37, R37, 0xffff0000, RZ, 0xc0, !PT ;  /* 0xffff000025257812 */ /* 0x000fe200078ec0ff */
[C---:B------:R-:W-:Y:S02]  /*a230*/  IMAD.U32 R13, R12.reuse, 0x10000, RZ ;  /* 0x000100000c0d7824 */ /* 0x040fe400078e00ff */
[----:B------:R-:W-:Y:S01]  /*a240*/  FMUL.FTZ R29, R29, R48 ;  /* 0x000000301d1d7220 */ /* 0x000fe20000410000 */
[----:B------:R-:W-:Y:S01]  /*a250*/  LOP3.LUT R12, R12, 0xffff0000, RZ, 0xc0, !PT ;  /* 0xffff00000c0c7812 */ /* 0x000fe200078ec0ff */
[----:B------:R-:W-:Y:S01]  /*a260*/  FMUL.FTZ R47, R28, R39 ;  /* 0x000000271c2f7220 */ /* 0x000fe20000410000 */
[----:B------:R-:W-:Y:S01]  /*a270*/  LOP3.LUT R45, R14, 0xffff0000, RZ, 0xc0, !PT ;  /* 0xffff00000e2d7812 */ /* 0x000fe200078ec0ff */
[----:B------:R-:W-:Y:S01]  /*a280*/  FMUL.FTZ R51, R28, R37 ;  /* 0x000000251c337220 */ /* 0x000fe20000410000 */
[----:B------:R-:W-:-:S02]  /*a290*/  IMAD.U32 R14, R30, 0x10000, RZ ;  /* 0x000100001e0e7824 */ /* 0x000fc400078e00ff */
[C---:B------:R-:W-:Y:S01]  /*a2a0*/  FFMA.FTZ R50, R13.reuse, R48, -R50 ;  /* 0x000000300d327223 */ /* 0x040fe20000010832 */
[----:B------:R-:W-:Y:S01]  /*a2b0*/  FFMA.FTZ R29, R13, R52, R29 ;  /* 0x000000340d1d7223 */ /* 0x000fe2000001001d */
[----:B------:R-:W-:Y:S01]  /*a2c0*/  IMAD.U32 R28, R38, 0x10000, RZ ;  /* 0x00010000261c7824 */ /* 0x000fe200078e00ff */
[----:B------:R-:W-:Y:S01]  /*a2d0*/  LOP3.LUT R30, R30, 0xffff0000, RZ, 0xc0, !PT ;  /* 0xffff00001e1e7812 */ /* 0x000fe200078ec0ff */
[----:B------:R-:W-:Y:S01]  /*a2e0*/  IMAD.U32 R13, R36, 0x10000, RZ ;  /* 0x00010000240d7824 */ /* 0x000fe200078e00ff */
[----:B------:R-:W-:Y:S01]  /*a2f0*/  LOP3.LUT R38, R38, 0xffff0000, RZ, 0xc0, !PT ;  /* 0xffff000026267812 */ /* 0x000fe200078ec0ff */
[----:B------:R-:W-:Y:S01]  /*a300*/  FFMA.FTZ R47, R12, R37, -R47 ;  /* 0x000000250c2f7223 */ /* 0x000fe2000001082f */
[----:B------:R-:W-:Y:S01]  /*a310*/  LOP3.LUT R36, R36, 0xffff0000, RZ, 0xc0, !PT ;  /* 0xffff000024247812 */ /* 0x000fe200078ec0ff */
[C---:B------:R-:W-:Y:S01]  /*a320*/  FMUL.FTZ R48, R14.reuse, R28 ;  /* 0x0000001c0e307220 */ /* 0x040fe20000410000 */
[----:B------:R-:W-:Y:S01]  /*a330*/  FMUL.FTZ R37, R14, R13 ;  /* 0x0000000d0e257220 */ /* 0x000fe20000410000 */
[----:B------:R-:W-:Y:S01]  /*a340*/  FFMA.FTZ R15, R15, R54, R58 ;  /* 0x000000360f0f7223 */ /* 0x000fe2000001003a */
[----:B------:R-:W-:Y:S01]  /*a350*/  FFMA.FTZ R12, R12, R39, R51 ;  /* 0x000000270c0c7223 */ /* 0x000fe20000010033 */
[C---:B------:R-:W-:Y:S01]  /*a360*/  FMUL.FTZ R14, R30.reuse, R38 ;  /* 0x000000261e0e7220 */ /* 0x040fe20000410000 */
[----:B------:R-:W-:Y:S01]  /*a370*/  FMUL.FTZ R39, R30, R36 ;  /* 0x000000241e277220 */ /* 0x000fe20000410000 */
[----:B------:R-:W-:Y:S01]  /*a380*/  FFMA.FTZ R48, R43, R13, -R48 ;  /* 0x0000000d2b307223 */ /* 0x000fe20000010830 */
[----:B------:R-:W-:Y:S01]  /*a390*/  F2FP.BF16.F32.PACK_AB R31, R31, R42 ;  /* 0x0000002a1f1f723e */ /* 0x000fe200000010ff */
[----:B------:R-:W-:Y:S01]  /*a3a0*/  FFMA.FTZ R13, R45, R36, -R14 ;  /* 0x000000242d0d7223 */ /* 0x000fe2000001080e */
[----:B------:R-:W-:Y:S01]  /*a3b0*/  FFMA.FTZ R37, R43, R28, R37 ;  /* 0x0000001c2b257223 */ /* 0x000fe20000010025 */
[----:B------:R-:W-:Y:S01]  /*a3c0*/  FFMA.FTZ R38, R45, R38, R39 ;  /* 0x000000262d267223 */ /* 0x000fe20000010027 */
[----:B------:R-:W-:-:S02]  /*a3d0*/  F2FP.BF16.F32.PACK_AB R46, R49, R46 ;  /* 0x0000002e312e723e */ /* 0x000fc400000010ff */
[----:B------:R-:W-:Y:S02]  /*a3e0*/  F2FP.BF16.F32.PACK_AB R40, R41, R40 ;  /* 0x000000282928723e */ /* 0x000fe400000010ff */
[----:B------:R-:W-:Y:S01]  /*a3f0*/  F2FP.BF16.F32.PACK_AB R44, R15, R44 ;  /* 0x0000002c0f2c723e */ /* 0x000fe200000010ff */
[----:B------:R-:W-:Y:S01]  /*a400*/  IMAD.MOV.U32 R15, RZ, RZ, R31 ;  /* 0x000000ffff0f7224 */ /* 0x000fe200078e001f */
[----:B------:R-:W-:Y:S02]  /*a410*/  F2FP.BF16.F32.PACK_AB R47, R47, R50 ;  /* 0x000000322f2f723e */ /* 0x000fe400000010ff */
[----:B------:R-:W-:Y:S01]  /*a420*/  F2FP.BF16.F32.PACK_AB R28, R12, R29 ;  /* 0x0000001d0c1c723e */ /* 0x000fe200000010ff */
[----:B------:R-:W-:Y:S01]  /*a430*/  IMAD.MOV.U32 R29, RZ, RZ, R40 ;  /* 0x000000ffff1d7224 */ /* 0x000fe200078e0028 */
[----:B------:R-:W-:Y:S01]  /*a440*/  F2FP.BF16.F32.PACK_AB R14, R13, R48 ;  /* 0x000000300d0e723e */ /* 0x000fe200000010ff */
[----:B------:R-:W-:Y:S01]  /*a450*/  IMAD.MOV.U32 R12, RZ, RZ, R47 ;  /* 0x000000ffff0c7224 */ /* 0x000fe200078e002f */
[----:B------:R-:W-:Y:S01]  /*a460*/  F2FP.BF16.F32.PACK_AB R30, R38, R37 ;  /* 0x00000025261e723e */ /* 0x000fe200000010ff */
[----:B------:R-:W-:-:S02]  /*a470*/  IMAD.MOV.U32 R13, RZ, RZ, R46 ;  /* 0x000000ffff0d7224 */ /* 0x000fc400078e002e */
[----:B------:R-:W-:-:S07]  /*a480*/  IMAD.MOV.U32 R31, RZ, RZ, R44 ;  /* 0x000000ffff1f7224 */ /* 0x000fce00078e002c */
.L_x_546:
[----:B------:R-:W-:Y:S05]  /*a490*/  BSYNC B1 ;  /* 0x0000000000017941 */ /* 0x000fea0003800000 */
.L_x_545:
[----:B0-----:R0:W-:Y:S01]  /*a4a0*/  ST.E.128 desc[UR48][R34.64], R12 ;  /* 0x0000000c22007985 */ /* 0x0011e2000c101d30 */
[----:B------:R-:W-:-:S13]  /*a4b0*/  ISETP.GE.AND P3, PT, R11, R130, PT ;  /* 0x000000820b00720c */ /* 0x000fda0003f66270 */
[----:B------:R-:W-:Y:S05]  /*a4c0*/  @P3 BRA `(.L_x_493) ;  /* 0x0000000400d43947 */ /* 0x000fea0003800000 */
[----:B------:R-:W-:-:S05]  /*a4d0*/  IMAD.WIDE R32, R11, 0x2, R32 ;  /* 0x000000020b207825 */ /* 0x000fca00078e0220 */
[----:B-1----:R1:W-:Y:S01]  /*a4e0*/  ST.E.128 desc[UR48][R32.64], R28 ;  /* 0x0000001c20007985 */ /* 0x0023e2000c101d30 */
[----:B------:R-:W-:Y:S05]  /*a4f0*/  BRA `(.L_x_493) ;  /* 0x0000000400c87947 */ /* 0x000fea0003800000 */
.L_x_458:
[----:B------:R-:W-:-:S13]  /*a500*/  ISETP.NE.AND P2, PT, R214, 0x3, PT ;  /* 0x00000003d600780c */ /* 0x000fda0003f45270 */
[----:B------:R-:W-:Y:S05]  /*a510*/  @!P2 BRA `(.L_x_547) ;  /* 0x000000000004a947 */ /* 0x000fea0003800000 */
[----:B------:R-:W-:Y:S01]  /*a520*/  BPT.TRAP 0x1 ;  /* 0x000000040000795c */ /* 0x000fe20000300000 */
.L_x_547:
[----:B------:R-:W-:Y:S01]  /*a530*/  IMAD R83, R19, 0x8, R18 ;  /* 0x0000000813537824 */ /* 0x000fe200078e0212 */
[----:B------:R-:W-:Y:S01]  /*a540*/  SHF.L.U32 R84, R204, 0x1f, RZ ;  /* 0x0000001fcc547819 */ /* 0x000fe200000006ff */
[----:B------:R-:W-:Y:S01]  /*a550*/  BSSY B1, `(.L_x_548) ;  /* 0x0000004000017945 */ /* 0x000fe20003800000 */
[----:B------:R-:W-:Y:S02]  /*a560*/  SHF.R.S32.HI R80, RZ, 0x1f, R25 ;  /* 0x0000001fff507819 */ /* 0x000fe40000011419 */
[----:B------:R-:W0:Y:S02]  /*a570*/  SYNCS.PHASECHK.TRANS64.TRYWAIT P3, [R83+URZ+0x30890], R84 ;  /* 0x03089054530075a7 */ /* 0x000e24000806017f */
[----:B0-----:R-:W-:Y:S05]  /*a580*/  @!P3 BRA `(.L_x_549) ;  /* 0x00000184007cb947 */ /* 0x001fea0003800000 */
.L_x_811:
[----:B------:R-:W-:Y:S05]  /*a590*/  BSYNC B1 ;  /* 0x0000000000017941 */ /* 0x000fea0003800000 */
.L_x_548:
[----:B------:R-:W-:Y:S01]  /*a5a0*/  ULDC.64 UR4, c[0x0][0x300] ;  /* 0x0000c00000047ab9 */ /* 0x000fe20000000a00 */
[----:B-----5:R-:W-:Y:S01]  /*a5b0*/  SHF.R.S32.HI R81, RZ, 0x1f, R21 ;  /* 0x0000001fff517819 */ /* 0x020fe20000011415 */
[----:B------:R-:W-:Y:S01]  /*a5c0*/  IMAD R14, R80, UR4, RZ ;  /* 0x00000004500e7c24 */ /* 0x000fe2000f8e02ff */
[----:B------:R-:W-:Y:S01]  /*a5d0*/  ULDC.64 UR6, c[0x0][0x2e8] ;  /* 0x0000ba0000067ab9 */ /* 0x000fe20000000a00 */
[----:B------:R-:W-:-:S04]  /*a5e0*/  IMAD.WIDE.U32 R12, R25, UR4, RZ ;  /* 0x00000004190c7c25 */ /* 0x000fc8000f8e00ff */
[----:B------:R-:W-:Y:S01]  /*a5f0*/  IMAD R11, R25, UR5, R14 ;  /* 0x00000005190b7c24 */ /* 0x000fe2000f8e020e */
[----:B------:R-:W-:Y:S01]  /*a600*/  ULDC.64 UR4, c[0x0][0x310] ;  /* 0x0000c40000047ab9 */ /* 0x000fe20000000a00 */
[----:B------:R-:W-:Y:S02]  /*a610*/  IMAD R82, R2, -0x60, R24 ;  /* 0xffffffa002527824 */ /* 0x000fe400078e0218 */
[----:B------:R-:W-:Y:S01]  /*a620*/  IMAD R14, R81, UR4, RZ ;  /* 0x00000004510e7c24 */ /* 0x000fe2000f8e02ff */
[----:B------:R-:W-:Y:S02]  /*a630*/  IADD3 R13, R13, R11, RZ ;  /* 0x0000000b0d0d7210 */ /* 0x000fe40007ffe0ff */
[----:B------:R-:W-:Y:S01]  /*a640*/  VIMNMX R82, R82, 0x60, PT ;  /* 0x0000006052527848 */ /* 0x000fe20003fe0100 */
[C---:B------:R-:W-:Y:S02]  /*a650*/  IMAD R11, R21.reuse, UR5, R14 ;  /* 0x00000005150b7c24 */ /* 0x040fe4000f8e020e */
[----:B------:R-:W-:Y:S01]  /*a660*/  IMAD.WIDE.U32 R12, R21, UR4, R12 ;  /* 0x00000004150c7c25 */ /* 0x000fe2000f8e000c */
[----:B------:R-:W-:-:S03]  /*a670*/  ULDC.64 UR4, c[0x0][0x308] ;  /* 0x0000c20000047ab9 */ /* 0x000fc60000000a00 */
[----:B------:R-:W-:Y:S02]  /*a680*/  IMAD.IADD R13, R13, 0x1, R11 ;  /* 0x000000010d0d7824 */ /* 0x000fe400078e020b */
[----:B------:R-:W-:Y:S02]  /*a690*/  IMAD.IADD R36, R82, 0x1, -R203 ;  /* 0x0000000152247824 */ /* 0x000fe400078e0acb */
[----:B------:R-:W-:Y:S01]  /*a6a0*/  IMAD.WIDE.U32 R12, R195, UR4, R12 ;  /* 0x00000004c30c7c25 */ /* 0x000fe2000f8e000c */
[----:B------:R-:W-:-:S03]  /*a6b0*/  UMOV UR4, 0xffffffff ;  /* 0xffffffff00047882 */ /* 0x000fc60000000000 */
[----:B------:R-:W-:Y:S01]  /*a6c0*/  IMAD R35, R195, UR5, R13 ;  /* 0x00000005c3237c24 */ /* 0x000fe2000f8e020d */
[----:B------:R-:W-:-:S04]  /*a6d0*/  LEA R34, P3, R12, UR6, 0x1 ;  /* 0x000000060c227c11 */ /* 0x000fc8000f8608ff */
[----:B------:R-:W-:Y:S02]  /*a6e0*/  LEA.HI.X R35, R12, UR7, R35, 0x1, P3 ;  /* 0x000000070c237c11 */ /* 0x000fe400098f0c23 */
[----:B------:R-:W-:Y:S01]  /*a6f0*/  ISETP.GE.AND P3, PT, R36, 0x1, PT ;  /* 0x000000012400780c */ /* 0x000fe20003f66270 */
[----:B------:R-:W-:-:S12]  /*a700*/  BRA.DIV UR4, `(.L_x_550) ;  /* 0x0000018604307947 */ /* 0x000fd8000b800000 */
[----:B------:R1:W2:Y:S04]  /*a710*/  SHFL.IDX PT, R37, R35, RZ, 0x1c1f ;  /* 0x001c1fff23257589 */ /* 0x0002a800000e0000 */
[----:B------:R1:W3:Y:S02]  /*a720*/  SHFL.IDX PT, R38, R34, RZ, 0x1c1f ;  /* 0x001c1fff22267589 */ /* 0x0002e400000e0000 */
.L_x_815:
[----:B------:R-:W-:Y:S04]  /*a730*/  BSSY B1, `(.L_x_551) ;  /* 0x0000025000017945 */ /* 0x000fe80003800000 */
[----:B------:R-:W-:Y:S05]  /*a740*/  @!P3 BRA `(.L_x_552) ;  /* 0x00000000008cb947 */ /* 0x000fea0003800000 */
[----:B------:R-:W-:Y:S02]  /*a750*/  ULDC UR4, c[0x0][0x2f4] ;  /* 0x0000bd0000047ab9 */ /* 0x000fe40000000800 */
[----:B------:R-:W-:Y:S02]  /*a760*/  ISETP.GE.AND P5, PT, R16, UR4, PT ;  /* 0x0000000410007c0c */ /* 0x000fe4000bfa6270 */
[----:B------:R-:W-:-:S11]  /*a770*/  ISETP.GE.AND P4, PT, R23, UR4, PT ;  /* 0x0000000417007c0c */ /* 0x000fd6000bf86270 */
[----:B------:R-:W4:Y:S01]  /*a780*/  @!P5 LDS.128 R12, [R26+0x1e000] ;  /* 0x01e000001a0cd984 */ /* 0x000f220000000c00 */
[----:B---3--:R-:W-:-:S04]  /*a790*/  @!P5 LEA R32, P3, R16, R38, 0x1 ;  /* 0x000000261020d211 */ /* 0x008fc800078608ff */
[----:B--2---:R-:W-:Y:S02]  /*a7a0*/  @!P5 LEA.HI.X R33, R16, R37, R17, 0x1, P3 ;  /* 0x000000251021d211 */ /* 0x004fe400018f0c11 */
[----:B------:R-:W-:-:S04]  /*a7b0*/  @!P4 LEA R30, P3, R23, R38, 0x1 ;  /* 0x00000026171ec211 */ /* 0x000fc800078608ff */
[----:B------:R-:W-:Y:S02]  /*a7c0*/  @!P4 LEA.HI.X R31, R23, R37, R202, 0x1, P3 ;  /* 0x00000025171fc211 */ /* 0x000fe400018f0cca */
[----:B------:R-:W-:-:S13]  /*a7d0*/  ISETP.GE.AND P3, PT, R22, UR4, PT ;  /* 0x0000000416007c0c */ /* 0x000fda000bf66270 */
[----:B------:R-:W-:-:S04]  /*a7e0*/  @!P3 LEA R28, P6, R22, R38, 0x1 ;  /* 0x00000026161cb211 */ /* 0x000fc800078c08ff */
[----:B------:R-:W-:Y:S01]  /*a7f0*/  @!P3 LEA.HI.X R29, R22, R37, R201, 0x1, P6 ;  /* 0x00000025161db211 */ /* 0x000fe200030f0cc9 */
[----:B----4-:R2:W-:Y:S01]  /*a800*/  @!P5 ST.E.128 desc[UR48][R32.64], R12 ;  /* 0x0000000c2000d985 */ /* 0x0105e2000c101d30 */
[----:B------:R-:W-:-:S13]  /*a810*/  ISETP.GE.AND P5, PT, R194, UR4, PT ;  /* 0x00000004c2007c0c */ /* 0x000fda000bfa6270 */
[----:B------:R-:W3:Y:S01]  /*a820*/  @!P5 LDS.128 R12, [R27+0x1e000] ;  /* 0x01e000001b0cd984 */ /* 0x000ee20000000c00 */
[----:B------:R-:W-:Y:S02]  /*a830*/  @!P5 IMAD.SHL.U32 R11, R198, 0x8, RZ ;  /* 0x00000008c60bd824 */ /* 0x000fe400078e00ff */
[----:B--2---:R-:W-:Y:S02]  /*a840*/  @!P5 IMAD.MOV.U32 R32, RZ, RZ, R38 ;  /* 0x000000ffff20d224 */ /* 0x004fe400078e0026 */
[----:B------:R-:W-:Y:S02]  /*a850*/  @!P5 IMAD.MOV.U32 R33, RZ, RZ, R37 ;  /* 0x000000ffff21d224 */ /* 0x000fe400078e0025 */
[----:B------:R-:W-:-:S05]  /*a860*/  @!P5 IMAD.WIDE R32, R11, 0x2, R32 ;  /* 0x000000020b20d825 */ /* 0x000fca00078e0220 */
[----:B---3--:R2:W-:Y:S01]  /*a870*/  @!P5 ST.E.128 desc[UR48][R32.64], R12 ;  /* 0x0000000c2000d985 */ /* 0x0085e2000c101d30 */
[----:B------:R-:W-:-:S13]  /*a880*/  ISETP.GE.AND P5, PT, R193, UR4, PT ;  /* 0x00000004c1007c0c */ /* 0x000fda000bfa6270 */
[----:B------:R-:W3:Y:S01]  /*a890*/  @!P5 LDS.128 R12, [R26+0x21000] ;  /* 0x021000001a0cd984 */ /* 0x000ee20000000c00 */
[----:B------:R-:W-:Y:S02]  /*a8a0*/  @!P5 IMAD.SHL.U32 R11, R199, 0x8, RZ ;  /* 0x00000008c70bd824 */ /* 0x000fe400078e00ff */
[----:B--2---:R-:W-:Y:S02]  /*a8b0*/  @!P5 IMAD.MOV.U32 R32, RZ, RZ, R38 ;  /* 0x000000ffff20d224 */ /* 0x004fe400078e0026 */
[----:B------:R-:W-:Y:S02]  /*a8c0*/  @!P5 IMAD.MOV.U32 R33, RZ, RZ, R37 ;  /* 0x000000ffff21d224 */ /* 0x000fe400078e0025 */
[----:B------:R-:W-:-:S05]  /*a8d0*/  @!P5 IMAD.WIDE R32, R11, 0x2, R32 ;  /* 0x000000020b20d825 */ /* 0x000fca00078e0220 */
[----:B---3--:R2:W-:Y:S01]  /*a8e0*/  @!P5 ST.E.128 desc[UR48][R32.64], R12 ;  /* 0x0000000c2000d985 */ /* 0x0085e2000c101d30 */
[----:B------:R-:W-:-:S03]  /*a8f0*/  ISETP.GE.AND P5, PT, R192, UR4, PT ;  /* 0x00000004c0007c0c */ /* 0x000fc6000bfa6270 */
[----:B------:R-:W3:Y:S10]  /*a900*/  @!P4 LDS.128 R12, [R27+0x21000] ;  /* 0x021000001b0cc984 */ /* 0x000ef40000000c00 */
[----:B--2---:R-:W-:-:S04]  /*a910*/  @!P5 LEA R32, P6, R192, R38, 0x1 ;  /* 0x00000026c020d211 */ /* 0x004fc800078c08ff */
[----:B------:R-:W-:Y:S01]  /*a920*/  @!P5 LEA.HI.X R33, R192, R37, R200, 0x1, P6 ;  /* 0x00000025c021d211 */ /* 0x000fe200030f0cc8 */
[----:B---3--:R-:W-:Y:S04]  /*a930*/  @!P4 ST.E.128 desc[UR48][R30.64], R12 ;  /* 0x0000000c1e00c985 */ /* 0x008fe8000c101d30 */
[----:B------:R-:W2:Y:S04]  /*a940*/  @!P3 LDS.128 R12, [R26+0x24000] ;  /* 0x024000001a0cb984 */ /* 0x000ea80000000c00 */
[----:B--2---:R-:W-:Y:S04]  /*a950*/  @!P3 ST.E.128 desc[UR48][R28.64], R12 ;  /* 0x0000000c1c00b985 */ /* 0x004fe8000c101d30 */
[----:B------:R-:W2:Y:S04]  /*a960*/  @!P5 LDS.128 R12, [R27+0x24000] ;  /* 0x024000001b0cd984 */ /* 0x000ea80000000c00 */
[----:B--2---:R4:W-:Y:S02]  /*a970*/  @!P5 ST.E.128 desc[UR48][R32.64], R12 ;  /* 0x0000000c2000d985 */ /* 0x0049e4000c101d30 */
.L_x_552:
[----:B------:R-:W-:Y:S05]  /*a980*/  BSYNC B1 ;  /* 0x0000000000017941 */ /* 0x000fea0003800000 */
.L_x_551:
[----:B------:R-:W-:-:S03]  /*a990*/  UMOV UR4, 0xffffffff ;  /* 0xffffffff00047882 */ /* 0x000fc60000000000 */
[----:B------:R-:W-:Y:S05]  /*a9a0*/  BRA.DIV UR4, `(.L_x_553) ;  /* 0x0000018204d47947 */ /* 0x000fea000b800000 */
[----:B-1----:R-:W1:Y:S04]  /*a9b0*/  SHFL.IDX PT, R35, R35, 0x1, 0x1c1f ;  /* 0x003c1f0023237f89 */ /* 0x002e6800000e0000 */
[----:B------:R-:W0:Y:S02]  /*a9c0*/  SHFL.IDX PT, R34, R34, 0x1, 0x1c1f ;  /* 0x003c1f0022227f89 */ /* 0x000e2400000e0000 */
.L_x_819:
[----:B------:R-:W-:-:S13]  /*a9d0*/  ISETP.GE.AND P3, PT, R36, 0x41, PT ;  /* 0x000000412400780c */ /* 0x000fda0003f66270 */
[----:B------:R-:W-:Y:S05]  /*a9e0*/  @!P3 BRA `(.L_x_493) ;  /* 0x00000000008cb947 */ /* 0x000fea0003800000 */
[----:B------:R-:W-:Y:S02]  /*a9f0*/  ULDC UR4, c[0x0][0x2f4] ;  /* 0x0000bd0000047ab9 */ /* 0x000fe40000000800 */
[----:B------:R-:W-:Y:S02]  /*aa00*/  ISETP.GE.AND P5, PT, R16, UR4, PT ;  /* 0x0000000410007c0c */ /* 0x000fe4000bfa6270 */
[----:B------:R-:W-:-:S11]  /*aa10*/  ISETP.GE.AND P4, PT, R23, UR4, PT ;  /* 0x0000000417007c0c */ /* 0x000fd6000bf86270 */
[----:B----4-:R-:W4:Y:S01]  /*aa20*/  @!P5 LDS.128 R12, [R26+0x20000] ;  /* 0x020000001a0cd984 */ /* 0x010f220000000c00 */
[----:B0-----:R-:W-:-:S04]  /*aa30*/  @!P5 LEA R32, P3, R16, R34, 0x1 ;  /* 0x000000221020d211 */ /* 0x001fc800078608ff */
[----:B-1----:R-:W-:Y:S02]  /*aa40*/  @!P5 LEA.HI.X R33, R16, R35, R17, 0x1, P3 ;  /* 0x000000231021d211 */ /* 0x002fe400018f0c11 */
[----:B------:R-:W-:-:S04]  /*aa50*/  @!P4 LEA R30, P3, R23, R34, 0x1 ;  /* 0x00000022171ec211 */ /* 0x000fc800078608ff */
[----:B------:R-:W-:Y:S02]  /*aa60*/  @!P4 LEA.HI.X R31, R23, R35, R202, 0x1, P3 ;  /* 0x00000023171fc211 */ /* 0x000fe400018f0cca */
[----:B------:R-:W-:-:S13]  /*aa70*/  ISETP.GE.AND P3, PT, R22, UR4, PT ;  /* 0x0000000416007c0c */ /* 0x000fda000bf66270 */
[----:B------:R-:W-:-:S04]  /*aa80*/  @!P3 LEA R28, P6, R22, R34, 0x1 ;  /* 0x00000022161cb211 */ /* 0x000fc800078c08ff */
[----:B------:R-:W-:Y:S01]  /*aa90*/  @!P3 LEA.HI.X R29, R22, R35, R201, 0x1, P6 ;  /* 0x00000023161db211 */ /* 0x000fe200030f0cc9 */
[----:B----4-:R0:W-:Y:S01]  /*aaa0*/  @!P5 ST.E.128 desc[UR48][R32.64], R12 ;  /* 0x0000000c2000d985 */ /* 0x0101e2000c101d30 */
[----:B------:R-:W-:-:S13]  /*aab0*/  ISETP.GE.AND P5, PT, R194, UR4, PT ;  /* 0x00000004c2007c0c */ /* 0x000fda000bfa6270 */
[----:B------:R-:W1:Y:S01]  /*aac0*/  @!P5 LDS.128 R12, [R27+0x20000] ;  /* 0x020000001b0cd984 */ /* 0x000e620000000c00 */
[----:B------:R-:W-:Y:S02]  /*aad0*/  @!P5 IMAD.SHL.U32 R11, R198, 0x8, RZ ;  /* 0x00000008c60bd824 */ /* 0x000fe400078e00ff */
[----:B0-----:R-:W-:Y:S02]  /*aae0*/  @!P5 IMAD.MOV.U32 R32, RZ, RZ, R34 ;  /* 0x000000ffff20d224 */ /* 0x001fe400078e0022 */
[----:B------:R-:W-:Y:S02]  /*aaf0*/  @!P5 IMAD.MOV.U32 R33, RZ, RZ, R35 ;  /* 0x000000ffff21d224 */ /* 0x000fe400078e0023 */
[----:B------:R-:W-:-:S05]  /*ab00*/  @!P5 IMAD.WIDE R32, R11, 0x2, R32 ;  /* 0x000000020b20d825 */ /* 0x000fca00078e0220 */
[----:B-1----:R0:W-:Y:S01]  /*ab10*/  @!P5 ST.E.128 desc[UR48][R32.64], R12 ;  /* 0x0000000c2000d985 */ /* 0x0021e2000c101d30 */
[----:B------:R-:W-:-:S13]  /*ab20*/  ISETP.GE.AND P5, PT, R193, UR4, PT ;  /* 0x00000004c1007c0c */ /* 0x000fda000bfa6270 */
[----:B------:R-:W1:Y:S01]  /*ab30*/  @!P5 LDS.128 R12, [R26+0x23000] ;  /* 0x023000001a0cd984 */ /* 0x000e620000000c00 */
[----:B------:R-:W-:Y:S02]  /*ab40*/  @!P5 IMAD.SHL.U32 R11, R199, 0x8, RZ ;  /* 0x00000008c70bd824 */ /* 0x000fe400078e00ff */
[----:B0-----:R-:W-:Y:S02]  /*ab50*/  @!P5 IMAD.MOV.U32 R32, RZ, RZ, R34 ;  /* 0x000000ffff20d224 */ /* 0x001fe400078e0022 */
[----:B------:R-:W-:Y:S02]  /*ab60*/  @!P5 IMAD.MOV.U32 R33, RZ, RZ, R35 ;  /* 0x000000ffff21d224 */ /* 0x000fe400078e0023 */
[----:B------:R-:W-:-:S05]  /*ab70*/  @!P5 IMAD.WIDE R32, R11, 0x2, R32 ;  /* 0x000000020b20d825 */ /* 0x000fca00078e0220 */
[----:B-1----:R0:W-:Y:S01]  /*ab80*/  @!P5 ST.E.128 desc[UR48][R32.64], R12 ;  /* 0x0000000c2000d985 */ /* 0x0021e2000c101d30 */
[----:B------:R-:W-:-:S03]  /*ab90*/  ISETP.GE.AND P5, PT, R192, UR4, PT ;  /* 0x00000004c0007c0c */ /* 0x000fc6000bfa6270 */
[----:B------:R-:W1:Y:S10]  /*aba0*/  @!P4 LDS.128 R12, [R27+0x23000] ;  /* 0x023000001b0cc984 */ /* 0x000e740000000c00 */
[----:B0-----:R-:W-:-:S04]  /*abb0*/  @!P5 LEA R32, P6, R192, R34, 0x1 ;  /* 0x00000022c020d211 */ /* 0x001fc800078c08ff */
[----:B------:R-:W-:Y:S01]  /*abc0*/  @!P5 LEA.HI.X R33, R192, R35, R200, 0x1, P6 ;  /* 0x00000023c021d211 */ /* 0x000fe200030f0cc8 */
[----:B-1----:R-:W-:Y:S04]  /*abd0*/  @!P4 ST.E.128 desc[UR48][R30.64], R12 ;  /* 0x0000000c1e00c985 */ /* 0x002fe8000c101d30 */
[----:B------:R-:W0:Y:S04]  /*abe0*/  @!P3 LDS.128 R12, [R26+0x26000] ;  /* 0x026000001a0cb984 */ /* 0x000e280000000c00 */
[----:B0-----:R-:W-:Y:S04]  /*abf0*/  @!P3 ST.E.128 desc[UR48][R28.64], R12 ;  /* 0x0000000c1c00b985 */ /* 0x001fe8000c101d30 */
[----:B------:R-:W0:Y:S04]  /*ac00*/  @!P5 LDS.128 R12, [R27+0x26000] ;  /* 0x026000001b0cd984 */ /* 0x000e280000000c00 */
[----:B0-----:R0:W-:Y:S02]  /*ac10*/  @!P5 ST.E.128 desc[UR48][R32.64], R12 ;  /* 0x0000000c2000d985 */ /* 0x0011e4000c101d30 */
.L_x_493:
[----:B------:R-:W-:Y:S05]  /*ac20*/  BSYNC B0 ;  /* 0x0000000000007941 */ /* 0x000fea0003800000 */
.L_x_457:
[----:B0--3--:R-:W0:Y:S01]  /*ac30*/  S2R R11, SR_TID.X ;  /* 0x00000000000b7919 */ /* 0x009e220000002100 */
[----:B------:R-:W-:Y:S01]  /*ac40*/  @!PT LDS RZ, [RZ] ;  /* 0x00000000fffff984 */ /* 0x000fe20000000800 */
[----:B------:R-:W-:Y:S01]  /*ac50*/  @!PT LDS RZ, [RZ] ;  /* 0x00000000fffff984 */ /* 0x000fe20000000800 */
[----:B------:R-:W-:Y:S01]  /*ac60*/  @!PT LDS RZ, [RZ] ;  /* 0x00000000fffff984 */ /* 0x000fe20000000800 */
[----:B------:R-:W-:Y:S01]  /*ac70*/  @!PT LDS RZ, [RZ] ;  /* 0x00000000fffff984 */ /* 0x000fe20000000800 */
[----:B------:R3:W-:Y:S06]  /*ac80*/  MEMBAR.ALL.CTA ;  /* 0x0000000000007992 */ /* 0x0007ec0000008000 */
[----:B---3--:R-:W3:Y:S01]  /*ac90*/  FENCE.VIEW.ASYNC.S ;  /* 0x00000000000073c6 */ /* 0x008ee20000000000 */
[----:B------:R-:W-:Y:S05]  /*aca0*/  WARPSYNC.ALL ;  /* 0x0000000000007948 */ /* 0x000fea0003800000 */
[----:B------:R-:W-:Y:S01]  /*acb0*/  BSSY B0, `(.L_x_554) ;  /* 0x0000009000007945 */ /* 0x000fe20003800000 */
[----:B0-----:R-:W-:Y:S01]  /*acc0*/  LOP3.LUT R11, R11, 0x7f, RZ, 0xc0, !PT ;  /* 0x0000007f0b0b7812 */ /* 0x001fe200078ec0ff */
[----:B---3--:R0:W-:Y:S03]  /*acd0*/  BAR.SYNC.DEFER_BLOCKING R161, 0x80 ;  /* 0x000200a10000751d */ /* 0x0081e60000010000 */
[----:B------:R-:W-:-:S13]  /*ace0*/  ISETP.NE.AND P3, PT, R11, RZ, PT ;  /* 0x000000ff0b00720c */ /* 0x000fda0003f65270 */
[----:B------:R-:W-:-:S05]  /*acf0*/  @!P3 VIADD R11, R83, 0x308a0 ;  /* 0x000308a0530bb836 */ /* 0x000fca0000000000 */
[----:B------:R-:W-:-:S04]  /*ad00*/  @!P3 PRMT R11, RZ, 0x654, R11 ;  /* 0x00000654ff0bb816 */ /* 0x000fc8000000000b */
[----:B------:R0:W-:Y:S01]  /*ad10*/  @!P3 SYNCS.ARRIVE.TRANS64.RED.A1T0 RZ, [R11+URZ], RZ ;  /* 0x000000ff0bffb9a7 */ /* 0x0001e2000810043f */
[----:B------:R-:W-:Y:S05]  /*ad20*/  @!P2 BRA `(.L_x_555) ;  /* 0x000000000004a947 */ /* 0x000fea0003800000 */
[----:B------:R-:W-:Y:S01]  /*ad30*/  BPT.TRAP 0x1 ;  /* 0x000000040000795c */ /* 0x000fe20000300000 */
.L_x_555:
[----:B------:R-:W-:Y:S05]  /*ad40*/  BSYNC B0 ;  /* 0x0000000000007941 */ /* 0x000fea0003800000 */
.L_x_554:
[----:B------:R-:W3:Y:S01]  /*ad50*/  SYNCS.PHASECHK.TRANS64.TRYWAIT P2, [R83+URZ+0x308b0], R84 ;  /* 0x0308b054530075a7 */ /* 0x000ee2000804017f */
[----:B------:R-:W-:Y:S01]  /*ad60*/  ULDC UR50, c[0x0][0x2f4] ;  /* 0x0000bd0000327ab9 */ /* 0x000fe20000000800 */
[----:B------:R-:W-:Y:S04]  /*ad70*/  BSSY B0, `(.L_x_556) ;  /* 0x0000002000007945 */ /* 0x000fe80003800000 */
[----:B---3--:R-:W-:Y:S05]  /*ad80*/  @!P2 BRA `(.L_x_557) ;  /* 0x000001800028a947 */ /* 0x008fea0003800000 */
.L_x_820:
[----:B------:R-:W-:Y:S05]  /*ad90*/  BSYNC B0 ;  /* 0x0000000000007941 */ /* 0x000fea0003800000 */
.L_x_556:
[----:B------:R-:W-:Y:S01]  /*ada0*/  ULDC.64 UR4, c[0x0][0x328] ;  /* 0x0000ca0000047ab9 */ /* 0x000fe20000000a00 */
[----:B------:R-:W-:Y:S01]  /*adb0*/  ULDC.64 UR6, c[0x0][0x318] ;  /* 0x0000c60000067ab9 */ /* 0x000fe20000000a00 */
[----:B------:R-:W-:Y:S01]  /*adc0*/  IMAD R80, R80, UR4, RZ ;  /* 0x0000000450507c24 */ /* 0x000fe2000f8e02ff */
[----:B------:R-:W-:Y:S01]  /*add0*/  BSSY B0, `(.L_x_558) ;  /* 0x0000033000007945 */ /* 0x000fe20003800000 */
[----:B-12-4-:R-:W-:-:S04]  /*ade0*/  IMAD.WIDE.U32 R12, R25, UR4, RZ ;  /* 0x00000004190c7c25 */ /* 0x016fc8000f8e00ff */
[----:B------:R-:W-:Y:S01]  /*adf0*/  IMAD R25, R25, UR5, R80 ;  /* 0x0000000519197c24 */ /* 0x000fe2000f8e0250 */
[----:B------:R-:W-:Y:S01]  /*ae00*/  ULDC.64 UR4, c[0x0][0x338] ;  /* 0x0000ce0000047ab9 */ /* 0x000fe20000000a00 */
[----:B------:R-:W-:Y:S02]  /*ae10*/  IMAD.IADD R82, R82, 0x1, -R203 ;  /* 0x0000000152527824 */ /* 0x000fe400078e0acb */
[----:B------:R-:W-:Y:S02]  /*ae20*/  IMAD R14, R81, UR4, RZ ;  /* 0x00000004510e7c24 */ /* 0x000fe4000f8e02ff */
[----:B------:R-:W-:Y:S02]  /*ae30*/  IMAD.IADD R13, R13, 0x1, R25 ;  /* 0x000000010d0d7824 */ /* 0x000fe400078e0219 */
[C---:B0-----:R-:W-:Y:S02]  /*ae40*/  IMAD R11, R21.reuse, UR5, R14 ;  /* 0x00000005150b7c24 */ /* 0x041fe4000f8e020e */
[----:B------:R-:W-:Y:S01]  /*ae50*/  IMAD.WIDE.U32 R12, R21, UR4, R12 ;  /* 0x00000004150c7c25 */ /* 0x000fe2000f8e000c */
[----:B------:R-:W-:-:S03]  /*ae60*/  ULDC.64 UR4, c[0x0][0x330] ;  /* 0x0000cc0000047ab9 */ /* 0x000fc60000000a00 */
[----:B------:R-:W-:Y:S02]  /*ae70*/  IMAD.IADD R13, R13, 0x1, R11 ;  /* 0x000000010d0d7824 */ /* 0x000fe400078e020b */
[----:B------:R-:W-:-:S04]  /*ae80*/  IMAD.WIDE.U32 R12, R195, UR4, R12 ;  /* 0x00000004c30c7c25 */ /* 0x000fc8000f8e000c */
[----:B------:R-:W-:Y:S01]  /*ae90*/  IMAD R11, R195, UR5, R13 ;  /* 0x00000005c30b7c24 */ /* 0x000fe2000f8e020d */
[----:B------:R-:W-:-:S04]  /*aea0*/  LEA R21, P2, R12, UR6, 0x1 ;  /* 0x000000060c157c11 */ /* 0x000fc8000f8408ff */
[----:B------:R-:W-:Y:S01]  /*aeb0*/  LEA.HI.X R11, R12, UR7, R11, 0x1, P2 ;  /* 0x000000070c0b7c11 */ /* 0x000fe200090f0c0b */
[----:B------:R0:W1:Y:S01]  /*aec0*/  SHFL.IDX PT, R32, R21, RZ, 0x1c1f ;  /* 0x001c1fff15207589 */ /* 0x00006200000e0000 */
[----:B------:R-:W-:-:S03]  /*aed0*/  ISETP.GE.AND P2, PT, R82, 0x1, PT ;  /* 0x000000015200780c */ /* 0x000fc60003f46270 */
[----:B------:R0:W2:Y:S10]  /*aee0*/  SHFL.IDX PT, R33, R11, RZ, 0x1c1f ;  /* 0x001c1fff0b217589 */ /* 0x0000b400000e0000 */
[----:B0-----:R-:W-:Y:S05]  /*aef0*/  @!P2 BRA `(.L_x_559) ;  /* 0x000000000080a947 */ /* 0x001fea0003800000 */
[----:B------:R-:W-:Y:S02]  /*af00*/  ISETP.GE.AND P5, PT, R16, UR50, PT ;  /* 0x0000003210007c0c */ /* 0x000fe4000bfa6270 */
[----:B------:R-:W-:-:S11]  /*af10*/  ISETP.GE.AND P4, PT, R23, UR50, PT ;  /* 0x0000003217007c0c */ /* 0x000fd6000bf86270 */
[----:B------:R-:W0:Y:S01]  /*af20*/  @!P5 LDS.128 R12, [R26] ;  /* 0x000000001a0cd984 */ /* 0x000e220000000c00 */
[----:B-1----:R-:W-:-:S04]  /*af30*/  @!P5 LEA R34, P2, R16, R32, 0x1 ;  /* 0x000000201022d211 */ /* 0x002fc800078408ff */
[----:B--2---:R-:W-:Y:S02]  /*af40*/  @!P5 LEA.HI.X R35, R16, R33, R17, 0x1, P2 ;  /* 0x000000211023d211 */ /* 0x004fe400010f0c11 */
[----:B------:R-:W-:-:S04]  /*af50*/  @!P4 LEA R30, P2, R23, R32, 0x1 ;  /* 0x00000020171ec211 */ /* 0x000fc800078408ff */
[----:B------:R-:W-:Y:S02]  /*af60*/  @!P4 LEA.HI.X R31, R23, R33, R202, 0x1, P2 ;  /* 0x00000021171fc211 */ /* 0x000fe400010f0cca */
[----:B------:R-:W-:-:S13]  /*af70*/  ISETP.GE.AND P2, PT, R22, UR50, PT ;  /* 0x0000003216007c0c */ /* 0x000fda000bf46270 */
[----:B------:R-:W-:-:S04]  /*af80*/  @!P2 LEA R28, P6, R22, R32, 0x1 ;  /* 0x00000020161ca211 */ /* 0x000fc800078c08ff */
[----:B------:R-:W-:Y:S01]  /*af90*/  @!P2 LEA.HI.X R29, R22, R33, R201, 0x1, P6 ;  /* 0x00000021161da211 */ /* 0x000fe200030f0cc9 */
[----:B0-----:R0:W-:Y:S01]  /*afa0*/  @!P5 ST.E.128 desc[UR48][R34.64], R12 ;  /* 0x0000000c2200d985 */ /* 0x0011e2000c101d30 */
[----:B------:R-:W-:-:S13]  /*afb0*/  ISETP.GE.AND P5, PT, R194, UR50, PT ;  /* 0x00000032c2007c0c */ /* 0x000fda000bfa6270 */
[----:B------:R-:W1:Y:S01]  /*afc0*/  @!P5 LDS.128 R12, [R27] ;  /* 0x000000001b0cd984 */ /* 0x000e620000000c00 */
[----:B------:R-:W-:-:S04]  /*afd0*/  @!P5 IMAD.SHL.U32 R25, R198, 0x8, RZ ;  /* 0x00000008c619d824 */ /* 0x000fc800078e00ff */
[----:B0-----:R-:W-:-:S05]  /*afe0*/  @!P5 IMAD.WIDE R34, R25, 0x2, R32 ;  /* 0x000000021922d825 */ /* 0x001fca00078e0220 */
[----:B-1----:R0:W-:Y:S01]  /*aff0*/  @!P5 ST.E.128 desc[UR48][R34.64], R12 ;  /* 0x0000000c2200d985 */ /* 0x0021e2000c101d30 */
[----:B------:R-:W-:-:S13]  /*b000*/  ISETP.GE.AND P5, PT, R193, UR50, PT ;  /* 0x00000032c1007c0c */ /* 0x000fda000bfa6270 */
[----:B------:R-:W1:Y:S01]  /*b010*/  @!P5 LDS.128 R12, [R26+0x3000] ;  /* 0x003000001a0cd984 */ /* 0x000e620000000c00 */
[----:B------:R-:W-:Y:S02]  /*b020*/  @!P5 IMAD.SHL.U32 R25, R199, 0x8, RZ ;  /* 0x00000008c719d824 */ /* 0x000fe400078e00ff */
[----:B0-----:R-:W-:Y:S02]  /*b030*/  @!P5 IMAD.MOV.U32 R34, RZ, RZ, R32 ;  /* 0x000000ffff22d224 */ /* 0x001fe400078e0020 */
[----:B------:R-:W-:Y:S02]  /*b040*/  @!P5 IMAD.MOV.U32 R35, RZ, RZ, R33 ;  /* 0x000000ffff23d224 */ /* 0x000fe400078e0021 */
[----:B------:R-:W-:-:S05]  /*b050*/  @!P5 IMAD.WIDE R34, R25, 0x2, R34 ;  /* 0x000000021922d825 */ /* 0x000fca00078e0222 */
[----:B-1----:R-:W-:Y:S01]  /*b060*/  @!P5 ST.E.128 desc[UR48][R34.64], R12 ;  /* 0x0000000c2200d985 */ /* 0x002fe2000c101d30 */
[----:B------:R-:W-:-:S03]  /*b070*/  ISETP.GE.AND P5, PT, R192, UR50, PT ;  /* 0x00000032c0007c0c */ /* 0x000fc6000bfa6270 */
[----:B------:R-:W0:Y:S10]  /*b080*/  @!P4 LDS.128 R12, [R27+0x3000] ;  /* 0x003000001b0cc984 */ /* 0x000e340000000c00 */
[----:B------:R-:W-:-:S04]  /*b090*/  @!P5 LEA R32, P6, R192, R32, 0x1 ;  /* 0x00000020c020d211 */ /* 0x000fc800078c08ff */
[----:B------:R-:W-:Y:S01]  /*b0a0*/  @!P5 LEA.HI.X R33, R192, R33, R200, 0x1, P6 ;  /* 0x00000021c021d211 */ /* 0x000fe200030f0cc8 */
[----:B0-----:R-:W-:Y:S04]  /*b0b0*/  @!P4 ST.E.128 desc[UR48][R30.64], R12 ;  /* 0x0000000c1e00c985 */ /* 0x001fe8000c101d30 */
[----:B------:R-:W0:Y:S04]  /*b0c0*/  @!P2 LDS.128 R12, [R26+0x6000] ;  /* 0x006000001a0ca984 */ /* 0x000e280000000c00 */
[----:B0-----:R-:W-:Y:S04]  /*b0d0*/  @!P2 ST.E.128 desc[UR48][R28.64], R12 ;  /* 0x0000000c1c00a985 */ /* 0x001fe8000c101d30 */
[----:B------:R-:W0:Y:S04]  /*b0e0*/  @!P5 LDS.128 R12, [R27+0x6000] ;  /* 0x006000001b0cd984 */ /* 0x000e280000000c00 */
[----:B0-----:R0:W-:Y:S02]  /*b0f0*/  @!P5 ST.E.128 desc[UR48][R32.64], R12 ;  /* 0x0000000c2000d985 */ /* 0x0011e4000c101d30 */
.L_x_559:
[----:B------:R-:W-:Y:S05]  /*b100*/  BSYNC B0 ;  /* 0x0000000000007941 */ /* 0x000fea0003800000 */
.L_x_558:
[----:B------:R-:W-:Y:S01]  /*b110*/  ISETP.GE.AND P2, PT, R82, 0x41, PT ;  /* 0x000000415200780c */ /* 0x000fe20003f46270 */
[----:B0-2---:R0:W2:Y:S01]  /*b120*/  SHFL.IDX PT, R33, R11, 0x1, 0x1c1f ;  /* 0x003c1f000b217f89 */ /* 0x0050a200000e0000 */
[----:B------:R-:W-:Y:S03]  /*b130*/  BSSY B0, `(.L_x_560) ;  /* 0x0000023000007945 */ /* 0x000fe60003800000 */
[----:B-1----:R0:W1:Y:S08]  /*b140*/  SHFL.IDX PT, R32, R21, 0x1, 0x1c1f ;  /* 0x003c1f0015207f89 */ /* 0x00207000000e0000 */
[----:B0-----:R-:W-:Y:S05]  /*b150*/  @!P2 BRA `(.L_x_561) ;  /* 0x000000000080a947 */ /* 0x001fea0003800000 */
[----:B------:R-:W-:Y:S02]  /*b160*/  ISETP.GE.AND P5, PT, R16, UR50, PT ;  /* 0x0000003210007c0c */ /* 0x000fe4000bfa6270 */
[----:B------:R-:W-:-:S11]  /*b170*/  ISETP.GE.AND P4, PT, R23, UR50, PT ;  /* 0x0000003217007c0c */ /* 0x000fd6000bf86270 */
[----:B------:R-:W0:Y:S01]  /*b180*/  @!P5 LDS.128 R12, [R26+0x2000] ;  /* 0x002000001a0cd984 */ /* 0x000e220000000c00 */
        /* <DEDUP_REMOVED lines=9> */
[----:B------:R-:W1:Y:S01]  /*b220*/  @!P5 LDS.128 R12, [R27+0x2000] ;  /* 0x002000001b0cd984 */ /* 0x000e620000000c00 */
        /* <DEDUP_REMOVED lines=19> */
.L_x_561:
[----:B------:R-:W-:Y:S05]  /*b360*/  BSYNC B0 ;  /* 0x0000000000007941 */ /* 0x000fea0003800000 */
.L_x_560:
[----:B------:R-:W4:Y:S01]  /*b370*/  LDL R11, [R1] ;  /* 0x00000000010b7983 */ /* 0x000f220000100800 */
[----:B------:R-:W-:Y:S02]  /*b380*/  VIADD R19, R19, 0x1 ;  /* 0x0000000113137836 */ /* 0x000fe40000000000 */
[----:B---3--:R-:W-:Y:S01]  /*b390*/  @!P3 VIADD R83, R83, 0x308c0 ;  /* 0x000308c05353b836 */ /* 0x008fe20000000000 */
[----:B------:R-:W-:Y:S01]  /*b3a0*/  @!PT LDS RZ, [RZ] ;  /* 0x00000000fffff984 */ /* 0x000fe20000000800 */
[----:B------:R-:W-:Y:S01]  /*b3b0*/  @!PT LDS RZ, [RZ] ;  /* 0x00000000fffff984 */ /* 0x000fe20000000800 */
[----:B------:R-:W-:Y:S01]  /*b3c0*/  @!PT LDS RZ, [RZ] ;  /* 0x00000000fffff984 */ /* 0x000fe20000000800 */
[----:B------:R-:W-:Y:S01]  /*b3d0*/  @!PT LDS RZ, [RZ] ;  /* 0x00000000fffff984 */ /* 0x000fe20000000800 */
[----:B------:R3:W-:Y:S06]  /*b3e0*/  MEMBAR.ALL.CTA ;  /* 0x0000000000007992 */ /* 0x0007ec0000008000 */
[----:B---3--:R-:W3:Y:S02]  /*b3f0*/  FENCE.VIEW.ASYNC.S ;  /* 0x00000000000073c6 */ /* 0x008ee40000000000 */
[----:B---3--:R3:W-:Y:S01]  /*b400*/  BAR.SYNC.DEFER_BLOCKING R161, 0x80 ;  /* 0x000200a10000751d */ /* 0x0087e20000010000 */
[----:B------:R-:W-:-:S02]  /*b410*/  ISETP.NE.AND P2, PT, R19, 0x2, PT ;  /* 0x000000021300780c */ /* 0x000fc40003f45270 */
[----:B------:R-:W-:Y:S02]  /*b420*/  @!P3 PRMT R83, RZ, 0x654, R83 ;  /* 0x00000654ff53b816 */ /* 0x000fe40000000053 */
[----:B------:R-:W-:Y:S02]  /*b430*/  SEL R19, R19, RZ, P2 ;  /* 0x000000ff13137207 */ /* 0x000fe40001000000 */
[----:B------:R3:W-:Y:S01]  /*b440*/  @!P3 SYNCS.ARRIVE.TRANS64.RED.A1T0 RZ, [R83+URZ], RZ ;  /* 0x000000ff53ffb9a7 */ /* 0x0007e2000810043f */
[----:B----4-:R-:W-:Y:S02]  /*b450*/  LOP3.LUT P4, RZ, R11, 0x2, RZ, 0xc0, !PT ;  /* 0x000000020bff7812 */ /* 0x010fe4000788c0ff */
[----:B------:R-:W-:Y:S02]  /*b460*/  SEL R11, RZ, 0x1, P2 ;  /* 0x00000001ff0b7807 */ /* 0x000fe40001000000 */
[----:B------:R-:W-:Y:S02]  /*b470*/  PLOP3.LUT P2, PT, PT, PT, PT, 0x8, 0x0 ;  /* 0x000000000000781c */ /* 0x000fe40003f4e170 */
[----:B------:R-:W-:-:S07]  /*b480*/  LOP3.LUT R204, R204, R11, RZ, 0x3c, !PT ;  /* 0x0000000bcccc7212 */ /* 0x000fce00078e3cff */
[----:B---3--:R-:W-:Y:S05]  /*b490*/  @P4 BRA `(.L_x_562) ;  /* 0xffffff7400ac4947 */ /* 0x008fea000383ffff */
.L_x_452:
[----:B------:R-:W-:Y:S01]  /*b4a0*/  BSSY B0, `(.L_x_563) ;  /* 0x0000005000007945 */ /* 0x000fe20003800000 */
[----:B------:R-:W-:-:S03]  /*b4b0*/  MOV R2, RZ ;  /* 0x000000ff00027202 */ /* 0x000fc60000000f00 */
[----:B------:R-:W-:Y:S05]  /*b4c0*/  @P2 BRA `(.L_x_564) ;  /* 0x0000000000082947 */ /* 0x000fea0003800000 */
[----:B------:R-:W3:Y:S02]  /*b4d0*/  FENCE.VIEW.ASYNC.G ;  /* 0x00000000000073c6 */ /* 0x000ee40000000100 */
[----:B---3--:R-:W-:Y:S06]  /*b4e0*/  BAR.ARV 0xc, 0x180 ;  /* 0x0306000000007b1d */ /* 0x008fec0000002000 */
.L_x_564:
[----:B------:R-:W-:Y:S05]  /*b4f0*/  BSYNC B0 ;  /* 0x0000000000007941 */ /* 0x000fea0003800000 */
.L_x_563:
[----:B------:R-:W3:Y:S01]  /*b500*/  LDL R0, [R1] ;  /* 0x0000000001007983 */ /* 0x000ee20000100800 */
[----:B------:R-:W-:Y:S01]  /*b510*/  BSSY B0, `(.L_x_565) ;  /* 0x0000021000007945 */ /* 0x000fe20003800000 */
[----:B---3--:R-:W-:-:S13]  /*b520*/  LOP3.LUT P0, RZ, R0, 0x8, RZ, 0xc0, !PT ;  /* 0x0000000800ff7812 */ /* 0x008fda000780c0ff */
[----:B------:R-:W-:Y:S05]  /*b530*/  @!P0 BRA `(.L_x_566) ;  /* 0x0000000000788947 */ /* 0x000fea0003800000 */
[----:B------:R-:W-:Y:S01]  /*b540*/  ISETP.NE.AND P0, PT, R224, RZ, PT ;  /* 0x000000ffe000720c */ /* 0x000fe20003f05270 */
[----:B------:R-:W-:-:S03]  /*b550*/  ULDC UR4, c[0x0][0x9f0] ;  /* 0x00027c0000047ab9 */ /* 0x000fc60000000800 */
[----:B------:R-:W-:-:S04]  /*b560*/  SEL R6, R224, UR4, P0 ;  /* 0x00000004e0067c07 */ /* 0x000fc80008000000 */
[-C--:B------:R-:W-:Y:S02]  /*b570*/  IABS R5, R6.reuse ;  /* 0x0000000600057213 */ /* 0x080fe40000000000 */
[----:B------:R-:W-:Y:S02]  /*b580*/  IADD3 R0, R135, -0x1, R6 ;  /* 0xffffffff87007810 */ /* 0x000fe40007ffe006 */
[----:B------:R-:W3:Y:S01]  /*b590*/  I2F.RP R4, R5 ;  /* 0x0000000500047306 */ /* 0x000ee20000209400 */
[----:B------:R-:W-:-:S05]  /*b5a0*/  IABS R9, R6 ;  /* 0x0000000600097213 */ /* 0x000fca0000000000 */
[----:B------:R-:W-:Y:S02]  /*b5b0*/  IMAD.MOV R9, RZ, RZ, -R9 ;  /* 0x000000ffff097224 */ /* 0x000fe400078e0a09 */
[----:B---3--:R-:W3:Y:S02]  /*b5c0*/  MUFU.RCP R4, R4 ;  /* 0x0000000400047308 */ /* 0x008ee40000001000 */
[----:B---3--:R-:W-:Y:S01]  /*b5d0*/  VIADD R2, R4, 0xffffffe ;  /* 0x0ffffffe04027836 */ /* 0x008fe20000000000 */
[----:B------:R-:W-:Y:S02]  /*b5e0*/  IABS R4, R0 ;  /* 0x0000000000047213 */ /* 0x000fe40000000000 */
[----:B------:R-:W-:-:S03]  /*b5f0*/  LOP3.LUT R0, R0, R6, RZ, 0x3c, !PT ;  /* 0x0000000600007212 */ /* 0x000fc600078e3cff */
[----:B------:R3:W4:Y:S01]  /*b600*/  F2I.FTZ.U32.TRUNC.NTZ R3, R2 ;  /* 0x0000000200037305 */ /* 0x000722000021f000 */
[----:B------:R-:W-:Y:S01]  /*b610*/  ISETP.GE.AND P2, PT, R0, RZ, PT ;  /* 0x000000ff0000720c */ /* 0x000fe20003f46270 */
[----:B---3--:R-:W-:Y:S02]  /*b620*/  IMAD.MOV.U32 R2, RZ, RZ, RZ ;  /* 0x000000ffff027224 */ /* 0x008fe400078e00ff */
[----:B----4-:R-:W-:-:S04]  /*b630*/  IMAD.MOV R8, RZ, RZ, -R3 ;  /* 0x000000ffff087224 */ /* 0x010fc800078e0a03 */
[----:B------:R-:W-:-:S04]  /*b640*/  IMAD R7, R8, R5, RZ ;  /* 0x0000000508077224 */ /* 0x000fc800078e02ff */
[----:B------:R-:W-:-:S04]  /*b650*/  IMAD.HI.U32 R3, R3, R7, R2 ;  /* 0x0000000703037227 */ /* 0x000fc800078e0002 */
[----:B------:R-:W-:Y:S02]  /*b660*/  IMAD.MOV.U32 R2, RZ, RZ, R9 ;  /* 0x000000ffff027224 */ /* 0x000fe400078e0009 */
        /* <DEDUP_REMOVED lines=8> */
[----:B------:R-:W-:-:S04]  /*b6f0*/  IMAD.MOV.U32 R2, RZ, RZ, R3 ;  /* 0x000000ffff027224 */ /* 0x000fc800078e0003 */
[----:B------:R-:W-:Y:S01]  /*b700*/  @!P2 IMAD.MOV R2, RZ, RZ, -R2 ;  /* 0x000000ffff02a224 */ /* 0x000fe200078e0a02 */
[----:B------:R-:W-:-:S07]  /*b710*/  @!P1 LOP3.LUT R2, RZ, R6, RZ, 0x33, !PT ;  /* 0x00000006ff029212 */ /* 0x000fce00078e33ff */
.L_x_566:
[----:B------:R-:W-:Y:S05]  /*b720*/  BSYNC B0 ;  /* 0x0000000000007941 */ /* 0x000fea0003800000 */
.L_x_565:
[----:B------:R-:W3:Y:S01]  /*b730*/  LDL R0, [R1+0x40] ;  /* 0x0000400001007983 */ /* 0x000ee20000100800 */
[----:B------:R-:W-:Y:S02]  /*b740*/  PLOP3.LUT P0, PT, PT, PT, PT, 0x80, 0x0 ;  /* 0x000000000000781c */ /* 0x000fe40003f0f070 */
        /* <DEDUP_REMOVED lines=30> */
[----:B012---:R-:W-:Y:S02]  /*b930*/  CS2R R32, SRZ ;  /* 0x0000000000207805 */ /* 0x007fe4000001ff00 */
        /* <DEDUP_REMOVED lines=18> */
[----:B---3--:R-:W-:-:S05]  /*ba60*/  IMAD R221, R0, R2, RZ ;  /* 0x0000000200dd7224 */ /* 0x008fca00078e02ff */
[----:B------:R-:W-:-:S04]  /*ba70*/  VIADDMNMX R2, R221, R2, R135, PT ;  /* 0x00000002dd027246 */ /* 0x000fc80003800187 */
[----:B------:R-:W-:-:S13]  /*ba80*/  ISETP.GT.AND P1, PT, R2, R221, PT ;  /* 0x000000dd0200720c */ /* 0x000fda0003f24270 */
[----:B------:R-:W-:Y:S05]  /*ba90*/  @!P1 BRA `(.L_x_567) ;  /* 0x000000b800d49947 */ /* 0x000fea0003800000 */
[----:B------:R-:W0:Y:S01]  /*baa0*/  S2R R37, SR_TID.X ;  /* 0x0000000000257919 */ /* 0x000e220000002100 */
[----:B------:R-:W-:Y:S01]  /*bab0*/  LOP3.LUT P0, RZ, R229, 0x1bf, RZ, 0xc0, !PT ;  /* 0x000001bfe5ff7812 */ /* 0x000fe2000780c0ff */
[----:B0-----:R-:W-:-:S05]  /*bac0*/  VIADD R37, R37, 0xffffff80 ;  /* 0xffffff8025257836 */ /* 0x001fca0000000000 */
[----:B------:R-:W-:-:S04]  /*bad0*/  SHF.R.S32.HI R42, RZ, 0x1f, R37 ;  /* 0x0000001fff2a7819 */ /* 0x000fc80000011425 */
[----:B------:R-:W-:-:S04]  /*bae0*/  LEA.HI R0, R42, R37, RZ, 0x7 ;  /* 0x000000252a007211 */ /* 0x000fc800078f38ff */
[----:B------:R-:W-:-:S05]  /*baf0*/  SHF.R.S32.HI R4, RZ, 0x7, R0 ;  /* 0x00000007ff047819 */ /* 0x000fca0000011400 */
[----:B------:R-:W0:Y:S02]  /*bb00*/  SHFL.IDX PT, R0, R4, RZ, 0x1f ;  /* 0x00001fff04007589 */ /* 0x000e2400000e0000 */
[----:B0-----:R-:W-:-:S04]  /*bb10*/  LEA.HI R3, R0, R0, RZ, 0x1 ;  /* 0x0000000000037211 */ /* 0x001fc800078f08ff */
[----:B------:R-:W-:-:S05]  /*bb20*/  LOP3.LUT R3, R3, 0x1e, RZ, 0xc0, !PT ;  /* 0x0000001e03037812 */ /* 0x000fca00078ec0ff */
[----:B------:R-:W-:-:S04]  /*bb30*/  IMAD.IADD R0, R0, 0x1, -R3 ;  /* 0x0000000100007824 */ /* 0x000fc800078e0a03 */
[----:B------:R-:W-:-:S05]  /*bb40*/  IMAD R0, R0, 0x2000, R229 ;  /* 0x0000200000007824 */ /* 0x000fca00078e02e5 */
[----:B------:R-:W-:-:S04]  /*bb50*/  SHF.R.U32.HI R0, RZ, 0x4, R0 ;  /* 0x00000004ff007819 */ /* 0x000fc80000011600 */
[----:B------:R-:W-:Y:S01]  /*bb60*/  LOP3.LUT R36, R0, 0x3fff, RZ, 0xc0, !PT ;  /* 0x00003fff00247812 */ /* 0x000fe200078ec0ff */
[----:B------:R-:W-:Y:S06]  /*bb70*/  @!P0 BRA `(.L_x_568) ;  /* 0x0000000000408947 */ /* 0x000fec0003800000 */
        /* <DEDUP_REMOVED lines=16> */
.L_x_568:
[----:B------:R-:W-:Y:S02]  /*bc80*/  ULDC UR4, c[0x0][0x3f4] ;  /* 0x0000fd0000047ab9 */ /* 0x000fe40000000800 */
[----:B------:R-:W-:-:S13]  /*bc90*/  ISETP.LT.AND P0, PT, RZ, UR4, PT ;  /* 0x00000004ff007c0c */ /* 0x000fda000bf01270 */
[----:B------:R-:W-:Y:S05]  /*bca0*/  @P0 BRA `(.L_x_569) ;  /* 0x00000000003c0947 */ /* 0x000fea0003800000 */
[----:B------:R-:W-:-:S04]  /*bcb0*/  LEA.HI R0, R228, R228, RZ, 0x1 ;  /* 0x000000e4e4007211 */ /* 0x000fc800078f08ff */
[----:B------:R-:W-:-:S05]  /*bcc0*/  LOP3.LUT R3, R0, 0xfffffffe, RZ, 0xc0, !PT ;  /* 0xfffffffe00037812 */ /* 0x000fca00078ec0ff */
[----:B------:R-:W-:-:S05]  /*bcd0*/  IMAD.IADD R3, R228, 0x1, -R3 ;  /* 0x00000001e4037824 */ /* 0x000fca00078e0a03 */
[----:B------:R-:W-:-:S04]  /*bce0*/  SHF.L.U32 R3, R3, 0x1f, RZ ;  /* 0x0000001f03037819 */ /* 0x000fc800000006ff */
[----:B------:R0:W1:Y:S03]  /*bcf0*/  SYNCS.PHASECHK.TRANS64.TRYWAIT P0, [R18+URZ+0x30800], R3 ;  /* 0x03080003120075a7 */ /* 0x000066000800017f */
[----:B-1----:R-:W-:Y:S05]  /*bd00*/  @!P0 NANOSLEEP.SYNCS 0x989680 ;  /* 0x009896800000895d */ /* 0x002fea0003900000 */
[----:B------:R-:W1:Y:S01]  /*bd10*/  @!P0 SYNCS.PHASECHK.TRANS64 P0, [R18+URZ+0x30800], R3 ;  /* 0x03080003120085a7 */ /* 0x000e62000800007f */
[----:B------:R-:W-:Y:S04]  /*bd20*/  BSSY B0, `(.L_x_570) ;  /* 0x0000006000007945 */ /* 0x000fe80003800000 */
[----:B-1----:R-:W-:Y:S05]  /*bd30*/  @P0 BRA `(.L_x_571) ;  /* 0x0000000000100947 */ /* 0x002fea0003800000 */
.L_x_572:
[----:B-1----:R1:W2:Y:S02]  /*bd40*/  SYNCS.PHASECHK.TRANS64.TRYWAIT P0, [R18+URZ+0x30800], R3 ;  /* 0x03080003120075a7 */ /* 0x0022a4000800017f */
[----:B--2---:R-:W-:Y:S05]  /*bd50*/  @!P0 NANOSLEEP.SYNCS 0x989680 ;  /* 0x009896800000895d */ /* 0x004fea0003900000 */
[----:B------:R-:W2:Y:S02]  /*bd60*/  @!P0 SYNCS.PHASECHK.TRANS64 P0, [R18+URZ+0x30800], R3 ;  /* 0x03080003120085a7 */ /* 0x000ea4000800007f */
[----:B--2---:R-:W-:Y:S05]  /*bd70*/  @!P0 BRA `(.L_x_572) ;  /* 0xfffffffc00f08947 */ /* 0x004fea000383ffff */
.L_x_571:
[----:B------:R-:W-:Y:S05]  /*bd80*/  BSYNC B0 ;  /* 0x0000000000007941 */ /* 0x000fea0003800000 */
.L_x_570:
[----:B------:R-:W-:Y:S05]  /*bd90*/  BRA `(.L_x_573) ;  /* 0x0000005c00447947 */ /* 0x000fea0003800000 */
.L_x_569:
[----:B-----5:R-:W-:Y:S01]  /*bda0*/  SHF.R.S32.HI R0, RZ, 0x1f, R134 ;  /* 0x0000001fff007819 */ /* 0x020fe20000011486 */
[----:B------:R-:W-:Y:S01]  /*bdb0*/  ULDC.64 UR4, c[0x0][0x3f8] ;  /* 0x0000fe0000047ab9 */ /* 0x000fe20000000a00 */
[----:B------:R-:W-:Y:S01]  /*bdc0*/  ULDC.64 UR6, c[0x0][0x408] ;  /* 0x0001020000067ab9 */ /* 0x000fe20000000a00 */
[----:B------:R-:W-:Y:S01]  /*bdd0*/  LOP3.LUT P0, RZ, R229, 0x3ff, RZ, 0xc0, !PT ;  /* 0x000003ffe5ff7812 */ /* 0x000fe2000780c0ff */
[----:B------:R-:W-:-:S04]  /*bde0*/  IMAD.WIDE.U32 R4, R134, UR4, RZ ;  /* 0x0000000486047c25 */ /* 0x000fc8000f8e00ff */
[C---:B------:R-:W-:Y:S02]  /*bdf0*/  IMAD R3, R0.reuse, UR4, RZ ;  /* 0x0000000400037c24 */ /* 0x040fe4000f8e02ff */
[----:B------:R-:W-:Y:S02]  /*be00*/  IMAD R7, R0, UR6, RZ ;  /* 0x0000000600077c24 */ /* 0x000fe4000f8e02ff */
[C---:B------:R-:W-:Y:S01]  /*be10*/  IMAD R3, R134.reuse, UR5, R3 ;  /* 0x0000000586037c24 */ /* 0x040fe2000f8e0203 */
[----:B------:R-:W-:Y:S01]  /*be20*/  ULDC.64 UR4, c[0x0][0x3e8] ;  /* 0x0000fa0000047ab9 */ /* 0x000fe20000000a00 */
[----:B------:R-:W-:Y:S01]  /*be30*/  IMAD R7, R134, UR7, R7 ;  /* 0x0000000786077c24 */ /* 0x000fe2000f8e0207 */
[----:B------:R-:W-:Y:S01]  /*be40*/  LEA R24, P1, R4, UR4, 0x1 ;  /* 0x0000000404187c11 */ /* 0x000fe2000f8208ff */
[----:B------:R-:W-:Y:S01]  /*be50*/  IMAD.WIDE.U32 R134, R134, UR6, RZ ;  /* 0x0000000686867c25 */ /* 0x000fe2000f8e00ff */
[----:B------:R-:W-:-:S03]  /*be60*/  ULDC.64 UR6, c[0x0][0x400] ;  /* 0x0001000000067ab9 */ /* 0x000fc60000000a00 */
[----:B------:R-:W-:Y:S01]  /*be70*/  IMAD.IADD R25, R3, 0x1, R5 ;  /* 0x0000000103197824 */ /* 0x000fe200078e0205 */
[----:B------:R-:W-:Y:S01]  /*be80*/  LEA R40, P2, R134, UR6, 0x1 ;  /* 0x0000000686287c11 */ /* 0x000fe2000f8408ff */
[----:B------:R-:W-:-:S03]  /*be90*/  IMAD.IADD R35, R7, 0x1, R135 ;  /* 0x0000000107237824 */ /* 0x000fc600078e0287 */
[----:B------:R-:W-:Y:S02]  /*bea0*/  LEA.HI.X R25, R4, UR5, R25, 0x1, P1 ;  /* 0x0000000504197c11 */ /* 0x000fe400088f0c19 */
[----:B------:R-:W-:Y:S01]  /*beb0*/  LEA.HI.X R35, R134, UR7, R35, 0x1, P2 ;  /* 0x0000000786237c11 */ /* 0x000fe200090f0c23 */
[----:B------:R-:W-:Y:S06]  /*bec0*/  @!P0 BRA `(.L_x_574) ;  /* 0x0000000000408947 */ /* 0x000fec0003800000 */
        /* <DEDUP_REMOVED lines=16> */
.L_x_574:
[----:B------:R-:W-:Y:S01]  /*bfd0*/  ULDC.U8 UR4, c[0x0][0x410] ;  /* 0x0001040000047ab9 */ /* 0x000fe20000000000 */
[----:B------:R-:W-:Y:S01]  /*bfe0*/  BSSY B0, `(.L_x_575) ;  /* 0x00005a4000007945 */ /* 0x000fe20003800000 */
[----:B------:R-:W-:Y:S01]  /*bff0*/  ISETP.NE.AND P0, PT, RZ, UR4, PT ;  /* 0x00000004ff007c0c */ /* 0x000fe2000bf05270 */
[----:B------:R-:W-:-:S12]  /*c000*/  IMAD R6, R137, 0x80, R203 ;  /* 0x0000008089067824 */ /* 0x000fd800078e02cb */
[----:B------:R-:W-:Y:S05]  /*c010*/  @!P0 BRA `(.L_x_576) ;  /* 0x0000002800f48947 */ /* 0x000fea0003800000 */
[----:B------:R-:W-:-:S03]  /*c020*/  UMOV UR4, 0xffffffff ;  /* 0xffffffff00047882 */ /* 0x000fc60000000000 */
[----:B------:R-:W-:Y:S05]  /*c030*/  BRA.DIV UR4, `(.L_x_577) ;  /* 0x0000016e04907947 */ /* 0x000fea000b800000 */
[----:B------:R0:W1:Y:S04]  /*c040*/  SHFL.IDX PT, R0, R25, RZ, 0x1c1f ;  /* 0x001c1fff19007589 */ /* 0x00006800000e0000 */
[----:B------:R0:W2:Y:S04]  /*c050*/  SHFL.IDX PT, R3, R24, RZ, 0x1c1f ;  /* 0x001c1fff18037589 */ /* 0x0000a800000e0000 */
[----:B------:R-:W3:Y:S04]  /*c060*/  SHFL.IDX PT, R35, R35, RZ, 0x1c1f ;  /* 0x001c1fff23237589 */ /* 0x000ee800000e0000 */
[----:B------:R0:W4:Y:S02]  /*c070*/  SHFL.IDX PT, R44, R40, RZ, 0x1c1f ;  /* 0x001c1fff282c7589 */ /* 0x00012400000e0000 */
.L_x_826:
[----:B------:R-:W-:Y:S01]  /*c080*/  ULDC UR4, c[0x0][0x448] ;  /* 0x0001120000047ab9 */ /* 0x000fe20000000800 */
[----:B------:R-:W-:Y:S01]  /*c090*/  LEA.HI R42, R42, R37, RZ, 0x2 ;  /* 0x000000252a2a7211 */ /* 0x000fe200078f10ff */
[----:B------:R-:W-:Y:S01]  /*c0a0*/  IMAD R136, R136, UR4, RZ ;  /* 0x0000000488887c24 */ /* 0x000fe2000f8e02ff */
[----:B------:R-:W-:Y:S01]  /*c0b0*/  BSSY B1, `(.L_x_578) ;  /* 0x000005c000017945 */ /* 0x000fe20003800000 */
[----:B------:R-:W-:Y:S02]  /*c0c0*/  CS2R R38, SRZ ;  /* 0x0000000000267805 */ /* 0x000fe4000001ff00 */
[----:B------:R-:W-:Y:S01]  /*c0d0*/  SHF.R.S32.HI R42, RZ, 0x1f, R42 ;  /* 0x0000001fff2a7819 */ /* 0x000fe2000001142a */
[----:B------:R-:W-:Y:S01]  /*c0e0*/  IMAD R37, R137, -0x80, R136 ;  /* 0xffffff8089257824 */ /* 0x000fe200078e0288 */
[----:B------:R-:W-:Y:S02]  /*c0f0*/  ISETP.GE.AND P0, PT, R6, R136, PT ;  /* 0x000000880600720c */ /* 0x000fe40003f06270 */
[----:B------:R-:W-:-:S02]  /*c100*/  CS2R R8, SRZ ;  /* 0x0000000000087805 */ /* 0x000fc4000001ff00 */
[----:B------:R-:W-:Y:S02]  /*c110*/  LEA.HI R42, R42, R203, RZ, 0x3 ;  /* 0x000000cb2a2a7211 */ /* 0x000fe400078f18ff */
[----:B------:R-:W-:Y:S02]  /*c120*/  CS2R R10, SRZ ;  /* 0x00000000000a7805 */ /* 0x000fe4000001ff00 */
[----:B------:R-:W-:Y:S02]  /*c130*/  CS2R R14, SRZ ;  /* 0x00000000000e7805 */ /* 0x000fe4000001ff00 */
[----:B0-----:R-:W-:Y:S02]  /*c140*/  CS2R R24, SRZ ;  /* 0x0000000000187805 */ /* 0x001fe4000001ff00 */
[----:B------:R-:W-:Y:S02]  /*c150*/  LOP3.LUT R42, R42, 0xfffffff8, RZ, 0xc0, !PT ;  /* 0xfffffff82a2a7812 */ /* 0x000fe400078ec0ff */
[----:B------:R-:W-:-:S02]  /*c160*/  CS2R R28, SRZ ;  /* 0x00000000001c7805 */ /* 0x000fc4000001ff00 */
[----:B------:R-:W-:Y:S02]  /*c170*/  CS2R R40, SRZ ;  /* 0x0000000000287805 */ /* 0x000fe4000001ff00 */
[----:B------:R-:W-:Y:S02]  /*c180*/  CS2R R4, SRZ ;  /* 0x0000000000047805 */ /* 0x000fe4000001ff00 */
[----:B------:R-:W-:Y:S02]  /*c190*/  CS2R R6, SRZ ;  /* 0x0000000000067805 */ /* 0x000fe4000001ff00 */
[----:B------:R-:W-:Y:S02]  /*c1a0*/  CS2R R12, SRZ ;  /* 0x00000000000c7805 */ /* 0x000fe4000001ff00 */
[----:B------:R-:W-:Y:S01]  /*c1b0*/  CS2R R20, SRZ ;  /* 0x0000000000147805 */ /* 0x000fe2000001ff00 */
[----:B------:R-:W-:Y:S01]  /*c1c0*/  IMAD.IADD R43, R203, 0x1, -R42 ;  /* 0x00000001cb2b7824 */ /* 0x000fe200078e0a2a */
[----:B------:R-:W-:Y:S01]  /*c1d0*/  CS2R R26, SRZ ;  /* 0x00000000001a7805 */ /* 0x000fe2000001ff00 */
[----:B------:R-:W-:Y:S06]  /*c1e0*/  @P0 BRA `(.L_x_579) ;  /* 0x0000000400200947 */ /* 0x000fec0003800000 */
[----:B------:R-:W-:Y:S01]  /*c1f0*/  ULDC UR4, c[0x0][0x3f4] ;  /* 0x0000fd0000047ab9 */ /* 0x000fe20000000800 */
[C---:B------:R-:W-:Y:S01]  /*c200*/  IMAD.SHL.U32 R12, R209.reuse, 0x2, RZ ;  /* 0x00000002d10c7824 */ /* 0x040fe200078e00ff */
[----:B------:R-:W-:Y:S01]  /*c210*/  ISETP.GE.AND P3, PT, R209, UR4, PT ;  /* 0x00000004d1007c0c */ /* 0x000fe2000bf66270 */
[C---:B------:R-:W-:Y:S01]  /*c220*/  IMAD.SHL.U32 R8, R207.reuse, 0x2, RZ ;  /* 0x00000002cf087824 */ /* 0x040fe200078e00ff */
[----:B------:R-:W-:Y:S01]  /*c230*/  ISETP.GE.AND P2, PT, R207, UR4, PT ;  /* 0x00000004cf007c0c */ /* 0x000fe2000bf46270 */
[C---:B------:R-:W-:Y:S01]  /*c240*/  IMAD.SHL.U32 R24, R208.reuse, 0x2, RZ ;  /* 0x00000002d0187824 */ /* 0x040fe200078e00ff */
[----:B------:R-:W-:Y:S01]  /*c250*/  ISETP.GE.AND P1, PT, R208, UR4, PT ;  /* 0x00000004d0007c0c */ /* 0x000fe2000bf26270 */
[----:B------:R-:W-:Y:S01]  /*c260*/  IMAD.SHL.U32 R30, R206, 0x2, RZ ;  /* 0x00000002ce1e7824 */ /* 0x000fe200078e00ff */
[----:B------:R-:W-:Y:S02]  /*c270*/  SHF.R.S32.HI R4, RZ, 0x1f, R209 ;  /* 0x0000001fff047819 */ /* 0x000fe400000114d1 */
[----:B------:R-:W-:-:S02]  /*c280*/  CS2R R28, SRZ ;  /* 0x00000000001c7805 */ /* 0x000fc4000001ff00 */
[----:B------:R-:W-:Y:S01]  /*c290*/  SHF.R.S32.HI R6, RZ, 0x1f, R207 ;  /* 0x0000001fff067819 */ /* 0x000fe200000114cf */
[----:B------:R-:W-:Y:S01]  /*c2a0*/  IMAD.SHL.U32 R34, R210, 0x2, RZ ;  /* 0x00000002d2227824 */ /* 0x000fe200078e00ff */
[----:B------:R-:W-:Y:S02]  /*c2b0*/  SHF.L.U64.HI R4, R209, 0x1, R4 ;  /* 0x00000001d1047819 */ /* 0x000fe40000010204 */
[----:B------:R-:W-:Y:S02]  /*c2c0*/  CS2R R26, SRZ ;  /* 0x00000000001a7805 */ /* 0x000fe4000001ff00 */
[----:B------:R-:W-:Y:S02]  /*c2d0*/  SHF.R.S32.HI R7, RZ, 0x1f, R208 ;  /* 0x0000001fff077819 */ /* 0x000fe400000114d0 */
[-C--:B--2---:R-:W-:Y:S02]  /*c2e0*/  @!P3 IADD3 R14, P4, R3, R12.reuse, RZ ;  /* 0x0000000c030eb210 */ /* 0x084fe40007f9e0ff */
[----:B----4-:R-:W-:-:S02]  /*c2f0*/  @!P3 IADD3 R12, P5, R44, R12, RZ ;  /* 0x0000000c2c0cb210 */ /* 0x010fc40007fbe0ff */
[----:B------:R-:W-:Y:S01]  /*c300*/  ISETP.GE.AND P0, PT, R206, UR4, PT ;  /* 0x00000004ce007c0c */ /* 0x000fe2000bf06270 */
[----:B-1----:R-:W-:Y:S01]  /*c310*/  @!P3 IMAD.X R15, R0, 0x1, R4, P4 ;  /* 0x00000001000fb824 */ /* 0x002fe200020e0604 */
[----:B------:R-:W-:Y:S01]  /*c320*/  SHF.L.U64.HI R5, R207, 0x1, R6 ;  /* 0x00000001cf057819 */ /* 0x000fe20000010206 */
[----:B---3--:R-:W-:Y:S01]  /*c330*/  @!P3 IMAD.X R13, R35, 0x1, R4, P5 ;  /* 0x00000001230db824 */ /* 0x008fe200028e0604 */
[-C--:B------:R-:W-:Y:S02]  /*c340*/  @!P2 IADD3 R10, P6, R3, R8.reuse, RZ ;  /* 0x00000008030aa210 */ /* 0x080fe40007fde0ff */
[----:B------:R-:W-:Y:S02]  /*c350*/  @!P2 IADD3 R6, P4, R44, R8, RZ ;  /* 0x000000082c06a210 */ /* 0x000fe40007f9e0ff */
[----:B------:R-:W-:Y:S01]  /*c360*/  SHF.R.S32.HI R9, RZ, 0x1f, R206 ;  /* 0x0000001fff097819 */ /* 0x000fe200000114ce */
[----:B------:R-:W-:Y:S01]  /*c370*/  @!P2 IMAD.X R11, R0, 0x1, R5, P6 ;  /* 0x00000001000ba824 */ /* 0x000fe200030e0605 */
[----:B------:R-:W-:Y:S01]  /*c380*/  SHF.L.U64.HI R20, R208, 0x1, R7 ;  /* 0x00000001d0147819 */ /* 0x000fe20000010207 */
[----:B------:R-:W-:Y:S01]  /*c390*/  @!P2 IMAD.X R7, R35, 0x1, R5, P4 ;  /* 0x000000012307a824 */ /* 0x000fe200020e0605 */
[----:B------:R-:W-:-:S02]  /*c3a0*/  @!P1 IADD3 R8, P5, R3, R24, RZ ;  /* 0x0000001803089210 */ /* 0x000fc40007fbe0ff */
[----:B------:R-:W-:Y:S02]  /*c3b0*/  @!P1 IADD3 R4, P6, R44, R24, RZ ;  /* 0x000000182c049210 */ /* 0x000fe40007fde0ff */
[----:B------:R-:W-:Y:S01]  /*c3c0*/  SHF.L.U64.HI R21, R206, 0x1, R9 ;  /* 0x00000001ce157819 */ /* 0x000fe20000010209 */
[--C-:B------:R-:W-:Y:S01]  /*c3d0*/  @!P1 IMAD.X R9, R0, 0x1, R20.reuse, P5 ;  /* 0x0000000100099824 */ /* 0x100fe200028e0614 */
[----:B------:R-:W-:Y:S01]  /*c3e0*/  ISETP.GE.AND P5, PT, R196, UR4, PT ;  /* 0x00000004c4007c0c */ /* 0x000fe2000bfa6270 */
[----:B------:R-:W-:Y:S01]  /*c3f0*/  @!P1 IMAD.X R5, R35, 0x1, R20, P6 ;  /* 0x0000000123059824 */ /* 0x000fe200030e0614 */
[-C--:B------:R-:W-:Y:S02]  /*c400*/  @!P0 IADD3 R38, P6, R3, R30.reuse, RZ ;  /* 0x0000001e03268210 */ /* 0x080fe40007fde0ff */
[----:B------:R-:W-:Y:S02]  /*c410*/  SHF.R.S32.HI R25, RZ, 0x1f, R210 ;  /* 0x0000001fff197819 */ /* 0x000fe400000114d2 */
[----:B------:R-:W-:Y:S01]  /*c420*/  ISETP.GE.AND P4, PT, R210, UR4, PT ;  /* 0x00000004d2007c0c */ /* 0x000fe2000bf86270 */
[----:B------:R-:W-:Y:S01]  /*c430*/  @!P0 IMAD.X R39, R0, 0x1, R21, P6 ;  /* 0x0000000100278824 */ /* 0x000fe200030e0615 */
[----:B------:R-:W-:-:S02]  /*c440*/  @!P0 IADD3 R30, P6, R44, R30, RZ ;  /* 0x0000001e2c1e8210 */ /* 0x000fc40007fde0ff */
[----:B------:R-:W-:-:S03]  /*c450*/  SHF.L.U64.HI R42, R210, 0x1, R25 ;  /* 0x00000001d22a7819 */ /* 0x000fc60000010219 */
[----:B------:R-:W-:Y:S02]  /*c460*/  @!P5 IMAD.MOV.U32 R24, RZ, RZ, R44 ;  /* 0x000000ffff18d224 */ /* 0x000fe400078e002c */
[----:B------:R-:W-:Y:S02]  /*c470*/  @!P5 IMAD.MOV.U32 R25, RZ, RZ, R35 ;  /* 0x000000ffff19d224 */ /* 0x000fe400078e0023 */
[----:B------:R-:W-:Y:S02]  /*c480*/  @!P0 IMAD.X R31, R35, 0x1, R21, P6 ;  /* 0x00000001231f8824 */ /* 0x000fe400030e0615 */
[----:B------:R-:W-:Y:S01]  /*c490*/  @!P5 IMAD.MOV.U32 R20, RZ, RZ, R3 ;  /* 0x000000ffff14d224 */ /* 0x000fe200078e0003 */
[----:B------:R-:W-:Y:S01]  /*c4a0*/  @!P4 IADD3 R32, P6, R3, R34, RZ ;  /* 0x000000220320c210 */ /* 0x000fe20007fde0ff */
[----:B------:R-:W-:Y:S02]  /*c4b0*/  @!P5 IMAD.MOV.U32 R21, RZ, RZ, R0 ;  /* 0x000000ffff15d224 */ /* 0x000fe400078e0000 */
[----:B------:R-:W-:Y:S01]  /*c4c0*/  @!P5 IMAD.WIDE R40, R196, 0x2, R24 ;  /* 0x00000002c428d825 */ /* 0x000fe200078e0218 */
[----:B------:R-:W-:-:S03]  /*c4d0*/  CS2R R24, SRZ ;  /* 0x0000000000187805 */ /* 0x000fc6000001ff00 */
[----:B------:R-:W-:Y:S01]  /*c4e0*/  @!P5 IMAD.WIDE R20, R196, 0x2, R20 ;  /* 0x00000002c414d825 */ /* 0x000fe200078e0214 */
[----:B------:R0:W5:Y:S03]  /*c4f0*/  @!P5 LD.E.64 R26, desc[UR48][R40.64] ;  /* 0x00000030281ad980 */ /* 0x000166000c101b00 */
[----:B------:R-:W-:Y:S01]  /*c500*/  @!P4 IMAD.X R33, R0, 0x1, R42, P6 ;  /* 0x000000010021c824 */ /* 0x000fe200030e062a */
[----:B------:R1:W5:Y:S01]  /*c510*/  @!P5 LD.E.64 R28, desc[UR48][R20.64] ;  /* 0x00000030141cd980 */ /* 0x000362000c101b00 */
[----:B------:R-:W-:-:S03]  /*c520*/  @!P4 IADD3 R34, P6, R44, R34, RZ ;  /* 0x000000222c22c210 */ /* 0x000fc60007fde0ff */
[----:B------:R2:W5:Y:S01]  /*c530*/  @!P3 LD.E.64 R24, desc[UR48][R14.64] ;  /* 0x000000300e18b980 */ /* 0x000562000c101b00 */
[----:B0-----:R-:W-:Y:S01]  /*c540*/  CS2R R40, SRZ ;  /* 0x0000000000287805 */ /* 0x001fe2000001ff00 */
[----:B------:R-:W-:Y:S01]  /*c550*/  @!P4 IMAD.X R35, R35, 0x1, R42, P6 ;  /* 0x000000012323c824 */ /* 0x000fe200030e062a */
[----:B-1----:R-:W-:-:S04]  /*c560*/  CS2R R20, SRZ ;  /* 0x0000000000147805 */ /* 0x002fc8000001ff00 */
[----:B------:R-:W5:Y:S01]  /*c570*/  @!P4 LD.E.64 R40, desc[UR48][R34.64] ;  /* 0x000000302228c980 */ /* 0x000f62000c101b00 */
[----:B--2---:R-:W-:-:S03]  /*c580*/  CS2R R14, SRZ ;  /* 0x00000000000e7805 */ /* 0x004fc6000001ff00 */
[----:B------:R0:W5:Y:S04]  /*c590*/  @!P3 LD.E.64 R20, desc[UR48][R12.64] ;  /* 0x000000300c14b980 */ /* 0x000168000c101b00 */
[----:B------:R1:W5:Y:S01]  /*c5a0*/  @!P2 LD.E.64 R14, desc[UR48][R10.64] ;  /* 0x000000300a0ea980 */ /* 0x000362000c101b00 */
[----:B0-----:R-:W-:Y:S02]  /*c5b0*/  CS2R R12, SRZ ;  /* 0x00000000000c7805 */ /* 0x001fe4000001ff00 */
[----:B-1----:R-:W-:-:S04]  /*c5c0*/  CS2R R10, SRZ ;  /* 0x00000000000a7805 */ /* 0x002fc8000001ff00 */
        /* <DEDUP_REMOVED lines=9> */
[----:B------:R0:W5:Y:S02]  /*c660*/  @!P4 LD.E.64 R38, desc[UR48][R32.64] ;  /* 0x000000302026c980 */ /* 0x000164000c101b00 */
.L_x_579:
[----:B------:R-:W-:Y:S05]  /*c670*/  BSYNC B1 ;  /* 0x0000000000017941 */ /* 0x000fea0003800000 */
.L_x_578:
[----:B-1----:R-:W-:Y:S01]  /*c680*/  LEA.HI R0, R228, R228, RZ, 0x1 ;  /* 0x000000e4e4007211 */ /* 0x002fe200078f08ff */
[----:B0----5:R-:W-:Y:S01]  /*c690*/  IMAD.MOV.U32 R33, RZ, RZ, R21 ;  /* 0x000000ffff217224 */ /* 0x021fe200078e0015 */
[----:B------:R-:W-:Y:S01]  /*c6a0*/  MOV R30, R24 ;  /* 0x00000018001e7202 */ /* 0x000fe20000000f00 */
[----:B------:R-:W-:Y:S01]  /*c6b0*/  IMAD.MOV.U32 R34, RZ, RZ, R28 ;  /* 0x000000ffff227224 */ /* 0x000fe200078e001c */
[----:B--2---:R-:W-:Y:S01]  /*c6c0*/  LOP3.LUT R3, R0, 0xfffffffe, RZ, 0xc0, !PT ;  /* 0xfffffffe00037812 */ /* 0x004fe200078ec0ff */
[--C-:B------:R-:W-:Y:S01]  /*c6d0*/  IMAD.MOV.U32 R31, RZ, RZ, R25.reuse ;  /* 0x000000ffff1f7224 */ /* 0x100fe200078e0019 */
[----:B------:R-:W-:Y:S01]  /*c6e0*/  SHF.R.U64 R65, R24, 0x10, R25 ;  /* 0x0000001018417819 */ /* 0x000fe20000001219 */
[--C-:B------:R-:W-:Y:S01]  /*c6f0*/  IMAD.MOV.U32 R24, RZ, RZ, R11.reuse ;  /* 0x000000ffff187224 */ /* 0x100fe200078e000b */
[----:B------:R-:W-:Y:S01]  /*c700*/  SHF.R.U64 R62, R10, 0x10, R11 ;  /* 0x000000100a3e7819 */ /* 0x000fe2000000120b */
[----:B------:R-:W-:Y:S01]  /*c710*/  IMAD.IADD R3, R228, 0x1, -R3 ;  /* 0x00000001e4037824 */ /* 0x000fe200078e0a03 */
[----:B------:R-:W-:Y:S01]  /*c720*/  SHF.R.U32.HI R61, RZ, 0x10, R11 ;  /* 0x00000010ff3d7819 */ /* 0x000fe2000001160b */
[----:B---3--:R-:W-:Y:S01]  /*c730*/  IMAD.MOV.U32 R35, RZ, RZ, R29 ;  /* 0x000000ffff237224 */ /* 0x008fe200078e001d */
[----:B------:R-:W-:Y:S01]  /*c740*/  LOP3.LUT R0, R216, 0x18, R16, 0xf8, !PT ;  /* 0x00000018d8007812 */ /* 0x000fe200078ef810 */
[----:B------:R-:W-:Y:S01]  /*c750*/  IMAD.MOV.U32 R45, RZ, RZ, R27 ;  /* 0x000000ffff2d7224 */ /* 0x000fe200078e001b */
[----:B------:R-:W-:Y:S01]  /*c760*/  SHF.L.U32 R11, R3, 0x1f, RZ ;  /* 0x0000001f030b7819 */ /* 0x000fe200000006ff */
[----:B------:R-:W-:Y:S01]  /*c770*/  IMAD.MOV.U32 R32, RZ, RZ, R20 ;  /* 0x000000ffff207224 */ /* 0x000fe200078e0014 */
[----:B------:R-:W-:Y:S01]  /*c780*/  SHF.R.U64 R51, R20, 0x10, R21 ;  /* 0x0000001014337819 */ /* 0x000fe20000001215 */
[----:B----4-:R-:W-:Y:S01]  /*c790*/  IMAD.MOV.U32 R44, RZ, RZ, R13 ;  /* 0x000000ffff2c7224 */ /* 0x010fe200078e000d */
[----:B------:R-:W0:Y:S01]  /*c7a0*/  SYNCS.PHASECHK.TRANS64.TRYWAIT P0, [R18+URZ+0x30800], R11 ;  /* 0x0308000b120075a7 */ /* 0x000e22000800017f */
[----:B------:R-:W-:Y:S01]  /*c7b0*/  SHF.R.U32.HI R56, RZ, 0x10, R21 ;  /* 0x00000010ff387819 */ /* 0x000fe20000011615 */
[----:B------:R-:W-:Y:S01]  /*c7c0*/  IMAD.MOV.U32 R42, RZ, RZ, R6 ;  /* 0x000000ffff2a7224 */ /* 0x000fe200078e0006 */
[----:B------:R-:W-:Y:S01]  /*c7d0*/  LOP3.LUT R21, R0, R217, RZ, 0x3c, !PT ;  /* 0x000000d900157212 */ /* 0x000fe200078e3cff */
[----:B------:R-:W-:Y:S01]  /*c7e0*/  BSSY B1, `(.L_x_580) ;  /* 0x000003f000017945 */ /* 0x000fe20003800000 */
[----:B------:R-:W-:Y:S01]  /*c7f0*/  LOP3.LUT P1, RZ, R43, 0x4, RZ, 0xc0, !PT ;  /* 0x000000042bff7812 */ /* 0x000fe2000782c0ff */
[----:B------:R-:W-:Y:S01]  /*c800*/  IMAD.MOV.U32 R43, RZ, RZ, R7 ;  /* 0x000000ffff2b7224 */ /* 0x000fe200078e0007 */
[----:B------:R-:W-:Y:S01]  /*c810*/  SHF.R.U64 R67, R28, 0x10, R29 ;  /* 0x000000101c437819 */ /* 0x000fe2000000121d */
[----:B------:R-:W-:Y:S01]  /*c820*/  IMAD.IADD R3, R218, 0x1, R21 ;  /* 0x00000001da037824 */ /* 0x000fe200078e0215 */
[----:B------:R-:W-:Y:S01]  /*c830*/  SHF.R.U32.HI R66, RZ, 0x10, R25 ;  /* 0x00000010ff427819 */ /* 0x000fe20000011619 */
[--C-:B------:R-:W-:Y:S01]  /*c840*/  IMAD.MOV.U32 R28, RZ, RZ, R15.reuse ;  /* 0x000000ffff1c7224 */ /* 0x100fe200078e000f */
[--C-:B------:R-:W-:Y:S01]  /*c850*/  SHF.R.U64 R64, R14, 0x10, R15.reuse ;  /* 0x000000100e407819 */ /* 0x100fe2000000120f */
[----:B------:R-:W-:Y:S01]  /*c860*/  IMAD.MOV.U32 R25, RZ, RZ, R14 ;  /* 0x000000ffff197224 */ /* 0x000fe200078e000e */
[----:B------:R-:W-:Y:S01]  /*c870*/  SHF.R.U32.HI R63, RZ, 0x10, R15 ;  /* 0x00000010ff3f7819 */ /* 0x000fe2000001160f */
[----:B------:R-:W-:Y:S01]  /*c880*/  IMAD.MOV.U32 R15, RZ, RZ, R10 ;  /* 0x000000ffff0f7224 */ /* 0x000fe200078e000a */
[--C-:B------:R-:W-:Y:S01]  /*c890*/  SHF.R.U64 R59, R8, 0x10, R9.reuse ;  /* 0x00000010083b7819 */ /* 0x100fe20000001209 */
[----:B------:R-:W-:Y:S01]  /*c8a0*/  IMAD R3, R3, 0x2, R18 ;  /* 0x0000000203037824 */ /* 0x000fe200078e0212 */
[----:B------:R-:W-:Y:S01]  /*c8b0*/  SHF.R.U32.HI R57, RZ, 0x10, R9 ;  /* 0x00000010ff397819 */ /* 0x000fe20000011609 */
[----:B------:R-:W-:Y:S01]  /*c8c0*/  IMAD.MOV.U32 R10, RZ, RZ, R8 ;  /* 0x000000ffff0a7224 */ /* 0x000fe200078e0008 */
[----:B------:R-:W-:Y:S01]  /*c8d0*/  SHF.R.U32.HI R68, RZ, 0x10, R29 ;  /* 0x00000010ff447819 */ /* 0x000fe2000001161d */
[----:B------:R-:W-:Y:S01]  /*c8e0*/  IMAD.MOV.U32 R14, RZ, RZ, R9 ;  /* 0x000000ffff0e7224 */ /* 0x000fe200078e0009 */
[--C-:B------:R-:W-:Y:S01]  /*c8f0*/  SHF.R.U64 R55, R38, 0x10, R39.reuse ;  /* 0x0000001026377819 */ /* 0x100fe20000001227 */
[----:B------:R-:W-:Y:S01]  /*c900*/  IMAD.MOV.U32 R8, RZ, RZ, R38 ;  /* 0x000000ffff087224 */ /* 0x000fe200078e0026 */
[--C-:B------:R-:W-:Y:S01]  /*c910*/  SHF.R.U32.HI R60, RZ, 0x10, R39.reuse ;  /* 0x00000010ff3c7819 */ /* 0x100fe20000011627 */
[----:B------:R-:W-:Y:S01]  /*c920*/  IMAD.MOV.U32 R9, RZ, RZ, R39 ;  /* 0x000000ffff097224 */ /* 0x000fe200078e0027 */
[--C-:B------:R-:W-:Y:S01]  /*c930*/  SHF.R.U64 R47, R6, 0x10, R7.reuse ;  /* 0x00000010062f7819 */ /* 0x100fe20000001207 */
[----:B------:R-:W-:Y:S01]  /*c940*/  IMAD.MOV.U32 R38, RZ, RZ, R26 ;  /* 0x000000ffff267224 */ /* 0x000fe200078e001a */
[----:B------:R-:W-:Y:S01]  /*c950*/  SHF.R.U32.HI R52, RZ, 0x10, R7 ;  /* 0x00000010ff347819 */ /* 0x000fe20000011607 */
[----:B------:R-:W-:Y:S01]  /*c960*/  IMAD.MOV.U32 R29, RZ, RZ, R12 ;  /* 0x000000ffff1d7224 */ /* 0x000fe200078e000c */
[--C-:B------:R-:W-:Y:S01]  /*c970*/  SHF.R.U64 R50, R4, 0x10, R5.reuse ;  /* 0x0000001004327819 */ /* 0x100fe20000001205 */
[----:B------:R-:W-:Y:S01]  /*c980*/  IMAD.MOV.U32 R7, RZ, RZ, R4 ;  /* 0x000000ffff077224 */ /* 0x000fe200078e0004 */
[--C-:B------:R-:W-:Y:S01]  /*c990*/  SHF.R.U32.HI R48, RZ, 0x10, R5.reuse ;  /* 0x00000010ff307819 */ /* 0x100fe20000011605 */
[----:B------:R-:W-:Y:S01]  /*c9a0*/  IMAD.MOV.U32 R39, RZ, RZ, R5 ;  /* 0x000000ffff277224 */ /* 0x000fe200078e0005 */
[----:B------:R-:W-:Y:S01]  /*c9b0*/  SHF.R.U64 R53, R26, 0x10, R27 ;  /* 0x000000101a357819 */ /* 0x000fe2000000121b */
[C---:B------:R-:W-:Y:S01]  /*c9c0*/  VIADD R4, R3.reuse, 0x12400 ;  /* 0x0001240003047836 */ /* 0x040fe20000000000 */
[----:B------:R-:W-:Y:S01]  /*c9d0*/  SHF.R.U64 R54, R12, 0x10, R13 ;  /* 0x000000100c367819 */ /* 0x000fe2000000120d */
[----:B------:R-:W-:Y:S01]  /*c9e0*/  IMAD.MOV.U32 R5, RZ, RZ, R40 ;  /* 0x000000ffff057224 */ /* 0x000fe200078e0028 */
[----:B------:R-:W-:Y:S01]  /*c9f0*/  SHF.R.U64 R46, R40, 0x10, R41 ;  /* 0x00000010282e7819 */ /* 0x000fe20000001229 */
[----:B------:R-:W-:Y:S01]  /*ca00*/  VIADD R0, R3, 0x12440 ;  /* 0x0001244003007836 */ /* 0x000fe20000000000 */
[----:B------:R-:W-:Y:S01]  /*ca10*/  SHF.R.U32.HI R58, RZ, 0x10, R27 ;  /* 0x00000010ff3a7819 */ /* 0x000fe2000001161b */
[----:B------:R-:W-:Y:S01]  /*ca20*/  IMAD.MOV.U32 R6, RZ, RZ, R41 ;  /* 0x000000ffff067224 */ /* 0x000fe200078e0029 */
[----:B------:R-:W-:Y:S01]  /*ca30*/  SHF.R.U32.HI R49, RZ, 0x10, R13 ;  /* 0x00000010ff317819 */ /* 0x000fe2000001160d */
[----:B------:R-:W-:Y:S01]  /*ca40*/  @P1 VIADD R0, R4, 0xffffffc0 ;  /* 0xffffffc004001836 */ /* 0x000fe20000000000 */
[----:B------:R-:W-:-:S02]  /*ca50*/  VIMNMX R40, R37, 0x80, PT ;  /* 0x0000008025287848 */ /* 0x000fc40003fe0100 */
[----:B------:R-:W-:Y:S02]  /*ca60*/  PRMT R27, R28, 0x5410, R63 ;  /* 0x000054101c1b7816 */ /* 0x000fe4000000003f */
[----:B------:R-:W-:Y:S02]  /*ca70*/  PRMT R26, R25, 0x5410, R64 ;  /* 0x00005410191a7816 */ /* 0x000fe40000000040 */
[----:B------:R-:W-:Y:S02]  /*ca80*/  PRMT R21, R24, 0x5410, R61 ;  /* 0x0000541018157816 */ /* 0x000fe4000000003d */
[----:B------:R-:W-:Y:S02]  /*ca90*/  PRMT R37, R38, 0x5410, R53 ;  /* 0x0000541026257816 */ /* 0x000fe40000000035 */
[----:B------:R-:W-:Y:S02]  /*caa0*/  PRMT R28, R29, 0x5410, R54 ;  /* 0x000054101d1c7816 */ /* 0x000fe40000000036 */
[----:B------:R-:W-:-:S02]  /*cab0*/  SHF.R.U32.HI R41, RZ, 0x10, R41 ;  /* 0x00000010ff297819 */ /* 0x000fc40000011629 */
[----:B------:R-:W-:Y:S02]  /*cac0*/  PRMT R34, R34, 0x5410, R67 ;  /* 0x0000541022227816 */ /* 0x000fe40000000043 */
[----:B------:R-:W-:Y:S02]  /*cad0*/  PRMT R35, R35, 0x5410, R68 ;  /* 0x0000541023237816 */ /* 0x000fe40000000044 */
[----:B------:R-:W-:Y:S02]  /*cae0*/  PRMT R30, R30, 0x5410, R65 ;  /* 0x000054101e1e7816 */ /* 0x000fe40000000041 */
[----:B------:R-:W-:Y:S02]  /*caf0*/  PRMT R31, R31, 0x5410, R66 ;  /* 0x000054101f1f7816 */ /* 0x000fe40000000042 */
[----:B------:R-:W-:Y:S02]  /*cb00*/  PRMT R20, R15, 0x5410, R62 ;  /* 0x000054100f147816 */ /* 0x000fe4000000003e */
[----:B------:R-:W-:-:S02]  /*cb10*/  PRMT R12, R10, 0x5410, R59 ;  /* 0x000054100a0c7816 */ /* 0x000fc4000000003b */
[----:B------:R-:W-:Y:S02]  /*cb20*/  PRMT R13, R14, 0x5410, R57 ;  /* 0x000054100e0d7816 */ /* 0x000fe40000000039 */
[----:B------:R-:W-:Y:S02]  /*cb30*/  PRMT R8, R8, 0x5410, R55 ;  /* 0x0000541008087816 */ /* 0x000fe40000000037 */
[----:B------:R-:W-:Y:S02]  /*cb40*/  PRMT R9, R9, 0x5410, R60 ;  /* 0x0000541009097816 */ /* 0x000fe4000000003c */
[----:B------:R-:W-:Y:S02]  /*cb50*/  ISETP.GE.AND P1, PT, R203, R40, PT ;  /* 0x00000028cb00720c */ /* 0x000fe40003f26270 */
[----:B------:R-:W-:Y:S02]  /*cb60*/  PRMT R38, R45, 0x5410, R58 ;  /* 0x000054102d267816 */ /* 0x000fe4000000003a */
[----:B------:R-:W-:-:S02]  /*cb70*/  PRMT R32, R32, 0x5410, R51 ;  /* 0x0000541020207816 */ /* 0x000fc40000000033 */
[----:B------:R-:W-:Y:S02]  /*cb80*/  PRMT R33, R33, 0x5410, R56 ;  /* 0x0000541021217816 */ /* 0x000fe40000000038 */
[----:B------:R-:W-:Y:S02]  /*cb90*/  PRMT R29, R44, 0x5410, R49 ;  /* 0x000054102c1d7816 */ /* 0x000fe40000000031 */
[----:B------:R-:W-:Y:S02]  /*cba0*/  PRMT R24, R42, 0x5410, R47 ;  /* 0x000054102a187816 */ /* 0x000fe4000000002f */
[----:B------:R-:W-:Y:S01]  /*cbb0*/  PRMT R25, R43, 0x5410, R52 ;  /* 0x000054102b197816 */ /* 0x000fe20000000034 */
[----:B0-----:R-:W-:Y:S06]  /*cbc0*/  @!P0 BRA `(.L_x_581) ;  /* 0x0000016400208947 */ /* 0x001fec0003800000 */
.L_x_827:
[----:B------:R-:W-:Y:S05]  /*cbd0*/  BSYNC B1 ;  /* 0x0000000000017941 */ /* 0x000fea0003800000 */
.L_x_580:
[----:B------:R-:W-:Y:S01]  /*cbe0*/  BSSY B1, `(.L_x_582) ;  /* 0x0000101000017945 */ /* 0x000fe20003800000 */
[----:B------:R-:W-:Y:S02]  /*cbf0*/  PRMT R14, R7, 0x5410, R50 ;  /* 0x00005410070e7816 */ /* 0x000fe40000000032 */
[----:B------:R-:W-:Y:S02]  /*cc00*/  PRMT R15, R39, 0x5410, R48 ;  /* 0x00005410270f7816 */ /* 0x000fe40000000030 */
[----:B------:R-:W-:Y:S02]  /*cc10*/  PRMT R10, R5, 0x5410, R46 ;  /* 0x00005410050a7816 */ /* 0x000fe4000000002e */
[----:B0-----:R-:W-:Y:S01]  /*cc20*/  PRMT R11, R6, 0x5410, R41 ;  /* 0x00005410060b7816 */ /* 0x001fe20000000029 */
[----:B------:R-:W-:Y:S06]  /*cc30*/  @P1 BRA `(.L_x_583) ;  /* 0x0000000c00ec1947 */ /* 0x000fec0003800000 */
[----:B------:R-:W0:Y:S01]  /*cc40*/  LDC R5, c[0x0][0x3f4] ;  /* 0x0000fd00ff057b82 */ /* 0x000e220000000800 */
[----:B------:R-:W-:Y:S01]  /*cc50*/  BSSY B2, `(.L_x_584) ;  /* 0x000002e000027945 */ /* 0x000fe20003800000 */
[-C--:B0-----:R-:W-:Y:S02]  /*cc60*/  ISETP.GE.AND P0, PT, R196, R5.reuse, PT ;  /* 0x00000005c400720c */ /* 0x081fe40003f06270 */
[-C--:B------:R-:W-:Y:S02]  /*cc70*/  ISETP.GE.AND P1, PT, R209, R5.reuse, PT ;  /* 0x00000005d100720c */ /* 0x080fe40003f26270 */
[-C--:B------:R-:W-:Y:S02]  /*cc80*/  ISETP.GE.AND P2, PT, R207, R5.reuse, PT ;  /* 0x00000005cf00720c */ /* 0x080fe40003f46270 */
[-C--:B------:R-:W-:Y:S02]  /*cc90*/  ISETP.GE.AND P3, PT, R208, R5.reuse, PT ;  /* 0x00000005d000720c */ /* 0x080fe40003f66270 */
[----:B------:R-:W-:-:S02]  /*cca0*/  ISETP.GE.AND P4, PT, R206, R5, PT ;  /* 0x00000005ce00720c */ /* 0x000fc40003f86270 */
[----:B------:R-:W-:-:S03]  /*ccb0*/  ISETP.GE.AND P5, PT, R210, R5, PT ;  /* 0x00000005d200720c */ /* 0x000fc60003fa6270 */
[----:B------:R-:W-:Y:S10]  /*ccc0*/  @P0 BRA `(.L_x_585) ;  /* 0x0000000000980947 */ /* 0x000ff40003800000 */
[----:B------:R-:W0:Y:S01]  /*ccd0*/  LDS.128 R4, [R3+0x12400] ;  /* 0x0124000003047984 */ /* 0x000e220000000c00 */
[C---:B------:R-:W-:Y:S01]  /*cce0*/  IMAD.U32 R45, R37.reuse, 0x10000, RZ ;  /* 0x00010000252d7824 */ /* 0x040fe200078e00ff */
[----:B------:R-:W-:Y:S01]  /*ccf0*/  LOP3.LUT R48, R37, 0xffff0000, RZ, 0xc0, !PT ;  /* 0xffff000025307812 */ /* 0x000fe200078ec0ff */
[C---:B------:R-:W-:Y:S01]  /*cd00*/  IMAD.U32 R44, R34.reuse, 0x10000, RZ ;  /* 0x00010000222c7824 */ /* 0x040fe200078e00ff */
[----:B------:R-:W-:Y:S01]  /*cd10*/  LOP3.LUT R46, R34, 0xffff0000, RZ, 0xc0, !PT ;  /* 0xffff0000222e7812 */ /* 0x000fe200078ec0ff */
[C---:B0-----:R-:W-:Y:S01]  /*cd20*/  IMAD.U32 R39, R4.reuse, 0x10000, RZ ;  /* 0x0001000004277824 */ /* 0x041fe200078e00ff */
[----:B------:R-:W-:Y:S01]  /*cd30*/  LOP3.LUT R4, R4, 0xffff0000, RZ, 0xc0, !PT ;  /* 0xffff000004047812 */ /* 0x000fe200078ec0ff */
[----:B------:R-:W-:Y:S01]  /*cd40*/  IMAD.U32 R42, R6, 0x10000, RZ ;  /* 0x00010000062a7824 */ /* 0x000fe200078e00ff */
[----:B------:R-:W-:Y:S01]  /*cd50*/  SHF.L.U32 R41, R5, 0x10, RZ ;  /* 0x0000001005297819 */ /* 0x000fe200000006ff */
[----:B------:R-:W-:Y:S01]  /*cd60*/  IMAD.U32 R43, R7, 0x10000, RZ ;  /* 0x00010000072b7824 */ /* 0x000fe200078e00ff */
[----:B------:R-:W-:Y:S01]  /*cd70*/  LOP3.LUT R5, R5, 0xffff0000, RZ, 0xc0, !PT ;  /* 0xffff000005057812 */ /* 0x000fe200078ec0ff */
[C---:B------:R-:W-:Y:S01]  /*cd80*/  FMUL.FTZ R50, R4.reuse, R45 ;  /* 0x0000002d04327220 */ /* 0x040fe20000410000 */
[----:B------:R-:W-:Y:S01]  /*cd90*/  FMUL.FTZ R4, R4, R44 ;  /* 0x0000002c04047220 */ /* 0x000fe20000410000 */
[----:B------:R-:W-:-:S02]  /*cda0*/  LOP3.LUT R6, R6, 0xffff0000, RZ, 0xc0, !PT ;  /* 0xffff000006067812 */ /* 0x000fc400078ec0ff */
[----:B------:R-:W-:Y:S01]  /*cdb0*/  FMUL.FTZ R52, R5, R48 ;  /* 0x0000003005347220 */ /* 0x000fe20000410000 */
[C---:B------:R-:W-:Y:S01]  /*cdc0*/  FFMA.FTZ R50, R39.reuse, R44, -R50 ;  /* 0x0000002c27327223 */ /* 0x040fe20000010832 */
[----:B------:R-:W-:Y:S01]  /*cdd0*/  FFMA.FTZ R45, R39, R45, R4 ;  /* 0x0000002d272d7223 */ /* 0x000fe20000010004 */
[----:B------:R-:W-:Y:S01]  /*cde0*/  LOP3.LUT R7, R7, 0xffff0000, RZ, 0xc0, !PT ;  /* 0xffff000007077812 */ /* 0x000fe200078ec0ff */
[-C--:B------:R-:W-:Y:S01]  /*cdf0*/  FMUL.FTZ R54, R5, R46.reuse ;  /* 0x0000002e05367220 */ /* 0x080fe20000410000 */
[C---:B------:R-:W-:Y:S01]  /*ce00*/  LOP3.LUT R44, R38.reuse, 0xffff0000, RZ, 0xc0, !PT ;  /* 0xffff0000262c7812 */ /* 0x040fe200078ec0ff */
[----:B------:R-:W-:Y:S01]  /*ce10*/  IMAD.U32 R39, R38, 0x10000, RZ ;  /* 0x0001000026277824 */ /* 0x000fe200078e00ff */
[C---:B------:R-:W-:Y:S01]  /*ce20*/  LOP3.LUT R4, R35.reuse, 0xffff0000, RZ, 0xc0, !PT ;  /* 0xffff000023047812 */ /* 0x040fe200078ec0ff */
[----:B------:R-:W-:Y:S02]  /*ce30*/  IMAD.U32 R5, R35, 0x10000, RZ ;  /* 0x0001000023057824 */ /* 0x000fe400078e00ff */
[C---:B------:R-:W-:Y:S01]  /*ce40*/  FFMA.FTZ R52, R41.reuse, R46, -R52 ;  /* 0x0000002e29347223 */ /* 0x040fe20000010834 */
[----:B------:R-:W-:Y:S01]  /*ce50*/  FFMA.FTZ R41, R41, R48, R54 ;  /* 0x0000003029297223 */ /* 0x000fe20000010036 */
[C---:B------:R-:W-:Y:S01]  /*ce60*/  FMUL.FTZ R47, R6.reuse, R39 ;  /* 0x00000027062f7220 */ /* 0x040fe20000410000 */
[-C--:B------:R-:W-:Y:S01]  /*ce70*/  FMUL.FTZ R46, R6, R5.reuse ;  /* 0x00000005062e7220 */ /* 0x080fe20000410000 */
[C---:B------:R-:W-:Y:S01]  /*ce80*/  FMUL.FTZ R48, R7.reuse, R44 ;  /* 0x0000002c07307220 */ /* 0x040fe20000410000 */
[-C--:B------:R-:W-:Y:S01]  /*ce90*/  FMUL.FTZ R49, R7, R4.reuse ;  /* 0x0000000407317220 */ /* 0x080fe20000410000 */
[C---:B------:R-:W-:Y:S01]  /*cea0*/  FFMA.FTZ R6, R42.reuse, R5, -R47 ;  /* 0x000000052a067223 */ /* 0x040fe2000001082f */
[----:B------:R-:W-:Y:S01]  /*ceb0*/  FFMA.FTZ R39, R42, R39, R46 ;  /* 0x000000272a277223 */ /* 0x000fe2000001002e */
[C---:B------:R-:W-:Y:S01]  /*cec0*/  FFMA.FTZ R7, R43.reuse, R4, -R48 ;  /* 0x000000042b077223 */ /* 0x040fe20000010830 */
[----:B------:R-:W-:Y:S01]  /*ced0*/  FFMA.FTZ R44, R43, R44, R49 ;  /* 0x0000002c2b2c7223 */ /* 0x000fe20000010031 */
[----:B------:R-:W-:-:S02]  /*cee0*/  F2FP.BF16.F32.PACK_AB R4, R45, R50 ;  /* 0x000000322d04723e */ /* 0x000fc400000010ff */
[----:B------:R-:W-:Y:S02]  /*cef0*/  F2FP.BF16.F32.PACK_AB R5, R41, R52 ;  /* 0x000000342905723e */ /* 0x000fe400000010ff */
[----:B------:R-:W-:Y:S02]  /*cf00*/  F2FP.BF16.F32.PACK_AB R6, R39, R6 ;  /* 0x000000062706723e */ /* 0x000fe400000010ff */
[----:B------:R-:W-:-:S05]  /*cf10*/  F2FP.BF16.F32.PACK_AB R7, R44, R7 ;  /* 0x000000072c07723e */ /* 0x000fca00000010ff */
[----:B------:R0:W-:Y:S02]  /*cf20*/  STS.128 [R3+0x12400], R4 ;  /* 0x0124000403007388 */ /* 0x0001e40000000c00 */
.L_x_585:
[----:B------:R-:W-:Y:S05]  /*cf30*/  BSYNC B2 ;  /* 0x0000000000027941 */ /* 0x000fea0003800000 */
.L_x_584:
[----:B------:R-:W-:Y:S04]  /*cf40*/  BSSY B2, `(.L_x_586) ;  /* 0x0000028000027945 */ /* 0x000fe80003800000 */
[----:B------:R-:W-:Y:S05]  /*cf50*/  @P1 BRA `(.L_x_587) ;  /* 0x0000000000981947 */ /* 0x000fea0003800000 */
[----:B0-----:R-:W0:Y:S01]  /*cf60*/  LDS.128 R4, [R0] ;  /* 0x0000000000047984 */ /* 0x001e220000000c00 */
[C---:B------:R-:W-:Y:S01]  /*cf70*/  IMAD.U32 R45, R32.reuse, 0x10000, RZ ;  /* 0x00010000202d7824 */ /* 0x040fe200078e00ff */
[----:B------:R-:W-:Y:S01]  /*cf80*/  LOP3.LUT R48, R32, 0xffff0000, RZ, 0xc0, !PT ;  /* 0xffff000020307812 */ /* 0x000fe200078ec0ff */
[C---:B------:R-:W-:Y:S01]  /*cf90*/  IMAD.U32 R44, R30.reuse, 0x10000, RZ ;  /* 0x000100001e2c7824 */ /* 0x040fe200078e00ff */
[----:B------:R-:W-:Y:S01]  /*cfa0*/  LOP3.LUT R46, R30, 0xffff0000, RZ, 0xc0, !PT ;  /* 0xffff00001e2e7812 */ /* 0x000fe200078ec0ff */
[C---:B0-----:R-:W-:Y:S01]  /*cfb0*/  IMAD.U32 R39, R4.reuse, 0x10000, RZ ;  /* 0x0001000004277824 */ /* 0x041fe200078e00ff */
[----:B------:R-:W-:Y:S01]  /*cfc0*/  LOP3.LUT R4, R4, 0xffff0000, RZ, 0xc0, !PT ;  /* 0xffff000004047812 */ /* 0x000fe200078ec0ff */
[C---:B------:R-:W-:Y:S01]  /*cfd0*/  IMAD.U32 R41, R5.reuse, 0x10000, RZ ;  /* 0x0001000005297824 */ /* 0x040fe200078e00ff */
[----:B------:R-:W-:Y:S01]  /*cfe0*/  LOP3.LUT R5, R5, 0xffff0000, RZ, 0xc0, !PT ;  /* 0xffff000005057812 */ /* 0x000fe200078ec0ff */
[C---:B------:R-:W-:Y:S01]  /*cff0*/  IMAD.U32 R42, R6.reuse, 0x10000, RZ ;  /* 0x00010000062a7824 */ /* 0x040fe200078e00ff */
[----:B------:R-:W-:Y:S01]  /*d000*/  LOP3.LUT R6, R6, 0xffff0000, RZ, 0xc0, !PT ;  /* 0xffff000006067812 */ /* 0x000fe200078ec0ff */
[C---:B------:R-:W-:Y:S01]  /*d010*/  FMUL.FTZ R50, R4.reuse, R45 ;  /* 0x0000002d04327220 */ /* 0x040fe20000410000 */
[----:B------:R-:W-:Y:S01]  /*d020*/  FMUL.FTZ R4, R4, R44 ;  /* 0x0000002c04047220 */ /* 0x000fe20000410000 */
[----:B------:R-:W-:-:S02]  /*d030*/  IMAD.U32 R43, R7, 0x10000, RZ ;  /* 0x00010000072b7824 */ /* 0x000fc400078e00ff */
        /* <DEDUP_REMOVED lines=23> */
[----:B------:R1:W-:Y:S02]  /*d1b0*/  STS.128 [R0], R4 ;  /* 0x0000000400007388 */ /* 0x0003e40000000c00 */
.L_x_587:
[----:B------:R-:W-:Y:S05]  /*d1c0*/  BSYNC B2 ;  /* 0x0000000000027941 */ /* 0x000fea0003800000 */
.L_x_586:
[----:B------:R-:W-:Y:S04]  /*d1d0*/  BSSY B2, `(.L_x_588) ;  /* 0x0000028000027945 */ /* 0x000fe80003800000 */
[----:B------:R-:W-:Y:S05]  /*d1e0*/  @P2 BRA `(.L_x_589) ;  /* 0x0000000000982947 */ /* 0x000fea0003800000 */
[----:B01----:R-:W0:Y:S01]  /*d1f0*/  LDS.128 R4, [R3+0x16400] ;  /* 0x0164000003047984 */ /* 0x003e220000000c00 */
        /* <DEDUP_REMOVED lines=37> */
.L_x_589:
[----:B------:R-:W-:Y:S05]  /*d450*/  BSYNC B2 ;  /* 0x0000000000027941 */ /* 0x000fea0003800000 */
.L_x_588:
[----:B------:R-:W-:Y:S04]  /*d460*/  BSSY B2, `(.L_x_590) ;  /* 0x0000028000027945 */ /* 0x000fe80003800000 */
[----:B------:R-:W-:Y:S05]  /*d470*/  @P3 BRA `(.L_x_591) ;  /* 0x0000000000983947 */ /* 0x000fea0003800000 */
[----:B012---:R-:W0:Y:S01]  /*d480*/  LDS.128 R4, [R0+0x4000] ;  /* 0x0040000000047984 */ /* 0x007e220000000c00 */
        /* <DEDUP_REMOVED lines=18> */
[----:B------:R-:W-:Y:S01]  /*d5b0*/  SHF.L.U32 R39, R25, 0x10, RZ ;  /* 0x0000001019277819 */ /* 0x000fe200000006ff */
[----:B------:R-:W-:Y:S01]  /*d5c0*/  IMAD.U32 R5, R21, 0x10000, RZ ;  /* 0x0001000015057824 */ /* 0x000fe200078e00ff */
[----:B------:R-:W-:Y:S01]  /*d5d0*/  LOP3.LUT R44, R25, 0xffff0000, RZ, 0xc0, !PT ;  /* 0xffff0000192c7812 */ /* 0x000fe200078ec0ff */
[----:B------:R-:W-:Y:S01]  /*d5e0*/  FFMA.FTZ R52, R41, R46, -R52 ;  /* 0x0000002e29347223 */ /* 0x000fe20000010834 */
[----:B------:R-:W-:Y:S01]  /*d5f0*/  LOP3.LUT R4, R21, 0xffff0000, RZ, 0xc0, !PT ;  /* 0xffff000015047812 */ /* 0x000fe200078ec0ff */
        /* <DEDUP_REMOVED lines=14> */
.L_x_591:
[----:B------:R-:W-:Y:S05]  /*d6e0*/  BSYNC B2 ;  /* 0x0000000000027941 */ /* 0x000fea0003800000 */
.L_x_590:
[----:B------:R-:W-:Y:S04]  /*d6f0*/  BSSY B2, `(.L_x_592) ;  /* 0x0000028000027945 */ /* 0x000fe80003800000 */
[----:B------:R-:W-:Y:S05]  /*d700*/  @P4 BRA `(.L_x_593) ;  /* 0x0000000000984947 */ /* 0x000fea0003800000 */
[----:B0123--:R-:W0:Y:S01]  /*d710*/  LDS.128 R4, [R3+0x1a400] ;  /* 0x01a4000003047984 */ /* 0x00fe220000000c00 */
        /* <DEDUP_REMOVED lines=37> */
.L_x_593:
[----:B------:R-:W-:Y:S05]  /*d970*/  BSYNC B2 ;  /* 0x0000000000027941 */ /* 0x000fea0003800000 */
.L_x_592:
[----:B------:R-:W-:Y:S05]  /*d980*/  @P5 BRA `(.L_x_583) ;  /* 0x0000000000985947 */ /* 0x000fea0003800000 */
[----:B01234-:R-:W0:Y:S01]  /*d990*/  LDS.128 R4, [R0+0x8000] ;  /* 0x0080000000047984 */ /* 0x01fe220000000c00 */
        /* <DEDUP_REMOVED lines=37> */
.L_x_583:
[----:B------:R-:W-:Y:S05]  /*dbf0*/  BSYNC B1 ;  /* 0x0000000000017941 */ /* 0x000fea0003800000 */
.L_x_582:
[----:B01234-:R-:W-:-:S05]  /*dc00*/  VIADD R4, R203, 0x40 ;  /* 0x00000040cb047836 */ /* 0x01ffca0000000000 */
[----:B------:R-:W-:-:S13]  /*dc10*/  ISETP.GE.AND P0, PT, R4, R40, PT ;  /* 0x000000280400720c */ /* 0x000fda0003f06270 */
[----:B------:R-:W-:Y:S05]  /*dc20*/  @P0 BRA `(.L_x_594) ;  /* 0x0000003c007c0947 */ /* 0x000fea0003800000 */
        /* <DEDUP_REMOVED lines=13> */
[----:B------:R-:W-:Y:S02]  /*dd00*/  LOP3.LUT R46, R34, 0xffff0000, RZ, 0xc0, !PT ;  /* 0xffff0000222e7812 */ /* 0x000fe400078ec0ff */
[----:B------:R-:W-:Y:S01]  /*dd10*/  LOP3.LUT R47, R38, 0xffff0000, RZ, 0xc0, !PT ;  /* 0xffff0000262f7812 */ /* 0x000fe200078ec0ff */
[C---:B0-----:R-:W-:Y:S01]  /*dd20*/  IMAD.U32 R39, R4.reuse, 0x10000, RZ ;  /* 0x0001000004277824 */ /* 0x041fe200078e00ff */
[----:B------:R-:W-:Y:S01]  /*dd30*/  LOP3.LUT R4, R4, 0xffff0000, RZ, 0xc0, !PT ;  /* 0xffff000004047812 */ /* 0x000fe200078ec0ff */
[C---:B------:R-:W-:Y:S01]  /*dd40*/  IMAD.U32 R40, R5.reuse, 0x10000, RZ ;  /* 0x0001000005287824 */ /* 0x040fe200078e00ff */
[----:B------:R-:W-:Y:S01]  /*dd50*/  LOP3.LUT R5, R5, 0xffff0000, RZ, 0xc0, !PT ;  /* 0xffff000005057812 */ /* 0x000fe200078ec0ff */
[C---:B------:R-:W-:Y:S01]  /*dd60*/  IMAD.U32 R34, R6.reuse, 0x10000, RZ ;  /* 0x0001000006227824 */ /* 0x040fe200078e00ff */
[----:B------:R-:W-:Y:S01]  /*dd70*/  LOP3.LUT R6, R6, 0xffff0000, RZ, 0xc0, !PT ;  /* 0xffff000006067812 */ /* 0x000fe200078ec0ff */
[-C--:B------:R-:W-:Y:S01]  /*dd80*/  FMUL.FTZ R42, R45, R4.reuse ;  /* 0x000000042d2a7220 */ /* 0x080fe20000410000 */
[----:B------:R-:W-:Y:S01]  /*dd90*/  FMUL.FTZ R44, R43, R4 ;  /* 0x000000042b2c7220 */ /* 0x000fe20000410000 */
[----:B------:R-:W-:Y:S01]  /*dda0*/  FMUL.FTZ R41, R48, R5 ;  /* 0x0000000530297220 */ /* 0x000fe20000410000 */
[----:B------:R-:W-:-:S02]  /*ddb0*/  IMAD.U32 R37, R7, 0x10000, RZ ;  /* 0x0001000007257824 */ /* 0x000fc400078e00ff */
[-C--:B------:R-:W-:Y:S01]  /*ddc0*/  FFMA.FTZ R4, R43, R39.reuse, -R42 ;  /* 0x000000272b047223 */ /* 0x080fe2000001082a */
[----:B------:R-:W-:Y:S01]  /*ddd0*/  FFMA.FTZ R39, R45, R39, R44 ;  /* 0x000000272d277223 */ /* 0x000fe2000001002c */
[C---:B------:R-:W-:Y:S01]  /*dde0*/  FMUL.FTZ R43, R46.reuse, R5 ;  /* 0x000000052e2b7220 */ /* 0x040fe20000410000 */
[----:B------:R-:W-:Y:S01]  /*ddf0*/  LOP3.LUT R7, R7, 0xffff0000, RZ, 0xc0, !PT ;  /* 0xffff000007077812 */ /* 0x000fe200078ec0ff */
[-C--:B------:R-:W-:Y:S01]  /*de00*/  FFMA.FTZ R5, R46, R40.reuse, -R41 ;  /* 0x000000282e057223 */ /* 0x080fe20000010829 */
[C---:B------:R-:W-:Y:S01]  /*de10*/  LOP3.LUT R45, R35.reuse, 0xffff0000, RZ, 0xc0, !PT ;  /* 0xffff0000232d7812 */ /* 0x040fe200078ec0ff */
[----:B------:R-:W-:Y:S02]  /*de20*/  IMAD.U32 R46, R38, 0x10000, RZ ;  /* 0x00010000262e7824 */ /* 0x000fe400078e00ff */
[----:B------:R-:W-:Y:S01]  /*de30*/  FFMA.FTZ R40, R48, R40, R43 ;  /* 0x0000002830287223 */ /* 0x000fe2000001002b */
[----:B------:R-:W-:Y:S02]  /*de40*/  IMAD.U32 R44, R35, 0x10000, RZ ;  /* 0x00010000232c7824 */ /* 0x000fe400078e00ff */
[-C--:B------:R-:W-:Y:S01]  /*de50*/  FMUL.FTZ R38, R47, R7.reuse ;  /* 0x000000072f267220 */ /* 0x080fe20000410000 */
[-C--:B------:R-:W-:Y:S01]  /*de60*/  FMUL.FTZ R35, R46, R6.reuse ;  /* 0x000000062e237220 */ /* 0x080fe20000410000 */
[C---:B------:R-:W-:Y:S01]  /*de70*/  FMUL.FTZ R42, R45.reuse, R7 ;  /* 0x000000072d2a7220 */ /* 0x040fe20000410000 */
[C---:B------:R-:W-:Y:S01]  /*de80*/  FMUL.FTZ R41, R44.reuse, R6 ;  /* 0x000000062c297220 */ /* 0x040fe20000410000 */
[-C--:B------:R-:W-:Y:S01]  /*de90*/  FFMA.FTZ R7, R45, R37.reuse, -R38 ;  /* 0x000000252d077223 */ /* 0x080fe20000010826 */
[-C--:B------:R-:W-:Y:S01]  /*dea0*/  FFMA.FTZ R6, R44, R34.reuse, -R35 ;  /* 0x000000222c067223 */ /* 0x080fe20000010823 */
[----:B------:R-:W-:Y:S01]  /*deb0*/  FFMA.FTZ R42, R47, R37, R42 ;  /* 0x000000252f2a7223 */ /* 0x000fe2000001002a */
[----:B------:R-:W-:Y:S01]  /*dec0*/  FFMA.FTZ R41, R46, R34, R41 ;  /* 0x000000222e297223 */ /* 0x000fe20000010029 */
[----:B------:R-:W-:-:S02]  /*ded0*/  F2FP.BF16.F32.PACK_AB R4, R39, R4 ;  /* 0x000000042704723e */ /* 0x000fc400000010ff */
[----:B------:R-:W-:Y:S02]  /*dee0*/  F2FP.BF16.F32.PACK_AB R5, R40, R5 ;  /* 0x000000052805723e */ /* 0x000fe400000010ff */
[----:B------:R-:W-:Y:S02]  /*def0*/  F2FP.BF16.F32.PACK_AB R6, R41, R6 ;  /* 0x000000062906723e */ /* 0x000fe400000010ff */
[----:B------:R-:W-:-:S05]  /*df00*/  F2FP.BF16.F32.PACK_AB R7, R42, R7 ;  /* 0x000000072a07723e */ /* 0x000fca00000010ff */
[----:B------:R0:W-:Y:S02]  /*df10*/  STS.128 [R3+0x14400], R4 ;  /* 0x0144000403007388 */ /* 0x0001e40000000c00 */
.L_x_596:
[----:B------:R-:W-:Y:S05]  /*df20*/  BSYNC B1 ;  /* 0x0000000000017941 */ /* 0x000fea0003800000 */
.L_x_595:
[----:B------:R-:W-:Y:S04]  /*df30*/  BSSY B1, `(.L_x_597) ;  /* 0x0000028000017945 */ /* 0x000fe80003800000 */
[----:B------:R-:W-:Y:S05]  /*df40*/  @P1 BRA `(.L_x_598) ;  /* 0x0000000000981947 */ /* 0x000fea0003800000 */
[----:B0-----:R-:W0:Y:S01]  /*df50*/  LDS.128 R4, [R0+0x2000] ;  /* 0x0020000000047984 */ /* 0x001e220000000c00 */
[----:B------:R-:W-:Y:S01]  /*df60*/  SHF.L.U32 R40, R30, 0x10, RZ ;  /* 0x000000101e287819 */ /* 0x000fe200000006ff */
[C---:B------:R-:W-:Y:S01]  /*df70*/  IMAD.U32 R42, R32.reuse, 0x10000, RZ ;  /* 0x00010000202a7824 */ /* 0x040fe200078e00ff */
[----:B------:R-:W-:Y:S02]  /*df80*/  LOP3.LUT R43, R32, 0xffff0000, RZ, 0xc0, !PT ;  /* 0xffff0000202b7812 */ /* 0x000fe400078ec0ff */
        /* <DEDUP_REMOVED lines=17> */
[----:B------:R-:W-:Y:S01]  /*e0a0*/  LOP3.LUT R40, R31, 0xffff0000, RZ, 0xc0, !PT ;  /* 0xffff00001f287812 */ /* 0x000fe200078ec0ff */
[----:B------:R-:W-:Y:S02]  /*e0b0*/  IMAD.U32 R42, R33, 0x10000, RZ ;  /* 0x00010000212a7824 */ /* 0x000fe400078e00ff */
[----:B------:R-:W-:Y:S01]  /*e0c0*/  FFMA.FTZ R34, R43, R35, R34 ;  /* 0x000000232b227223 */ /* 0x000fe20000010022 */
[----:B------:R-:W-:Y:S02]  /*e0d0*/  IMAD.U32 R38, R31, 0x10000, RZ ;  /* 0x000100001f267824 */ /* 0x000fe400078e00ff */
[-C--:B------:R-:W-:Y:S01]  /*e0e0*/  FMUL.FTZ R35, R44, R7.reuse ;  /* 0x000000072c237220 */ /* 0x080fe20000410000 */
[-C--:B------:R-:W-:Y:S01]  /*e0f0*/  FMUL.FTZ R31, R42, R6.reuse ;  /* 0x000000062a1f7220 */ /* 0x080fe20000410000 */
        /* <DEDUP_REMOVED lines=9> */
[----:B------:R-:W-:-:S05]  /*e190*/  F2FP.BF16.F32.PACK_AB R7, R32, R7 ;  /* 0x000000072007723e */ /* 0x000fca00000010ff */
[----:B------:R1:W-:Y:S02]  /*e1a0*/  STS.128 [R0+0x2000], R4 ;  /* 0x0020000400007388 */ /* 0x0003e40000000c00 */
.L_x_598:
[----:B------:R-:W-:Y:S05]  /*e1b0*/  BSYNC B1 ;  /* 0x0000000000017941 */ /* 0x000fea0003800000 */
.L_x_597:
[----:B------:R-:W-:Y:S04]  /*e1c0*/  BSSY B1, `(.L_x_599) ;  /* 0x0000028000017945 */ /* 0x000fe80003800000 */
[----:B------:R-:W-:Y:S05]  /*e1d0*/  @P2 BRA `(.L_x_600) ;  /* 0x0000000000982947 */ /* 0x000fea0003800000 */
[----:B01----:R-:W0:Y:S01]  /*e1e0*/  LDS.128 R4, [R3+0x18400] ;  /* 0x0184000003047984 */ /* 0x003e220000000c00 */
[----:B------:R-:W-:Y:S01]  /*e1f0*/  IMAD.U32 R34, R26, 0x10000, RZ ;  /* 0x000100001a227824 */ /* 0x000fe200078e00ff */
[C---:B------:R-:W-:Y:S01]  /*e200*/  LOP3.LUT R39, R28.reuse, 0xffff0000, RZ, 0xc0, !PT ;  /* 0xffff00001c277812 */ /* 0x040fe200078ec0ff */
[----:B------:R-:W-:Y:S01]  /*e210*/  IMAD.U32 R38, R28, 0x10000, RZ ;  /* 0x000100001c267824 */ /* 0x000fe200078e00ff */
        /* <DEDUP_REMOVED lines=34> */
.L_x_600:
[----:B------:R-:W-:Y:S05]  /*e440*/  BSYNC B1 ;  /* 0x0000000000017941 */ /* 0x000fea0003800000 */
.L_x_599:
[----:B------:R-:W-:Y:S04]  /*e450*/  BSSY B1, `(.L_x_601) ;  /* 0x0000028000017945 */ /* 0x000fe80003800000 */
[----:B------:R-:W-:Y:S05]  /*e460*/  @P3 BRA `(.L_x_602) ;  /* 0x0000000000983947 */ /* 0x000fea0003800000 */
[----:B012---:R-:W0:Y:S01]  /*e470*/  LDS.128 R4, [R0+0x6000] ;  /* 0x0060000000047984 */ /* 0x007e220000000c00 */
        /* <DEDUP_REMOVED lines=37> */
.L_x_602:
[----:B------:R-:W-:Y:S05]  /*e6d0*/  BSYNC B1 ;  /* 0x0000000000017941 */ /* 0x000fea0003800000 */
.L_x_601:
[----:B------:R-:W-:Y:S04]  /*e6e0*/  BSSY B1, `(.L_x_603) ;  /* 0x0000028000017945 */ /* 0x000fe80003800000 */
[----:B------:R-:W-:Y:S05]  /*e6f0*/  @P4 BRA `(.L_x_604) ;  /* 0x0000000000984947 */ /* 0x000fea0003800000 */
[----:B0123--:R-:W0:Y:S01]  /*e700*/  LDS.128 R4, [R3+0x1c400] ;  /* 0x01c4000003047984 */ /* 0x00fe220000000c00 */
        /* <DEDUP_REMOVED lines=18> */
[-C--:B------:R-:W-:Y:S01]  /*e830*/  FFMA.FTZ R5, R29, R21.reuse, -R24 ;  /* 0x000000151d057223 */ /* 0x080fe20000010818 */
[----:B------:R-:W-:Y:S01]  /*e840*/  LOP3.LUT R6, R6, 0xffff0000, RZ, 0xc0, !PT ;  /* 0xffff000006067812 */ /* 0x000fe200078ec0ff */
[----:B------:R-:W-:Y:S01]  /*e850*/  IMAD.U32 R28, R15, 0x10000, RZ ;  /* 0x000100000f1c7824 */ /* 0x000fe200078e00ff */
[----:B------:R-:W-:Y:S01]  /*e860*/  SHF.L.U32 R24, R13, 0x10, RZ ;  /* 0x000000100d187819 */ /* 0x000fe200000006ff */
[----:B------:R-:W-:Y:S01]  /*e870*/  FFMA.FTZ R20, R31, R21, R20 ;  /* 0x000000151f147223 */ /* 0x000fe20000010014 */
[----:B------:R-:W-:Y:S01]  /*e880*/  LOP3.LUT R26, R13, 0xffff0000, RZ, 0xc0, !PT ;  /* 0xffff00000d1a7812 */ /* 0x000fe200078ec0ff */
[-C--:B------:R-:W-:Y:S01]  /*e890*/  FMUL.FTZ R21, R30, R7.reuse ;  /* 0x000000071e157220 */ /* 0x080fe20000410000 */
[-C--:B------:R-:W-:Y:S01]  /*e8a0*/  FMUL.FTZ R13, R28, R6.reuse ;  /* 0x000000061c0d7220 */ /* 0x080fe20000410000 */
[----:B------:R-:W-:Y:S01]  /*e8b0*/  FMUL.FTZ R15, R24, R6 ;  /* 0x00000006180f7220 */ /* 0x000fe20000410000 */
[----:B------:R-:W-:Y:S01]  /*e8c0*/  F2FP.BF16.F32.PACK_AB R4, R27, R4 ;  /* 0x000000041b04723e */ /* 0x000fe200000010ff */
[C---:B------:R-:W-:Y:S01]  /*e8d0*/  FMUL.FTZ R25, R26.reuse, R7 ;  /* 0x000000071a197220 */ /* 0x040fe20000410000 */
[----:B------:R-:W-:Y:S01]  /*e8e0*/  FFMA.FTZ R7, R26, R14, -R21 ;  /* 0x0000000e1a077223 */ /* 0x000fe20000010815 */
[-C--:B------:R-:W-:Y:S01]  /*e8f0*/  FFMA.FTZ R6, R24, R12.reuse, -R13 ;  /* 0x0000000c18067223 */ /* 0x080fe2000001080d */
[----:B------:R-:W-:Y:S01]  /*e900*/  FFMA.FTZ R15, R28, R12, R15 ;  /* 0x0000000c1c0f7223 */ /* 0x000fe2000001000f */
[----:B------:R-:W-:Y:S01]  /*e910*/  FFMA.FTZ R14, R30, R14, R25 ;  /* 0x0000000e1e0e7223 */ /* 0x000fe20000010019 */
[----:B------:R-:W-:-:S03]  /*e920*/  F2FP.BF16.F32.PACK_AB R5, R20, R5 ;  /* 0x000000051405723e */ /* 0x000fc600000010ff */
[----:B------:R-:W-:Y:S02]  /*e930*/  F2FP.BF16.F32.PACK_AB R6, R15, R6 ;  /* 0x000000060f06723e */ /* 0x000fe400000010ff */
[----:B------:R-:W-:-:S05]  /*e940*/  F2FP.BF16.F32.PACK_AB R7, R14, R7 ;  /* 0x000000070e07723e */ /* 0x000fca00000010ff */
[----:B------:R4:W-:Y:S02]  /*e950*/  STS.128 [R3+0x1c400], R4 ;  /* 0x01c4000403007388 */ /* 0x0009e40000000c00 */
.L_x_604:
[----:B------:R-:W-:Y:S05]  /*e960*/  BSYNC B1 ;  /* 0x0000000000017941 */ /* 0x000fea0003800000 */
.L_x_603:
[----:B------:R-:W-:Y:S05]  /*e970*/  @P5 BRA `(.L_x_594) ;  /* 0x0000003000285947 */ /* 0x000fea0003800000 */
[----:B01234-:R-:W0:Y:S01]  /*e980*/  LDS.128 R4, [R0+0xa000] ;  /* 0x00a0000000047984 */ /* 0x01fe220000000c00 */
        /* <DEDUP_REMOVED lines=17> */
[----:B------:R-:W-:Y:S01]  /*eaa0*/  FMUL.FTZ R15, R24, R5 ;  /* 0x00000005180f7220 */ /* 0x000fe20000410000 */
        /* <DEDUP_REMOVED lines=18> */
[----:B------:R0:W-:Y:S01]  /*ebd0*/  STS.128 [R0+0xa000], R4 ;  /* 0x00a0000400007388 */ /* 0x0001e20000000c00 */
[----:B------:R-:W-:Y:S05]  /*ebe0*/  BRA `(.L_x_594) ;  /* 0x0000002c008c7947 */ /* 0x000fea0003800000 */
.L_x_576:
[----:B------:R-:W-:-:S03]  /*ebf0*/  UMOV UR4, 0xffffffff ;  /* 0xffffffff00047882 */ /* 0x000fc60000000000 */
[----:B------:R-:W-:Y:S05]  /*ec00*/  BRA.DIV UR4, `(.L_x_605) ;  /* 0x0000014604247947 */ /* 0x000fea000b800000 */
[----:B------:R0:W1:Y:S04]  /*ec10*/  SHFL.IDX PT, R3, R25, RZ, 0x1c1f ;  /* 0x001c1fff19037589 */ /* 0x00006800000e0000 */
[----:B------:R0:W2:Y:S04]  /*ec20*/  SHFL.IDX PT, R0, R24, RZ, 0x1c1f ;  /* 0x001c1fff18007589 */ /* 0x0000a800000e0000 */
[----:B------:R0:W3:Y:S04]  /*ec30*/  SHFL.IDX PT, R39, R35, RZ, 0x1c1f ;  /* 0x001c1fff23277589 */ /* 0x0000e800000e0000 */
[----:B------:R-:W4:Y:S02]  /*ec40*/  SHFL.IDX PT, R40, R40, RZ, 0x1c1f ;  /* 0x001c1fff28287589 */ /* 0x000f2400000e0000 */
.L_x_833:
[----:B------:R-:W-:Y:S01]  /*ec50*/  ULDC UR4, c[0x0][0x448] ;  /* 0x0001120000047ab9 */ /* 0x000fe20000000800 */
[----:B------:R-:W-:Y:S01]  /*ec60*/  BSSY B1, `(.L_x_606) ;  /* 0x0000037000017945 */ /* 0x000fe20003800000 */
[----:B------:R-:W-:Y:S01]  /*ec70*/  IMAD R44, R136, UR4, RZ ;  /* 0x00000004882c7c24 */ /* 0x000fe2000f8e02ff */
[----:B------:R-:W-:Y:S02]  /*ec80*/  CS2R R4, SRZ ;  /* 0x0000000000047805 */ /* 0x000fe4000001ff00 */
[----:B------:R-:W-:Y:S02]  /*ec90*/  CS2R R8, SRZ ;  /* 0x0000000000087805 */ /* 0x000fe4000001ff00 */
[----:B------:R-:W-:Y:S02]  /*eca0*/  CS2R R10, SRZ ;  /* 0x00000000000a7805 */ /* 0x000fe4000001ff00 */
[----:B------:R-:W-:Y:S02]  /*ecb0*/  CS2R R12, SRZ ;  /* 0x00000000000c7805 */ /* 0x000fe4000001ff00 */
[----:B------:R-:W-:Y:S01]  /*ecc0*/  ISETP.GE.AND P0, PT, R6, R44, PT ;  /* 0x0000002c0600720c */ /* 0x000fe20003f06270 */
[----:B------:R-:W-:Y:S01]  /*ecd0*/  IMAD R44, R137, -0x80, R44 ;  /* 0xffffff80892c7824 */ /* 0x000fe200078e022c */
[----:B------:R-:W-:-:S02]  /*ece0*/  CS2R R6, SRZ ;  /* 0x0000000000067805 */ /* 0x000fc4000001ff00 */
[----:B------:R-:W-:Y:S02]  /*ecf0*/  CS2R R14, SRZ ;  /* 0x00000000000e7805 */ /* 0x000fe4000001ff00 */
[----:B0-----:R-:W-:Y:S02]  /*ed00*/  CS2R R24, SRZ ;  /* 0x0000000000187805 */ /* 0x001fe4000001ff00 */
[----:B------:R-:W-:Y:S02]  /*ed10*/  CS2R R26, SRZ ;  /* 0x00000000001a7805 */ /* 0x000fe4000001ff00 */
[----:B------:R-:W-:Y:S02]  /*ed20*/  CS2R R28, SRZ ;  /* 0x00000000001c7805 */ /* 0x000fe4000001ff00 */
[----:B------:R-:W-:Y:S02]  /*ed30*/  CS2R R30, SRZ ;  /* 0x00000000001e7805 */ /* 0x000fe4000001ff00 */
[----:B------:R-:W-:-:S02]  /*ed40*/  CS2R R32, SRZ ;  /* 0x0000000000207805 */ /* 0x000fc4000001ff00 */
[----:B------:R-:W-:Y:S01]  /*ed50*/  CS2R R34, SRZ ;  /* 0x0000000000227805 */ /* 0x000fe2000001ff00 */
[----:B------:R-:W-:Y:S06]  /*ed60*/  @P0 BRA `(.L_x_607) ;  /* 0x0000000000980947 */ /* 0x000fec0003800000 */
[----:B------:R-:W-:Y:S01]  /*ed70*/  ULDC UR4, c[0x0][0x3f4] ;  /* 0x0000fd0000047ab9 */ /* 0x000fe20000000800 */
[----:B--2---:R-:W-:Y:S01]  /*ed80*/  IMAD.MOV.U32 R6, RZ, RZ, R0 ;  /* 0x000000ffff067224 */ /* 0x004fe200078e0000 */
[----:B------:R-:W-:Y:S01]  /*ed90*/  ISETP.GE.AND P2, PT, R16, UR4, PT ;  /* 0x0000000410007c0c */ /* 0x000fe2000bf46270 */
[----:B-1----:R-:W-:Y:S01]  /*eda0*/  IMAD.MOV.U32 R7, RZ, RZ, R3 ;  /* 0x000000ffff077224 */ /* 0x002fe200078e0003 */
[----:B------:R-:W-:Y:S01]  /*edb0*/  ISETP.GE.AND P3, PT, R194, UR4, PT ;  /* 0x00000004c2007c0c */ /* 0x000fe2000bf66270 */
[----:B----4-:R-:W-:Y:S01]  /*edc0*/  IMAD.MOV.U32 R8, RZ, RZ, R40 ;  /* 0x000000ffff087224 */ /* 0x010fe200078e0028 */
[----:B------:R-:W-:Y:S01]  /*edd0*/  ISETP.GE.AND P4, PT, R193, UR4, PT ;  /* 0x00000004c1007c0c */ /* 0x000fe2000bf86270 */
[----:B---3--:R-:W-:Y:S01]  /*ede0*/  IMAD.MOV.U32 R9, RZ, RZ, R39 ;  /* 0x000000ffff097224 */ /* 0x008fe200078e0027 */
[----:B------:R-:W-:Y:S02]  /*edf0*/  CS2R R28, SRZ ;  /* 0x00000000001c7805 */ /* 0x000fe4000001ff00 */
[----:B------:R-:W-:-:S02]  /*ee00*/  CS2R R30, SRZ ;  /* 0x00000000001e7805 */ /* 0x000fc4000001ff00 */
[----:B------:R-:W-:Y:S02]  /*ee10*/  CS2R R10, SRZ ;  /* 0x00000000000a7805 */ /* 0x000fe4000001ff00 */
[----:B------:R-:W-:Y:S02]  /*ee20*/  CS2R R32, SRZ ;  /* 0x0000000000207805 */ /* 0x000fe4000001ff00 */
[----:B------:R-:W-:Y:S01]  /*ee30*/  CS2R R34, SRZ ;  /* 0x0000000000227805 */ /* 0x000fe2000001ff00 */
[----:B------:R-:W-:Y:S02]  /*ee40*/  @!P2 IMAD.SHL.U32 R5, R16, 0x2, RZ ;  /* 0x000000021005a824 */ /* 0x000fe400078e00ff */
[----:B------:R-:W-:Y:S02]  /*ee50*/  @!P3 IMAD.SHL.U32 R13, R198, 0x8, RZ ;  /* 0x00000008c60db824 */ /* 0x000fe400078e00ff */
[----:B------:R-:W-:Y:S01]  /*ee60*/  @!P4 IMAD.SHL.U32 R41, R199, 0x8, RZ ;  /* 0x00000008c729c824 */ /* 0x000fe200078e00ff */
[----:B------:R-:W-:-:S02]  /*ee70*/  @!P2 IADD3 R20, P0, R0, R5, RZ ;  /* 0x000000050014a210 */ /* 0x000fc40007f1e0ff */
[----:B------:R-:W-:Y:S01]  /*ee80*/  @!P2 IADD3 R38, P1, R40, R5, RZ ;  /* 0x000000052826a210 */ /* 0x000fe20007f3e0ff */
[----:B------:R-:W-:Y:S01]  /*ee90*/  @!P3 IMAD.WIDE R4, R13, 0x2, R6 ;  /* 0x000000020d04b825 */ /* 0x000fe200078e0206 */
[----:B------:R-:W-:-:S03]  /*eea0*/  @!P2 SHF.L.U64.HI R0, R16, 0x1, R17 ;  /* 0x000000011000a819 */ /* 0x000fc60000010211 */
[----:B------:R-:W-:Y:S01]  /*eeb0*/  @!P4 IMAD.WIDE R6, R41, 0x2, R6 ;  /* 0x000000022906c825 */ /* 0x000fe200078e0206 */
[----:B------:R0:W5:Y:S03]  /*eec0*/  @!P3 LD.E.128 R28, desc[UR48][R4.64] ;  /* 0x00000030041cb980 */ /* 0x000166000c101d00 */
[--C-:B------:R-:W-:Y:S01]  /*eed0*/  @!P3 IMAD.WIDE R12, R13, 0x2, R8.reuse ;  /* 0x000000020d0cb825 */ /* 0x100fe200078e0208 */
[----:B------:R1:W5:Y:S03]  /*eee0*/  @!P4 LD.E.128 R32, desc[UR48][R6.64] ;  /* 0x000000300620c980 */ /* 0x000366000c101d00 */
[----:B------:R-:W-:Y:S01]  /*eef0*/  @!P4 IMAD.WIDE R40, R41, 0x2, R8 ;  /* 0x000000022928c825 */ /* 0x000fe200078e0208 */
[----:B------:R-:W-:Y:S02]  /*ef00*/  CS2R R8, SRZ ;  /* 0x0000000000087805 */ /* 0x000fe4000001ff00 */
[----:B------:R-:W-:-:S02]  /*ef10*/  CS2R R14, SRZ ;  /* 0x00000000000e7805 */ /* 0x000fc4000001ff00 */
[----:B------:R-:W-:Y:S02]  /*ef20*/  CS2R R24, SRZ ;  /* 0x0000000000187805 */ /* 0x000fe4000001ff00 */
[----:B------:R-:W-:Y:S02]  /*ef30*/  CS2R R26, SRZ ;  /* 0x00000000001a7805 */ /* 0x000fe4000001ff00 */
[----:B0-----:R-:W-:Y:S01]  /*ef40*/  CS2R R4, SRZ ;  /* 0x0000000000047805 */ /* 0x001fe2000001ff00 */
[--C-:B------:R-:W-:Y:S01]  /*ef50*/  @!P2 IMAD.X R21, R3, 0x1, R0.reuse, P0 ;  /* 0x000000010315a824 */ /* 0x100fe200000e0600 */
[----:B------:R0:W5:Y:S01]  /*ef60*/  @!P3 LD.E.128 R8, desc[UR48][R12.64] ;  /* 0x000000300c08b980 */ /* 0x000162000c101d00 */
[----:B-1----:R-:W-:Y:S01]  /*ef70*/  CS2R R6, SRZ ;  /* 0x0000000000067805 */ /* 0x002fe2000001ff00 */
[----:B------:R-:W-:Y:S02]  /*ef80*/  @!P2 IMAD.X R39, R39, 0x1, R0, P1 ;  /* 0x000000012727a824 */ /* 0x000fe400008e0600 */
[----:B------:R1:W5:Y:S04]  /*ef90*/  @!P2 LD.E.128 R24, desc[UR48][R20.64] ;  /* 0x000000301418a980 */ /* 0x000368000c101d00 */
[----:B------:R1:W5:Y:S01]  /*efa0*/  @!P2 LD.E.128 R4, desc[UR48][R38.64] ;  /* 0x000000302604a980 */ /* 0x000362000c101d00 */
[----:B0-----:R-:W-:-:S06]  /*efb0*/  CS2R R12, SRZ ;  /* 0x00000000000c7805 */ /* 0x001fcc000001ff00 */
[----:B------:R1:W5:Y:S02]  /*efc0*/  @!P4 LD.E.128 R12, desc[UR48][R40.64] ;  /* 0x00000030280cc980 */ /* 0x000364000c101d00 */
.L_x_607:
[----:B------:R-:W-:Y:S05]  /*efd0*/  BSYNC B1 ;  /* 0x0000000000017941 */ /* 0x000fea0003800000 */
.L_x_606:
[----:B-1----:R-:W-:Y:S01]  /*efe0*/  LEA.HI R20, R228, R228, RZ, 0x1 ;  /* 0x000000e4e4147211 */ /* 0x002fe200078f08ff */
[--C-:B---3-5:R-:W-:Y:S01]  /*eff0*/  IMAD.MOV.U32 R39, RZ, RZ, R5.reuse ;  /* 0x000000ffff277224 */ /* 0x128fe200078e0005 */
[----:B------:R-:W-:Y:S01]  /*f000*/  SHF.R.U64 R57, R4, 0x10, R5 ;  /* 0x0000001004397819 */ /* 0x000fe20000001205 */
[----:B--2---:R-:W-:Y:S01]  /*f010*/  IMAD.MOV.U32 R0, RZ, RZ, R24 ;  /* 0x000000ffff007224 */ /* 0x004fe200078e0018 */
[----:B------:R-:W-:Y:S01]  /*f020*/  LOP3.LUT R21, R20, 0xfffffffe, RZ, 0xc0, !PT ;  /* 0xfffffffe14157812 */ /* 0x000fe200078ec0ff */
[----:B------:R-:W-:Y:S01]  /*f030*/  IMAD.MOV.U32 R3, RZ, RZ, R25 ;  /* 0x000000ffff037224 */ /* 0x000fe200078e0019 */
[----:B------:R-:W-:Y:S01]  /*f040*/  SHF.R.U32.HI R54, RZ, 0x10, R5 ;  /* 0x00000010ff367819 */ /* 0x000fe20000011605 */
[----:B------:R-:W-:Y:S01]  /*f050*/  IMAD.MOV.U32 R43, RZ, RZ, R30 ;  /* 0x000000ffff2b7224 */ /* 0x000fe200078e001e */
[----:B------:R-:W-:Y:S01]  /*f060*/  SHF.R.U64 R67, R24, 0x10, R25 ;  /* 0x0000001018437819 */ /* 0x000fe20000001219 */
[----:B------:R-:W-:Y:S01]  /*f070*/  IMAD.IADD R21, R228, 0x1, -R21 ;  /* 0x00000001e4157824 */ /* 0x000fe200078e0a15 */
[----:B------:R-:W-:Y:S01]  /*f080*/  SHF.R.U32.HI R68, RZ, 0x10, R25 ;  /* 0x00000010ff447819 */ /* 0x000fe20000011619 */
[----:B------:R-:W-:Y:S01]  /*f090*/  IMAD.MOV.U32 R24, RZ, RZ, R26 ;  /* 0x000000ffff187224 */ /* 0x000fe200078e001a */
[--C-:B------:R-:W-:Y:S01]  /*f0a0*/  SHF.R.U64 R65, R26, 0x10, R27.reuse ;  /* 0x000000101a417819 */ /* 0x100fe2000000121b */
[--C-:B------:R-:W-:Y:S01]  /*f0b0*/  IMAD.MOV.U32 R25, RZ, RZ, R27.reuse ;  /* 0x000000ffff197224 */ /* 0x100fe200078e001b */
[----:B------:R-:W-:Y:S01]  /*f0c0*/  SHF.L.U32 R5, R21, 0x1f, RZ ;  /* 0x0000001f15057819 */ /* 0x000fe200000006ff */
[----:B------:R-:W-:Y:S01]  /*f0d0*/  IMAD.MOV.U32 R26, RZ, RZ, R28 ;  /* 0x000000ffff1a7224 */ /* 0x000fe200078e001c */
[----:B------:R-:W-:Y:S01]  /*f0e0*/  SHF.R.U32.HI R66, RZ, 0x10, R27 ;  /* 0x00000010ff427819 */ /* 0x000fe2000001161b */
[--C-:B------:R-:W-:Y:S01]  /*f0f0*/  IMAD.MOV.U32 R27, RZ, RZ, R29.reuse ;  /* 0x000000ffff1b7224 */ /* 0x100fe200078e001d */
[----:B------:R-:W0:Y:S01]  /*f100*/  SYNCS.PHASECHK.TRANS64.TRYWAIT P0, [R18+URZ+0x30800], R5 ;  /* 0x03080005120075a7 */ /* 0x000e22000800017f */
[----:B------:R-:W-:Y:S01]  /*f110*/  SHF.R.U64 R63, R28, 0x10, R29 ;  /* 0x000000101c3f7819 */ /* 0x000fe2000000121d */
[----:B------:R-:W-:Y:S01]  /*f120*/  IMAD.MOV.U32 R45, RZ, RZ, R31 ;  /* 0x000000ffff2d7224 */ /* 0x000fe200078e001f */
[----:B------:R-:W-:Y:S01]  /*f130*/  SHF.R.U32.HI R64, RZ, 0x10, R29 ;  /* 0x00000010ff407819 */ /* 0x000fe2000001161d */
[----:B------:R-:W-:Y:S01]  /*f140*/  IMAD.MOV.U32 R46, RZ, RZ, R32 ;  /* 0x000000ffff2e7224 */ /* 0x000fe200078e0020 */
[----:B------:R-:W-:Y:S01]  /*f150*/  SHF.R.U64 R62, R30, 0x10, R31 ;  /* 0x000000101e3e7819 */ /* 0x000fe2000000121f */
[----:B------:R-:W-:Y:S01]  /*f160*/  IMAD.MOV.U32 R47, RZ, RZ, R33 ;  /* 0x000000ffff2f7224 */ /* 0x000fe200078e0021 */
[----:B------:R-:W-:Y:S01]  /*f170*/  SHF.R.U32.HI R60, RZ, 0x10, R31 ;  /* 0x00000010ff3c7819 */ /* 0x000fe2000001161f */
[----:B------:R-:W-:Y:S01]  /*f180*/  IMAD.MOV.U32 R48, RZ, RZ, R34 ;  /* 0x000000ffff307224 */ /* 0x000fe200078e0022 */
[----:B------:R-:W-:Y:S01]  /*f190*/  SHF.R.U64 R51, R10, 0x10, R11 ;  /* 0x000000100a337819 */ /* 0x000fe2000000120b */
[----:B------:R-:W-:Y:S01]  /*f1a0*/  IMAD.MOV.U32 R38, RZ, RZ, R4 ;  /* 0x000000ffff267224 */ /* 0x000fe200078e0004 */
[--C-:B------:R-:W-:Y:S01]  /*f1b0*/  SHF.R.U64 R61, R32, 0x10, R33.reuse ;  /* 0x00000010203d7819 */ /* 0x100fe20000001221 */
[----:B----4-:R-:W-:Y:S01]  /*f1c0*/  IMAD.MOV.U32 R40, RZ, RZ, R6 ;  /* 0x000000ffff287224 */ /* 0x010fe200078e0006 */
[----:B------:R-:W-:Y:S01]  /*f1d0*/  SHF.R.U32.HI R58, RZ, 0x10, R33 ;  /* 0x00000010ff3a7819 */ /* 0x000fe20000011621 */
[----:B------:R-:W-:Y:S01]  /*f1e0*/  IMAD.MOV.U32 R41, RZ, RZ, R7 ;  /* 0x000000ffff297224 */ /* 0x000fe200078e0007 */
[----:B------:R-:W-:Y:S01]  /*f1f0*/  SHF.R.U64 R59, R34, 0x10, R35 ;  /* 0x00000010223b7819 */ /* 0x000fe20000001223 */
[----:B------:R-:W-:Y:S01]  /*f200*/  IMAD.MOV.U32 R28, RZ, RZ, R8 ;  /* 0x000000ffff1c7224 */ /* 0x000fe200078e0008 */
[----:B------:R-:W-:Y:S01]  /*f210*/  MOV R49, R35 ;  /* 0x0000002300317202 */ /* 0x000fe20000000f00 */
[----:B------:R-:W-:Y:S01]  /*f220*/  IMAD.MOV.U32 R29, RZ, RZ, R9 ;  /* 0x000000ffff1d7224 */ /* 0x000fe200078e0009 */
[----:B------:R-:W-:Y:S01]  /*f230*/  SHF.R.U32.HI R56, RZ, 0x10, R35 ;  /* 0x00000010ff387819 */ /* 0x000fe20000011623 */
[----:B------:R-:W-:Y:S01]  /*f240*/  IMAD.MOV.U32 R30, RZ, RZ, R10 ;  /* 0x000000ffff1e7224 */ /* 0x000fe200078e000a */
[----:B------:R-:W-:Y:S01]  /*f250*/  SHF.R.U64 R55, R6, 0x10, R7 ;  /* 0x0000001006377819 */ /* 0x000fe20000001207 */
[----:B------:R-:W-:Y:S01]  /*f260*/  IMAD.MOV.U32 R31, RZ, RZ, R11 ;  /* 0x000000ffff1f7224 */ /* 0x000fe200078e000b */
[----:B------:R-:W-:Y:S01]  /*f270*/  SHF.R.U32.HI R52, RZ, 0x10, R7 ;  /* 0x00000010ff347819 */ /* 0x000fe20000011607 */
[----:B------:R-:W-:Y:S01]  /*f280*/  BSSY B1, `(.L_x_608) ;  /* 0x0000023000017945 */ /* 0x000fe20003800000 */
[--C-:B------:R-:W-:Y:S01]  /*f290*/  SHF.R.U64 R53, R8, 0x10, R9.reuse ;  /* 0x0000001008357819 */ /* 0x100fe20000001209 */
[----:B------:R-:W-:Y:S01]  /*f2a0*/  IMAD.MOV.U32 R4, RZ, RZ, R12 ;  /* 0x000000ffff047224 */ /* 0x000fe200078e000c */
[----:B------:R-:W-:Y:S01]  /*f2b0*/  SHF.R.U32.HI R50, RZ, 0x10, R9 ;  /* 0x00000010ff327819 */ /* 0x000fe20000011609 */
[----:B------:R-:W-:Y:S01]  /*f2c0*/  IMAD.MOV.U32 R6, RZ, RZ, R13 ;  /* 0x000000ffff067224 */ /* 0x000fe200078e000d */
[----:B------:R-:W-:Y:S01]  /*f2d0*/  SHF.R.U32.HI R10, RZ, 0x10, R11 ;  /* 0x00000010ff0a7819 */ /* 0x000fe2000001160b */
[----:B------:R-:W-:Y:S01]  /*f2e0*/  IMAD.MOV.U32 R20, RZ, RZ, R14 ;  /* 0x000000ffff147224 */ /* 0x000fe200078e000e */
[----:B------:R-:W-:Y:S01]  /*f2f0*/  VIMNMX R44, R44, 0x80, PT ;  /* 0x000000802c2c7848 */ /* 0x000fe20003fe0100 */
[----:B------:R-:W-:Y:S01]  /*f300*/  IMAD.MOV.U32 R21, RZ, RZ, R15 ;  /* 0x000000ffff157224 */ /* 0x000fe200078e000f */
[----:B------:R-:W-:-:S02]  /*f310*/  PRMT R34, R24, 0x5410, R65 ;  /* 0x0000541018227816 */ /* 0x000fc40000000041 */
[----:B------:R-:W-:Y:S02]  /*f320*/  PRMT R35, R25, 0x5410, R66 ;  /* 0x0000541019237816 */ /* 0x000fe40000000042 */
[--C-:B------:R-:W-:Y:S02]  /*f330*/  SHF.R.U64 R11, R12, 0x10, R13.reuse ;  /* 0x000000100c0b7819 */ /* 0x100fe4000000120d */
[----:B------:R-:W-:Y:S02]  /*f340*/  SHF.R.U32.HI R9, RZ, 0x10, R13 ;  /* 0x00000010ff097819 */ /* 0x000fe4000001160d */
[----:B------:R-:W-:Y:S02]  /*f350*/  PRMT R32, R0, 0x5410, R67 ;  /* 0x0000541000207816 */ /* 0x000fe40000000043 */
[----:B------:R-:W-:Y:S02]  /*f360*/  PRMT R33, R3, 0x5410, R68 ;  /* 0x0000541003217816 */ /* 0x000fe40000000044 */
        /* <DEDUP_REMOVED lines=8> */
[----:B------:R-:W-:Y:S02]  /*f3f0*/  PRMT R12, R48, 0x5410, R59 ;  /* 0x00005410300c7816 */ /* 0x000fe4000000003b */
[----:B------:R-:W-:Y:S02]  /*f400*/  PRMT R13, R49, 0x5410, R56 ;  /* 0x00005410310d7816 */ /* 0x000fe40000000038 */
[----:B------:R-:W-:Y:S02]  /*f410*/  PRMT R38, R38, 0x5410, R57 ;  /* 0x0000541026267816 */ /* 0x000fe40000000039 */
[----:B------:R-:W-:Y:S02]  /*f420*/  ISETP.GE.AND P1, PT, R203, R44, PT ;  /* 0x0000002ccb00720c */ /* 0x000fe40003f26270 */
[----:B------:R-:W-:-:S02]  /*f430*/  PRMT R39, R39, 0x5410, R54 ;  /* 0x0000541027277816 */ /* 0x000fc40000000036 */
[----:B------:R-:W-:Y:S02]  /*f440*/  PRMT R40, R40, 0x5410, R55 ;  /* 0x0000541028287816 */ /* 0x000fe40000000037 */
[----:B------:R-:W-:Y:S02]  /*f450*/  PRMT R41, R41, 0x5410, R52 ;  /* 0x0000541029297816 */ /* 0x000fe40000000034 */
[----:B------:R-:W-:Y:S02]  /*f460*/  PRMT R28, R28, 0x5410, R53 ;  /* 0x000054101c1c7816 */ /* 0x000fe40000000035 */
[----:B------:R-:W-:Y:S02]  /*f470*/  PRMT R29, R29, 0x5410, R50 ;  /* 0x000054101d1d7816 */ /* 0x000fe40000000032 */
[----:B------:R-:W-:Y:S02]  /*f480*/  PRMT R30, R30, 0x5410, R51 ;  /* 0x000054101e1e7816 */ /* 0x000fe40000000033 */
[----:B------:R-:W-:Y:S01]  /*f490*/  PRMT R31, R31, 0x5410, R10 ;  /* 0x000054101f1f7816 */ /* 0x000fe2000000000a */
[----:B0-----:R-:W-:Y:S06]  /*f4a0*/  @!P0 BRA `(.L_x_609) ;  /* 0x0000013c00708947 */ /* 0x001fec0003800000 */
.L_x_834:
[----:B------:R-:W-:Y:S05]  /*f4b0*/  BSYNC B1 ;  /* 0x0000000000017941 */ /* 0x000fea0003800000 */
.L_x_608:
[----:B------:R-:W-:Y:S01]  /*f4c0*/  BSSY B1, `(.L_x_610) ;  /* 0x000012c000017945 */ /* 0x000fe20003800000 */
[----:B------:R-:W-:Y:S02]  /*f4d0*/  PRMT R14, R4, 0x5410, R11 ;  /* 0x00005410040e7816 */ /* 0x000fe4000000000b */
[----:B------:R-:W-:Y:S02]  /*f4e0*/  PRMT R15, R6, 0x5410, R9 ;  /* 0x00005410060f7816 */ /* 0x000fe40000000009 */
[----:B------:R-:W-:Y:S02]  /*f4f0*/  PRMT R20, R20, 0x5410, R7 ;  /* 0x0000541014147816 */ /* 0x000fe40000000007 */
[----:B------:R-:W-:Y:S01]  /*f500*/  PRMT R21, R21, 0x5410, R8 ;  /* 0x0000541015157816 */ /* 0x000fe20000000008 */
[----:B------:R-:W-:Y:S06]  /*f510*/  @P1 BRA `(.L_x_611) ;  /* 0x0000001000981947 */ /* 0x000fec0003800000 */
[----:B------:R-:W1:Y:S01]  /*f520*/  LDC R43, c[0x0][0x3f4] ;  /* 0x0000fd00ff2b7b82 */ /* 0x000e620000000800 */
[----:B------:R-:W-:Y:S01]  /*f530*/  BSSY B2, `(.L_x_612) ;  /* 0x0000062000027945 */ /* 0x000fe20003800000 */
[-C--:B-1----:R-:W-:Y:S02]  /*f540*/  ISETP.GE.AND P0, PT, R16, R43.reuse, PT ;  /* 0x0000002b1000720c */ /* 0x082fe40003f06270 */
[-C--:B------:R-:W-:Y:S02]  /*f550*/  ISETP.GE.AND P1, PT, R194, R43.reuse, PT ;  /* 0x0000002bc200720c */ /* 0x080fe40003f26270 */
[----:B------:R-:W-:-:S09]  /*f560*/  ISETP.GE.AND P2, PT, R193, R43, PT ;  /* 0x0000002bc100720c */ /* 0x000fd20003f46270 */
[----:B------:R-:W-:Y:S05]  /*f570*/  @P0 BRA `(.L_x_613) ;  /* 0x0000000400740947 */ /* 0x000fea0003800000 */
[----:B------:R-:W-:Y:S01]  /*f580*/  LEA.HI R4, R42, R37, RZ, 0x2 ;  /* 0x000000252a047211 */ /* 0x000fe200078f10ff */
[C---:B------:R-:W-:Y:S01]  /*f590*/  IMAD.U32 R57, R38.reuse, 0x10000, RZ ;  /* 0x0001000026397824 */ /* 0x040fe200078e00ff */
[----:B------:R-:W-:Y:S01]  /*f5a0*/  LOP3.LUT R59, R38, 0xffff0000, RZ, 0xc0, !PT ;  /* 0xffff0000263b7812 */ /* 0x000fe200078ec0ff */
[----:B------:R-:W-:Y:S01]  /*f5b0*/  IMAD.U32 R55, R32, 0x10000, RZ ;  /* 0x0001000020377824 */ /* 0x000fe200078e00ff */
[----:B------:R-:W-:-:S05]  /*f5c0*/  LOP3.LUT R4, R4, 0xfffffffc, RZ, 0xc0, !PT ;  /* 0xfffffffc04047812 */ /* 0x000fca00078ec0ff */
[----:B------:R-:W-:-:S05]  /*f5d0*/  IMAD.IADD R4, R37, 0x1, -R4 ;  /* 0x0000000125047824 */ /* 0x000fca00078e0a04 */
[----:B------:R-:W-:Y:S02]  /*f5e0*/  LEA.HI R6, R43, R4, RZ, 0x1d ;  /* 0x000000042b067211 */ /* 0x000fe400078fe8ff */
[----:B------:R-:W-:Y:S02]  /*f5f0*/  LOP3.LUT R4, R216, 0x38, R16, 0xf8, !PT ;  /* 0x00000038d8047812 */ /* 0x000fe400078ef810 */
[----:B------:R-:W-:Y:S01]  /*f600*/  SHF.R.S32.HI R9, RZ, 0x1f, R6 ;  /* 0x0000001fff097819 */ /* 0x000fe20000011406 */
[----:B------:R-:W-:Y:S01]  /*f610*/  IMAD.SHL.U32 R7, R6, 0x8, RZ ;  /* 0x0000000806077824 */ /* 0x000fe200078e00ff */
[----:B0-----:R-:W-:Y:S02]  /*f620*/  LOP3.LUT R5, R4, R217, RZ, 0x3c, !PT ;  /* 0x000000d904057212 */ /* 0x001fe400078e3cff */
[----:B------:R-:W-:Y:S02]  /*f630*/  LEA.HI R9, R9, R6, RZ, 0x3 ;  /* 0x0000000609097211 */ /* 0x000fe400078f18ff */
[----:B------:R-:W-:Y:S01]  /*f640*/  LOP3.LUT R4, R216, 0x38, R7, 0xf8, !PT ;  /* 0x00000038d8047812 */ /* 0x000fe200078ef807 */
[----:B------:R-:W-:-:S02]  /*f650*/  IMAD.IADD R5, R218, 0x1, R5 ;  /* 0x00000001da057824 */ /* 0x000fc400078e0205 */
[----:B------:R-:W-:Y:S01]  /*f660*/  IMAD.SHL.U32 R9, R9, 0x400, RZ ;  /* 0x0000040009097824 */ /* 0x000fe200078e00ff */
[----:B------:R-:W-:Y:S01]  /*f670*/  LOP3.LUT R4, R4, R217, RZ, 0x3c, !PT ;  /* 0x000000d904047212 */ /* 0x000fe200078e3cff */
[----:B------:R-:W-:-:S03]  /*f680*/  IMAD R45, R5, 0x2, R18 ;  /* 0x00000002052d7824 */ /* 0x000fc600078e0212 */
[----:B------:R-:W-:-:S04]  /*f690*/  LOP3.LUT R9, R9, 0x7fffe000, RZ, 0xc0, !PT ;  /* 0x7fffe00009097812 */ /* 0x000fc800078ec0ff */
[----:B------:R-:W-:Y:S02]  /*f6a0*/  IADD3 R9, R4, R9, R218 ;  /* 0x0000000904097210 */ /* 0x000fe40007ffe0da */
[----:B------:R-:W0:Y:S03]  /*f6b0*/  LDS.128 R4, [R45+0x12400] ;  /* 0x012400002d047984 */ /* 0x000e260000000c00 */
[----:B------:R-:W-:-:S05]  /*f6c0*/  IMAD R62, R9, 0x2, R18 ;  /* 0x00000002093e7824 */ /* 0x000fca00078e0212 */
[----:B------:R-:W1:Y:S01]  /*f6d0*/  LDS.128 R8, [R62+0x12400] ;  /* 0x012400003e087984 */ /* 0x000e620000000c00 */
[C---:B0-----:R-:W-:Y:S01]  /*f6e0*/  IMAD.U32 R46, R4.reuse, 0x10000, RZ ;  /* 0x00010000042e7824 */ /* 0x041fe200078e00ff */
[----:B------:R-:W-:Y:S01]  /*f6f0*/  LOP3.LUT R4, R4, 0xffff0000, RZ, 0xc0, !PT ;  /* 0xffff000004047812 */ /* 0x000fe200078ec0ff */
[C---:B------:R-:W-:Y:S01]  /*f700*/  IMAD.U32 R47, R5.reuse, 0x10000, RZ ;  /* 0x00010000052f7824 */ /* 0x040fe200078e00ff */
[----:B------:R-:W-:Y:S01]  /*f710*/  LOP3.LUT R5, R5, 0xffff0000, RZ, 0xc0, !PT ;  /* 0xffff000005057812 */ /* 0x000fe200078ec0ff */
[C---:B------:R-:W-:Y:S01]  /*f720*/  IMAD.U32 R48, R6.reuse, 0x10000, RZ ;  /* 0x0001000006307824 */ /* 0x040fe200078e00ff */
[----:B------:R-:W-:Y:S01]  /*f730*/  LOP3.LUT R6, R6, 0xffff0000, RZ, 0xc0, !PT ;  /* 0xffff000006067812 */ /* 0x000fe200078ec0ff */
[C---:B------:R-:W-:Y:S01]  /*f740*/  IMAD.U32 R49, R7.reuse, 0x10000, RZ ;  /* 0x0001000007317824 */ /* 0x040fe200078e00ff */
[----:B------:R-:W-:Y:S01]  /*f750*/  LOP3.LUT R7, R7, 0xffff0000, RZ, 0xc0, !PT ;  /* 0xffff000007077812 */ /* 0x000fe200078ec0ff */
[C---:B-1----:R-:W-:Y:S01]  /*f760*/  IMAD.U32 R50, R8.reuse, 0x10000, RZ ;  /* 0x0001000008327824 */ /* 0x042fe200078e00ff */
[----:B------:R-:W-:Y:S01]  /*f770*/  LOP3.LUT R8, R8, 0xffff0000, RZ, 0xc0, !PT ;  /* 0xffff000008087812 */ /* 0x000fe200078ec0ff */
[----:B------:R-:W-:Y:S01]  /*f780*/  IMAD.U32 R51, R9, 0x10000, RZ ;  /* 0x0001000009337824 */ /* 0x000fe200078e00ff */
[----:B------:R-:W-:Y:S01]  /*f790*/  SHF.L.U32 R53, R11, 0x10, RZ ;  /* 0x000000100b357819 */ /* 0x000fe200000006ff */
[C---:B------:R-:W-:Y:S01]  /*f7a0*/  FMUL.FTZ R61, R50.reuse, R57 ;  /* 0x00000039323d7220 */ /* 0x040fe20000410000 */
[----:B------:R-:W-:Y:S01]  /*f7b0*/  FMUL.FTZ R63, R50, R55 ;  /* 0x00000037323f7220 */ /* 0x000fe20000410000 */
[----:B------:R-:W-:Y:S01]  /*f7c0*/  FMUL.FTZ R65, R8, R59 ;  /* 0x0000003b08417220 */ /* 0x000fe20000410000 */
[----:B------:R-:W-:-:S02]  /*f7d0*/  IMAD.U32 R50, R39, 0x10000, RZ ;  /* 0x0001000027327824 */ /* 0x000fc400078e00ff */
[----:B------:R-:W-:Y:S01]  /*f7e0*/  FFMA.FTZ R61, R46, R55, -R61 ;  /* 0x000000372e3d7223 */ /* 0x000fe2000001083d */
[----:B------:R-:W-:Y:S01]  /*f7f0*/  LOP3.LUT R55, R32, 0xffff0000, RZ, 0xc0, !PT ;  /* 0xffff000020377812 */ /* 0x000fe200078ec0ff */
[----:B------:R-:W-:Y:S01]  /*f800*/  FFMA.FTZ R63, R46, R57, R63 ;  /* 0x000000392e3f7223 */ /* 0x000fe2000001003f */
[----:B------:R-:W-:Y:S01]  /*f810*/  IMAD.U32 R46, R33, 0x10000, RZ ;  /* 0x00010000212e7824 */ /* 0x000fe200078e00ff */
[----:B------:R-:W-:Y:S01]  /*f820*/  LOP3.LUT R9, R9, 0xffff0000, RZ, 0xc0, !PT ;  /* 0xffff000009097812 */ /* 0x000fe200078ec0ff */
[----:B------:R-:W-:Y:S02]  /*f830*/  IMAD.U32 R52, R10, 0x10000, RZ ;  /* 0x000100000a347824 */ /* 0x000fe400078e00ff */
[-C--:B------:R-:W-:Y:S01]  /*f840*/  FMUL.FTZ R57, R8, R55.reuse ;  /* 0x0000003708397220 */ /* 0x080fe20000410000 */
[----:B------:R-:W-:Y:S01]  /*f850*/  FFMA.FTZ R54, R4, R55, -R65 ;  /* 0x0000003704367223 */ /* 0x000fe20000010841 */
[----:B------:R-:W-:Y:S01]  /*f860*/  FMUL.FTZ R8, R51, R50 ;  /* 0x0000003233087220 */ /* 0x000fe20000410000 */
[----:B------:R-:W-:-:S02]  /*f870*/  IMAD.U32 R55, R40, 0x10000, RZ ;  /* 0x0001000028377824 */ /* 0x000fc400078e00ff */
[-C--:B------:R-:W-:Y:S01]  /*f880*/  FMUL.FTZ R65, R51, R46.reuse ;  /* 0x0000002e33417220 */ /* 0x080fe20000410000 */
[----:B------:R-:W-:Y:S01]  /*f890*/  FFMA.FTZ R56, R4, R59, R57 ;  /* 0x0000003b04387223 */ /* 0x000fe20000010039 */
[----:B------:R-:W-:Y:S01]  /*f8a0*/  LOP3.LUT R10, R10, 0xffff0000, RZ, 0xc0, !PT ;  /* 0xffff00000a0a7812 */ /* 0x000fe200078ec0ff */
[C---:B------:R-:W-:Y:S01]  /*f8b0*/  FFMA.FTZ R58, R47.reuse, R46, -R8 ;  /* 0x0000002e2f3a7223 */ /* 0x040fe20000010808 */
[----:B------:R-:W-:Y:S02]  /*f8c0*/  IMAD.U32 R51, R34, 0x10000, RZ ;  /* 0x0001000022337824 */ /* 0x000fe400078e00ff */
[----:B------:R-:W-:Y:S01]  /*f8d0*/  FFMA.FTZ R65, R47, R50, R65 ;  /* 0x000000322f417223 */ /* 0x000fe20000010041 */
[----:B------:R-:W-:Y:S01]  /*f8e0*/  FMUL.FTZ R59, R52, R55 ;  /* 0x00000037343b7220 */ /* 0x000fe20000410000 */
[----:B------:R-:W-:Y:S01]  /*f8f0*/  LOP3.LUT R57, R40, 0xffff0000, RZ, 0xc0, !PT ;  /* 0xffff000028397812 */ /* 0x000fe200078ec0ff */
[----:B------:R-:W-:Y:S01]  /*f900*/  IMAD.U32 R46, R41, 0x10000, RZ ;  /* 0x00010000292e7824 */ /* 0x000fe200078e00ff */
[----:B------:R-:W-:Y:S01]  /*f910*/  LOP3.LUT R47, R34, 0xffff0000, RZ, 0xc0, !PT ;  /* 0xffff0000222f7812 */ /* 0x000fe200078ec0ff */
[-C--:B------:R-:W-:Y:S01]  /*f920*/  FMUL.FTZ R67, R52, R51.reuse ;  /* 0x0000003334437220 */ /* 0x080fe20000410000 */
[----:B------:R-:W-:Y:S01]  /*f930*/  FFMA.FTZ R59, R48, R51, -R59 ;  /* 0x00000033303b7223 */ /* 0x000fe2000001083b */
[----:B------:R-:W-:Y:S01]  /*f940*/  FMUL.FTZ R51, R10, R57 ;  /* 0x000000390a337220 */ /* 0x000fe20000410000 */
[----:B------:R-:W-:-:S02]  /*f950*/  IMAD.U32 R4, R35, 0x10000, RZ ;  /* 0x0001000023047824 */ /* 0x000fc400078e00ff */
[----:B------:R-:W-:Y:S01]  /*f960*/  FMUL.FTZ R10, R10, R47 ;  /* 0x0000002f0a0a7220 */ /* 0x000fe20000410000 */
[----:B------:R-:W-:Y:S01]  /*f970*/  FMUL.FTZ R8, R53, R46 ;  /* 0x0000002e35087220 */ /* 0x000fe20000410000 */
[----:B------:R-:W-:Y:S01]  /*f980*/  FFMA.FTZ R67, R48, R55, R67 ;  /* 0x0000003730437223 */ /* 0x000fe20000010043 */
[C---:B------:R-:W-:Y:S01]  /*f990*/  FFMA.FTZ R48, R6.reuse, R47, -R51 ;  /* 0x0000002f06307223 */ /* 0x040fe20000010833 */
[----:B------:R-:W-:Y:S01]  /*f9a0*/  FFMA.FTZ R50, R6, R57, R10 ;  /* 0x0000003906327223 */ /* 0x000fe2000001000a */
[-C--:B------:R-:W-:Y:S01]  /*f9b0*/  FFMA.FTZ R51, R49, R4.reuse, -R8 ;  /* 0x0000000431337223 */ /* 0x080fe20000010808 */
[----:B------:R-:W-:Y:S01]  /*f9c0*/  LOP3.LUT R11, R11, 0xffff0000, RZ, 0xc0, !PT ;  /* 0xffff00000b0b7812 */ /* 0x000fe200078ec0ff */
[----:B------:R-:W-:Y:S01]  /*f9d0*/  FMUL.FTZ R52, R53, R4 ;  /* 0x0000000435347220 */ /* 0x000fe20000410000 */
[----:B------:R-:W-:Y:S02]  /*f9e0*/  LOP3.LUT R8, R39, 0xffff0000, RZ, 0xc0, !PT ;  /* 0xffff000027087812 */ /* 0x000fe400078ec0ff */
[----:B------:R-:W-:Y:S01]  /*f9f0*/  LOP3.LUT R10, R41, 0xffff0000, RZ, 0xc0, !PT ;  /* 0xffff0000290a7812 */ /* 0x000fe200078ec0ff */
[----:B------:R-:W-:Y:S01]  /*fa00*/  FFMA.FTZ R52, R49, R46, R52 ;  /* 0x0000002e31347223 */ /* 0x000fe20000010034 */
[----:B------:R-:W-:Y:S01]  /*fa10*/  LOP3.LUT R4, R33, 0xffff0000, RZ, 0xc0, !PT ;  /* 0xffff000021047812 */ /* 0x000fe200078ec0ff */
[----:B------:R-:W-:Y:S01]  /*fa20*/  FMUL.FTZ R46, R9, R8 ;  /* 0x00000008092e7220 */ /* 0x000fe20000410000 */
[----:B------:R-:W-:Y:S01]  /*fa30*/  LOP3.LUT R6, R35, 0xffff0000, RZ, 0xc0, !PT ;  /* 0xffff000023067812 */ /* 0x000fe200078ec0ff */
[----:B------:R-:W-:-:S02]  /*fa40*/  FMUL.FTZ R60, R11, R10 ;  /* 0x0000000a0b3c7220 */ /* 0x000fc40000410000 */
[-C--:B------:R-:W-:Y:S01]  /*fa50*/  FMUL.FTZ R47, R9, R4.reuse ;  /* 0x00000004092f7220 */ /* 0x080fe20000410000 */
[----:B------:R-:W-:Y:S01]  /*fa60*/  FFMA.FTZ R9, R5, R4, -R46 ;  /* 0x0000000405097223 */ /* 0x000fe2000001082e */
[-C--:B------:R-:W-:Y:S01]  /*fa70*/  FMUL.FTZ R11, R11, R6.reuse ;  /* 0x000000060b0b7220 */ /* 0x080fe20000410000 */
[----:B------:R-:W-:Y:S01]  /*fa80*/  FFMA.FTZ R60, R7, R6, -R60 ;  /* 0x00000006073c7223 */ /* 0x000fe2000001083c */
[----:B------:R-:W-:Y:S01]  /*fa90*/  FFMA.FTZ R46, R5, R8, R47 ;  /* 0x00000008052e7223 */ /* 0x000fe2000001002f */
[----:B------:R-:W-:Y:S01]  /*faa0*/  F2FP.BF16.F32.PACK_AB R6, R48, R59 ;  /* 0x0000003b3006723e */ /* 0x000fe200000010ff */
[----:B------:R-:W-:Y:S01]  /*fab0*/  FFMA.FTZ R11, R7, R10, R11 ;  /* 0x0000000a070b7223 */ /* 0x000fe2000001000b */
[----:B------:R-:W-:Y:S02]  /*fac0*/  F2FP.BF16.F32.PACK_AB R4, R54, R61 ;  /* 0x0000003d3604723e */ /* 0x000fe400000010ff */
[----:B------:R-:W-:Y:S02]  /*fad0*/  F2FP.BF16.F32.PACK_AB R5, R9, R58 ;  /* 0x0000003a0905723e */ /* 0x000fe400000010ff */
[----:B------:R-:W-:-:S02]  /*fae0*/  F2FP.BF16.F32.PACK_AB R7, R60, R51 ;  /* 0x000000333c07723e */ /* 0x000fc400000010ff */
[----:B------:R-:W-:Y:S02]  /*faf0*/  F2FP.BF16.F32.PACK_AB R10, R50, R67 ;  /* 0x00000043320a723e */ /* 0x000fe400000010ff */
[----:B------:R-:W-:Y:S01]  /*fb00*/  F2FP.BF16.F32.PACK_AB R8, R56, R63 ;  /* 0x0000003f3808723e */ /* 0x000fe200000010ff */
[----:B------:R1:W-:Y:S01]  /*fb10*/  STS.128 [R45+0x12400], R4 ;  /* 0x012400042d007388 */ /* 0x0003e20000000c00 */
[----:B------:R-:W-:Y:S02]  /*fb20*/  F2FP.BF16.F32.PACK_AB R9, R46, R65 ;  /* 0x000000412e09723e */ /* 0x000fe400000010ff */
[----:B------:R-:W-:-:S05]  /*fb30*/  F2FP.BF16.F32.PACK_AB R11, R11, R52 ;  /* 0x000000340b0b723e */ /* 0x000fca00000010ff */
[----:B------:R1:W-:Y:S02]  /*fb40*/  STS.128 [R62+0x12400], R8 ;  /* 0x012400083e007388 */ /* 0x0003e40000000c00 */
.L_x_613:
[----:B------:R-:W-:Y:S05]  /*fb50*/  BSYNC B2 ;  /* 0x0000000000027941 */ /* 0x000fea0003800000 */
.L_x_612:
[----:B------:R-:W-:Y:S04]  /*fb60*/  BSSY B2, `(.L_x_614) ;  /* 0x0000061000027945 */ /* 0x000fe80003800000 */
[----:B------:R-:W-:Y:S05]  /*fb70*/  @P1 BRA `(.L_x_615) ;  /* 0x00000004007c1947 */ /* 0x000fea0003800000 */
[----:B01----:R-:W-:Y:S01]  /*fb80*/  SHF.R.S32.HI R5, RZ, 0x1f, R194 ;  /* 0x0000001fff057819 */ /* 0x003fe200000114c2 */
[----:B------:R-:W-:Y:S01]  /*fb90*/  IMAD.U32 R57, R28, 0x10000, RZ ;  /* 0x000100001c397824 */ /* 0x000fe200078e00ff */
[----:B------:R-:W-:Y:S01]  /*fba0*/  LEA.HI R4, R43, R198, RZ, 0x1d ;  /* 0x000000c62b047211 */ /* 0x000fe200078fe8ff */
[----:B------:R-:W-:Y:S01]  /*fbb0*/  IMAD.U32 R55, R24, 0x10000, RZ ;  /* 0x0001000018377824 */ /* 0x000fe200078e00ff */
[CC--:B------:R-:W-:Y:S02]  /*fbc0*/  LEA.HI R6, R5.reuse, R194.reuse, RZ, 0x6 ;  /* 0x000000c205067211 */ /* 0x0c0fe400078f30ff */
[----:B------:R-:W-:Y:S02]  /*fbd0*/  LEA.HI R7, R5, R194, RZ, 0x3 ;  /* 0x000000c205077211 */ /* 0x000fe400078f18ff */
[----:B------:R-:W-:Y:S01]  /*fbe0*/  SHF.R.S32.HI R5, RZ, 0x1f, R4 ;  /* 0x0000001fff057819 */ /* 0x000fe20000011404 */
[----:B------:R-:W-:Y:S01]  /*fbf0*/  IMAD.SHL.U32 R9, R6, 0x80, RZ ;  /* 0x0000008006097824 */ /* 0x000fe200078e00ff */
[----:B------:R-:W-:-:S02]  /*fc00*/  LOP3.LUT R8, R216, 0x38, R7, 0xf8, !PT ;  /* 0x00000038d8087812 */ /* 0x000fc400078ef807 */
[----:B------:R-:W-:Y:S01]  /*fc10*/  LEA.HI R6, R5, R4, RZ, 0x3 ;  /* 0x0000000405067211 */ /* 0x000fe200078f18ff */
[----:B------:R-:W-:Y:S01]  /*fc20*/  IMAD.SHL.U32 R5, R4, 0x8, RZ ;  /* 0x0000000804057824 */ /* 0x000fe200078e00ff */
[----:B------:R-:W-:Y:S02]  /*fc30*/  LOP3.LUT R9, R9, 0xffffe000, RZ, 0xc0, !PT ;  /* 0xffffe00009097812 */ /* 0x000fe400078ec0ff */
[----:B------:R-:W-:Y:S01]  /*fc40*/  LOP3.LUT R8, R8, R217, RZ, 0x3c, !PT ;  /* 0x000000d908087212 */ /* 0x000fe200078e3cff */
[----:B------:R-:W-:Y:S01]  /*fc50*/  IMAD.SHL.U32 R6, R6, 0x400, RZ ;  /* 0x0000040006067824 */ /* 0x000fe200078e00ff */
[----:B------:R-:W-:Y:S02]  /*fc60*/  LOP3.LUT R4, R216, 0x38, R5, 0xf8, !PT ;  /* 0x00000038d8047812 */ /* 0x000fe400078ef805 */
[----:B------:R-:W-:Y:S02]  /*fc70*/  IADD3 R8, R8, R9, R218 ;  /* 0x0000000908087210 */ /* 0x000fe40007ffe0da */
[----:B------:R-:W-:-:S02]  /*fc80*/  LOP3.LUT R4, R4, R217, RZ, 0x3c, !PT ;  /* 0x000000d904047212 */ /* 0x000fc400078e3cff */
[----:B------:R-:W-:Y:S01]  /*fc90*/  LOP3.LUT R5, R6, 0x7fffe000, RZ, 0xc0, !PT ;  /* 0x7fffe00006057812 */ /* 0x000fe200078ec0ff */
[----:B------:R-:W-:Y:S01]  /*fca0*/  IMAD R62, R8, 0x2, R229 ;  /* 0x00000002083e7824 */ /* 0x000fe200078e02e5 */
[----:B------:R-:W-:Y:S02]  /*fcb0*/  LOP3.LUT R59, R28, 0xffff0000, RZ, 0xc0, !PT ;  /* 0xffff00001c3b7812 */ /* 0x000fe400078ec0ff */
[----:B------:R-:W-:Y:S02]  /*fcc0*/  IADD3 R9, R4, R5, R218 ;  /* 0x0000000504097210 */ /* 0x000fe40007ffe0da */
[----:B------:R-:W0:Y:S03]  /*fcd0*/  LDS.128 R4, [R62] ;  /* 0x000000003e047984 */ /* 0x000e260000000c00 */
        /* <DEDUP_REMOVED lines=12> */
[C---:B------:R-:W-:Y:S01]  /*fda0*/  IMAD.U32 R51, R9.reuse, 0x10000, RZ ;  /* 0x0001000009337824 */ /* 0x040fe200078e00ff */
[----:B------:R-:W-:Y:S01]  /*fdb0*/  LOP3.LUT R9, R9, 0xffff0000, RZ, 0xc0, !PT ;  /* 0xffff000009097812 */ /* 0x000fe200078ec0ff */
[C---:B------:R-:W-:Y:S01]  /*fdc0*/  FMUL.FTZ R61, R50.reuse, R57 ;  /* 0x00000039323d7220 */ /* 0x040fe20000410000 */
[----:B------:R-:W-:Y:S01]  /*fdd0*/  FMUL.FTZ R63, R50, R55 ;  /* 0x00000037323f7220 */ /* 0x000fe20000410000 */
[----:B------:R-:W-:Y:S01]  /*fde0*/  FMUL.FTZ R65, R8, R59 ;  /* 0x0000003b08417220 */ /* 0x000fe20000410000 */
[----:B------:R-:W-:-:S02]  /*fdf0*/  IMAD.U32 R50, R29, 0x10000, RZ ;  /* 0x000100001d327824 */ /* 0x000fc400078e00ff */
[----:B------:R-:W-:Y:S01]  /*fe00*/  FFMA.FTZ R61, R46, R55, -R61 ;  /* 0x000000372e3d7223 */ /* 0x000fe2000001083d */
[----:B------:R-:W-:Y:S01]  /*fe10*/  LOP3.LUT R55, R24, 0xffff0000, RZ, 0xc0, !PT ;  /* 0xffff000018377812 */ /* 0x000fe200078ec0ff */
[----:B------:R-:W-:Y:S01]  /*fe20*/  FFMA.FTZ R63, R46, R57, R63 ;  /* 0x000000392e3f7223 */ /* 0x000fe2000001003f */
[----:B------:R-:W-:Y:S02]  /*fe30*/  IMAD.U32 R46, R25, 0x10000, RZ ;  /* 0x00010000192e7824 */ /* 0x000fe400078e00ff */
        /* <DEDUP_REMOVED lines=15> */
[----:B------:R-:W-:-:S02]  /*ff30*/  IMAD.U32 R46, R31, 0x10000, RZ ;  /* 0x000100001f2e7824 */ /* 0x000fc400078e00ff */
[-C--:B------:R-:W-:Y:S01]  /*ff40*/  FMUL.FTZ R67, R52, R51.reuse ;  /* 0x0000003334437220 */ /* 0x080fe20000410000 */
[----:B------:R-:W-:Y:S01]  /*ff50*/  FFMA.FTZ R59, R48, R51, -R59 ;  /* 0x00000033303b7223 */ /* 0x000fe2000001083b */
[C---:B------:R-:W-:Y:S01]  /*ff60*/  FMUL.FTZ R51, R10.reuse, R57 ;  /* 0x000000390a337220 */ /* 0x040fe20000410000 */
[----:B------:R-:W-:Y:S02]  /*ff70*/  IMAD.U32 R4, R27, 0x10000, RZ ;  /* 0x000100001b047824 */ /* 0x000fe400078e00ff */
        /* <DEDUP_REMOVED lines=8> */
[----:B------:R-:W-:-:S02]  /*10000*/  LOP3.LUT R8, R29, 0xffff0000, RZ, 0xc0, !PT ;  /* 0xffff00001d087812 */ /* 0x000fc400078ec0ff */
[----:B------:R-:W-:Y:S01]  /*10010*/  LOP3.LUT R10, R31, 0xffff0000, RZ, 0xc0, !PT ;  /* 0xffff00001f0a7812 */ /* 0x000fe200078ec0ff */
[----:B------:R-:W-:Y:S01]  /*10020*/  FFMA.FTZ R52, R49, R46, R52 ;  /* 0x0000002e31347223 */ /* 0x000fe20000010034 */
[----:B------:R-:W-:Y:S01]  /*10030*/  LOP3.LUT R4, R25, 0xffff0000, RZ, 0xc0, !PT ;  /* 0xffff000019047812 */ /* 0x000fe200078ec0ff */
[----:B------:R-:W-:Y:S01]  /*10040*/  FMUL.FTZ R46, R9, R8 ;  /* 0x00000008092e7220 */ /* 0x000fe20000410000 */
[----:B------:R-:W-:Y:S01]  /*10050*/  LOP3.LUT R6, R27, 0xffff0000, RZ, 0xc0, !PT ;  /* 0xffff00001b067812 */ /* 0x000fe200078ec0ff */
[----:B------:R-:W-:Y:S02]  /*10060*/  FMUL.FTZ R60, R11, R10 ;  /* 0x0000000a0b3c7220 */ /* 0x000fe40000410000 */
[-C--:B------:R-:W-:Y:S01]  /*10070*/  FMUL.FTZ R47, R9, R4.reuse ;  /* 0x00000004092f7220 */ /* 0x080fe20000410000 */
[----:B------:R-:W-:Y:S01]  /*10080*/  FFMA.FTZ R9, R5, R4, -R46 ;  /* 0x0000000405097223 */ /* 0x000fe2000001082e */
[-C--:B------:R-:W-:Y:S01]  /*10090*/  FMUL.FTZ R11, R11, R6.reuse ;  /* 0x000000060b0b7220 */ /* 0x080fe20000410000 */
[----:B------:R-:W-:Y:S01]  /*100a0*/  FFMA.FTZ R60, R7, R6, -R60 ;  /* 0x00000006073c7223 */ /* 0x000fe2000001083c */
[----:B------:R-:W-:Y:S01]  /*100b0*/  FFMA.FTZ R46, R5, R8, R47 ;  /* 0x00000008052e7223 */ /* 0x000fe2000001002f */
[----:B------:R-:W-:Y:S01]  /*100c0*/  F2FP.BF16.F32.PACK_AB R6, R48, R59 ;  /* 0x0000003b3006723e */ /* 0x000fe200000010ff */
[----:B------:R-:W-:Y:S01]  /*100d0*/  FFMA.FTZ R11, R7, R10, R11 ;  /* 0x0000000a070b7223 */ /* 0x000fe2000001000b */
[----:B------:R-:W-:-:S02]  /*100e0*/  F2FP.BF16.F32.PACK_AB R4, R54, R61 ;  /* 0x0000003d3604723e */ /* 0x000fc400000010ff */
[----:B------:R-:W-:Y:S02]  /*100f0*/  F2FP.BF16.F32.PACK_AB R5, R9, R58 ;  /* 0x0000003a0905723e */ /* 0x000fe400000010ff */
[----:B------:R-:W-:Y:S02]  /*10100*/  F2FP.BF16.F32.PACK_AB R7, R60, R51 ;  /* 0x000000333c07723e */ /* 0x000fe400000010ff */
[----:B------:R-:W-:Y:S02]  /*10110*/  F2FP.BF16.F32.PACK_AB R10, R50, R67 ;  /* 0x00000043320a723e */ /* 0x000fe400000010ff */
[----:B------:R-:W-:Y:S01]  /*10120*/  F2FP.BF16.F32.PACK_AB R8, R56, R63 ;  /* 0x0000003f3808723e */ /* 0x000fe200000010ff */
[----:B------:R2:W-:Y:S01]  /*10130*/  STS.128 [R62], R4 ;  /* 0x000000043e007388 */ /* 0x0005e20000000c00 */
[----:B------:R-:W-:Y:S02]  /*10140*/  F2FP.BF16.F32.PACK_AB R9, R46, R65 ;  /* 0x000000412e09723e */ /* 0x000fe400000010ff */
[----:B------:R-:W-:-:S05]  /*10150*/  F2FP.BF16.F32.PACK_AB R11, R11, R52 ;  /* 0x000000340b0b723e */ /* 0x000fca00000010ff */
[----:B------:R2:W-:Y:S02]  /*10160*/  STS.128 [R45+0x12400], R8 ;  /* 0x012400082d007388 */ /* 0x0005e40000000c00 */
.L_x_615:
[----:B------:R-:W-:Y:S05]  /*10170*/  BSYNC B2 ;  /* 0x0000000000027941 */ /* 0x000fea0003800000 */
.L_x_614:
[----:B------:R-:W-:Y:S05]  /*10180*/  @P2 BRA `(.L_x_611) ;  /* 0x00000004007c2947 */ /* 0x000fea0003800000 */
[----:B-12---:R-:W-:Y:S01]  /*10190*/  SHF.R.S32.HI R4, RZ, 0x1f, R193 ;  /* 0x0000001fff047819 */ /* 0x006fe200000114c1 */
[----:B------:R-:W-:Y:S01]  /*101a0*/  IMAD.U32 R56, R14, 0x10000, RZ ;  /* 0x000100000e387824 */ /* 0x000fe200078e00ff */
[----:B------:R-:W-:Y:S01]  /*101b0*/  LEA.HI R43, R43, R199, RZ, 0x1d ;  /* 0x000000c72b2b7211 */ /* 0x000fe200078fe8ff */
[----:B------:R-:W-:Y:S01]  /*101c0*/  IMAD.U32 R54, R3, 0x10000, RZ ;  /* 0x0001000003367824 */ /* 0x000fe200078e00ff */
[CC--:B------:R-:W-:Y:S01]  /*101d0*/  LEA.HI R6, R4.reuse, R193.reuse, RZ, 0x6 ;  /* 0x000000c104067211 */ /* 0x0c0fe200078f30ff */
[----:B------:R-:W-:Y:S01]  /*101e0*/  IMAD.U32 R55, R15, 0x10000, RZ ;  /* 0x000100000f377824 */ /* 0x000fe200078e00ff */
[----:B0-----:R-:W-:Y:S02]  /*101f0*/  LEA.HI R5, R4, R193, RZ, 0x3 ;  /* 0x000000c104057211 */ /* 0x001fe400078f18ff */
[----:B------:R-:W-:Y:S01]  /*10200*/  SHF.R.S32.HI R4, RZ, 0x1f, R43 ;  /* 0x0000001fff047819 */ /* 0x000fe2000001142b */
[----:B------:R-:W-:Y:S01]  /*10210*/  IMAD.SHL.U32 R7, R6, 0x80, RZ ;  /* 0x0000008006077824 */ /* 0x000fe200078e00ff */
[----:B------:R-:W-:-:S02]  /*10220*/  LOP3.LUT R6, R216, 0x38, R5, 0xf8, !PT ;  /* 0x00000038d8067812 */ /* 0x000fc400078ef805 */
[----:B------:R-:W-:Y:S02]  /*10230*/  LEA.HI R5, R4, R43, RZ, 0x3 ;  /* 0x0000002b04057211 */ /* 0x000fe400078f18ff */
[----:B------:R-:W-:Y:S02]  /*10240*/  SHF.L.U32 R43, R43, 0x3, RZ ;  /* 0x000000032b2b7819 */ /* 0x000fe400000006ff */
[----:B------:R-:W-:Y:S01]  /*10250*/  LOP3.LUT R7, R7, 0xffffe000, RZ, 0xc0, !PT ;  /* 0xffffe00007077812 */ /* 0x000fe200078ec0ff */
[----:B------:R-:W-:Y:S01]  /*10260*/  IMAD.SHL.U32 R5, R5, 0x400, RZ ;  /* 0x0000040005057824 */ /* 0x000fe200078e00ff */
[----:B------:R-:W-:Y:S02]  /*10270*/  LOP3.LUT R4, R216, 0x38, R43, 0xf8, !PT ;  /* 0x00000038d8047812 */ /* 0x000fe400078ef82b */
[-C--:B------:R-:W-:Y:S02]  /*10280*/  LOP3.LUT R6, R6, R217.reuse, RZ, 0x3c, !PT ;  /* 0x000000d906067212 */ /* 0x080fe400078e3cff */
[----:B------:R-:W-:-:S02]  /*10290*/  LOP3.LUT R4, R4, R217, RZ, 0x3c, !PT ;  /* 0x000000d904047212 */ /* 0x000fc400078e3cff */
[----:B------:R-:W-:Y:S02]  /*102a0*/  LOP3.LUT R5, R5, 0x7fffe000, RZ, 0xc0, !PT ;  /* 0x7fffe00005057812 */ /* 0x000fe400078ec0ff */
[--C-:B------:R-:W-:Y:S02]  /*102b0*/  IADD3 R6, R6, R7, R218.reuse ;  /* 0x0000000706067210 */ /* 0x100fe40007ffe0da */
[----:B------:R-:W-:Y:S02]  /*102c0*/  IADD3 R9, R4, R5, R218 ;  /* 0x0000000504097210 */ /* 0x000fe40007ffe0da */
[----:B------:R-:W-:Y:S01]  /*102d0*/  LOP3.LUT R53, R14, 0xffff0000, RZ, 0xc0, !PT ;  /* 0xffff00000e357812 */ /* 0x000fe200078ec0ff */
[----:B------:R-:W-:Y:S02]  /*102e0*/  IMAD R63, R6, 0x2, R229 ;  /* 0x00000002063f7824 */ /* 0x000fe400078e02e5 */
[----:B------:R-:W-:-:S03]  /*102f0*/  IMAD R43, R9, 0x2, R18 ;  /* 0x00000002092b7824 */ /* 0x000fc600078e0212 */
[----:B------:R-:W0:Y:S04]  /*10300*/  LDS.128 R4, [R63] ;  /* 0x000000003f047984 */ /* 0x000e280000000c00 */
[----:B------:R-:W1:Y:S01]  /*10310*/  LDS.128 R8, [R43+0x12400] ;  /* 0x012400002b087984 */ /* 0x000e620000000c00 */
[C---:B0-----:R-:W-:Y:S01]  /*10320*/  IMAD.U32 R45, R4.reuse, 0x10000, RZ ;  /* 0x00010000042d7824 */ /* 0x041fe200078e00ff */
        /* <DEDUP_REMOVED lines=8> */
[-C--:B------:R-:W-:Y:S01]  /*103b0*/  FMUL.FTZ R60, R49, R54.reuse ;  /* 0x00000036313c7220 */ /* 0x080fe20000410000 */
[----:B------:R-:W-:Y:S01]  /*103c0*/  LOP3.LUT R49, R3, 0xffff0000, RZ, 0xc0, !PT ;  /* 0xffff000003317812 */ /* 0x000fe200078ec0ff */
[----:B------:R-:W-:Y:S01]  /*103d0*/  FMUL.FTZ R57, R8, R53 ;  /* 0x0000003508397220 */ /* 0x000fe20000410000 */
[C---:B------:R-:W-:Y:S01]  /*103e0*/  FFMA.FTZ R58, R45.reuse, R54, -R58 ;  /* 0x000000362d3a7223 */ /* 0x040fe2000001083a */
[----:B------:R-:W-:Y:S01]  /*103f0*/  FFMA.FTZ R60, R45, R56, R60 ;  /* 0x000000382d3c7223 */ /* 0x000fe2000001003c */
[----:B------:R-:W-:-:S02]  /*10400*/  IMAD.U32 R45, R0, 0x10000, RZ ;  /* 0x00010000002d7824 */ /* 0x000fc400078e00ff */
[-C--:B------:R-:W-:Y:S01]  /*10410*/  FMUL.FTZ R59, R8, R49.reuse ;  /* 0x00000031083b7220 */ /* 0x080fe20000410000 */
[----:B------:R-:W-:Y:S01]  /*10420*/  FFMA.FTZ R57, R4, R49, -R57 ;  /* 0x0000003104397223 */ /* 0x000fe20000010839 */
[----:B------:R-:W-:Y:S01]  /*10430*/  FMUL.FTZ R49, R50, R55 ;  /* 0x0000003732317220 */ /* 0x000fe20000410000 */
[----:B------:R-:W-:Y:S02]  /*10440*/  IMAD.U32 R51, R10, 0x10000, RZ ;  /* 0x000100000a337824 */ /* 0x000fe400078e00ff */
[----:B------:R-:W-:Y:S01]  /*10450*/  FMUL.FTZ R54, R50, R45 ;  /* 0x0000002d32367220 */ /* 0x000fe20000410000 */
[----:B------:R-:W-:Y:S01]  /*10460*/  FFMA.FTZ R59, R4, R53, R59 ;  /* 0x00000035043b7223 */ /* 0x000fe2000001003b */
[----:B------:R-:W-:Y:S01]  /*10470*/  LOP3.LUT R10, R10, 0xffff0000, RZ, 0xc0, !PT ;  /* 0xffff00000a0a7812 */ /* 0x000fe200078ec0ff */
[----:B------:R-:W-:Y:S01]  /*10480*/  FFMA.FTZ R50, R46, R45, -R49 ;  /* 0x0000002d2e327223 */ /* 0x000fe20000010831 */
[C---:B------:R-:W-:Y:S01]  /*10490*/  LOP3.LUT R53, R20.reuse, 0xffff0000, RZ, 0xc0, !PT ;  /* 0xffff000014357812 */ /* 0x040fe200078ec0ff */
[----:B------:R-:W-:Y:S01]  /*104a0*/  IMAD.U32 R8, R20, 0x10000, RZ ;  /* 0x0001000014087824 */ /* 0x000fe200078e00ff */
[C---:B------:R-:W-:Y:S01]  /*104b0*/  LOP3.LUT R45, R12.reuse, 0xffff0000, RZ, 0xc0, !PT ;  /* 0xffff00000c2d7812 */ /* 0x040fe200078ec0ff */
[----:B------:R-:W-:-:S02]  /*104c0*/  IMAD.U32 R4, R12, 0x10000, RZ ;  /* 0x000100000c047824 */ /* 0x000fc400078e00ff */
[----:B------:R-:W-:Y:S01]  /*104d0*/  FFMA.FTZ R54, R46, R55, R54 ;  /* 0x000000372e367223 */ /* 0x000fe20000010036 */
[C---:B------:R-:W-:Y:S01]  /*104e0*/  IMAD.U32 R47, R6.reuse, 0x10000, RZ ;  /* 0x00010000062f7824 */ /* 0x040fe200078e00ff */
[----:B------:R-:W-:Y:S01]  /*104f0*/  LOP3.LUT R6, R6, 0xffff0000, RZ, 0xc0, !PT ;  /* 0xffff000006067812 */ /* 0x000fe200078ec0ff */
[C---:B------:R-:W-:Y:S01]  /*10500*/  FMUL.FTZ R61, R10.reuse, R53 ;  /* 0x000000350a3d7220 */ /* 0x040fe20000410000 */
[C---:B------:R-:W-:Y:S01]  /*10510*/  FMUL.FTZ R46, R51.reuse, R8 ;  /* 0x00000008332e7220 */ /* 0x040fe20000410000 */
[-C--:B------:R-:W-:Y:S01]  /*10520*/  FMUL.FTZ R56, R51, R4.reuse ;  /* 0x0000000433387220 */ /* 0x080fe20000410000 */
[----:B------:R-:W-:Y:S01]  /*10530*/  FMUL.FTZ R10, R10, R45 ;  /* 0x0000002d0a0a7220 */ /* 0x000fe20000410000 */
[----:B------:R-:W-:Y:S02]  /*10540*/  IMAD.U32 R52, R11, 0x10000, RZ ;  /* 0x000100000b347824 */ /* 0x000fe400078e00ff */
[----:B------:R-:W-:Y:S01]  /*10550*/  FFMA.FTZ R55, R47, R4, -R46 ;  /* 0x000000042f377223 */ /* 0x000fe2000001082e */
[----:B------:R-:W-:-:S02]  /*10560*/  IMAD.U32 R51, R21, 0x10000, RZ ;  /* 0x0001000015337824 */ /* 0x000fc400078e00ff */
[----:B------:R-:W-:Y:S01]  /*10570*/  FFMA.FTZ R56, R47, R8, R56 ;  /* 0x000000082f387223 */ /* 0x000fe20000010038 */
[----:B------:R-:W-:Y:S02]  /*10580*/  IMAD.U32 R49, R13, 0x10000, RZ ;  /* 0x000100000d317824 */ /* 0x000fe400078e00ff */
[----:B------:R-:W-:Y:S01]  /*10590*/  FFMA.FTZ R53, R6, R53, R10 ;  /* 0x0000003506357223 */ /* 0x000fe2000001000a */
[----:B------:R-:W-:Y:S01]  /*105a0*/  IMAD.U32 R48, R7, 0x10000, RZ ;  /* 0x0001000007307824 */ /* 0x000fe200078e00ff */
[----:B------:R-:W-:Y:S01]  /*105b0*/  LOP3.LUT R11, R11, 0xffff0000, RZ, 0xc0, !PT ;  /* 0xffff00000b0b7812 */ /* 0x000fe200078ec0ff */
[----:B------:R-:W-:Y:S01]  /*105c0*/  FMUL.FTZ R47, R52, R51 ;  /* 0x00000033342f7220 */ /* 0x000fe20000410000 */
[----:B------:R-:W-:Y:S01]  /*105d0*/  FFMA.FTZ R62, R6, R45, -R61 ;  /* 0x0000002d063e7223 */ /* 0x000fe2000001083d */
[----:B------:R-:W-:Y:S01]  /*105e0*/  LOP3.LUT R8, R15, 0xffff0000, RZ, 0xc0, !PT ;  /* 0xffff00000f087812 */ /* 0x000fe200078ec0ff */
[-C--:B------:R-:W-:Y:S01]  /*105f0*/  FMUL.FTZ R45, R52, R49.reuse ;  /* 0x00000031342d7220 */ /* 0x080fe20000410000 */
[----:B------:R-:W-:Y:S01]  /*10600*/  LOP3.LUT R10, R21, 0xffff0000, RZ, 0xc0, !PT ;  /* 0xffff0000150a7812 */ /* 0x000fe200078ec0ff */
[----:B------:R-:W-:Y:S01]  /*10610*/  FFMA.FTZ R47, R48, R49, -R47 ;  /* 0x00000031302f7223 */ /* 0x000fe2000001082f */
[----:B------:R-:W-:Y:S01]  /*10620*/  LOP3.LUT R4, R0, 0xffff0000, RZ, 0xc0, !PT ;  /* 0xffff000000047812 */ /* 0x000fe200078ec0ff */
[----:B------:R-:W-:Y:S01]  /*10630*/  FFMA.FTZ R48, R48, R51, R45 ;  /* 0x0000003330307223 */ /* 0x000fe2000001002d */
[----:B------:R-:W-:Y:S01]  /*10640*/  LOP3.LUT R6, R13, 0xffff0000, RZ, 0xc0, !PT ;  /* 0xffff00000d067812 */ /* 0x000fe200078ec0ff */
[----:B------:R-:W-:Y:S01]  /*10650*/  FMUL.FTZ R46, R9, R8 ;  /* 0x00000008092e7220 */ /* 0x000fe20000410000 */
[----:B------:R-:W-:Y:S01]  /*10660*/  LOP3.LUT R7, R7, 0xffff0000, RZ, 0xc0, !PT ;  /* 0xffff000007077812 */ /* 0x000fe200078ec0ff */
        /* <DEDUP_REMOVED lines=10> */
[----:B------:R-:W-:Y:S02]  /*10710*/  F2FP.BF16.F32.PACK_AB R7, R52, R47 ;  /* 0x0000002f3407723e */ /* 0x000fe400000010ff */
[----:B------:R-:W-:Y:S02]  /*10720*/  F2FP.BF16.F32.PACK_AB R10, R53, R56 ;  /* 0x00000038350a723e */ /* 0x000fe400000010ff */
[----:B------:R-:W-:Y:S01]  /*10730*/  F2FP.BF16.F32.PACK_AB R8, R59, R60 ;  /* 0x0000003c3b08723e */ /* 0x000fe200000010ff */
[----:B------:R3:W-:Y:S01]  /*10740*/  STS.128 [R63], R4 ;  /* 0x000000043f007388 */ /* 0x0007e20000000c00 */
[----:B------:R-:W-:-:S02]  /*10750*/  F2FP.BF16.F32.PACK_AB R9, R45, R54 ;  /* 0x000000362d09723e */ /* 0x000fc400000010ff */
[----:B------:R-:W-:-:S05]  /*10760*/  F2FP.BF16.F32.PACK_AB R11, R11, R48 ;  /* 0x000000300b0b723e */ /* 0x000fca00000010ff */
[----:B------:R3:W-:Y:S02]  /*10770*/  STS.128 [R43+0x12400], R8 ;  /* 0x012400082b007388 */ /* 0x0007e40000000c00 */
.L_x_611:
[----:B------:R-:W-:Y:S05]  /*10780*/  BSYNC B1 ;  /* 0x0000000000017941 */ /* 0x000fea0003800000 */
.L_x_610:
[----:B-123--:R-:W-:-:S05]  /*10790*/  VIADD R4, R203, 0x40 ;  /* 0x00000040cb047836 */ /* 0x00efca0000000000 */
[----:B------:R-:W-:-:S13]  /*107a0*/  ISETP.GE.AND P0, PT, R4, R44, PT ;  /* 0x0000002c0400720c */ /* 0x000fda0003f06270 */
[----:B------:R-:W-:Y:S05]  /*107b0*/  @P0 BRA `(.L_x_594) ;  /* 0x0000001000980947 */ /* 0x000fea0003800000 */
[----:B------:R-:W1:Y:S01]  /*107c0*/  LDC R43, c[0x0][0x3f4] ;  /* 0x0000fd00ff2b7b82 */ /* 0x000e620000000800 */
[----:B------:R-:W-:Y:S01]  /*107d0*/  BSSY B1, `(.L_x_616) ;  /* 0x0000062000017945 */ /* 0x000fe20003800000 */
[----:B------:R-:W-:Y:S02]  /*107e0*/  SHF.R.U32.HI R60, RZ, 0x3, R205 ;  /* 0x00000003ff3c7819 */ /* 0x000fe400000116cd */
[-C--:B-1----:R-:W-:Y:S02]  /*107f0*/  ISETP.GE.AND P0, PT, R16, R43.reuse, PT ;  /* 0x0000002b1000720c */ /* 0x082fe40003f06270 */
[-C--:B------:R-:W-:Y:S02]  /*10800*/  ISETP.GE.AND P1, PT, R194, R43.reuse, PT ;  /* 0x0000002bc200720c */ /* 0x080fe40003f26270 */
[----:B------:R-:W-:-:S09]  /*10810*/  ISETP.GE.AND P2, PT, R193, R43, PT ;  /* 0x0000002bc100720c */ /* 0x000fd20003f46270 */
[----:B------:R-:W-:Y:S05]  /*10820*/  @P0 BRA `(.L_x_617) ;  /* 0x0000000400700947 */ /* 0x000fea0003800000 */
[----:B------:R-:W-:Y:S01]  /*10830*/  LEA.HI R42, R42, R37, RZ, 0x2 ;  /* 0x000000252a2a7211 */ /* 0x000fe200078f10ff */
[----:B------:R-:W-:Y:S01]  /*10840*/  IMAD.U32 R54, R38, 0x10000, RZ ;  /* 0x0001000026367824 */ /* 0x000fe200078e00ff */
[----:B------:R-:W-:Y:S01]  /*10850*/  LOP3.LUT R8, R205, 0x38, R16, 0xf8, !PT ;  /* 0x00000038cd087812 */ /* 0x000fe200078ef810 */
[----:B------:R-:W-:Y:S01]  /*10860*/  IMAD.U32 R52, R32, 0x10000, RZ ;  /* 0x0001000020347824 */ /* 0x000fe200078e00ff */
[----:B------:R-:W-:Y:S01]  /*10870*/  LOP3.LUT R42, R42, 0xfffffffc, RZ, 0xc0, !PT ;  /* 0xfffffffc2a2a7812 */ /* 0x000fe200078ec0ff */
[----:B------:R-:W-:Y:S01]  /*10880*/  IMAD.U32 R59, R40, 0x10000, RZ ;  /* 0x00010000283b7824 */ /* 0x000fe200078e00ff */
[----:B------:R-:W-:Y:S02]  /*10890*/  LOP3.LUT R8, R219, R8, R60, 0xf6, !PT ;  /* 0x00000008db087212 */ /* 0x000fe400078ef63c */
[----:B------:R-:W-:Y:S01]  /*108a0*/  LOP3.LUT R56, R38, 0xffff0000, RZ, 0xc0, !PT ;  /* 0xffff000026387812 */ /* 0x000fe200078ec0ff */
[----:B------:R-:W-:Y:S01]  /*108b0*/  IMAD.IADD R4, R37, 0x1, -R42 ;  /* 0x0000000125047824 */ /* 0x000fe200078e0a2a */
[----:B------:R-:W-:Y:S01]  /*108c0*/  LOP3.LUT R32, R32, 0xffff0000, RZ, 0xc0, !PT ;  /* 0xffff000020207812 */ /* 0x000fe200078ec0ff */
[----:B------:R-:W-:-:S02]  /*108d0*/  IMAD R58, R8, 0x2, R229 ;  /* 0x00000002083a7824 */ /* 0x000fc400078e02e5 */
[----:B------:R-:W-:Y:S01]  /*108e0*/  IMAD.U32 R38, R33, 0x10000, RZ ;  /* 0x0001000021267824 */ /* 0x000fe200078e00ff */
[----:B------:R-:W-:Y:S02]  /*108f0*/  LEA.HI R4, R43, R4, RZ, 0x1d ;  /* 0x000000042b047211 */ /* 0x000fe400078fe8ff */
[----:B------:R-:W-:Y:S02]  /*10900*/  LOP3.LUT R33, R33, 0xffff0000, RZ, 0xc0, !PT ;  /* 0xffff000021217812 */ /* 0x000fe400078ec0ff */
[----:B0-----:R-:W-:Y:S01]  /*10910*/  SHF.R.S32.HI R5, RZ, 0x1f, R4 ;  /* 0x0000001fff057819 */ /* 0x001fe20000011404 */
[----:B------:R-:W-:-:S03]  /*10920*/  IMAD.SHL.U32 R6, R4, 0x8, RZ ;  /* 0x0000000804067824 */ /* 0x000fc600078e00ff */
[----:B------:R-:W-:Y:S02]  /*10930*/  LEA.HI R5, R5, R4, RZ, 0x3 ;  /* 0x0000000405057211 */ /* 0x000fe400078f18ff */
[----:B------:R-:W-:-:S03]  /*10940*/  LOP3.LUT R4, R205, 0x38, R6, 0xf8, !PT ;  /* 0x00000038cd047812 */ /* 0x000fc600078ef806 */
[----:B------:R-:W-:Y:S01]  /*10950*/  IMAD.SHL.U32 R5, R5, 0x400, RZ ;  /* 0x0000040005057824 */ /* 0x000fe200078e00ff */
[----:B------:R-:W-:-:S04]  /*10960*/  LOP3.LUT R4, R4, R60, RZ, 0x3c, !PT ;  /* 0x0000003c04047212 */ /* 0x000fc800078e3cff */
[----:B------:R-:W-:-:S04]  /*10970*/  LOP3.LUT R5, R5, 0x7fffe000, RZ, 0xc0, !PT ;  /* 0x7fffe00005057812 */ /* 0x000fc800078ec0ff */
[----:B------:R-:W-:Y:S02]  /*10980*/  IADD3 R9, R4, R5, R219 ;  /* 0x0000000504097210 */ /* 0x000fe40007ffe0db */
[----:B------:R-:W0:Y:S03]  /*10990*/  LDS.128 R4, [R58] ;  /* 0x000000003a047984 */ /* 0x000e260000000c00 */
[----:B------:R-:W-:-:S05]  /*109a0*/  IMAD R37, R9, 0x2, R18 ;  /* 0x0000000209257824 */ /* 0x000fca00078e0212 */
[----:B------:R-:W1:Y:S01]  /*109b0*/  LDS.128 R8, [R37+0x12400] ;  /* 0x0124000025087984 */ /* 0x000e620000000c00 */
[C---:B0-----:R-:W-:Y:S01]  /*109c0*/  IMAD.U32 R42, R4.reuse, 0x10000, RZ ;  /* 0x00010000042a7824 */ /* 0x041fe200078e00ff */
[----:B------:R-:W-:Y:S01]  /*109d0*/  LOP3.LUT R4, R4, 0xffff0000, RZ, 0xc0, !PT ;  /* 0xffff000004047812 */ /* 0x000fe200078ec0ff */
[----:B------:R-:W-:Y:S01]  /*109e0*/  IMAD.U32 R44, R5, 0x10000, RZ ;  /* 0x00010000052c7824 */ /* 0x000fe200078e00ff */
[----:B------:R-:W-:Y:S01]  /*109f0*/  SHF.L.U32 R46, R7, 0x10, RZ ;  /* 0x00000010072e7819 */ /* 0x000fe200000006ff */
[C---:B------:R-:W-:Y:S01]  /*10a00*/  IMAD.U32 R45, R6.reuse, 0x10000, RZ ;  /* 0x00010000062d7824 */ /* 0x040fe200078e00ff */
[----:B------:R-:W-:Y:S02]  /*10a10*/  LOP3.LUT R6, R6, 0xffff0000, RZ, 0xc0, !PT ;  /* 0xffff000006067812 */ /* 0x000fe400078ec0ff */
[----:B------:R-:W-:Y:S01]  /*10a20*/  LOP3.LUT R5, R5, 0xffff0000, RZ, 0xc0, !PT ;  /* 0xffff000005057812 */ /* 0x000fe200078ec0ff */
[C---:B-1----:R-:W-:Y:S01]  /*10a30*/  IMAD.U32 R47, R8.reuse, 0x10000, RZ ;  /* 0x00010000082f7824 */ /* 0x042fe200078e00ff */
[----:B------:R-:W-:Y:S01]  /*10a40*/  LOP3.LUT R8, R8, 0xffff0000, RZ, 0xc0, !PT ;  /* 0xffff000008087812 */ /* 0x000fe200078ec0ff */
[C---:B------:R-:W-:Y:S01]  /*10a50*/  IMAD.U32 R48, R9.reuse, 0x10000, RZ ;  /* 0x0001000009307824 */ /* 0x040fe200078e00ff */
[----:B------:R-:W-:Y:S01]  /*10a60*/  LOP3.LUT R9, R9, 0xffff0000, RZ, 0xc0, !PT ;  /* 0xffff000009097812 */ /* 0x000fe200078ec0ff */
[-C--:B------:R-:W-:Y:S01]  /*10a70*/  FMUL.FTZ R51, R54, R47.reuse ;  /* 0x0000002f36337220 */ /* 0x080fe20000410000 */
[----:B------:R-:W-:Y:S01]  /*10a80*/  FMUL.FTZ R47, R52, R47 ;  /* 0x0000002f342f7220 */ /* 0x000fe20000410000 */
[-C--:B------:R-:W-:Y:S01]  /*10a90*/  FMUL.FTZ R53, R56, R8.reuse ;  /* 0x0000000838357220 */ /* 0x080fe20000410000 */
[----:B------:R-:W-:Y:S01]  /*10aa0*/  FMUL.FTZ R55, R32, R8 ;  /* 0x0000000820377220 */ /* 0x000fe20000410000 */
[----:B------:R-:W-:Y:S01]  /*10ab0*/  FFMA.FTZ R51, R52, R42, -R51 ;  /* 0x0000002a34337223 */ /* 0x000fe20000010833 */
[----:B------:R-:W-:-:S02]  /*10ac0*/  IMAD.U32 R52, R39, 0x10000, RZ ;  /* 0x0001000027347824 */ /* 0x000fc400078e00ff */
[-C--:B------:R-:W-:Y:S01]  /*10ad0*/  FFMA.FTZ R8, R32, R4.reuse, -R53 ;  /* 0x0000000420087223 */ /* 0x080fe20000010835 */
[----:B------:R-:W-:Y:S02]  /*10ae0*/  IMAD.U32 R49, R10, 0x10000, RZ ;  /* 0x000100000a317824 */ /* 0x000fe400078e00ff */
[----:B------:R-:W-:Y:S01]  /*10af0*/  FFMA.FTZ R32, R56, R4, R55 ;  /* 0x0000000438207223 */ /* 0x000fe20000010037 */
[-C--:B------:R-:W-:Y:S01]  /*10b00*/  FMUL.FTZ R53, R52, R48.reuse ;  /* 0x0000003034357220 */ /* 0x080fe20000410000 */
[----:B------:R-:W-:Y:S01]  /*10b10*/  FMUL.FTZ R57, R38, R48 ;  /* 0x0000003026397220 */ /* 0x000fe20000410000 */
[----:B------:R-:W-:Y:S02]  /*10b20*/  IMAD.U32 R55, R34, 0x10000, RZ ;  /* 0x0001000022377824 */ /* 0x000fe400078e00ff */
[----:B------:R-:W-:Y:S01]  /*10b30*/  FFMA.FTZ R47, R54, R42, R47 ;  /* 0x0000002a362f7223 */ /* 0x000fe2000001002f */
[-C--:B------:R-:W-:Y:S01]  /*10b40*/  FFMA.FTZ R53, R38, R44.reuse, -R53 ;  /* 0x0000002c26357223 */ /* 0x080fe20000010835 */
[-C--:B------:R-:W-:Y:S01]  /*10b50*/  FMUL.FTZ R4, R59, R49.reuse ;  /* 0x000000313b047220 */ /* 0x080fe20000410000 */
[----:B------:R-:W-:Y:S01]  /*10b60*/  LOP3.LUT R10, R10, 0xffff0000, RZ, 0xc0, !PT ;  /* 0xffff00000a0a7812 */ /* 0x000fe200078ec0ff */
[----:B------:R-:W-:Y:S01]  /*10b70*/  FFMA.FTZ R57, R52, R44, R57 ;  /* 0x0000002c34397223 */ /* 0x000fe20000010039 */
[----:B------:R-:W-:Y:S01]  /*10b80*/  LOP3.LUT R38, R34, 0xffff0000, RZ, 0xc0, !PT ;  /* 0xffff000022267812 */ /* 0x000fe200078ec0ff */
[----:B------:R-:W-:Y:S01]  /*10b90*/  FMUL.FTZ R34, R55, R49 ;  /* 0x0000003137227220 */ /* 0x000fe20000410000 */
[----:B------:R-:W-:Y:S01]  /*10ba0*/  LOP3.LUT R42, R40, 0xffff0000, RZ, 0xc0, !PT ;  /* 0xffff0000282a7812 */ /* 0x000fe200078ec0ff */
[----:B------:R-:W-:-:S02]  /*10bb0*/  IMAD.U32 R50, R11, 0x10000, RZ ;  /* 0x000100000b327824 */ /* 0x000fc400078e00ff */
[-C--:B------:R-:W-:Y:S01]  /*10bc0*/  FFMA.FTZ R40, R55, R45.reuse, -R4 ;  /* 0x0000002d37287223 */ /* 0x080fe20000010804 */
[----:B------:R-:W-:Y:S02]  /*10bd0*/  IMAD.U32 R44, R41, 0x10000, RZ ;  /* 0x00010000292c7824 */ /* 0x000fe400078e00ff */
[-C--:B------:R-:W-:Y:S01]  /*10be0*/  FMUL.FTZ R55, R38, R10.reuse ;  /* 0x0000000a26377220 */ /* 0x080fe20000410000 */
[----:B------:R-:W-:Y:S02]  /*10bf0*/  IMAD.U32 R4, R35, 0x10000, RZ ;  /* 0x0001000023047824 */ /* 0x000fe400078e00ff */
[----:B------:R-:W-:Y:S01]  /*10c00*/  FMUL.FTZ R49, R42, R10 ;  /* 0x0000000a2a317220 */ /* 0x000fe20000410000 */
[----:B------:R-:W-:Y:S01]  /*10c10*/  FFMA.FTZ R10, R59, R45, R34 ;  /* 0x0000002d3b0a7223 */ /* 0x000fe20000010022 */
[----:B------:R-:W-:Y:S01]  /*10c20*/  LOP3.LUT R11, R11, 0xffff0000, RZ, 0xc0, !PT ;  /* 0xffff00000b0b7812 */ /* 0x000fe200078ec0ff */
[-C--:B------:R-:W-:Y:S01]  /*10c30*/  FMUL.FTZ R45, R44, R50.reuse ;  /* 0x000000322c2d7220 */ /* 0x080fe20000410000 */
[----:B------:R-:W-:Y:S01]  /*10c40*/  LOP3.LUT R39, R39, 0xffff0000, RZ, 0xc0, !PT ;  /* 0xffff000027277812 */ /* 0x000fe200078ec0ff */
[----:B------:R-:W-:Y:S01]  /*10c50*/  FMUL.FTZ R59, R4, R50 ;  /* 0x00000032043b7220 */ /* 0x000fe20000410000 */
[----:B------:R-:W-:Y:S01]  /*10c60*/  LOP3.LUT R41, R41, 0xffff0000, RZ, 0xc0, !PT ;  /* 0xffff000029297812 */ /* 0x000fe200078ec0ff */
[----:B------:R-:W-:Y:S01]  /*10c70*/  FFMA.FTZ R55, R42, R6, R55 ;  /* 0x000000062a377223 */ /* 0x000fe20000010037 */
[----:B------:R-:W-:Y:S01]  /*10c80*/  LOP3.LUT R35, R35, 0xffff0000, RZ, 0xc0, !PT ;  /* 0xffff000023237812 */ /* 0x000fe200078ec0ff */
[----:B------:R-:W-:Y:S01]  /*10c90*/  FFMA.FTZ R45, R4, R46, -R45 ;  /* 0x0000002e042d7223 */ /* 0x000fe2000001082d */
[----:B------:R-:W-:Y:S01]  /*10ca0*/  LOP3.LUT R7, R7, 0xffff0000, RZ, 0xc0, !PT ;  /* 0xffff000007077812 */ /* 0x000fe200078ec0ff */
[----:B------:R-:W-:Y:S01]  /*10cb0*/  FFMA.FTZ R49, R38, R6, -R49 ;  /* 0x0000000626317223 */ /* 0x000fe20000010831 */
[----:B------:R-:W-:Y:S01]  /*10cc0*/  FFMA.FTZ R59, R44, R46, R59 ;  /* 0x0000002e2c3b7223 */ /* 0x000fe2000001003b */
        /* <DEDUP_REMOVED lines=18> */
.L_x_617:
[----:B------:R-:W-:Y:S05]  /*10df0*/  BSYNC B1 ;  /* 0x0000000000017941 */ /* 0x000fea0003800000 */
.L_x_616:
[----:B------:R-:W-:Y:S04]  /*10e00*/  BSSY B1, `(.L_x_618) ;  /* 0x0000061000017945 */ /* 0x000fe80003800000 */
[----:B------:R-:W-:Y:S05]  /*10e10*/  @P1 BRA `(.L_x_619) ;  /* 0x00000004007c1947 */ /* 0x000fea0003800000 */
[----:B01----:R-:W-:Y:S01]  /*10e20*/  SHF.R.S32.HI R5, RZ, 0x1f, R194 ;  /* 0x0000001fff057819 */ /* 0x003fe200000114c2 */
[----:B------:R-:W-:Y:S01]  /*10e30*/  IMAD.U32 R47, R28, 0x10000, RZ ;  /* 0x000100001c2f7824 */ /* 0x000fe200078e00ff */
[----:B------:R-:W-:Y:S01]  /*10e40*/  LEA.HI R4, R43, R198, RZ, 0x1d ;  /* 0x000000c62b047211 */ /* 0x000fe200078fe8ff */
[----:B------:R-:W-:Y:S01]  /*10e50*/  IMAD.U32 R45, R24, 0x10000, RZ ;  /* 0x00010000182d7824 */ /* 0x000fe200078e00ff */
[CC--:B------:R-:W-:Y:S01]  /*10e60*/  LEA.HI R7, R5.reuse, R194.reuse, RZ, 0x6 ;  /* 0x000000c205077211 */ /* 0x0c0fe200078f30ff */
[----:B------:R-:W-:Y:S01]  /*10e70*/  IMAD.U32 R55, R30, 0x10000, RZ ;  /* 0x000100001e377824 */ /* 0x000fe200078e00ff */
[----:B------:R-:W-:Y:S01]  /*10e80*/  LEA.HI R6, R5, R194, RZ, 0x3 ;  /* 0x000000c205067211 */ /* 0x000fe200078f18ff */
[----:B------:R-:W-:Y:S01]  /*10e90*/  IMAD.U32 R49, R26, 0x10000, RZ ;  /* 0x000100001a317824 */ /* 0x000fe200078e00ff */
[----:B------:R-:W-:Y:S01]  /*10ea0*/  SHF.R.S32.HI R5, RZ, 0x1f, R4 ;  /* 0x0000001fff057819 */ /* 0x000fe20000011404 */
[----:B------:R-:W-:Y:S01]  /*10eb0*/  IMAD.SHL.U32 R7, R7, 0x80, RZ ;  /* 0x0000008007077824 */ /* 0x000fe200078e00ff */
[----:B------:R-:W-:Y:S01]  /*10ec0*/  LOP3.LUT R8, R205, 0x38, R6, 0xf8, !PT ;  /* 0x00000038cd087812 */ /* 0x000fe200078ef806 */
[----:B------:R-:W-:Y:S01]  /*10ed0*/  IMAD.U32 R46, R29, 0x10000, RZ ;  /* 0x000100001d2e7824 */ /* 0x000fe200078e00ff */
[----:B------:R-:W-:Y:S01]  /*10ee0*/  LEA.HI R5, R5, R4, RZ, 0x3 ;  /* 0x0000000405057211 */ /* 0x000fe200078f18ff */
[----:B------:R-:W-:Y:S01]  /*10ef0*/  IMAD.SHL.U32 R4, R4, 0x8, RZ ;  /* 0x0000000804047824 */ /* 0x000fe200078e00ff */
[----:B------:R-:W-:Y:S01]  /*10f00*/  LOP3.LUT R6, R7, 0xffffe000, RZ, 0xc0, !PT ;  /* 0xffffe00007067812 */ /* 0x000fe200078ec0ff */
[----:B------:R-:W-:Y:S01]  /*10f10*/  IMAD.U32 R57, R31, 0x10000, RZ ;  /* 0x000100001f397824 */ /* 0x000fe200078e00ff */
[----:B------:R-:W-:Y:S01]  /*10f20*/  LOP3.LUT R8, R8, R60, RZ, 0x3c, !PT ;  /* 0x0000003c08087212 */ /* 0x000fe200078e3cff */
[----:B------:R-:W-:Y:S01]  /*10f30*/  IMAD.SHL.U32 R5, R5, 0x400, RZ ;  /* 0x0000040005057824 */ /* 0x000fe200078e00ff */
[----:B------:R-:W-:Y:S01]  /*10f40*/  LOP3.LUT R4, R205, 0x38, R4, 0xf8, !PT ;  /* 0x00000038cd047812 */ /* 0x000fe200078ef804 */
[----:B------:R-:W-:Y:S01]  /*10f50*/  IMAD.U32 R53, R27, 0x10000, RZ ;  /* 0x000100001b357824 */ /* 0x000fe200078e00ff */
[----:B------:R-:W-:-:S02]  /*10f60*/  IADD3 R6, R8, R6, R219 ;  /* 0x0000000608067210 */ /* 0x000fc40007ffe0db */
[----:B------:R-:W-:Y:S02]  /*10f70*/  LOP3.LUT R4, R4, R60, RZ, 0x3c, !PT ;  /* 0x0000003c04047212 */ /* 0x000fe400078e3cff */
[----:B------:R-:W-:Y:S01]  /*10f80*/  LOP3.LUT R5, R5, 0x7fffe000, RZ, 0xc0, !PT ;  /* 0x7fffe00005057812 */ /* 0x000fe200078ec0ff */
[----:B------:R-:W-:Y:S01]  /*10f90*/  IMAD R48, R6, 0x2, R229 ;  /* 0x0000000206307824 */ /* 0x000fe200078e02e5 */
[----:B------:R-:W-:Y:S02]  /*10fa0*/  LOP3.LUT R44, R28, 0xffff0000, RZ, 0xc0, !PT ;  /* 0xffff00001c2c7812 */ /* 0x000fe400078ec0ff */
[----:B------:R-:W-:Y:S02]  /*10fb0*/  IADD3 R9, R4, R5, R219 ;  /* 0x0000000504097210 */ /* 0x000fe40007ffe0db */
[----:B------:R-:W0:Y:S01]  /*10fc0*/  LDS.128 R4, [R48] ;  /* 0x0000000030047984 */ /* 0x000e220000000c00 */
[----:B------:R-:W-:Y:S02]  /*10fd0*/  LOP3.LUT R24, R24, 0xffff0000, RZ, 0xc0, !PT ;  /* 0xffff000018187812 */ /* 0x000fe400078ec0ff */
[----:B------:R-:W-:Y:S01]  /*10fe0*/  IMAD R32, R9, 0x2, R18 ;  /* 0x0000000209207824 */ /* 0x000fe200078e0212 */
[----:B------:R-:W-:-:S02]  /*10ff0*/  LOP3.LUT R26, R26, 0xffff0000, RZ, 0xc0, !PT ;  /* 0xffff00001a1a7812 */ /* 0x000fc400078ec0ff */
[----:B------:R-:W-:Y:S02]  /*11000*/  LOP3.LUT R30, R30, 0xffff0000, RZ, 0xc0, !PT ;  /* 0xffff00001e1e7812 */ /* 0x000fe400078ec0ff */
[----:B------:R-:W1:Y:S01]  /*11010*/  LDS.128 R8, [R32+0x12400] ;  /* 0x0124000020087984 */ /* 0x000e620000000c00 */
[----:B------:R-:W-:Y:S02]  /*11020*/  SHF.L.U32 R28, R25, 0x10, RZ ;  /* 0x00000010191c7819 */ /* 0x000fe400000006ff */
[----:B------:R-:W-:Y:S02]  /*11030*/  LOP3.LUT R29, R29, 0xffff0000, RZ, 0xc0, !PT ;  /* 0xffff00001d1d7812 */ /* 0x000fe400078ec0ff */
        /* <DEDUP_REMOVED lines=15> */
[-C--:B------:R-:W-:Y:S01]  /*11130*/  FMUL.FTZ R42, R47, R38.reuse ;  /* 0x000000262f2a7220 */ /* 0x080fe20000410000 */
[----:B------:R-:W-:Y:S01]  /*11140*/  FMUL.FTZ R38, R45, R38 ;  /* 0x000000262d267220 */ /* 0x000fe20000410000 */
[C---:B------:R-:W-:Y:S01]  /*11150*/  IMAD.U32 R39, R9.reuse, 0x10000, RZ ;  /* 0x0001000009277824 */ /* 0x040fe200078e00ff */
[----:B------:R-:W-:Y:S01]  /*11160*/  LOP3.LUT R9, R9, 0xffff0000, RZ, 0xc0, !PT ;  /* 0xffff000009097812 */ /* 0x000fe200078ec0ff */
[-C--:B------:R-:W-:Y:S01]  /*11170*/  FFMA.FTZ R42, R45, R33.reuse, -R42 ;  /* 0x000000212d2a7223 */ /* 0x080fe2000001082a */
[----:B------:R-:W-:Y:S01]  /*11180*/  FFMA.FTZ R38, R47, R33, R38 ;  /* 0x000000212f267223 */ /* 0x000fe20000010026 */
[-C--:B------:R-:W-:Y:S01]  /*11190*/  FMUL.FTZ R45, R44, R8.reuse ;  /* 0x000000082c2d7220 */ /* 0x080fe20000410000 */
[----:B------:R-:W-:Y:S01]  /*111a0*/  FMUL.FTZ R33, R24, R8 ;  /* 0x0000000818217220 */ /* 0x000fe20000410000 */
[----:B------:R-:W-:-:S02]  /*111b0*/  IMAD.U32 R41, R11, 0x10000, RZ ;  /* 0x000100000b297824 */ /* 0x000fc400078e00ff */
[----:B------:R-:W-:Y:S01]  /*111c0*/  FMUL.FTZ R51, R26, R10 ;  /* 0x0000000a1a337220 */ /* 0x000fe20000410000 */
[-C--:B------:R-:W-:Y:S01]  /*111d0*/  FFMA.FTZ R45, R24, R4.reuse, -R45 ;  /* 0x00000004182d7223 */ /* 0x080fe2000001082d */
[----:B------:R-:W-:Y:S01]  /*111e0*/  FFMA.FTZ R33, R44, R4, R33 ;  /* 0x000000042c217223 */ /* 0x000fe20000010021 */
[-C--:B------:R-:W-:Y:S01]  /*111f0*/  FMUL.FTZ R4, R55, R40.reuse ;  /* 0x0000002837047220 */ /* 0x080fe20000410000 */
[----:B------:R-:W-:Y:S01]  /*11200*/  FMUL.FTZ R40, R49, R40 ;  /* 0x0000002831287220 */ /* 0x000fe20000410000 */
[----:B------:R-:W-:Y:S01]  /*11210*/  FMUL.FTZ R47, R46, R39 ;  /* 0x000000272e2f7220 */ /* 0x000fe20000410000 */
[----:B------:R-:W-:Y:S01]  /*11220*/  LOP3.LUT R11, R11, 0xffff0000, RZ, 0xc0, !PT ;  /* 0xffff00000b0b7812 */ /* 0x000fe200078ec0ff */
[----:B------:R-:W-:Y:S01]  /*11230*/  FFMA.FTZ R8, R49, R35, -R4 ;  /* 0x0000002331087223 */ /* 0x000fe20000010804 */
[C---:B------:R-:W-:Y:S01]  /*11240*/  FMUL.FTZ R49, R30.reuse, R10 ;  /* 0x0000000a1e317220 */ /* 0x040fe20000410000 */
[----:B------:R-:W-:Y:S01]  /*11250*/  FMUL.FTZ R4, R57, R41 ;  /* 0x0000002939047220 */ /* 0x000fe20000410000 */
[-C--:B------:R-:W-:Y:S01]  /*11260*/  FFMA.FTZ R51, R30, R6.reuse, R51 ;  /* 0x000000061e337223 */ /* 0x080fe20000010033 */
[----:B------:R-:W-:Y:S01]  /*11270*/  FMUL.FTZ R39, R28, R39 ;  /* 0x000000271c277220 */ /* 0x000fe20000410000 */
[----:B------:R-:W-:Y:S01]  /*11280*/  FFMA.FTZ R49, R26, R6, -R49 ;  /* 0x000000061a317223 */ /* 0x000fe20000010831 */
[C---:B------:R-:W-:Y:S01]  /*11290*/  FMUL.FTZ R6, R53.reuse, R41 ;  /* 0x0000002935067220 */ /* 0x040fe20000410000 */
[-C--:B------:R-:W-:Y:S01]  /*112a0*/  FFMA.FTZ R47, R28, R34.reuse, -R47 ;  /* 0x000000221c2f7223 */ /* 0x080fe2000001082f */
[-C--:B------:R-:W-:Y:S01]  /*112b0*/  FFMA.FTZ R28, R53, R37.reuse, -R4 ;  /* 0x00000025351c7223 */ /* 0x080fe20000010804 */
[----:B------:R-:W-:Y:S01]  /*112c0*/  FFMA.FTZ R39, R46, R34, R39 ;  /* 0x000000222e277223 */ /* 0x000fe20000010027 */
        /* <DEDUP_REMOVED lines=20> */
.L_x_619:
[----:B------:R-:W-:Y:S05]  /*11410*/  BSYNC B1 ;  /* 0x0000000000017941 */ /* 0x000fea0003800000 */
.L_x_618:
[----:B------:R-:W-:Y:S05]  /*11420*/  @P2 BRA `(.L_x_594) ;  /* 0x00000004007c2947 */ /* 0x000fea0003800000 */
[----:B-12---:R-:W-:Y:S01]  /*11430*/  SHF.R.S32.HI R4, RZ, 0x1f, R193 ;  /* 0x0000001fff047819 */ /* 0x006fe200000114c1 */
[----:B------:R-:W-:Y:S01]  /*11440*/  IMAD.U32 R35, R14, 0x10000, RZ ;  /* 0x000100000e237824 */ /* 0x000fe200078e00ff */
[----:B------:R-:W-:Y:S01]  /*11450*/  LEA.HI R43, R43, R199, RZ, 0x1d ;  /* 0x000000c72b2b7211 */ /* 0x000fe200078fe8ff */
[----:B------:R-:W-:Y:S01]  /*11460*/  IMAD.U32 R33, R3, 0x10000, RZ ;  /* 0x0001000003217824 */ /* 0x000fe200078e00ff */
[CC--:B0-----:R-:W-:Y:S01]  /*11470*/  LEA.HI R5, R4.reuse, R193.reuse, RZ, 0x6 ;  /* 0x000000c104057211 */ /* 0x0c1fe200078f30ff */
        /* <DEDUP_REMOVED lines=9> */
[----:B------:R-:W-:-:S02]  /*11510*/  LOP3.LUT R6, R7, 0xffffe000, RZ, 0xc0, !PT ;  /* 0xffffe00007067812 */ /* 0x000fc400078ec0ff */
[----:B------:R-:W-:Y:S01]  /*11520*/  LOP3.LUT R8, R8, R60, RZ, 0x3c, !PT ;  /* 0x0000003c08087212 */ /* 0x000fe200078e3cff */
[----:B------:R-:W-:Y:S01]  /*11530*/  IMAD.SHL.U32 R5, R5, 0x400, RZ ;  /* 0x0000040005057824 */ /* 0x000fe200078e00ff */
[----:B------:R-:W-:Y:S02]  /*11540*/  LOP3.LUT R4, R205, 0x38, R4, 0xf8, !PT ;  /* 0x00000038cd047812 */ /* 0x000fe400078ef804 */
[----:B------:R-:W-:Y:S02]  /*11550*/  IADD3 R6, R8, R6, R219 ;  /* 0x0000000608067210 */ /* 0x000fe40007ffe0db */
[----:B------:R-:W-:Y:S02]  /*11560*/  LOP3.LUT R4, R4, R60, RZ, 0x3c, !PT ;  /* 0x0000003c04047212 */ /* 0x000fe400078e3cff */
[----:B------:R-:W-:Y:S01]  /*11570*/  LOP3.LUT R5, R5, 0x7fffe000, RZ, 0xc0, !PT ;  /* 0x7fffe00005057812 */ /* 0x000fe200078ec0ff */
[----:B------:R-:W-:Y:S01]  /*11580*/  IMAD R41, R6, 0x2, R229 ;  /* 0x0000000206297824 */ /* 0x000fe200078e02e5 */
[----:B------:R-:W-:-:S02]  /*11590*/  LOP3.LUT R42, R14, 0xffff0000, RZ, 0xc0, !PT ;  /* 0xffff00000e2a7812 */ /* 0x000fc400078ec0ff */
[----:B------:R-:W-:Y:S02]  /*115a0*/  IADD3 R9, R4, R5, R219 ;  /* 0x0000000504097210 */ /* 0x000fe40007ffe0db */
[----:B------:R-:W0:Y:S01]  /*115b0*/  LDS.128 R4, [R41] ;  /* 0x0000000029047984 */ /* 0x000e220000000c00 */
[----:B------:R-:W-:Y:S02]  /*115c0*/  LOP3.LUT R38, R3, 0xffff0000, RZ, 0xc0, !PT ;  /* 0xffff000003267812 */ /* 0x000fe400078ec0ff */
[----:B------:R-:W-:Y:S01]  /*115d0*/  IMAD R24, R9, 0x2, R18 ;  /* 0x0000000209187824 */ /* 0x000fe200078e0212 */
[----:B------:R-:W-:Y:S02]  /*115e0*/  LOP3.LUT R20, R20, 0xffff0000, RZ, 0xc0, !PT ;  /* 0xffff000014147812 */ /* 0x000fe400078ec0ff */
[----:B------:R-:W-:Y:S02]  /*115f0*/  LOP3.LUT R39, R15, 0xffff0000, RZ, 0xc0, !PT ;  /* 0xffff00000f277812 */ /* 0x000fe400078ec0ff */
[----:B------:R-:W1:Y:S01]  /*11600*/  LDS.128 R8, [R24+0x12400] ;  /* 0x0124000018087984 */ /* 0x000e620000000c00 */
        /* <DEDUP_REMOVED lines=14> */
[C---:B------:R-:W-:Y:S01]  /*116f0*/  FMUL.FTZ R14, R33.reuse, R29 ;  /* 0x0000001d210e7220 */ /* 0x040fe20000410000 */
[----:B------:R-:W-:Y:S01]  /*11700*/  FMUL.FTZ R3, R42, R8 ;  /* 0x000000082a037220 */ /* 0x000fe20000410000 */
[----:B------:R-:W-:Y:S01]  /*11710*/  FMUL.FTZ R29, R44, R30 ;  /* 0x0000001e2c1d7220 */ /* 0x000fe20000410000 */
[-C--:B------:R-:W-:Y:S01]  /*11720*/  FFMA.FTZ R34, R33, R25.reuse, -R34 ;  /* 0x0000001921227223 */ /* 0x080fe20000010822 */
[----:B------:R-:W-:Y:S01]  /*11730*/  FFMA.FTZ R14, R35, R25, R14 ;  /* 0x00000019230e7223 */ /* 0x000fe2000001000e */
[----:B------:R-:W-:Y:S01]  /*11740*/  FMUL.FTZ R25, R38, R8 ;  /* 0x0000000826197220 */ /* 0x000fe20000410000 */
[----:B------:R-:W-:Y:S01]  /*11750*/  FMUL.FTZ R33, R40, R30 ;  /* 0x0000001e28217220 */ /* 0x000fe20000410000 */
[----:B------:R-:W-:-:S02]  /*11760*/  IMAD.U32 R31, R10, 0x10000, RZ ;  /* 0x000100000a1f7824 */ /* 0x000fc400078e00ff */
[-C--:B------:R-:W-:Y:S01]  /*11770*/  FFMA.FTZ R3, R38, R4.reuse, -R3 ;  /* 0x0000000426037223 */ /* 0x080fe20000010803 */
[----:B------:R-:W-:Y:S02]  /*11780*/  IMAD.U32 R35, R12, 0x10000, RZ ;  /* 0x000100000c237824 */ /* 0x000fe400078e00ff */
[----:B------:R-:W-:Y:S01]  /*11790*/  FFMA.FTZ R25, R42, R4, R25 ;  /* 0x000000042a197223 */ /* 0x000fe20000010019 */
[-C--:B------:R-:W-:Y:S01]  /*117a0*/  FFMA.FTZ R29, R40, R26.reuse, -R29 ;  /* 0x0000001a281d7223 */ /* 0x080fe2000001081d */
[----:B------:R-:W-:Y:S01]  /*117b0*/  FFMA.FTZ R33, R44, R26, R33 ;  /* 0x0000001a2c217223 */ /* 0x000fe20000010021 */
[----:B------:R-:W-:Y:S01]  /*117c0*/  LOP3.LUT R10, R10, 0xffff0000, RZ, 0xc0, !PT ;  /* 0xffff00000a0a7812 */ /* 0x000fe200078ec0ff */
[-C--:B------:R-:W-:Y:S01]  /*117d0*/  FMUL.FTZ R4, R37, R31.reuse ;  /* 0x0000001f25047220 */ /* 0x080fe20000410000 */
[----:B------:R-:W-:Y:S01]  /*117e0*/  LOP3.LUT R26, R12, 0xffff0000, RZ, 0xc0, !PT ;  /* 0xffff00000c1a7812 */ /* 0x000fe200078ec0ff */
[----:B------:R-:W-:Y:S01]  /*117f0*/  FMUL.FTZ R12, R35, R31 ;  /* 0x0000001f230c7220 */ /* 0x000fe20000410000 */
[----:B------:R-:W-:-:S02]  /*11800*/  IMAD.U32 R32, R11, 0x10000, RZ ;  /* 0x000100000b207824 */ /* 0x000fc400078e00ff */
[-C--:B------:R-:W-:Y:S01]  /*11810*/  FFMA.FTZ R8, R35, R27.reuse, -R4 ;  /* 0x0000001b23087223 */ /* 0x080fe20000010804 */
[----:B------:R-:W-:Y:S02]  /*11820*/  IMAD.U32 R30, R21, 0x10000, RZ ;  /* 0x00010000151e7824 */ /* 0x000fe400078e00ff */
[-C--:B------:R-:W-:Y:S01]  /*11830*/  FMUL.FTZ R31, R20, R10.reuse ;  /* 0x0000000a141f7220 */ /* 0x080fe20000410000 */
[----:B------:R-:W-:Y:S01]  /*11840*/  FMUL.FTZ R35, R26, R10 ;  /* 0x0000000a1a237220 */ /* 0x000fe20000410000 */
[----:B------:R-:W-:Y:S01]  /*11850*/  LOP3.LUT R11, R11, 0xffff0000, RZ, 0xc0, !PT ;  /* 0xffff00000b0b7812 */ /* 0x000fe200078ec0ff */
[----:B------:R-:W-:Y:S02]  /*11860*/  IMAD.U32 R4, R13, 0x10000, RZ ;  /* 0x000100000d047824 */ /* 0x000fe400078e00ff */
[----:B------:R-:W-:Y:S01]  /*11870*/  FFMA.FTZ R10, R37, R27, R12 ;  /* 0x0000001b250a7223 */ /* 0x000fe2000001000c */
[----:B------:R-:W-:Y:S01]  /*11880*/  LOP3.LUT R21, R21, 0xffff0000, RZ, 0xc0, !PT ;  /* 0xffff000015157812 */ /* 0x000fe200078ec0ff */
[----:B------:R-:W-:Y:S01]  /*11890*/  FMUL.FTZ R27, R30, R32 ;  /* 0x000000201e1b7220 */ /* 0x000fe20000410000 */
[----:B------:R-:W-:Y:S01]  /*118a0*/  LOP3.LUT R13, R13, 0xffff0000, RZ, 0xc0, !PT ;  /* 0xffff00000d0d7812 */ /* 0x000fe200078ec0ff */
[-C--:B------:R-:W-:Y:S01]  /*118b0*/  FFMA.FTZ R31, R26, R6.reuse, -R31 ;  /* 0x000000061a1f7223 */ /* 0x080fe2000001081f */
[----:B------:R-:W-:Y:S01]  /*118c0*/  FFMA.FTZ R35, R20, R6, R35 ;  /* 0x0000000614237223 */ /* 0x000fe20000010023 */
[C---:B------:R-:W-:Y:S01]  /*118d0*/  FMUL.FTZ R37, R4.reuse, R32 ;  /* 0x0000002004257220 */ /* 0x040fe20000410000 */
[-C--:B------:R-:W-:Y:S01]  /*118e0*/  FFMA.FTZ R27, R4, R28.reuse, -R27 ;  /* 0x0000001c041b7223 */ /* 0x080fe2000001081b */
        /* <DEDUP_REMOVED lines=19> */
.L_x_594:
[----:B------:R-:W-:Y:S05]  /*11a20*/  BSYNC B0 ;  /* 0x0000000000007941 */ /* 0x000fea0003800000 */
.L_x_575:
[----:B------:R-:W-:Y:S01]  /*11a30*/  @!PT LDS RZ, [RZ] ;  /* 0x00000000fffff984 */ /* 0x000fe20000000800 */
[----:B------:R-:W-:Y:S01]  /*11a40*/  @!PT LDS RZ, [RZ] ;  /* 0x00000000fffff984 */ /* 0x000fe20000000800 */
[----:B------:R-:W-:Y:S01]  /*11a50*/  @!PT LDS RZ, [RZ] ;  /* 0x00000000fffff984 */ /* 0x000fe20000000800 */
[----:B------:R-:W-:Y:S01]  /*11a60*/  @!PT LDS RZ, [RZ] ;  /* 0x00000000fffff984 */ /* 0x000fe20000000800 */
[----:B------:R5:W-:Y:S06]  /*11a70*/  MEMBAR.ALL.CTA ;  /* 0x0000000000007992 */ /* 0x000bec0000008000 */
[----:B-----5:R-:W5:Y:S01]  /*11a80*/  FENCE.VIEW.ASYNC.S ;  /* 0x00000000000073c6 */ /* 0x020f620000000000 */
[----:B------:R-:W-:Y:S05]  /*11a90*/  WARPSYNC.ALL ;  /* 0x0000000000007948 */ /* 0x000fea0003800000 */
[----:B-----5:R-:W-:Y:S06]  /*11aa0*/  BAR.SYNC.DEFER_BLOCKING 0xd, 0x100 ;  /* 0x0344000000007b1d */ /* 0x020fec0000010000 */
.L_x_573:
[----:B------:R-:W-:-:S13]  /*11ab0*/  ISETP.NE.AND P0, PT, R214, 0x3, PT ;  /* 0x00000003d600780c */ /* 0x000fda0003f05270 */
[----:B------:R-:W-:Y:S05]  /*11ac0*/  @!P0 BRA `(.L_x_620) ;  /* 0x0000000000048947 */ /* 0x000fea0003800000 */
[----:B------:R-:W-:Y:S01]  /*11ad0*/  BPT.TRAP 0x1 ;  /* 0x000000040000795c */ /* 0x000fe20000300000 */
.L_x_620:
[----:B012-4-:R-:W-:Y:S01]  /*11ae0*/  IMAD R3, R211, 0x8, R18 ;  /* 0x00000008d3037824 */ /* 0x017fe200078e0212 */
[----:B---3--:R-:W-:-:S04]  /*11af0*/  SHF.L.U32 R0, R220, 0x1f, RZ ;  /* 0x0000001fdc007819 */ /* 0x008fc800000006ff */
[----:B------:R0:W1:Y:S01]  /*11b00*/  SYNCS.PHASECHK.TRANS64.TRYWAIT P1, [R3+URZ+0x30830], R0 ;  /* 0x03083000030075a7 */ /* 0x000062000802017f */
[----:B------:R-:W-:Y:S05]  /*11b10*/  @!P0 BRA `(.L_x_621) ;  /* 0x0000000000048947 */ /* 0x000fea0003800000 */
[----:B------:R-:W-:Y:S01]  /*11b20*/  BPT.TRAP 0x1 ;  /* 0x000000040000795c */ /* 0x000fe20000300000 */
.L_x_621:
[----:B------:R-:W-:Y:S01]  /*11b30*/  IMAD.MOV.U32 R119, RZ, RZ, RZ ;  /* 0x000000ffff777224 */ /* 0x000fe200078e00ff */
[----:B-1----:R-:W-:Y:S06]  /*11b40*/  @P1 BRA `(.L_x_622) ;  /* 0x0000000000081947 */ /* 0x002fec0003800000 */
[----:B------:R-:W1:Y:S02]  /*11b50*/  SYNCS.PHASECHK.TRANS64.TRYWAIT P1, [R3+URZ+0x30830], R0 ;  /* 0x03083000030075a7 */ /* 0x000e64000802017f */
[----:B-1----:R-:W-:Y:S05]  /*11b60*/  @!P1 BRA `(.L_x_623) ;  /* 0x0000011400d49947 */ /* 0x002fea0003800000 */
.L_x_622:
[----:B------:R-:W-:Y:S05]  /*11b70*/  WARPSYNC.ALL ;  /* 0x0000000000007948 */ /* 0x000fea0003800000 */
[----:B01----:R-:W-:Y:S01]  /*11b80*/  VIADD R0, R18, 0x1e400 ;  /* 0x0001e40012007836 */ /* 0x003fe20000000000 */
[----:B------:R-:W-:Y:S01]  /*11b90*/  R2UR UR4, R36 ;  /* 0x00000000240472ca */ /* 0x000fe200000e0000 */
[----:B------:R-:W-:Y:S01]  /*11ba0*/  UMOV UR9, 0x40000040 ;  /* 0x4000004000097882 */ /* 0x000fe20000000000 */
[----:B------:R-:W-:Y:S01]  /*11bb0*/  MOV R5, 0x40000040 ;  /* 0x4000004000057802 */ /* 0x000fe20000000f00 */
[----:B------:R-:W-:Y:S01]  /*11bc0*/  WARPGROUP.ARRIVE ;  /* 0x00000000000079c5 */ /* 0x000fe20000000000 */
[----:B------:R-:W-:Y:S01]  /*11bd0*/  SHF.R.U32.HI R0, RZ, 0x4, R0 ;  /* 0x00000004ff007819 */ /* 0x000fe20000011600 */
[----:B------:R-:W-:Y:S01]  /*11be0*/  IMAD.MOV.U32 R7, RZ, RZ, 0x40000040 ;  /* 0x40000040ff077424 */ /* 0x000fe200078e00ff */
[----:B------:R-:W-:Y:S01]  /*11bf0*/  R2UR UR11, R5 ;  /* 0x00000000050b72ca */ /* 0x000fe200000e0000 */
[----:B------:R-:W-:Y:S01]  /*11c00*/  IMAD.U32 R9, RZ, RZ, UR9 ;  /* 0x00000009ff097e24 */ /* 0x000fe2000f8e00ff */
[----:B------:R-:W-:Y:S01]  /*11c10*/  LOP3.LUT R0, R0, 0x3fff, RZ, 0xc0, !PT ;  /* 0x00003fff00007812 */ /* 0x000fe200078ec0ff */
[----:B------:R-:W-:Y:S01]  /*11c20*/  UMOV UR57, 0x40000040 ;  /* 0x4000004000397882 */ /* 0x000fe20000000000 */
[----:B------:R-:W-:Y:S01]  /*11c30*/  UMOV UR53, 0x40000040 ;  /* 0x4000004000357882 */ /* 0x000fe20000000000 */
[----:B------:R-:W-:Y:S01]  /*11c40*/  UMOV UR45, 0x40000040 ;  /* 0x40000040002d7882 */ /* 0x000fe20000000000 */
[----:B------:R-:W-:Y:S01]  /*11c50*/  LOP3.LUT R222, R0, 0x10000, RZ, 0xfc, !PT ;  /* 0x0001000000de7812 */ /* 0x000fe200078efcff */
[----:B------:R-:W-:Y:S01]  /*11c60*/  ULOP3.LUT UR4, UR4, 0x10000, URZ, 0xfc, !UPT ;  /* 0x0001000004047892 */ /* 0x000fe2000f8efc3f */
[----:B------:R-:W-:Y:S01]  /*11c70*/  IMAD.MOV.U32 R5, RZ, RZ, 0x40000040 ;  /* 0x40000040ff057424 */ /* 0x000fe200078e00ff */
[----:B------:R-:W-:Y:S01]  /*11c80*/  UMOV UR41, 0x40000040 ;  /* 0x4000004000297882 */ /* 0x000fe20000000000 */
[----:B------:R-:W-:Y:S01]  /*11c90*/  UMOV UR37, 0x40000040 ;  /* 0x4000004000257882 */ /* 0x000fe20000000000 */
[----:B------:R-:W-:Y:S01]  /*11ca0*/  IMAD R4, R211, 0x900, R222 ;  /* 0x00000900d3047824 */ /* 0x000fe200078e02de */
[----:B------:R-:W-:Y:S01]  /*11cb0*/  UIADD3 UR5, UR4, 0x2, URZ ;  /* 0x0000000204057890 */ /* 0x000fe2000fffe03f */
[----:B------:R-:W-:Y:S01]  /*11cc0*/  R2UR UR39, R5 ;  /* 0x00000000052772ca */ /* 0x000fe200000e0000 */
[----:B------:R-:W-:Y:S01]  /*11cd0*/  UMOV UR8, UR4 ;  /* 0x0000000400087c82 */ /* 0x000fe20008000000 */
[C---:B------:R-:W-:Y:S01]  /*11ce0*/  VIADD R6, R4.reuse, 0x2 ;  /* 0x0000000204067836 */ /* 0x040fe20000000000 */
[----:B------:R-:W-:Y:S01]  /*11cf0*/  R2UR UR10, R4 ;  /* 0x00000000040a72ca */ /* 0x000fe200000e0000 */
[----:B------:R-:W-:Y:S01]  /*11d00*/  IMAD.U32 R8, RZ, RZ, UR8 ;  /* 0x00000008ff087e24 */ /* 0x000fe2000f8e00ff */
[----:B------:R-:W-:-:S02]  /*11d10*/  UIADD3 UR56, UR4, 0x406, URZ ;  /* 0x0000040604387890 */ /* 0x000fc4000fffe03f */
[----:B------:R-:W-:Y:S02]  /*11d20*/  UIADD3 UR52, UR4, 0x800, URZ ;  /* 0x0000080004347890 */ /* 0x000fe4000fffe03f */
[----:B------:R0:W-:Y:S01]  /*11d30*/  STL.64 [R1+0x38], R8 ;  /* 0x0000380801007387 */ /* 0x0001e20000100a00 */
[----:B------:R-:W-:Y:S02]  /*11d40*/  UIADD3 UR44, UR4, 0x802, URZ ;  /* 0x00000802042c7890 */ /* 0x000fe4000fffe03f */
[----:B------:R-:W-:Y:S02]  /*11d50*/  UIADD3 UR40, UR4, 0x804, URZ ;  /* 0x0000080404287890 */ /* 0x000fe4000fffe03f */
[----:B------:R-:W-:Y:S02]  /*11d60*/  UIADD3 UR36, UR4, 0x806, URZ ;  /* 0x0000080604247890 */ /* 0x000fe4000fffe03f */
[----:B------:R-:W-:Y:S01]  /*11d70*/  HGMMA.64x96x16.F32.BF16 R24, gdesc[UR8], RZ, !UPT, gsb0 ;  /* 0x01600000081879f0 */ /* 0x000fe2000c0018ff */
[----:B------:R-:W-:Y:S01]  /*11d80*/  R2UR UR10, R6 ;  /* 0x00000000060a72ca */ /* 0x000fe200000e0000 */
[----:B------:R-:W-:Y:S01]  /*11d90*/  UMOV UR8, UR5 ;  /* 0x0000000500087c82 */ /* 0x000fe20008000000 */
[----:B------:R-:W-:Y:S01]  /*11da0*/  R2UR UR11, R7 ;  /* 0x00000000070b72ca */ /* 0x000fe200000e0000 */
[----:B------:R-:W-:Y:S01]  /*11db0*/  UMOV UR9, 0x40000040 ;  /* 0x4000004000097882 */ /* 0x000fe20000000000 */
[----:B------:R-:W-:Y:S01]  /*11dc0*/  VIADD R6, R4, 0x4 ;  /* 0x0000000404067836 */ /* 0x000fe20000000000 */
[----:B------:R-:W-:Y:S01]  /*11dd0*/  UIADD3 UR5, UR4, 0x4, URZ ;  /* 0x0000000404057890 */ /* 0x000fe2000fffe03f */
[----:B------:R-:W-:-:S02]  /*11de0*/  IMAD.MOV.U32 R7, RZ, RZ, 0x40000040 ;  /* 0x40000040ff077424 */ /* 0x000fc400078e00ff */
[----:B0-----:R-:W-:Y:S02]  /*11df0*/  IMAD.U32 R8, RZ, RZ, UR8 ;  /* 0x00000008ff087e24 */ /* 0x001fe4000f8e00ff */
[----:B------:R-:W-:-:S05]  /*11e00*/  IMAD.U32 R9, RZ, RZ, UR9 ;  /* 0x00000009ff097e24 */ /* 0x000fca000f8e00ff */
[----:B------:R0:W-:Y:S01]  /*11e10*/  STL.64 [R1+0x30], R8 ;  /* 0x0000300801007387 */ /* 0x0001e20000100a00 */
[----:B------:R-:W-:Y:S02]  /*11e20*/  WARPGROUP.DEPBAR.LE gsb0, 0x0 ;  /* 0x00008000000079c5 */ /* 0x000fe40000010000 */
[----:B------:R-:W-:-:S06]  /*11e30*/  WARPGROUP.ARRIVE ;  /* 0x00000000000079c5 */ /* 0x000fcc0000000000 */
[----:B------:R-:W-:Y:S01]  /*11e40*/  HGMMA.64x96x16.F32.BF16 R24, gdesc[UR8], R24, gsb0 ;  /* 0x01600000081879f0 */ /* 0x000fe20008001818 */
[----:B------:R-:W-:Y:S01]  /*11e50*/  R2UR UR10, R6 ;  /* 0x00000000060a72ca */ /* 0x000fe200000e0000 */
[----:B------:R-:W-:Y:S01]  /*11e60*/  UMOV UR8, UR5 ;  /* 0x0000000500087c82 */ /* 0x000fe20008000000 */
[----:B------:R-:W-:Y:S01]  /*11e70*/  R2UR UR11, R7 ;  /* 0x00000000070b72ca */ /* 0x000fe200000e0000 */
[----:B------:R-:W-:Y:S01]  /*11e80*/  UMOV UR9, 0x40000040 ;  /* 0x4000004000097882 */ /* 0x000fe20000000000 */
[----:B------:R-:W-:Y:S01]  /*11e90*/  VIADD R6, R4, 0x6 ;  /* 0x0000000604067836 */ /* 0x000fe20000000000 */
[----:B------:R-:W-:Y:S01]  /*11ea0*/  UIADD3 UR5, UR4, 0x6, URZ ;  /* 0x0000000604057890 */ /* 0x000fe2000fffe03f */
[----:B------:R-:W-:Y:S02]  /*11eb0*/  IMAD.MOV.U32 R7, RZ, RZ, 0x40000040 ;  /* 0x40000040ff077424 */ /* 0x000fe400078e00ff */
        /* <DEDUP_REMOVED lines=49> */
[----:B------:R-:W-:Y:S02]  /*121d0*/  VIADD R6, R4, 0x306 ;  /* 0x0000030604067836 */ /* 0x000fe40000000000 */
[----:B------:R-:W-:Y:S02]  /*121e0*/  IMAD.MOV.U32 R7, RZ, RZ, 0x40000040 ;  /* 0x40000040ff077424 */ /* 0x000fe400078e00ff */
[----:B0-----:R-:W-:Y:S01]  /*121f0*/  IMAD.U32 R8, RZ, RZ, UR8 ;  /* 0x00000008ff087e24 */ /* 0x001fe2000f8e00ff */
[----:B------:R-:W-:Y:S01]  /*12200*/  R2UR UR58, R6 ;  /* 0x00000000063a72ca */ /* 0x000fe200000e0000 */
[----:B------:R-:W-:Y:S01]  /*12210*/  IMAD.U32 R9, RZ, RZ, UR9 ;  /* 0x00000009ff097e24 */ /* 0x000fe2000f8e00ff */
[----:B------:R-:W-:Y:S01]  /*12220*/  R2UR UR59, R7 ;  /* 0x00000000073b72ca */ /* 0x000fe200000e0000 */
[----:B------:R-:W-:Y:S01]  /*12230*/  IMAD.MOV.U32 R7, RZ, RZ, 0x40000040 ;  /* 0x40000040ff077424 */ /* 0x000fe200078e00ff */
[----:B------:R-:W-:-:S02]  /*12240*/  IADD3 R6, R4, 0x600, RZ ;  /* 0x0000060004067810 */ /* 0x000fc40007ffe0ff */
[----:B------:R0:W-:Y:S02]  /*12250*/  STL.64 [R1+0x8], R8 ;  /* 0x0000080801007387 */ /* 0x0001e40000100a00 */
[----:B------:R-:W-:Y:S01]  /*12260*/  R2UR UR54, R6 ;  /* 0x00000000063672ca */ /* 0x000fe200000e0000 */
[----:B------:R-:W-:Y:S01]  /*12270*/  VIADD R6, R4, 0x602 ;  /* 0x0000060204067836 */ /* 0x000fe20000000000 */
[----:B------:R-:W-:Y:S01]  /*12280*/  R2UR UR55, R7 ;  /* 0x00000000073772ca */ /* 0x000fe200000e0000 */
[----:B------:R-:W-:-:S03]  /*12290*/  IMAD.MOV.U32 R7, RZ, RZ, 0x40000040 ;  /* 0x40000040ff077424 */ /* 0x000fc600078e00ff */
[----:B------:R-:W-:Y:S01]  /*122a0*/  R2UR UR46, R6 ;  /* 0x00000000062e72ca */ /* 0x000fe200000e0000 */
[C---:B------:R-:W-:Y:S01]  /*122b0*/  VIADD R6, R4.reuse, 0x604 ;  /* 0x0000060404067836 */ /* 0x040fe20000000000 */
[----:B------:R-:W-:Y:S01]  /*122c0*/  R2UR UR47, R7 ;  /* 0x00000000072f72ca */ /* 0x000fe200000e0000 */
[----:B------:R-:W-:Y:S02]  /*122d0*/  IMAD.MOV.U32 R7, RZ, RZ, 0x40000040 ;  /* 0x40000040ff077424 */ /* 0x000fe400078e00ff */
[----:B------:R-:W-:Y:S01]  /*122e0*/  VIADD R4, R4, 0x606 ;  /* 0x0000060604047836 */ /* 0x000fe20000000000 */
[----:B------:R-:W-:Y:S02]  /*122f0*/  R2UR UR42, R6 ;  /* 0x00000000062a72ca */ /* 0x000fe400000e0000 */
[----:B------:R-:W-:Y:S02]  /*12300*/  R2UR UR43, R7 ;  /* 0x00000000072b72ca */ /* 0x000fe400000e0000 */
[----:B------:R-:W-:Y:S01]  /*12310*/  R2UR UR38, R4 ;  /* 0x00000000042672ca */ /* 0x000fe200000e0000 */
[----:B------:R-:W-:-:S02]  /*12320*/  WARPGROUP.DEPBAR.LE gsb0, 0x0 ;  /* 0x00008000000079c5 */ /* 0x000fc40000010000 */
        /* <DEDUP_REMOVED lines=18> */
[----:B0-----:R-:W-:Y:S05]  /*12450*/  @!P0 BRA `(.L_x_624) ;  /* 0x0000000000048947 */ /* 0x001fea0003800000 */
[----:B------:R-:W-:Y:S01]  /*12460*/  BPT.TRAP 0x1 ;  /* 0x000000040000795c */ /* 0x000fe20000300000 */
.L_x_624:
[----:B------:R-:W2:Y:S01]  /*12470*/  LDL R0, [R1+0x44] ;  /* 0x0000440001007983 */ /* 0x000ea20000100800 */
[----:B------:R-:W-:Y:S01]  /*12480*/  ULDC UR4, c[0x0][0x988] ;  /* 0x0002620000047ab9 */ /* 0x000fe20000000800 */
[----:B------:R-:W-:Y:S01]  /*12490*/  P2R R4, PR, RZ, 0x1 ;  /* 0x00000001ff047803 */ /* 0x000fe20000000000 */
[----:B------:R-:W-:Y:S01]  /*124a0*/  ULDC UR38, c[0x0][0x988] ;  /* 0x0002620000267ab9 */ /* 0x000fe20000000800 */
[----:B------:R-:W-:Y:S01]  /*124b0*/  BSSY B0, `(.L_x_625) ;  /* 0x00003f4000007945 */ /* 0x000fe20003800000 */
[--C-:B------:R-:W-:Y:S01]  /*124c0*/  IMAD.MOV.U32 R118, RZ, RZ, R119.reuse ;  /* 0x000000ffff767224 */ /* 0x100fe200078e0077 */
[----:B------:R-:W-:Y:S01]  /*124d0*/  MOV R102, R119 ;  /* 0x0000007700667202 */ /* 0x000fe20000000f00 */
[--C-:B------:R-:W-:Y:S02]  /*124e0*/  IMAD.MOV.U32 R117, RZ, RZ, R119.reuse ;  /* 0x000000ffff757224 */ /* 0x100fe400078e0077 */
[--C-:B------:R-:W-:Y:S02]  /*124f0*/  IMAD.MOV.U32 R116, RZ, RZ, R119.reuse ;  /* 0x000000ffff747224 */ /* 0x100fe400078e0077 */
[----:B------:R-:W-:-:S02]  /*12500*/  IMAD.MOV.U32 R115, RZ, RZ, R119 ;  /* 0x000000ffff737224 */ /* 0x000fc400078e0077 */
[--C-:B------:R-:W-:Y:S02]  /*12510*/  IMAD.MOV.U32 R114, RZ, RZ, R119.reuse ;  /* 0x000000ffff727224 */ /* 0x100fe400078e0077 */
[--C-:B------:R-:W-:Y:S02]  /*12520*/  IMAD.MOV.U32 R113, RZ, RZ, R119.reuse ;  /* 0x000000ffff717224 */ /* 0x100fe400078e0077 */
[--C-:B------:R-:W-:Y:S02]  /*12530*/  IMAD.MOV.U32 R112, RZ, RZ, R119.reuse ;  /* 0x000000ffff707224 */ /* 0x100fe400078e0077 */
        /* <DEDUP_REMOVED lines=22> */
[----:B------:R-:W-:Y:S01]  /*126a0*/  IMAD.MOV.U32 R72, RZ, RZ, R119 ;  /* 0x000000ffff487224 */ /* 0x000fe200078e0077 */
[----:B--2---:R-:W-:-:S05]  /*126b0*/  IADD3 R5, R138, 0x60, -R0 ;  /* 0x000000608a057810 */ /* 0x004fca0007ffe800 */
[----:B------:R-:W-:-:S05]  /*126c0*/  IMAD R5, R2, -0x60, R5 ;  /* 0xffffffa002057824 */ /* 0x000fca00078e0205 */
[C---:B------:R-:W-:Y:S02]  /*126d0*/  ISETP.GT.AND P6, PT, R5.reuse, RZ, PT ;  /* 0x000000ff0500720c */ /* 0x040fe40003fc4270 */
[C---:B------:R-:W-:Y:S02]  /*126e0*/  ISETP.GT.AND P5, PT, R5.reuse, 0x1, PT ;  /* 0x000000010500780c */ /* 0x040fe40003fa4270 */
[----:B------:R-:W-:Y:S02]  /*126f0*/  ISETP.GT.AND P4, PT, R5, 0x8, PT ;  /* 0x000000080500780c */ /* 0x000fe40003f84270 */
[----:B------:R-:W-:Y:S02]  /*12700*/  FSEL R24, R24, -INF , P6 ;  /* 0xff80000018187808 */ /* 0x000fe40003000000 */
[----:B------:R-:W-:Y:S02]  /*12710*/  FSEL R89, R25, -INF , P5 ;  /* 0xff80000019597808 */ /* 0x000fe40002800000 */
[----:B------:R-:W-:-:S02]  /*12720*/  ISETP.GT.AND P3, PT, R5, 0x9, PT ;  /* 0x000000090500780c */ /* 0x000fc40003f64270 */
[----:B------:R-:W-:Y:S02]  /*12730*/  FSEL R85, R28, -INF , P4 ;  /* 0xff8000001c557808 */ /* 0x000fe40002000000 */
[----:B------:R-:W-:Y:S02]  /*12740*/  FMNMX.FTZ R0, R24, R89, !PT ;  /* 0x0000005918007209 */ /* 0x000fe40007810000 */
[----:B------:R-:W-:Y:S02]  /*12750*/  ISETP.GT.AND P2, PT, R5, 0x10, PT ;  /* 0x000000100500780c */ /* 0x000fe40003f44270 */
[----:B------:R-:W-:Y:S02]  /*12760*/  FSEL R77, R29, -INF , P3 ;  /* 0xff8000001d4d7808 */ /* 0x000fe40001800000 */
[----:B------:R-:W-:Y:S02]  /*12770*/  FMNMX.FTZ R0, R85, R0, !PT ;  /* 0x0000000055007209 */ /* 0x000fe40007810000 */
        /* <DEDUP_REMOVED lines=17> */
[----:B------:R-:W-:Y:S01]  /*12890*/  FSEL R37, R40, -INF , P4 ;  /* 0xff80000028257808 */ /* 0x000fe20002000000 */
[----:B------:R-:W-:Y:S01]  /*128a0*/  IMAD.MOV.U32 R40, RZ, RZ, R119 ;  /* 0x000000ffff287224 */ /* 0x000fe200078e0077 */
        /* <DEDUP_REMOVED lines=36> */
[--C-:B------:R-:W-:Y:S01]  /*12af0*/  IMAD.MOV.U32 R56, RZ, RZ, R119.reuse ;  /* 0x000000ffff387224 */ /* 0x100fe200078e0077 */
[----:B------:R-:W-:Y:S02]  /*12b00*/  FMNMX.FTZ R0, R93, R0, !PT ;  /* 0x000000005d007209 */ /* 0x000fe40007810000 */
[----:B------:R-:W-:Y:S01]  /*12b10*/  FSEL R25, R50, -INF , P6 ;  /* 0xff80000032197808 */ /* 0x000fe20003000000 */
[----:B------:R-:W-:Y:S01]  /*12b20*/  IMAD.MOV.U32 R50, RZ, RZ, R119 ;  /* 0x000000ffff327224 */ /* 0x000fe200078e0077 */
        /* <DEDUP_REMOVED lines=29> */
[----:B------:R-:W-:Y:S02]  /*12d00*/  FMNMX.FTZ R0, R103, R0, !PT ;  /* 0x0000000067007209 */ /* 0x000fe40007810000 */
[----:B------:R-:W-:Y:S02]  /*12d10*/  FSEL R67, R67, -INF , P3 ;  /* 0xff80000043437808 */ /* 0x000fe40001800000 */
[----:B------:R-:W-:Y:S01]  /*12d20*/  FMNMX.FTZ R8, R69, R0, !PT ;  /* 0x0000000045087209 */ /* 0x000fe20007810000 */
[----:B------:R-:W-:Y:S01]  /*12d30*/  IMAD.U32 R0, RZ, RZ, UR4 ;  /* 0x00000004ff007e24 */ /* 0x000fe2000f8e00ff */
[----:B------:R-:W-:-:S02]  /*12d40*/  FSEL R71, R71, -INF , P1 ;  /* 0xff80000047477808 */ /* 0x000fc40000800000 */
[----:B------:R-:W-:Y:S01]  /*12d50*/  MOV R44, R119 ;  /* 0x00000077002c7202 */ /* 0x000fe20000000f00 */
[----:B------:R-:W0:Y:S02]  /*12d60*/  SHFL.BFLY PT, R5, R8, 0x2, 0x1f ;  /* 0x0c401f0008057f89 */ /* 0x000e2400000e0000 */
[----:B0-----:R-:W-:-:S05]  /*12d70*/  FMNMX.FTZ R10, R8, R5, !PT ;  /* 0x00000005080a7209 */ /* 0x001fca0007810000 */
[----:B------:R-:W0:Y:S02]  /*12d80*/  SHFL.BFLY PT, R5, R10, 0x1, 0x1f ;  /* 0x0c201f000a057f89 */ /* 0x000e2400000e0000 */
[----:B0-----:R-:W-:-:S04]  /*12d90*/  FMNMX.FTZ R5, R10, R5, !PT ;  /* 0x000000050a057209 */ /* 0x001fc80007810000 */
[C---:B------:R-:W-:Y:S01]  /*12da0*/  FSETP.NEU.FTZ.AND P0, PT, R5.reuse, -INF , PT ;  /* 0xff8000000500780b */ /* 0x040fe20003f1d000 */
[----:B------:R-:W-:-:S05]  /*12db0*/  FMUL.FTZ R6, R5, R0 ;  /* 0x0000000005067220 */ /* 0x000fca0000410000 */
[----:B------:R-:W-:Y:S02]  /*12dc0*/  FSEL R6, R6, RZ, P0 ;  /* 0x000000ff06067208 */ /* 0x000fe40000000000 */
[----:B------:R-:W-:Y:S02]  /*12dd0*/  ISETP.NE.AND P0, PT, R4, RZ, PT ;  /* 0x000000ff0400720c */ /* 0x000fe40003f05270 */
[----:B------:R-:W-:Y:S01]  /*12de0*/  FMNMX.FTZ R4, R7, R27, !PT ;  /* 0x0000001b07047209 */ /* 0x000fe20007810000 */
[-CC-:B------:R-:W-:Y:S01]  /*12df0*/  FFMA.FTZ R184, R73, R0.reuse, -R6.reuse ;  /* 0x0000000049b87223 */ /* 0x180fe20000010806 */
[-CC-:B------:R-:W-:Y:S01]  /*12e00*/  FFMA.FTZ R73, R75, R0.reuse, -R6.reuse ;  /* 0x000000004b497223 */ /* 0x180fe20000010806 */
[----:B------:R-:W-:Y:S01]  /*12e10*/  FSEL R75, R62, -INF , P6 ;  /* 0xff8000003e4b7808 */ /* 0x000fe20003000000 */
[--C-:B------:R-:W-:Y:S01]  /*12e20*/  FFMA.FTZ R61, R77, R0, -R6.reuse ;  /* 0x000000004d3d7223 */ /* 0x100fe20000010806 */
[----:B------:R-:W-:Y:S01]  /*12e30*/  FMNMX.FTZ R4, R9, R4, !PT ;  /* 0x0000000409047209 */ /* 0x000fe20007810000 */
        /* <DEDUP_REMOVED lines=13> */
[----:B------:R-:W-:Y:S01]  /*12f10*/  MUFU.EX2 R190, R190 ;  /* 0x000000be00be7308 */ /* 0x000fe20000000800 */
[--C-:B------:R-:W-:Y:S01]  /*12f20*/  FFMA.FTZ R41, R41, R0, -R6.reuse ;  /* 0x0000000029297223 */ /* 0x100fe20000010806 */
[----:B------:R-:W-:Y:S01]  /*12f30*/  FMNMX.FTZ R4, R13, R4, !PT ;  /* 0x000000040d047209 */ /* 0x000fe20007810000 */
[-CC-:B------:R-:W-:Y:S01]  /*12f40*/  FFMA.FTZ R45, R45, R0.reuse, -R6.reuse ;  /* 0x000000002d2d7223 */ /* 0x180fe20000010806 */
[-CC-:B------:R-:W-:Y:S01]  /*12f50*/  FFMA.FTZ R176, R87, R0.reuse, -R6.reuse ;  /* 0x0000000057b07223 */ /* 0x180fe20000010806 */
        /* <DEDUP_REMOVED lines=11> */
[----:B------:R-:W0:Y:S01]  /*13010*/  MUFU.EX2 R53, R53 ;  /* 0x0000003500357308 */ /* 0x000e220000000800 */
[--C-:B------:R-:W-:Y:S01]  /*13020*/  FFMA.FTZ R170, R103, R0, -R6.reuse ;  /* 0x0000000067aa7223 */ /* 0x100fe20000010806 */
[----:B------:R-:W-:Y:S01]  /*13030*/  FMNMX.FTZ R4, R21, R4, !PT ;  /* 0x0000000415047209 */ /* 0x000fe20007810000 */
[----:B------:R-:W-:Y:S01]  /*13040*/  FFMA.FTZ R69, R69, R0, -R6 ;  /* 0x0000000045457223 */ /* 0x000fe20000010806 */
[----:B------:R-:W-:-:S02]  /*13050*/  IMAD.MOV.U32 R103, RZ, RZ, R119 ;  /* 0x000000ffff677224 */ /* 0x000fc400078e0077 */
[----:B------:R-:W-:Y:S01]  /*13060*/  FMNMX.FTZ R4, R47, R4, !PT ;  /* 0x000000042f047209 */ /* 0x000fe20007810000 */
[--C-:B------:R-:W-:Y:S01]  /*13070*/  IMAD.MOV.U32 R101, RZ, RZ, R119.reuse ;  /* 0x000000ffff657224 */ /* 0x100fe200078e0077 */
[----:B------:R1:W-:Y:S01]  /*13080*/  MUFU.EX2 R63, R81 ;  /* 0x00000051003f7308 */ /* 0x0003e20000000800 */
[--C-:B------:R-:W-:Y:S01]  /*13090*/  IMAD.MOV.U32 R97, RZ, RZ, R119.reuse ;  /* 0x000000ffff617224 */ /* 0x100fe200078e0077 */
[----:B------:R-:W-:Y:S01]  /*130a0*/  FMNMX.FTZ R4, R25, R4, !PT ;  /* 0x0000000419047209 */ /* 0x000fe20007810000 */
[--C-:B------:R-:W-:Y:S02]  /*130b0*/  IMAD.MOV.U32 R95, RZ, RZ, R119.reuse ;  /* 0x000000ffff5f7224 */ /* 0x100fe400078e0077 */
[--C-:B------:R-:W-:Y:S01]  /*130c0*/  IMAD.MOV.U32 R91, RZ, RZ, R119.reuse ;  /* 0x000000ffff5b7224 */ /* 0x100fe200078e0077 */
[----:B------:R-:W-:Y:S01]  /*130d0*/  FMNMX.FTZ R4, R51, R4, !PT ;  /* 0x0000000433047209 */ /* 0x000fe20007810000 */
[--C-:B------:R-:W-:Y:S01]  /*130e0*/  IMAD.MOV.U32 R89, RZ, RZ, R119.reuse ;  /* 0x000000ffff597224 */ /* 0x100fe200078e0077 */
[----:B------:R-:W2:Y:S01]  /*130f0*/  MUFU.EX2 R61, R61 ;  /* 0x0000003d003d7308 */ /* 0x000ea20000000800 */
[----:B-1----:R-:W-:Y:S01]  /*13100*/  FFMA.FTZ R81, R93, R0, -R6 ;  /* 0x000000005d517223 */ /* 0x002fe20000010806 */
[----:B------:R-:W-:Y:S01]  /*13110*/  FMNMX.FTZ R4, R29, R4, !PT ;  /* 0x000000041d047209 */ /* 0x000fe20007810000 */
[----:B------:R-:W-:-:S02]  /*13120*/  IMAD.MOV.U32 R93, RZ, RZ, R119 ;  /* 0x000000ffff5d7224 */ /* 0x000fc400078e0077 */
[--C-:B------:R-:W-:Y:S01]  /*13130*/  IMAD.MOV.U32 R87, RZ, RZ, R119.reuse ;  /* 0x000000ffff577224 */ /* 0x100fe200078e0077 */
[----:B------:R-:W-:Y:S01]  /*13140*/  FMNMX.FTZ R4, R55, R4, !PT ;  /* 0x0000000437047209 */ /* 0x000fe20007810000 */
[--C-:B------:R-:W-:Y:S01]  /*13150*/  IMAD.MOV.U32 R70, RZ, RZ, R119.reuse ;  /* 0x000000ffff467224 */ /* 0x100fe200078e0077 */
[----:B------:R-:W1:Y:S01]  /*13160*/  MUFU.EX2 R184, R184 ;  /* 0x000000b800b87308 */ /* 0x000e620000000800 */
[--C-:B------:R-:W-:Y:S01]  /*13170*/  IMAD.MOV.U32 R66, RZ, RZ, R119.reuse ;  /* 0x000000ffff427224 */ /* 0x100fe200078e0077 */
[----:B------:R-:W-:Y:S01]  /*13180*/  FMNMX.FTZ R4, R33, R4, !PT ;  /* 0x0000000421047209 */ /* 0x000fe20007810000 */
[----:B------:R-:W-:-:S03]  /*13190*/  IMAD.MOV.U32 R62, RZ, RZ, R119 ;  /* 0x000000ffff3e7224 */ /* 0x000fc600078e0077 */
[----:B------:R-:W-:Y:S02]  /*131a0*/  FMNMX.FTZ R4, R59, R4, !PT ;  /* 0x000000043b047209 */ /* 0x000fe40007810000 */
[----:B------:R-:W3:Y:S02]  /*131b0*/  MUFU.EX2 R73, R73 ;  /* 0x0000004900497308 */ /* 0x000ee40000000800 */
[----:B------:R-:W-:-:S04]  /*131c0*/  FMNMX.FTZ R4, R75, R4, !PT ;  /* 0x000000044b047209 */ /* 0x000fc80007810000 */
[----:B------:R-:W-:Y:S02]  /*131d0*/  FMNMX.FTZ R4, R77, R4, !PT ;  /* 0x000000044d047209 */ /* 0x000fe40007810000 */
[----:B------:R-:W4:Y:S02]  /*131e0*/  MUFU.EX2 R186, R186 ;  /* 0x000000ba00ba7308 */ /* 0x000f240000000800 */
[----:B------:R-:W-:-:S04]  /*131f0*/  FMNMX.FTZ R4, R79, R4, !PT ;  /* 0x000000044f047209 */ /* 0x000fc80007810000 */
[----:B------:R-:W-:Y:S02]  /*13200*/  FMNMX.FTZ R4, R67, R4, !PT ;  /* 0x0000000443047209 */ /* 0x000fe40007810000 */
[----:B------:R-:W-:Y:S02]  /*13210*/  MUFU.EX2 R180, R180 ;  /* 0x000000b400b47308 */ /* 0x000fe40000000800 */
[----:B------:R-:W-:-:S04]  /*13220*/  FMNMX.FTZ R4, R37, R4, !PT ;  /* 0x0000000425047209 */ /* 0x000fc80007810000 */
[----:B------:R-:W-:Y:S02]  /*13230*/  FMNMX.FTZ R4, R71, R4, !PT ;  /* 0x0000000447047209 */ /* 0x000fe40007810000 */
[----:B------:R-:W-:Y:S03]  /*13240*/  MUFU.EX2 R41, R41 ;  /* 0x0000002900297308 */ /* 0x000fe60000000800 */
[----:B------:R-:W0:Y:S05]  /*13250*/  SHFL.BFLY PT, R83, R4, 0x2, 0x1f ;  /* 0x0c401f0004537f89 */ /* 0x000e2a00000e0000 */
[----:B------:R-:W-:Y:S08]  /*13260*/  MUFU.EX2 R182, R182 ;  /* 0x000000b600b67308 */ /* 0x000ff00000000800 */
[----:B------:R-:W-:Y:S08]  /*13270*/  MUFU.EX2 R45, R45 ;  /* 0x0000002d002d7308 */ /* 0x000ff00000000800 */
[----:B------:R-:W-:Y:S01]  /*13280*/  MUFU.EX2 R176, R176 ;  /* 0x000000b000b07308 */ /* 0x000fe20000000800 */
[----:B0-----:R-:W-:Y:S01]  /*13290*/  FMNMX.FTZ R8, R4, R83, !PT ;  /* 0x0000005304087209 */ /* 0x001fe20007810000 */
[----:B------:R-:W-:Y:S01]  /*132a0*/  FFMA.FTZ R83, R99, R0, -R6 ;  /* 0x0000000063537223 */ /* 0x000fe20000010806 */
[----:B------:R-:W-:-:S03]  /*132b0*/  IMAD.MOV.U32 R99, RZ, RZ, R119 ;  /* 0x000000ffff637224 */ /* 0x000fc600078e0077 */
[----:B------:R-:W0:Y:S02]  /*132c0*/  SHFL.BFLY PT, R85, R8, 0x1, 0x1f ;  /* 0x0c201f0008557f89 */ /* 0x000e2400000e0000 */
[----:B------:R-:W-:Y:S08]  /*132d0*/  MUFU.EX2 R49, R49 ;  /* 0x0000003100317308 */ /* 0x000ff00000000800 */
[----:B------:R-:W-:Y:S08]  /*132e0*/  MUFU.EX2 R178, R178 ;  /* 0x000000b200b27308 */ /* 0x000ff00000000800 */
[----:B------:R-:W-:Y:S01]  /*132f0*/  MUFU.EX2 R81, R81 ;  /* 0x0000005100517308 */ /* 0x000fe20000000800 */
[----:B0-----:R-:W-:-:S07]  /*13300*/  FMNMX.FTZ R4, R8, R85, !PT ;  /* 0x0000005508047209 */ /* 0x001fce0007810000 */
[----:B------:R-:W-:Y:S01]  /*13310*/  MUFU.EX2 R172, R172 ;  /* 0x000000ac00ac7308 */ /* 0x000fe20000000800 */
[----:B------:R-:W-:Y:S01]  /*13320*/  IMAD.MOV.U32 R85, RZ, RZ, R119 ;  /* 0x000000ffff557224 */ /* 0x000fe200078e0077 */
[C---:B------:R-:W-:Y:S01]  /*13330*/  FSETP.NEU.FTZ.AND P1, PT, R4.reuse, -INF , PT ;  /* 0xff8000000400780b */ /* 0x040fe20003f3d000 */
[----:B------:R-:W-:-:S05]  /*13340*/  FMUL.FTZ R20, R4, R0 ;  /* 0x0000000004147220 */ /* 0x000fca0000410000 */
[----:B------:R-:W-:Y:S01]  /*13350*/  MUFU.EX2 R57, R57 ;  /* 0x0000003900397308 */ /* 0x000fe20000000800 */
[----:B------:R-:W-:-:S05]  /*13360*/  FSEL R20, R20, RZ, P1 ;  /* 0x000000ff14147208 */ /* 0x000fca0000800000 */
[-CC-:B------:R-:W-:Y:S01]  /*13370*/  FFMA.FTZ R189, R7, R0.reuse, -R20.reuse ;  /* 0x0000000007bd7223 */ /* 0x180fe20000010814 */
[-CC-:B------:R-:W-:Y:S01]  /*13380*/  FFMA.FTZ R6, R27, R0.reuse, -R20.reuse ;  /* 0x000000001b067223 */ /* 0x180fe20000010814 */
[-CC-:B------:R-:W-:Y:S01]  /*13390*/  FFMA.FTZ R191, R9, R0.reuse, -R20.reuse ;  /* 0x0000000009bf7223 */ /* 0x180fe20000010814 */
[-CC-:B------:R-:W-:Y:S01]  /*133a0*/  FFMA.FTZ R8, R31, R0.reuse, -R20.reuse ;  /* 0x000000001f087223 */ /* 0x180fe20000010814 */
[----:B------:R-:W-:Y:S01]  /*133b0*/  FADD.FTZ R7, R188, R53 ;  /* 0x00000035bc077221 */ /* 0x000fe20000010000 */
[-CC-:B------:R-:W-:Y:S01]  /*133c0*/  FFMA.FTZ R185, R11, R0.reuse, -R20.reuse ;  /* 0x000000000bb97223 */ /* 0x180fe20000010814 */
[----:B------:R-:W-:Y:S01]  /*133d0*/  MUFU.EX2 R189, R189 ;  /* 0x000000bd00bd7308 */ /* 0x000fe20000000800 */
[-CC-:B------:R-:W-:Y:S01]  /*133e0*/  FFMA.FTZ R10, R35, R0.reuse, -R20.reuse ;  /* 0x00000000230a7223 */ /* 0x180fe20000010814 */
[----:B------:R-:W-:Y:S01]  /*133f0*/  FADD.FTZ R28, R190, R7 ;  /* 0x00000007be1c7221 */ /* 0x000fe20000010000 */
[-CC-:B------:R-:W-:Y:S01]  /*13400*/  FFMA.FTZ R187, R13, R0.reuse, -R20.reuse ;  /* 0x000000000dbb7223 */ /* 0x180fe20000010814 */
[-CC-:B------:R-:W-:Y:S01]  /*13410*/  FFMA.FTZ R12, R39, R0.reuse, -R20.reuse ;  /* 0x00000000270c7223 */ /* 0x180fe20000010814 */
[-C--:B------:R-:W-:Y:S01]  /*13420*/  FFMA.FTZ R181, R15, R0.reuse, -R20 ;  /* 0x000000000fb57223 */ /* 0x080fe20000010814 */
[----:B--2---:R-:W-:Y:S01]  /*13430*/  FADD.FTZ R7, R61, R28 ;  /* 0x0000001c3d077221 */ /* 0x004fe20000010000 */
[-CC-:B------:R-:W-:Y:S01]  /*13440*/  FFMA.FTZ R14, R43, R0.reuse, -R20.reuse ;  /* 0x000000002b0e7223 */ /* 0x180fe20000010814 */
[----:B------:R-:W0:Y:S01]  /*13450*/  MUFU.EX2 R6, R6 ;  /* 0x0000000600067308 */ /* 0x000e220000000800 */
[-CC-:B------:R-:W-:Y:S01]  /*13460*/  FFMA.FTZ R183, R21, R0.reuse, -R20.reuse ;  /* 0x0000000015b77223 */ /* 0x180fe20000010814 */
[----:B-1----:R-:W-:Y:S01]  /*13470*/  FADD.FTZ R28, R184, R7 ;  /* 0x00000007b81c7221 */ /* 0x002fe20000010000 */
[-CC-:B------:R-:W-:Y:S01]  /*13480*/  FFMA.FTZ R24, R47, R0.reuse, -R20.reuse ;  /* 0x000000002f187223 */ /* 0x180fe20000010814 */
[-CC-:B------:R-:W-:Y:S01]  /*13490*/  FFMA.FTZ R177, R25, R0.reuse, -R20.reuse ;  /* 0x0000000019b17223 */ /* 0x180fe20000010814 */
[-C--:B------:R-:W-:Y:S01]  /*134a0*/  FFMA.FTZ R26, R51, R0.reuse, -R20 ;  /* 0x00000000331a7223 */ /* 0x080fe20000010814 */
[----:B---3--:R-:W-:Y:S01]  /*134b0*/  FADD.FTZ R9, R73, R28 ;  /* 0x0000001c49097221 */ /* 0x008fe20000010000 */
[-CC-:B------:R-:W-:Y:S01]  /*134c0*/  FFMA.FTZ R179, R29, R0.reuse, -R20.reuse ;  /* 0x000000001db37223 */ /* 0x180fe20000010814 */
[----:B------:R-:W1:Y:S01]  /*134d0*/  MUFU.EX2 R191, R191 ;  /* 0x000000bf00bf7308 */ /* 0x000e620000000800 */
[-CC-:B------:R-:W-:Y:S01]  /*134e0*/  FFMA.FTZ R28, R55, R0.reuse, -R20.reuse ;  /* 0x00000000371c7223 */ /* 0x180fe20000010814 */
[----:B----4-:R-:W-:Y:S01]  /*134f0*/  FADD.FTZ R32, R186, R9 ;  /* 0x00000009ba207221 */ /* 0x010fe20000010000 */
[-CC-:B------:R-:W-:Y:S01]  /*13500*/  FFMA.FTZ R173, R33, R0.reuse, -R20.reuse ;  /* 0x0000000021ad7223 */ /* 0x180fe20000010814 */
[-CC-:B------:R-:W-:Y:S01]  /*13510*/  FFMA.FTZ R59, R59, R0.reuse, -R20.reuse ;  /* 0x000000003b3b7223 */ /* 0x180fe20000010814 */
[-C--:B------:R-:W-:Y:S01]  /*13520*/  FFMA.FTZ R75, R75, R0.reuse, -R20 ;  /* 0x000000004b4b7223 */ /* 0x080fe20000010814 */
[----:B------:R-:W-:Y:S01]  /*13530*/  FADD.FTZ R9, R63, R32 ;  /* 0x000000203f097221 */ /* 0x000fe20000010000 */
[-C--:B------:R-:W-:Y:S01]  /*13540*/  FFMA.FTZ R77, R77, R0.reuse, -R20 ;  /* 0x000000004d4d7223 */ /* 0x080fe20000010814 */
[----:B------:R-:W2:Y:S01]  /*13550*/  MUFU.EX2 R8, R8 ;  /* 0x0000000800087308 */ /* 0x000ea20000000800 */
[----:B0-----:R-:W-:Y:S01]  /*13560*/  FADD.FTZ R30, R189, R6 ;  /* 0x00000006bd1e7221 */ /* 0x001fe20000010000 */
[-CC-:B------:R-:W-:Y:S01]  /*13570*/  FFMA.FTZ R79, R79, R0.reuse, -R20.reuse ;  /* 0x000000004f4f7223 */ /* 0x180fe20000010814 */
[-CC-:B------:R-:W-:Y:S01]  /*13580*/  FFMA.FTZ R67, R67, R0.reuse, -R20.reuse ;  /* 0x0000000043437223 */ /* 0x180fe20000010814 */
[-CC-:B------:R-:W-:Y:S01]  /*13590*/  FFMA.FTZ R37, R37, R0.reuse, -R20.reuse ;  /* 0x0000000025257223 */ /* 0x180fe20000010814 */
[----:B------:R-:W-:Y:S01]  /*135a0*/  FFMA.FTZ R71, R71, R0, -R20 ;  /* 0x0000000047477223 */ /* 0x000fe20000010814 */
[----:B------:R-:W-:Y:S01]  /*135b0*/  F2FP.BF16.F32.PACK_AB R189, R6, R189 ;  /* 0x000000bd06bd723e */ /* 0x000fe200000010ff */
[--C-:B------:R-:W-:Y:S01]  /*135c0*/  IMAD.MOV.U32 R55, RZ, RZ, R119.reuse ;  /* 0x000000ffff377224 */ /* 0x100fe200078e0077 */
[----:B------:R-:W0:Y:S01]  /*135d0*/  MUFU.EX2 R185, R185 ;  /* 0x000000b900b97308 */ /* 0x000e220000000800 */
[----:B-1----:R-:W-:Y:S01]  /*135e0*/  FADD.FTZ R7, R191, R30 ;  /* 0x0000001ebf077221 */ /* 0x002fe20000010000 */
[----:B------:R-:W-:Y:S01]  /*135f0*/  F2FP.BF16.F32.PACK_AB R188, R53, R188 ;  /* 0x000000bc35bc723e */ /* 0x000fe200000010ff */
[--C-:B------:R-:W-:Y:S01]  /*13600*/  IMAD.MOV.U32 R53, RZ, RZ, R119.reuse ;  /* 0x000000ffff357224 */ /* 0x100fe200078e0077 */
[----:B------:R-:W-:Y:S01]  /*13610*/  F2FP.BF16.F32.PACK_AB R190, R61, R190 ;  /* 0x000000be3dbe723e */ /* 0x000fe200000010ff */
[--C-:B------:R-:W-:Y:S01]  /*13620*/  IMAD.MOV.U32 R61, RZ, RZ, R119.reuse ;  /* 0x000000ffff3d7224 */ /* 0x100fe200078e0077 */
[----:B------:R-:W-:Y:S01]  /*13630*/  F2FP.BF16.F32.PACK_AB R184, R73, R184 ;  /* 0x000000b849b8723e */ /* 0x000fe200000010ff */
[----:B------:R-:W-:Y:S01]  /*13640*/  IMAD.MOV.U32 R51, RZ, RZ, R119 ;  /* 0x000000ffff337224 */ /* 0x000fe200078e0077 */
[----:B------:R-:W1:Y:S01]  /*13650*/  MUFU.EX2 R10, R10 ;  /* 0x0000000a000a7308 */ /* 0x000e620000000800 */
[C---:B--2---:R-:W-:Y:S01]  /*13660*/  FADD.FTZ R30, R8.reuse, R7 ;  /* 0x00000007081e7221 */ /* 0x044fe20000010000 */
[----:B------:R-:W-:Y:S01]  /*13670*/  F2FP.BF16.F32.PACK_AB R186, R63, R186 ;  /* 0x000000ba3fba723e */ /* 0x000fe200000010ff */
[--C-:B------:R-:W-:Y:S01]  /*13680*/  IMAD.MOV.U32 R63, RZ, RZ, R119.reuse ;  /* 0x000000ffff3f7224 */ /* 0x100fe200078e0077 */
[----:B------:R-:W-:Y:S01]  /*13690*/  F2FP.BF16.F32.PACK_AB R191, R8, R191 ;  /* 0x000000bf08bf723e */ /* 0x000fe200000010ff */
[--C-:B------:R-:W-:Y:S01]  /*136a0*/  IMAD.MOV.U32 R47, RZ, RZ, R119.reuse ;  /* 0x000000ffff2f7224 */ /* 0x100fe200078e0077 */
[----:B------:R-:W-:Y:S01]  /*136b0*/  MOV R73, R119 ;  /* 0x0000007700497202 */ /* 0x000fe20000000f00 */
[----:B------:R-:W-:Y:S01]  /*136c0*/  IMAD.MOV.U32 R43, RZ, RZ, R119 ;  /* 0x000000ffff2b7224 */ /* 0x000fe200078e0077 */
[----:B------:R-:W2:Y:S01]  /*136d0*/  MUFU.EX2 R187, R187 ;  /* 0x000000bb00bb7308 */ /* 0x000ea20000000800 */
[----:B0-----:R-:W-:Y:S01]  /*136e0*/  FADD.FTZ R7, R185, R30 ;  /* 0x0000001eb9077221 */ /* 0x001fe20000010000 */
[----:B------:R-:W-:Y:S01]  /*136f0*/  FADD.FTZ R30, R180, R9 ;  /* 0x00000009b41e7221 */ /* 0x000fe20000010000 */
[----:B------:R-:W-:Y:S01]  /*13700*/  F2FP.BF16.F32.PACK_AB R180, R41, R180 ;  /* 0x000000b429b4723e */ /* 0x000fe200000010ff */
[----:B------:R-:W-:-:S02]  /*13710*/  IMAD.MOV.U32 R39, RZ, RZ, R119 ;  /* 0x000000ffff277224 */ /* 0x000fc400078e0077 */
[----:B------:R-:W-:Y:S01]  /*13720*/  FADD.FTZ R9, R41, R30 ;  /* 0x0000001e29097221 */ /* 0x000fe20000010000 */
[----:B------:R-:W-:Y:S01]  /*13730*/  VIADD R30, R3, 0x30840 ;  /* 0x00030840031e7836 */ /* 0x000fe20000000000 */
[----:B------:R-:W0:Y:S01]  /*13740*/  MUFU.EX2 R12, R12 ;  /* 0x0000000c000c7308 */ /* 0x000e220000000800 */
[----:B-1----:R-:W-:Y:S01]  /*13750*/  FADD.FTZ R32, R10, R7 ;  /* 0x000000070a207221 */ /* 0x002fe20000010000 */
[----:B------:R-:W-:Y:S01]  /*13760*/  FADD.FTZ R34, R182, R9 ;  /* 0x00000009b6227221 */ /* 0x000fe20000010000 */
[----:B------:R-:W-:Y:S01]  /*13770*/  VIADD R9, R2, 0xfffffffe ;  /* 0xfffffffe02097836 */ /* 0x000fe20000000000 */
[----:B------:R-:W-:Y:S01]  /*13780*/  PRMT R3, R223, 0x654, R30 ;  /* 0x00000654df037816 */ /* 0x000fe2000000001e */
[----:B------:R-:W-:Y:S01]  /*13790*/  IMAD.MOV.U32 R2, RZ, RZ, 0x3f800000 ;  /* 0x3f800000ff027424 */ /* 0x000fe200078e00ff */
[----:B------:R-:W-:Y:S01]  /*137a0*/  F2FP.BF16.F32.PACK_AB R182, R45, R182 ;  /* 0x000000b62db6723e */ /* 0x000fe200000010ff */
[--C-:B------:R-:W-:Y:S01]  /*137b0*/  IMAD.MOV.U32 R41, RZ, RZ, R119.reuse ;  /* 0x000000ffff297224 */ /* 0x100fe200078e0077 */
[----:B------:R-:W1:Y:S01]  /*137c0*/  MUFU.EX2 R181, R181 ;  /* 0x000000b500b57308 */ /* 0x000e620000000800 */
[----:B--2---:R-:W-:Y:S01]  /*137d0*/  FADD.FTZ R7, R187, R32 ;  /* 0x00000020bb077221 */ /* 0x004fe20000010000 */
[----:B------:R1:W-:Y:S01]  /*137e0*/  SYNCS.ARRIVE.TRANS64.RED.A1T0 RZ, [R3+URZ], RZ ;  /* 0x000000ff03ff79a7 */ /* 0x0003e2000810043f */
[----:B------:R-:W-:Y:S01]  /*137f0*/  ISETP.GE.AND P1, PT, R9, R221, PT ;  /* 0x000000dd0900720c */ /* 0x000fe20003f26270 */
[--C-:B------:R-:W-:Y:S01]  /*13800*/  IMAD.MOV.U32 R35, RZ, RZ, R119.reuse ;  /* 0x000000ffff237224 */ /* 0x100fe200078e0077 */
[----:B------:R-:W-:Y:S01]  /*13810*/  F2FP.BF16.F32.PACK_AB R185, R10, R185 ;  /* 0x000000b90ab9723e */ /* 0x000fe200000010ff */
[----:B------:R-:W-:-:S02]  /*13820*/  IMAD.MOV.U32 R33, RZ, RZ, R119 ;  /* 0x000000ffff217224 */ /* 0x000fc400078e0077 */
[----:B------:R-:W2:Y:S01]  /*13830*/  MUFU.EX2 R14, R14 ;  /* 0x0000000e000e7308 */ /* 0x000ea20000000800 */
[C---:B0-----:R-:W-:Y:S01]  /*13840*/  FADD.FTZ R32, R12.reuse, R7 ;  /* 0x000000070c207221 */ /* 0x041fe20000010000 */
[----:B------:R-:W-:Y:S01]  /*13850*/  FADD.FTZ R7, R45, R34 ;  /* 0x000000222d077221 */ /* 0x000fe20000010000 */
[----:B------:R-:W-:Y:S01]  /*13860*/  F2FP.BF16.F32.PACK_AB R187, R12, R187 ;  /* 0x000000bb0cbb723e */ /* 0x000fe200000010ff */
[----:B------:R-:W-:Y:S02]  /*13870*/  IMAD.MOV.U32 R45, RZ, RZ, R119 ;  /* 0x000000ffff2d7224 */ /* 0x000fe400078e0077 */
[----:B------:R-:W-:Y:S01]  /*13880*/  FADD.FTZ R34, R176, R7 ;  /* 0x00000007b0227221 */ /* 0x000fe20000010000 */
[----:B------:R-:W-:Y:S01]  /*13890*/  F2FP.BF16.F32.PACK_AB R176, R49, R176 ;  /* 0x000000b031b0723e */ /* 0x000fe200000010ff */
[----:B------:R-:W0:Y:S01]  /*138a0*/  MUFU.EX2 R183, R183 ;  /* 0x000000b700b77308 */ /* 0x000e220000000800 */
[----:B-1----:R-:W-:Y:S01]  /*138b0*/  FADD.FTZ R3, R181, R32 ;  /* 0x00000020b5037221 */ /* 0x002fe20000010000 */
[----:B------:R-:W-:Y:S01]  /*138c0*/  FADD.FTZ R7, R49, R34 ;  /* 0x0000002231077221 */ /* 0x000fe20000010000 */
[----:B------:R-:W-:-:S02]  /*138d0*/  IMAD.MOV.U32 R49, RZ, RZ, R119 ;  /* 0x000000ffff317224 */ /* 0x000fc400078e0077 */
[----:B------:R-:W-:Y:S02]  /*138e0*/  IMAD.MOV.U32 R31, RZ, RZ, R119 ;  /* 0x000000ffff1f7224 */ /* 0x000fe400078e0077 */
[----:B------:R-:W-:Y:S01]  /*138f0*/  FADD.FTZ R36, R178, R7 ;  /* 0x00000007b2247221 */ /* 0x000fe20000010000 */
[C---:B------:R-:W-:Y:S01]  /*13900*/  F2FP.BF16.F32.PACK_AB R178, R81.reuse, R178 ;  /* 0x000000b251b2723e */ /* 0x040fe200000010ff */
[----:B------:R-:W1:Y:S01]  /*13910*/  MUFU.EX2 R24, R24 ;  /* 0x0000001800187308 */ /* 0x000e620000000800 */
[C---:B--2---:R-:W-:Y:S01]  /*13920*/  FADD.FTZ R32, R14.reuse, R3 ;  /* 0x000000030e207221 */ /* 0x044fe20000010000 */
[----:B------:R-:W-:Y:S01]  /*13930*/  FADD.FTZ R7, R81, R36 ;  /* 0x0000002451077221 */ /* 0x000fe20000010000 */
[----:B------:R-:W-:Y:S01]  /*13940*/  F2FP.BF16.F32.PACK_AB R181, R14, R181 ;  /* 0x000000b50eb5723e */ /* 0x000fe200000010ff */
[--C-:B------:R-:W-:Y:S02]  /*13950*/  IMAD.MOV.U32 R81, RZ, RZ, R119.reuse ;  /* 0x000000ffff517224 */ /* 0x100fe400078e0077 */
[----:B------:R-:W-:-:S02]  /*13960*/  IMAD.MOV.U32 R29, RZ, RZ, R119 ;  /* 0x000000ffff1d7224 */ /* 0x000fc400078e0077 */
[----:B------:R-:W2:Y:S01]  /*13970*/  MUFU.EX2 R177, R177 ;  /* 0x000000b100b17308 */ /* 0x000ea20000000800 */
[----:B0-----:R-:W-:Y:S01]  /*13980*/  FADD.FTZ R3, R183, R32 ;  /* 0x00000020b7037221 */ /* 0x001fe20000010000 */
[--C-:B------:R-:W-:Y:S02]  /*13990*/  IMAD.MOV.U32 R27, RZ, RZ, R119.reuse ;  /* 0x000000ffff1b7224 */ /* 0x100fe400078e0077 */
[----:B------:R-:W-:-:S04]  /*139a0*/  IMAD.MOV.U32 R25, RZ, RZ, R119 ;  /* 0x000000ffff197224 */ /* 0x000fc800078e0077 */
[----:B------:R-:W0:Y:S01]  /*139b0*/  MUFU.EX2 R26, R26 ;  /* 0x0000001a001a7308 */ /* 0x000e220000000800 */
[C---:B-1----:R-:W-:Y:S01]  /*139c0*/  FADD.FTZ R34, R24.reuse, R3 ;  /* 0x0000000318227221 */ /* 0x042fe20000010000 */
[----:B------:R-:W-:Y:S01]  /*139d0*/  F2FP.BF16.F32.PACK_AB R183, R24, R183 ;  /* 0x000000b718b7723e */ /* 0x000fe200000010ff */
[----:B------:R-:W-:-:S05]  /*139e0*/  IMAD.MOV.U32 R24, RZ, RZ, R119 ;  /* 0x000000ffff187224 */ /* 0x000fca00078e0077 */
[----:B------:R-:W1:Y:S01]  /*139f0*/  MUFU.EX2 R179, R179 ;  /* 0x000000b300b37308 */ /* 0x000e620000000800 */
[----:B--2---:R-:W-:Y:S01]  /*13a00*/  FADD.FTZ R3, R177, R34 ;  /* 0x00000022b1037221 */ /* 0x004fe20000010000 */
[----:B------:R-:W-:Y:S01]  /*13a10*/  FADD.FTZ R34, R172, R7 ;  /* 0x00000007ac227221 */ /* 0x000fe20000010000 */
[----:B------:R-:W-:-:S03]  /*13a20*/  F2FP.BF16.F32.PACK_AB R172, R57, R172 ;  /* 0x000000ac39ac723e */ /* 0x000fc600000010ff */
[----:B------:R-:W-:Y:S01]  /*13a30*/  FADD.FTZ R7, R57, R34 ;  /* 0x0000002239077221 */ /* 0x000fe20000010000 */
[----:B------:R-:W-:Y:S01]  /*13a40*/  IMAD.MOV.U32 R57, RZ, RZ, R119 ;  /* 0x000000ffff397224 */ /* 0x000fe200078e0077 */
[----:B------:R-:W2:Y:S01]  /*13a50*/  MUFU.EX2 R28, R28 ;  /* 0x0000001c001c7308 */ /* 0x000ea20000000800 */
[C---:B0-----:R-:W-:Y:S01]  /*13a60*/  FADD.FTZ R20, R26.reuse, R3 ;  /* 0x000000031a147221 */ /* 0x041fe20000010000 */
[----:B------:R-:W-:Y:S01]  /*13a70*/  F2FP.BF16.F32.PACK_AB R177, R26, R177 ;  /* 0x000000b11ab1723e */ /* 0x000fe200000010ff */
[----:B------:R-:W-:-:S05]  /*13a80*/  IMAD.MOV.U32 R26, RZ, RZ, R119 ;  /* 0x000000ffff1a7224 */ /* 0x000fca00078e0077 */
[----:B------:R-:W0:Y:S01]  /*13a90*/  MUFU.EX2 R174, R174 ;  /* 0x000000ae00ae7308 */ /* 0x000e220000000800 */
[----:B-1----:R-:W-:-:S07]  /*13aa0*/  FADD.FTZ R3, R179, R20 ;  /* 0x00000014b3037221 */ /* 0x002fce0000010000 */
[----:B------:R-:W1:Y:S01]  /*13ab0*/  MUFU.EX2 R173, R173 ;  /* 0x000000ad00ad7308 */ /* 0x000e620000000800 */
[C---:B--2---:R-:W-:Y:S01]  /*13ac0*/  FADD.FTZ R34, R28.reuse, R3 ;  /* 0x000000031c227221 */ /* 0x044fe20000010000 */
[----:B------:R-:W-:Y:S01]  /*13ad0*/  F2FP.BF16.F32.PACK_AB R179, R28, R179 ;  /* 0x000000b31cb3723e */ /* 0x000fe200000010ff */
[----:B------:R-:W-:-:S05]  /*13ae0*/  IMAD.MOV.U32 R28, RZ, RZ, R119 ;  /* 0x000000ffff1c7224 */ /* 0x000fca00078e0077 */
        /* <DEDUP_REMOVED lines=8> */
[----:B0-----:R-:W-:-:S03]  /*13b70*/  IMAD.MOV.U32 R59, RZ, RZ, R119 ;  /* 0x000000ffff3b7224 */ /* 0x001fc600078e0077 */
[----:B------:R-:W0:Y:S01]  /*13b80*/  MUFU.EX2 R75, R75 ;  /* 0x0000004b004b7308 */ /* 0x000e220000000800 */
[C---:B---3--:R-:W-:Y:S01]  /*13b90*/  FADD.FTZ R34, R30.reuse, R3 ;  /* 0x000000031e227221 */ /* 0x048fe20000010000 */
[----:B------:R-:W-:Y:S01]  /*13ba0*/  F2FP.BF16.F32.PACK_AB R173, R30, R173 ;  /* 0x000000ad1ead723e */ /* 0x000fe200000010ff */
[----:B------:R-:W-:-:S05]  /*13bb0*/  IMAD.MOV.U32 R30, RZ, RZ, R119 ;  /* 0x000000ffff1e7224 */ /* 0x000fca00078e0077 */
[----:B------:R-:W2:Y:S01]  /*13bc0*/  MUFU.EX2 R65, R65 ;  /* 0x0000004100417308 */ /* 0x000ea20000000800 */
[----:B-1----:R-:W-:-:S07]  /*13bd0*/  FADD.FTZ R36, R168, R7 ;  /* 0x00000007a8247221 */ /* 0x002fce0000010000 */
[----:B------:R1:W3:Y:S01]  /*13be0*/  MUFU.EX2 R32, R77 ;  /* 0x0000004d00207308 */ /* 0x0002e20000000800 */
[----:B0-----:R-:W-:-:S07]  /*13bf0*/  FADD.FTZ R3, R75, R34 ;  /* 0x000000224b037221 */ /* 0x001fce0000010000 */
[----:B------:R-:W0:Y:S01]  /*13c00*/  MUFU.EX2 R79, R79 ;  /* 0x0000004f004f7308 */ /* 0x000e220000000800 */
[C---:B--2---:R-:W-:Y:S01]  /*13c10*/  FADD.FTZ R7, R65.reuse, R36 ;  /* 0x0000002441077221 */ /* 0x044fe20000010000 */
[----:B------:R-:W-:Y:S01]  /*13c20*/  F2FP.BF16.F32.PACK_AB R168, R65, R168 ;  /* 0x000000a841a8723e */ /* 0x000fe200000010ff */
[--C-:B-1----:R-:W-:Y:S02]  /*13c30*/  IMAD.MOV.U32 R77, RZ, RZ, R119.reuse ;  /* 0x000000ffff4d7224 */ /* 0x102fe400078e0077 */
[----:B------:R-:W-:-:S03]  /*13c40*/  IMAD.MOV.U32 R65, RZ, RZ, R119 ;  /* 0x000000ffff417224 */ /* 0x000fc600078e0077 */
[----:B------:R1:W2:Y:S01]  /*13c50*/  MUFU.EX2 R20, R67 ;  /* 0x0000004300147308 */ /* 0x0002a20000000800 */
[C---:B---3--:R-:W-:Y:S01]  /*13c60*/  FADD.FTZ R36, R32.reuse, R3 ;  /* 0x0000000320247221 */ /* 0x048fe20000010000 */
[----:B------:R-:W-:Y:S01]  /*13c70*/  F2FP.BF16.F32.PACK_AB R175, R32, R75 ;  /* 0x0000004b20af723e */ /* 0x000fe200000010ff */
[--C-:B------:R-:W-:Y:S02]  /*13c80*/  IMAD.MOV.U32 R75, RZ, RZ, R119.reuse ;  /* 0x000000ffff4b7224 */ /* 0x100fe400078e0077 */
[----:B------:R-:W-:-:S03]  /*13c90*/  IMAD.MOV.U32 R32, RZ, RZ, R119 ;  /* 0x000000ffff207224 */ /* 0x000fc600078e0077 */
[----:B------:R-:W3:Y:S01]  /*13ca0*/  MUFU.EX2 R170, R170 ;  /* 0x000000aa00aa7308 */ /* 0x000ee20000000800 */
[----:B0-----:R-:W-:Y:S01]  /*13cb0*/  FADD.FTZ R3, R79, R36 ;  /* 0x000000244f037221 */ /* 0x001fe20000010000 */
[--C-:B-1----:R-:W-:Y:S02]  /*13cc0*/  IMAD.MOV.U32 R67, RZ, RZ, R119.reuse ;  /* 0x000000ffff437224 */ /* 0x102fe400078e0077 */
[----:B------:R-:W-:-:S04]  /*13cd0*/  IMAD.MOV.U32 R36, RZ, RZ, R119 ;  /* 0x000000ffff247224 */ /* 0x000fc800078e0077 */
[----:B------:R-:W0:Y:S01]  /*13ce0*/  MUFU.EX2 R37, R37 ;  /* 0x0000002500257308 */ /* 0x000e220000000800 */
[C---:B--2---:R-:W-:Y:S01]  /*13cf0*/  FADD.FTZ R6, R20.reuse, R3 ;  /* 0x0000000314067221 */ /* 0x044fe20000010000 */
[----:B------:R-:W-:Y:S01]  /*13d00*/  F2FP.BF16.F32.PACK_AB R169, R20, R79 ;  /* 0x0000004f14a9723e */ /* 0x000fe200000010ff */
[----:B------:R-:W-:-:S05]  /*13d10*/  IMAD.MOV.U32 R79, RZ, RZ, R119 ;  /* 0x000000ffff4f7224 */ /* 0x000fca00078e0077 */
[----:B------:R-:W1:Y:S01]  /*13d20*/  MUFU.EX2 R69, R69 ;  /* 0x0000004500457308 */ /* 0x000e620000000800 */
[----:B---3--:R-:W-:-:S07]  /*13d30*/  FADD.FTZ R38, R170, R7 ;  /* 0x00000007aa267221 */ /* 0x008fce0000010000 */
[----:B------:R2:W3:Y:S01]  /*13d40*/  MUFU.EX2 R34, R71 ;  /* 0x0000004700227308 */ /* 0x0004e20000000800 */
[----:B0-----:R-:W-:Y:S01]  /*13d50*/  FADD.FTZ R3, R37, R6 ;  /* 0x0000000625037221 */ /* 0x001fe20000010000 */
[C---:B-1----:R-:W-:Y:S01]  /*13d60*/  FADD.FTZ R215, R69.reuse, R38 ;  /* 0x0000002645d77221 */ /* 0x042fe20000010000 */
[----:B------:R-:W-:Y:S01]  /*13d70*/  F2FP.BF16.F32.PACK_AB R170, R69, R170 ;  /* 0x000000aa45aa723e */ /* 0x000fe200000010ff */
[--C-:B--2---:R-:W-:Y:S02]  /*13d80*/  IMAD.MOV.U32 R71, RZ, RZ, R119.reuse ;  /* 0x000000ffff477224 */ /* 0x104fe400078e0077 */
[--C-:B------:R-:W-:Y:S02]  /*13d90*/  IMAD.MOV.U32 R69, RZ, RZ, R119.reuse ;  /* 0x000000ffff457224 */ /* 0x100fe400078e0077 */
[----:B------:R-:W-:Y:S02]  /*13da0*/  IMAD.MOV.U32 R38, RZ, RZ, R119 ;  /* 0x000000ffff267224 */ /* 0x000fe400078e0077 */
[C---:B---3--:R-:W-:Y:S01]  /*13db0*/  FADD.FTZ R6, R34.reuse, R3 ;  /* 0x0000000322067221 */ /* 0x048fe20000010000 */
[----:B------:R-:W-:Y:S01]  /*13dc0*/  F2FP.BF16.F32.PACK_AB R171, R34, R37 ;  /* 0x0000002522ab723e */ /* 0x000fe200000010ff */
[----:B------:R-:W-:-:S02]  /*13dd0*/  IMAD.MOV.U32 R3, RZ, RZ, 0x3f800000 ;  /* 0x3f800000ff037424 */ /* 0x000fc400078e00ff */
[--C-:B------:R-:W-:Y:S02]  /*13de0*/  IMAD.MOV.U32 R37, RZ, RZ, R119.reuse ;  /* 0x000000ffff257224 */ /* 0x100fe400078e0077 */
[----:B------:R-:W-:Y:S01]  /*13df0*/  IMAD.MOV.U32 R34, RZ, RZ, R119 ;  /* 0x000000ffff227224 */ /* 0x000fe200078e0077 */
[----:B------:R-:W-:Y:S06]  /*13e00*/  @!P1 BRA `(.L_x_626) ;  /* 0x0000002400789947 */ /* 0x000fec0003800000 */
[----:B------:R-:W-:Y:S01]  /*13e10*/  IMAD.MOV.U32 R8, RZ, RZ, R4 ;  /* 0x000000ffff087224 */ /* 0x000fe200078e0004 */
[----:B------:R-:W-:Y:S01]  /*13e20*/  CS2R R118, SRZ ;  /* 0x0000000000767805 */ /* 0x000fe2000001ff00 */
[----:B------:R-:W-:Y:S01]  /*13e30*/  IMAD.MOV.U32 R7, RZ, RZ, R5 ;  /* 0x000000ffff077224 */ /* 0x000fe200078e0005 */
[----:B------:R-:W-:Y:S01]  /*13e40*/  CS2R R114, SRZ ;  /* 0x0000000000727805 */ /* 0x000fe2000001ff00 */
[----:B------:R-:W-:Y:S01]  /*13e50*/  IMAD.MOV.U32 R10, RZ, RZ, R220 ;  /* 0x000000ffff0a7224 */ /* 0x000fe200078e00dc */
[----:B------:R-:W-:Y:S01]  /*13e60*/  CS2R R110, SRZ ;  /* 0x00000000006e7805 */ /* 0x000fe2000001ff00 */
[----:B------:R-:W-:Y:S01]  /*13e70*/  IMAD.MOV.U32 R11, RZ, RZ, R211 ;  /* 0x000000ffff0b7224 */ /* 0x000fe200078e00d3 */
[----:B------:R-:W-:Y:S01]  /*13e80*/  CS2R R106, SRZ ;  /* 0x00000000006a7805 */ /* 0x000fe2000001ff00 */
[----:B------:R-:W-:Y:S01]  /*13e90*/  IMAD.MOV.U32 R2, RZ, RZ, 0x3f800000 ;  /* 0x3f800000ff027424 */ /* 0x000fe200078e00ff */
        /* <DEDUP_REMOVED lines=43> */
[----:B------:R-:W-:-:S07]  /*14150*/  CS2R R24, SRZ ;  /* 0x0000000000187805 */ /* 0x000fce000001ff00 */
.L_x_639:
[----:B------:R-:W-:-:S04]  /*14160*/  ISETP.NE.AND P1, PT, R11, 0x1, PT ;  /* 0x000000010b00780c */ /* 0x000fc80003f25270 */
[----:B------:R-:W-:-:S04]  /*14170*/  SEL R220, RZ, 0x1, P1 ;  /* 0x00000001ffdc7807 */ /* 0x000fc80000800000 */
[----:B------:R-:W-:Y:S01]  /*14180*/  LOP3.LUT R220, R10, R220, RZ, 0x3c, !PT ;  /* 0x000000dc0adc7212 */ /* 0x000fe200078e3cff */
[----:B------:R-:W-:Y:S06]  /*14190*/  @!P0 BRA `(.L_x_627) ;  /* 0x0000000000048947 */ /* 0x000fec0003800000 */
[----:B------:R-:W-:Y:S01]  /*141a0*/  BPT.TRAP 0x1 ;  /* 0x000000040000795c */ /* 0x000fe20000300000 */
.L_x_627:
[----:B------:R-:W-:Y:S01]  /*141b0*/  VIADD R211, R11, 0x1 ;  /* 0x000000010bd37836 */ /* 0x000fe20000000000 */
[----:B------:R-:W-:-:S04]  /*141c0*/  SHF.L.U32 R4, R220, 0x1f, RZ ;  /* 0x0000001fdc047819 */ /* 0x000fc800000006ff */
[----:B------:R-:W-:-:S04]  /*141d0*/  ISETP.NE.AND P1, PT, R211, 0x2, PT ;  /* 0x00000002d300780c */ /* 0x000fc80003f25270 */
[----:B------:R-:W-:-:S05]  /*141e0*/  SEL R211, R211, RZ, P1 ;  /* 0x000000ffd3d37207 */ /* 0x000fca0000800000 */
[----:B------:R-:W-:-:S04]  /*141f0*/  IMAD R0, R211, 0x8, R18 ;  /* 0x00000008d3007824 */ /* 0x000fc800078e0212 */
[----:B------:R0:W1:Y:S01]  /*14200*/  SYNCS.PHASECHK.TRANS64.TRYWAIT P1, [R0+URZ+0x30830], R4 ;  /* 0x03083004000075a7 */ /* 0x000062000802017f */
[----:B------:R-:W-:Y:S05]  /*14210*/  @!P0 BRA `(.L_x_628) ;  /* 0x0000000000048947 */ /* 0x000fea0003800000 */
[----:B------:R-:W-:Y:S01]  /*14220*/  BPT.TRAP 0x1 ;  /* 0x000000040000795c */ /* 0x000fe20000300000 */
.L_x_628:
[----:B------:R-:W-:Y:S01]  /*14230*/  IMAD R126, R211, 0x900, R222 ;  /* 0x00000900d37e7824 */ /* 0x000fe200078e02de */
[----:B------:R-:W-:Y:S03]  /*14240*/  BSSY B1, `(.L_x_629) ;  /* 0x0000006000017945 */ /* 0x000fe60003800000 */
[C---:B------:R-:W-:Y:S01]  /*14250*/  VIADD R124, R126.reuse, 0x2 ;  /* 0x000000027e7c7836 */ /* 0x040fe20000000000 */
[----:B------:R-:W-:Y:S01]  /*14260*/  IADD3 R123, R126, 0x4, RZ ;  /* 0x000000047e7b7810 */ /* 0x000fe20007ffe0ff */
[----:B-1----:R-:W-:Y:S06]  /*14270*/  @P1 BRA `(.L_x_630) ;  /* 0x0000000000081947 */ /* 0x002fec0003800000 */
[----:B------:R-:W1:Y:S02]  /*14280*/  SYNCS.PHASECHK.TRANS64.TRYWAIT P1, [R0+URZ+0x30830], R4 ;  /* 0x03083004000075a7 */ /* 0x000e64000802017f */
[----:B-1----:R-:W-:Y:S05]  /*14290*/  @!P1 BRA `(.L_x_631) ;  /* 0x000000f0001c9947 */ /* 0x002fea0003800000 */
.L_x_630:
[----:B------:R-:W-:Y:S05]  /*142a0*/  BSYNC B1 ;  /* 0x0000000000017941 */ /* 0x000fea0003800000 */
.L_x_629:
[----:B------:R-:W2:Y:S04]  /*142b0*/  LDL.64 R128, [R1+0x38] ;  /* 0x0000380001807983 */ /* 0x000ea80000100a00 */
[----:B------:R3:W-:Y:S04]  /*142c0*/  STL.64 [R1+0x118], R6 ;  /* 0x0001180601007387 */ /* 0x0007e80000100a00 */
[----:B---3--:R-:W3:Y:S01]  /*142d0*/  LDL.64 R6, [R1+0x30] ;  /* 0x0000300001067983 */ /* 0x008ee20000100a00 */
        /* <DEDUP_REMOVED lines=96> */
[----:B------:R-:W-:Y:S01]  /*148e0*/  IMAD.MOV.U32 R120, RZ, RZ, R126 ;  /* 0x000000ffff787224 */ /* 0x000fe200078e007e */
[----:B------:R-:W4:Y:S01]  /*148f0*/  LDL.64 R2, [R1+0x28] ;  /* 0x0000280001027983 */ /* 0x000f220000100a00 */
[----:B------:R-:W-:Y:S01]  /*14900*/  VIADD R122, R126, 0x6 ;  /* 0x000000067e7a7836 */ /* 0x000fe20000000000 */
[----:B------:R-:W-:Y:S01]  /*14910*/  MOV R14, UR38 ;  /* 0x00000026000e7c02 */ /* 0x000fe20008000f00 */
[----:B------:R-:W-:Y:S01]  /*14920*/  IMAD.MOV.U32 R121, RZ, RZ, 0x40000040 ;  /* 0x40000040ff797424 */ /* 0x000fe200078e00ff */
[----:B------:R-:W-:Y:S01]  /*14930*/  R2UR UR46, R120 ;  /* 0x00000000782e72ca */ /* 0x000fe200000e0000 */
[----:B------:R-:W-:Y:S01]  /*14940*/  IMAD.MOV.U32 R120, RZ, RZ, R124 ;  /* 0x000000ffff787224 */ /* 0x000fe200078e007c */
[----:B------:R-:W-:Y:S01]  /*14950*/  MOV R5, UR50 ;  /* 0x0000003200057c02 */ /* 0x000fe20008000f00 */
[----:B------:R-:W-:Y:S01]  /*14960*/  VIADD R124, R126, 0x304 ;  /* 0x000003047e7c7836 */ /* 0x000fe20000000000 */
[----:B------:R-:W-:Y:S01]  /*14970*/  R2UR UR50, R122 ;  /* 0x000000007a3272ca */ /* 0x000fe200000e0000 */
[----:B------:R-:W-:Y:S01]  /*14980*/  VIADD R122, R126, 0x302 ;  /* 0x000003027e7a7836 */ /* 0x000fe20000000000 */
[----:B------:R-:W-:Y:S01]  /*14990*/  R2UR UR42, R120 ;  /* 0x00000000782a72ca */ /* 0x000fe200000e0000 */
[----:B------:R-:W-:Y:S01]  /*149a0*/  IMAD.MOV.U32 R120, RZ, RZ, R123 ;  /* 0x000000ffff787224 */ /* 0x000fe200078e007b */
[----:B------:R-:W-:Y:S01]  /*149b0*/  MOV R213, UR45 ;  /* 0x0000002d00d57c02 */ /* 0x000fe20008000f00 */
[----:B------:R-:W-:Y:S01]  /*149c0*/  IMAD.MOV.U32 R123, RZ, RZ, 0x40000040 ;  /* 0x40000040ff7b7424 */ /* 0x000fe200078e00ff */
[----:B------:R-:W-:Y:S01]  /*149d0*/  R2UR UR30, R122 ;  /* 0x000000007a1e72ca */ /* 0x000fe200000e0000 */
[----:B------:R-:W-:Y:S01]  /*149e0*/  VIADD R122, R126, 0x600 ;  /* 0x000006007e7a7836 */ /* 0x000fe20000000000 */
[----:B------:R-:W-:Y:S01]  /*149f0*/  R2UR UR38, R120 ;  /* 0x00000000782672ca */ /* 0x000fe200000e0000 */
[----:B------:R-:W-:Y:S01]  /*14a00*/  VIADD R120, R126, 0x300 ;  /* 0x000003007e787836 */ /* 0x000fe20000000000 */
[----:B01----:R-:W-:Y:S01]  /*14a10*/  MOV R4, UR44 ;  /* 0x0000002c00047c02 */ /* 0x003fe20008000f00 */
[----:B------:R-:W-:Y:S01]  /*14a20*/  IMAD.MOV.U32 R125, RZ, RZ, 0x40000040 ;  /* 0x40000040ff7d7424 */ /* 0x000fe200078e00ff */
[----:B------:R-:W-:-:S02]  /*14a30*/  R2UR UR47, R121 ;  /* 0x00000000792f72ca */ /* 0x000fc400000e0000 */
[----:B------:R-:W-:Y:S01]  /*14a40*/  R2UR UR34, R120 ;  /* 0x00000000782272ca */ /* 0x000fe200000e0000 */
[----:B------:R-:W-:Y:S01]  /*14a50*/  VIADD R120, R126, 0x306 ;  /* 0x000003067e787836 */ /* 0x000fe20000000000 */
[----:B------:R-:W-:Y:S01]  /*14a60*/  R2UR UR26, R124 ;  /* 0x000000007c1a72ca */ /* 0x000fe200000e0000 */
[----:B------:R-:W-:Y:S01]  /*14a70*/  VIADD R124, R126, 0x602 ;  /* 0x000006027e7c7836 */ /* 0x000fe20000000000 */
[----:B------:R-:W-:Y:S01]  /*14a80*/  R2UR UR18, R122 ;  /* 0x000000007a1272ca */ /* 0x000fe200000e0000 */
[----:B------:R-:W-:Y:S01]  /*14a90*/  VIADD R122, R126, 0x606 ;  /* 0x000006067e7a7836 */ /* 0x000fe20000000000 */
[----:B------:R-:W-:Y:S01]  /*14aa0*/  R2UR UR22, R120 ;  /* 0x00000000781672ca */ /* 0x000fe200000e0000 */
[----:B------:R-:W-:Y:S01]  /*14ab0*/  VIADD R120, R126, 0x604 ;  /* 0x000006047e787836 */ /* 0x000fe20000000000 */
[C---:B------:R-:W-:Y:S02]  /*14ac0*/  R2UR UR43, R121.reuse ;  /* 0x00000000792b72ca */ /* 0x040fe400000e0000 */
[----:B------:R-:W-:-:S02]  /*14ad0*/  R2UR UR39, R121 ;  /* 0x00000000792772ca */ /* 0x000fc400000e0000 */
[----:B------:R-:W-:Y:S02]  /*14ae0*/  R2UR UR51, R123 ;  /* 0x000000007b3372ca */ /* 0x000fe400000e0000 */
[----:B------:R-:W-:Y:S02]  /*14af0*/  R2UR UR35, R121 ;  /* 0x00000000792372ca */ /* 0x000fe400000e0000 */
[----:B------:R-:W-:Y:S02]  /*14b00*/  R2UR UR31, R123 ;  /* 0x000000007b1f72ca */ /* 0x000fe400000e0000 */
[----:B------:R-:W-:Y:S02]  /*14b10*/  R2UR UR27, R125 ;  /* 0x000000007d1b72ca */ /* 0x000fe400000e0000 */
[----:B------:R-:W-:Y:S02]  /*14b20*/  R2UR UR23, R121 ;  /* 0x00000000791772ca */ /* 0x000fe400000e0000 */
[----:B------:R-:W-:-:S02]  /*14b30*/  R2UR UR19, R123 ;  /* 0x000000007b1372ca */ /* 0x000fc400000e0000 */
[----:B------:R-:W-:Y:S02]  /*14b40*/  R2UR UR14, R124 ;  /* 0x000000007c0e72ca */ /* 0x000fe400000e0000 */
[----:B------:R-:W-:Y:S02]  /*14b50*/  R2UR UR15, R125 ;  /* 0x000000007d0f72ca */ /* 0x000fe400000e0000 */
[----:B------:R-:W-:Y:S02]  /*14b60*/  R2UR UR6, R120 ;  /* 0x00000000780672ca */ /* 0x000fe400000e0000 */
[----:B------:R-:W-:Y:S02]  /*14b70*/  R2UR UR7, R121 ;  /* 0x00000000790772ca */ /* 0x000fe400000e0000 */
[----:B------:R-:W-:Y:S02]  /*14b80*/  R2UR UR10, R122 ;  /* 0x000000007a0a72ca */ /* 0x000fe400000e0000 */
[----:B------:R-:W-:-:S02]  /*14b90*/  R2UR UR11, R123 ;  /* 0x000000007b0b72ca */ /* 0x000fc400000e0000 */
[----:B------:R-:W-:Y:S02]  /*14ba0*/  MOV R21, UR41 ;  /* 0x0000002900157c02 */ /* 0x000fe40008000f00 */
[----:B------:R-:W-:Y:S02]  /*14bb0*/  MOV R212, UR40 ;  /* 0x0000002800d47c02 */ /* 0x000fe40008000f00 */
[----:B------:R-:W-:Y:S02]  /*14bc0*/  MOV R15, UR37 ;  /* 0x00000025000f7c02 */ /* 0x000fe40008000f00 */
[----:B------:R-:W-:Y:S02]  /*14bd0*/  MOV R20, UR36 ;  /* 0x0000002400147c02 */ /* 0x000fe40008000f00 */
[----:B------:R-:W-:Y:S02]  /*14be0*/  MOV R12, UR49 ;  /* 0x00000031000c7c02 */ /* 0x000fe40008000f00 */
[----:B------:R-:W-:-:S02]  /*14bf0*/  MOV R13, UR48 ;  /* 0x00000030000d7c02 */ /* 0x000fc40008000f00 */
[----:B--2---:R-:W-:Y:S02]  /*14c00*/  R2UR UR44, R128 ;  /* 0x00000000802c72ca */ /* 0x004fe400000e0000 */
[----:B------:R-:W-:Y:S02]  /*14c10*/  R2UR UR45, R129 ;  /* 0x00000000812d72ca */ /* 0x000fe400000e0000 */
[----:B-----5:R-:W-:-:S11]  /*14c20*/  WARPGROUP.ARRIVE ;  /* 0x00000000000079c5 */ /* 0x020fd60000000000 */
[----:B------:R-:W-:Y:S01]  /*14c30*/  HGMMA.64x96x16.F32.BF16 R120, gdesc[UR44], RZ, !UPT, gsb0 ;  /* 0x016000002c7879f0 */ /* 0x000fe2000c0018ff */
[----:B---3--:R-:W-:Y:S02]  /*14c40*/  R2UR UR40, R6 ;  /* 0x00000000062872ca */ /* 0x008fe400000e0000 */
[----:B------:R-:W-:Y:S02]  /*14c50*/  R2UR UR41, R7 ;  /* 0x00000000072972ca */ /* 0x000fe400000e0000 */
[----:B------:R0:W5:Y:S01]  /*14c60*/  LDL.LU.64 R6, [R1+0x118] ;  /* 0x0001180001067983 */ /* 0x0001620000300a00 */
[----:B------:R-:W-:Y:S02]  /*14c70*/  WARPGROUP.DEPBAR.LE gsb0, 0x0 ;  /* 0x00008000000079c5 */ /* 0x000fe40000010000 */
[----:B------:R-:W-:-:S08]  /*14c80*/  WARPGROUP.ARRIVE ;  /* 0x00000000000079c5 */ /* 0x000fd00000000000 */
[----:B------:R-:W-:Y:S01]  /*14c90*/  HGMMA.64x96x16.F32.BF16 R120, gdesc[UR40], R120, gsb0 ;  /* 0x01600000287879f0 */ /* 0x000fe20008001878 */
[----:B----4-:R-:W-:Y:S02]  /*14ca0*/  R2UR UR36, R2 ;  /* 0x00000000022472ca */ /* 0x010fe400000e0000 */
[----:B------:R-:W-:Y:S02]  /*14cb0*/  R2UR UR37, R3 ;  /* 0x00000000032572ca */ /* 0x000fe400000e0000 */
[----:B------:R-:W-:Y:S01]  /*14cc0*/  R2UR UR41, R21 ;  /* 0x00000000152972ca */ /* 0x000fe200000e0000 */
[----:B------:R-:W2:Y:S01]  /*14cd0*/  LDL.64 R2, [R1+0x8] ;  /* 0x0000080001027983 */ /* 0x000ea20000100a00 */
[----:B------:R-:W-:Y:S02]  /*14ce0*/  WARPGROUP.DEPBAR.LE gsb0, 0x0 ;  /* 0x00008000000079c5 */ /* 0x000fe40000010000 */
[----:B------:R-:W-:-:S07]  /*14cf0*/  WARPGROUP.ARRIVE ;  /* 0x00000000000079c5 */ /* 0x000fce0000000000 */
[----:B------:R-:W-:Y:S01]  /*14d00*/  HGMMA.64x96x16.F32.BF16 R120, gdesc[UR36], R120, gsb0 ;  /* 0x01600000247879f0 */ /* 0x000fe20008001878 */
[----:B------:R-:W-:Y:S02]  /*14d10*/  R2UR UR36, R20 ;  /* 0x00000000142472ca */ /* 0x000fe400000e0000 */
[----:B------:R-:W3:Y:S01]  /*14d20*/  LDL.64 R20, [R1+0x20] ;  /* 0x0000200001147983 */ /* 0x000ee20000100a00 */
[----:B------:R-:W-:Y:S02]  /*14d30*/  R2UR UR38, R14 ;  /* 0x000000000e2672ca */ /* 0x000fe400000e0000 */
[----:B------:R-:W-:Y:S02]  /*14d40*/  R2UR UR37, R15 ;  /* 0x000000000f2572ca */ /* 0x000fe400000e0000 */
[----:B------:R-:W4:Y:S01]  /*14d50*/  LDL.64 R14, [R1+0x18] ;  /* 0x00001800010e7983 */ /* 0x000f220000100a00 */
[----:B------:R-:W-:Y:S02]  /*14d60*/  R2UR UR45, R213 ;  /* 0x00000000d52d72ca */ /* 0x000fe400000e0000 */
[----:B------:R-:W-:-:S02]  /*14d70*/  R2UR UR40, R212 ;  /* 0x00000000d42872ca */ /* 0x000fc400000e0000 */
[----:B------:R-:W2:Y:S01]  /*14d80*/  LDL.64 R212, [R1+0x10] ;  /* 0x0000100001d47983 */ /* 0x000ea20000100a00 */
[----:B------:R-:W-:Y:S02]  /*14d90*/  WARPGROUP.DEPBAR.LE gsb0, 0x0 ;  /* 0x00008000000079c5 */ /* 0x000fe40000010000 */
[----:B------:R-:W-:Y:S01]  /*14da0*/  WARPGROUP.ARRIVE ;  /* 0x00000000000079c5 */ /* 0x000fe20000000000 */
[----:B---3--:R-:W-:Y:S02]  /*14db0*/  R2UR UR48, R20 ;  /* 0x00000000143072ca */ /* 0x008fe400000e0000 */
[----:B------:R-:W-:-:S13]  /*14dc0*/  R2UR UR49, R21 ;  /* 0x00000000153172ca */ /* 0x000fda00000e0000 */
[----:B------:R-:W-:Y:S01]  /*14dd0*/  HGMMA.64x96x16.F32.BF16 R120, gdesc[UR48], R120, gsb0 ;  /* 0x01600000307879f0 */ /* 0x000fe20008001878 */
[----:B----4-:R-:W-:Y:S02]  /*14de0*/  R2UR UR32, R14 ;  /* 0x000000000e2072ca */ /* 0x010fe400000e0000 */
[----:B------:R-:W-:Y:S02]  /*14df0*/  R2UR UR33, R15 ;  /* 0x000000000f2172ca */ /* 0x000fe400000e0000 */
[----:B--2---:R-:W-:Y:S02]  /*14e00*/  R2UR UR28, R212 ;  /* 0x00000000d41c72ca */ /* 0x004fe400000e0000 */
[----:B------:R-:W-:Y:S01]  /*14e10*/  R2UR UR29, R213 ;  /* 0x00000000d51d72ca */ /* 0x000fe200000e0000 */
[----:B------:R-:W-:Y:S02]  /*14e20*/  WARPGROUP.DEPBAR.LE gsb0, 0x0 ;  /* 0x00008000000079c5 */ /* 0x000fe40000010000 */
[----:B------:R-:W-:-:S06]  /*14e30*/  WARPGROUP.ARRIVE ;  /* 0x00000000000079c5 */ /* 0x000fcc0000000000 */
[----:B------:R-:W-:Y:S01]  /*14e40*/  HGMMA.64x96x16.F32.BF16 R120, gdesc[UR32], R120, gsb0 ;  /* 0x01600000207879f0 */ /* 0x000fe20008001878 */
[----:B------:R-:W-:Y:S02]  /*14e50*/  R2UR UR24, R2 ;  /* 0x00000000021872ca */ /* 0x000fe400000e0000 */
[----:B------:R-:W-:Y:S01]  /*14e60*/  R2UR UR25, R3 ;  /* 0x00000000031972ca */ /* 0x000fe200000e0000 */
[----:B------:R-:W-:Y:S02]  /*14e70*/  WARPGROUP.DEPBAR.LE gsb0, 0x0 ;  /* 0x00008000000079c5 */ /* 0x000fe40000010000 */
[----:B------:R-:W-:-:S06]  /*14e80*/  WARPGROUP.ARRIVE ;  /* 0x00000000000079c5 */ /* 0x000fcc0000000000 */
[----:B------:R-:W-:Y:S03]  /*14e90*/  HGMMA.64x96x16.F32.BF16 R120, gdesc[UR28], R120, gsb0 ;  /* 0x016000001c7879f0 */ /* 0x000fe60008001878 */
[----:B------:R-:W-:Y:S02]  /*14ea0*/  WARPGROUP.DEPBAR.LE gsb0, 0x0 ;  /* 0x00008000000079c5 */ /* 0x000fe40000010000 */
[----:B------:R-:W-:-:S06]  /*14eb0*/  WARPGROUP.ARRIVE ;  /* 0x00000000000079c5 */ /* 0x000fcc0000000000 */
[----:B------:R-:W-:Y:S01]  /*14ec0*/  HGMMA.64x96x16.F32.BF16 R120, gdesc[UR24], R120, gsb0 ;  /* 0x01600000187879f0 */ /* 0x000fe20008001878 */
[----:B------:R-:W-:Y:S01]  /*14ed0*/  UMOV UR20, UR56 ;  /* 0x0000003800147c82 */ /* 0x000fe20008000000 */
[----:B------:R-:W-:Y:S01]  /*14ee0*/  UMOV UR21, UR57 ;  /* 0x0000003900157c82 */ /* 0x000fe20008000000 */
[----:B------:R-:W-:Y:S02]  /*14ef0*/  WARPGROUP.DEPBAR.LE gsb0, 0x0 ;  /* 0x00008000000079c5 */ /* 0x000fe40000010000 */
[----:B------:R-:W-:-:S06]  /*14f00*/  WARPGROUP.ARRIVE ;  /* 0x00000000000079c5 */ /* 0x000fcc0000000000 */
[----:B------:R-:W-:Y:S01]  /*14f10*/  HGMMA.64x96x16.F32.BF16 R120, gdesc[UR20], R120, gsb0 ;  /* 0x01600000147879f0 */ /* 0x000fe20008001878 */
[----:B------:R-:W-:Y:S01]  /*14f20*/  UMOV UR16, UR52 ;  /* 0x0000003400107c82 */ /* 0x000fe20008000000 */
[----:B------:R-:W-:Y:S01]  /*14f30*/  UMOV UR17, UR53 ;  /* 0x0000003500117c82 */ /* 0x000fe20008000000 */
[----:B------:R-:W-:Y:S01]  /*14f40*/  R2UR UR44, R4 ;  /* 0x00000000042c72ca */ /* 0x000fe200000e0000 */
[----:B------:R-:W-:Y:S02]  /*14f50*/  WARPGROUP.DEPBAR.LE gsb0, 0x0 ;  /* 0x00008000000079c5 */ /* 0x000fe40000010000 */
[----:B------:R-:W-:-:S06]  /*14f60*/  WARPGROUP.ARRIVE ;  /* 0x00000000000079c5 */ /* 0x000fcc0000000000 */
[----:B------:R-:W-:Y:S04]  /*14f70*/  HGMMA.64x96x16.F32.BF16 R120, gdesc[UR16], R120, gsb0 ;  /* 0x01600000107879f0 */ /* 0x000fe80008001878 */
[----:B------:R-:W-:Y:S01]  /*14f80*/  UMOV UR12, UR44 ;  /* 0x0000002c000c7c82 */ /* 0x000fe20008000000 */
[----:B------:R-:W-:Y:S01]  /*14f90*/  UMOV UR13, UR45 ;  /* 0x0000002d000d7c82 */ /* 0x000fe20008000000 */
        /* <DEDUP_REMOVED lines=13> */
[----:B------:R-:W-:Y:S01]  /*15070*/  HGMMA.64x96x16.F32.BF16 R120, gdesc[UR8], R120, gsb0 ;  /* 0x01600000087879f0 */ /* 0x000fe20008001878 */
[----:B------:R-:W-:Y:S02]  /*15080*/  R2UR UR49, R12 ;  /* 0x000000000c3172ca */ /* 0x000fe400000e0000 */
[----:B------:R-:W-:Y:S01]  /*15090*/  R2UR UR48, R13 ;  /* 0x000000000d3072ca */ /* 0x000fe200000e0000 */
[----:B------:R-:W-:Y:S02]  /*150a0*/  WARPGROUP.DEPBAR.LE gsb0, 0x0 ;  /* 0x00008000000079c5 */ /* 0x000fe40000010000 */
[----:B0-----:R-:W-:-:S12]  /*150b0*/  @!P0 BRA `(.L_x_632) ;  /* 0x0000000000048947 */ /* 0x001fd80003800000 */
[----:B------:R-:W-:Y:S01]  /*150c0*/  BPT.TRAP 0x1 ;  /* 0x000000040000795c */ /* 0x000fe20000300000 */
.L_x_632:
[----:B------:R-:W-:Y:S01]  /*150d0*/  SHF.L.U32 R2, R10, 0x1f, RZ ;  /* 0x0000001f0a027819 */ /* 0x000fe200000006ff */
[----:B------:R-:W-:-:S04]  /*150e0*/  IMAD R10, R11, 0x8, R18 ;  /* 0x000000080b0a7824 */ /* 0x000fc800078e0212 */
[----:B------:R0:W1:Y:S01]  /*150f0*/  SYNCS.PHASECHK.TRANS64.TRYWAIT P1, [R10+URZ+0x30850], R2 ;  /* 0x030850020a0075a7 */ /* 0x000062000802017f */
[----:B------:R-:W-:Y:S05]  /*15100*/  @!P0 BRA `(.L_x_633) ;  /* 0x0000000000048947 */ /* 0x000fea0003800000 */
[----:B------:R-:W-:Y:S01]  /*15110*/  BPT.TRAP 0x1 ;  /* 0x000000040000795c */ /* 0x000fe20000300000 */
.L_x_633:
[----:B------:R-:W-:Y:S04]  /*15120*/  BSSY B1, `(.L_x_634) ;  /* 0x0000004000017945 */ /* 0x000fe80003800000 */
[----:B-1----:R-:W-:Y:S05]  /*15130*/  @P1 BRA `(.L_x_635) ;  /* 0x0000000000081947 */ /* 0x002fea0003800000 */
[----:B------:R-:W1:Y:S02]  /*15140*/  SYNCS.PHASECHK.TRANS64.TRYWAIT P1, [R10+URZ+0x30850], R2 ;  /* 0x030850020a0075a7 */ /* 0x000e64000802017f */
[----:B-1----:R-:W-:Y:S05]  /*15150*/  @!P1 BRA `(.L_x_636) ;  /* 0x000000e000809947 */ /* 0x002fea0003800000 */
.L_x_635:
[----:B------:R-:W-:Y:S05]  /*15160*/  BSYNC B1 ;  /* 0x0000000000017941 */ /* 0x000fea0003800000 */
.L_x_634:
[----:B01----:R-:W-:Y:S01]  /*15170*/  VIADD R2, R18, 0x400 ;  /* 0x0000040012027836 */ /* 0x003fe20000000000 */
[----:B------:R-:W-:Y:S01]  /*15180*/  WARPGROUP.ARRIVE ;  /* 0x00000000000079c5 */ /* 0x000fe20000000000 */
[----:B------:R-:W-:Y:S02]  /*15190*/  IMAD.MOV.U32 R3, RZ, RZ, 0x40000040 ;  /* 0x40000040ff037424 */ /* 0x000fe400078e00ff */
[----:B------:R-:W-:Y:S01]  /*151a0*/  IMAD.MOV.U32 R5, RZ, RZ, 0x40000040 ;  /* 0x40000040ff057424 */ /* 0x000fe200078e00ff */
[----:B------:R-:W-:Y:S02]  /*151b0*/  SHF.R.U32.HI R2, RZ, 0x4, R2 ;  /* 0x00000004ff027819 */ /* 0x000fe40000011602 */
[----:B------:R-:W-:Y:S01]  /*151c0*/  R2UR UR7, R3 ;  /* 0x00000000030772ca */ /* 0x000fe200000e0000 */
[----:B------:R-:W-:Y:S01]  /*151d0*/  IMAD.MOV.U32 R3, RZ, RZ, 0x40000040 ;  /* 0x40000040ff037424 */ /* 0x000fe200078e00ff */
[----:B------:R-:W-:-:S04]  /*151e0*/  LOP3.LUT R2, R2, 0x3fff, RZ, 0xc0, !PT ;  /* 0x00003fff02027812 */ /* 0x000fc800078ec0ff */
[----:B------:R-:W-:-:S05]  /*151f0*/  LOP3.LUT R2, R2, 0x3000000, RZ, 0xfc, !PT ;  /* 0x0300000002027812 */ /* 0x000fca00078efcff */
[----:B------:R-:W-:-:S04]  /*15200*/  IMAD R2, R11, 0x900, R2 ;  /* 0x000009000b027824 */ /* 0x000fc800078e0202 */
[C---:B------:R-:W-:Y:S01]  /*15210*/  VIADD R4, R2.reuse, 0x80 ;  /* 0x0000008002047836 */ /* 0x040fe20000000000 */
[----:B------:R-:W-:-:S13]  /*15220*/  R2UR UR6, R2 ;  /* 0x00000000020672ca */ /* 0x000fda00000e0000 */
[----:B------:R-:W-:Y:S01]  /*15230*/  HGMMA.64x192x16.F32.BF16 R24, R188, gdesc[UR4].tnspB, R24, gsb0 ;  /* 0x42e00004bc187df0 */ /* 0x000fe20008001818 */
[----:B------:R-:W-:Y:S01]  /*15240*/  R2UR UR6, R4 ;  /* 0x00000000040672ca */ /* 0x000fe200000e0000 */
[----:B------:R-:W-:Y:S01]  /*15250*/  VIADD R4, R2, 0x100 ;  /* 0x0000010002047836 */ /* 0x000fe20000000000 */
[----:B------:R-:W-:Y:S01]  /*15260*/  R2UR UR7, R5 ;  /* 0x00000000050772ca */ /* 0x000fe200000e0000 */
[----:B------:R-:W-:Y:S01]  /*15270*/  IMAD.MOV.U32 R5, RZ, RZ, 0x40000040 ;  /* 0x40000040ff057424 */ /* 0x000fe200078e00ff */
[----:B------:R-:W-:Y:S02]  /*15280*/  WARPGROUP.DEPBAR.LE gsb0, 0x0 ;  /* 0x00008000000079c5 */ /* 0x000fe40000010000 */
[----:B------:R-:W-:-:S13]  /*15290*/  WARPGROUP.ARRIVE ;  /* 0x00000000000079c5 */ /* 0x000fda0000000000 */
        /* <DEDUP_REMOVED lines=16> */
[----:B------:R-:W-:Y:S02]  /*153a0*/  R2UR UR6, R4 ;  /* 0x00000000040672ca */ /* 0x000fe400000e0000 */
[----:B------:R-:W-:Y:S01]  /*153b0*/  R2UR UR7, R5 ;  /* 0x00000000050772ca */ /* 0x000fe200000e0000 */
[----:B------:R-:W-:Y:S02]  /*153c0*/  WARPGROUP.DEPBAR.LE gsb0, 0x0 ;  /* 0x00008000000079c5 */ /* 0x000fe40000010000 */
[----:B------:R-:W-:-:S14]  /*153d0*/  WARPGROUP.ARRIVE ;  /* 0x00000000000079c5 */ /* 0x000fdc0000000000 */
[----:B------:R-:W-:Y:S01]  /*153e0*/  HGMMA.64x192x16.F32.BF16 R24, R172, gdesc[UR4].tnspB, R24, gsb0 ;  /* 0x42e00004ac187df0 */ /* 0x000fe20008001818 */
[----:B------:R-:W-:Y:S02]  /*153f0*/  R2UR UR6, R2 ;  /* 0x00000000020672ca */ /* 0x000fe400000e0000 */
[----:B------:R-:W-:Y:S01]  /*15400*/  R2UR UR7, R3 ;  /* 0x00000000030772ca */ /* 0x000fe200000e0000 */
[----:B------:R-:W-:Y:S02]  /*15410*/  WARPGROUP.DEPBAR.LE gsb0, 0x0 ;  /* 0x00008000000079c5 */ /* 0x000fe40000010000 */
[----:B------:R-:W-:-:S14]  /*15420*/  WARPGROUP.ARRIVE ;  /* 0x00000000000079c5 */ /* 0x000fdc0000000000 */
[----:B------:R-:W-:Y:S03]  /*15430*/  HGMMA.64x192x16.F32.BF16 R24, R168, gdesc[UR4].tnspB, R24, gsb0 ;  /* 0x42e00004a8187df0 */ /* 0x000fe60008001818 */
[----:B------:R-:W-:Y:S02]  /*15440*/  WARPGROUP.DEPBAR.LE gsb0, 0x0 ;  /* 0x00008000000079c5 */ /* 0x000fe40000010000 */
[----:B------:R-:W-:Y:S05]  /*15450*/  @!P0 BRA `(.L_x_637) ;  /* 0x0000000000048947 */ /* 0x000fea0003800000 */
[----:B------:R-:W-:Y:S01]  /*15460*/  BPT.TRAP 0x1 ;  /* 0x000000040000795c */ /* 0x000fe20000300000 */
.L_x_637:
[----:B------:R-:W-:-:S04]  /*15470*/  IADD3 R0, R0, 0x30840, RZ ;  /* 0x0003084000007810 */ /* 0x000fc80007ffe0ff */
[----:B------:R-:W-:-:S04]  /*15480*/  PRMT R0, R223, 0x654, R0 ;  /* 0x00000654df007816 */ /* 0x000fc80000000000 */
[----:B------:R0:W-:Y:S02]  /*15490*/  SYNCS.ARRIVE.TRANS64.RED.A1T0 RZ, [R0+URZ], RZ ;  /* 0x000000ff00ff79a7 */ /* 0x0001e4000810043f */
[----:B0----5:R-:W-:-:S04]  /*154a0*/  FMNMX.FTZ R0, R120, R7, !PT ;  /* 0x0000000778007209 */ /* 0x021fc80007810000 */
[----:B------:R-:W-:-:S04]  /*154b0*/  FMNMX.FTZ R0, R121, R0, !PT ;  /* 0x0000000079007209 */ /* 0x000fc80007810000 */
        /* <DEDUP_REMOVED lines=21> */
[----:B------:R-:W-:-:S05]  /*15610*/  FMNMX.FTZ R0, R165, R0, !PT ;  /* 0x00000000a5007209 */ /* 0x000fca0007810000 */
[----:B------:R-:W0:Y:S02]  /*15620*/  SHFL.BFLY PT, R2, R0, 0x2, 0x1f ;  /* 0x0c401f0000027f89 */ /* 0x000e2400000e0000 */
[----:B0-----:R-:W-:Y:S02]  /*15630*/  FMNMX.FTZ R2, R0, R2, !PT ;  /* 0x0000000200027209 */ /* 0x001fe40007810000 */
[----:B------:R-:W-:-:S03]  /*15640*/  FMNMX.FTZ R0, R122, R8, !PT ;  /* 0x000000087a007209 */ /* 0x000fc60007810000 */
[----:B------:R-:W0:Y:S01]  /*15650*/  SHFL.BFLY PT, R5, R2, 0x1, 0x1f ;  /* 0x0c201f0002057f89 */ /* 0x000e2200000e0000 */
[----:B------:R-:W-:-:S04]  /*15660*/  FMNMX.FTZ R0, R123, R0, !PT ;  /* 0x000000007b007209 */ /* 0x000fc80007810000 */
[----:B------:R-:W-:-:S04]  /*15670*/  FMNMX.FTZ R0, R126, R0, !PT ;  /* 0x000000007e007209 */ /* 0x000fc80007810000 */
[----:B------:R-:W-:-:S04]  /*15680*/  FMNMX.FTZ R0, R127, R0, !PT ;  /* 0x000000007f007209 */ /* 0x000fc80007810000 */
[----:B------:R-:W-:-:S04]  /*15690*/  FMNMX.FTZ R0, R130, R0, !PT ;  /* 0x0000000082007209 */ /* 0x000fc80007810000 */
[----:B------:R-:W-:-:S04]  /*156a0*/  FMNMX.FTZ R0, R131, R0, !PT ;  /* 0x0000000083007209 */ /* 0x000fc80007810000 */
[----:B------:R-:W-:Y:S02]  /*156b0*/  FMNMX.FTZ R0, R134, R0, !PT ;  /* 0x0000000086007209 */ /* 0x000fe40007810000 */
[----:B0-----:R-:W-:Y:S02]  /*156c0*/  FMNMX.FTZ R5, R2, R5, !PT ;  /* 0x0000000502057209 */ /* 0x001fe40007810000 */
[----:B------:R-:W-:-:S03]  /*156d0*/  FMNMX.FTZ R0, R135, R0, !PT ;  /* 0x0000000087007209 */ /* 0x000fc60007810000 */
[----:B------:R-:W-:Y:S01]  /*156e0*/  FADD.FTZ R3, -R5, R7 ;  /* 0x0000000705037221 */ /* 0x000fe20000010100 */
        /* <DEDUP_REMOVED lines=17> */
[----:B0-----:R-:W-:Y:S01]  /*15800*/  FMNMX.FTZ R2, R0, R2, !PT ;  /* 0x0000000200027209 */ /* 0x001fe20007810000 */
[----:B------:R-:W-:-:S04]  /*15810*/  IMAD.U32 R0, RZ, RZ, UR38 ;  /* 0x00000026ff007e24 */ /* 0x000fc8000f8e00ff */
[----:B------:R-:W0:Y:S01]  /*15820*/  SHFL.BFLY PT, R4, R2, 0x1, 0x1f ;  /* 0x0c201f0002047f89 */ /* 0x000e2200000e0000 */
[-C--:B------:R-:W-:Y:S01]  /*15830*/  FMUL.FTZ R11, R5, R0.reuse ;  /* 0x00000000050b7220 */ /* 0x080fe20000410000 */
[----:B------:R-:W-:-:S03]  /*15840*/  FMUL.FTZ R3, R3, R0 ;  /* 0x0000000003037220 */ /* 0x000fc60000410000 */
        /* <DEDUP_REMOVED lines=11> */
[----:B------:R-:W1:Y:S01]  /*15900*/  MUFU.EX2 R120, R120 ;  /* 0x0000007800787308 */ /* 0x000e620000000800 */
[-CC-:B------:R-:W-:Y:S01]  /*15910*/  FFMA.FTZ R140, R140, R0.reuse, -R11.reuse ;  /* 0x000000008c8c7223 */ /* 0x180fe2000001080b */
[-CC-:B------:R-:W-:Y:S01]  /*15920*/  FFMA.FTZ R141, R141, R0.reuse, -R11.reuse ;  /* 0x000000008d8d7223 */ /* 0x180fe2000001080b */
[-CC-:B------:R-:W-:Y:S01]  /*15930*/  FFMA.FTZ R144, R144, R0.reuse, -R11.reuse ;  /* 0x0000000090907223 */ /* 0x180fe2000001080b */
[-CC-:B------:R-:W-:Y:S01]  /*15940*/  FFMA.FTZ R145, R145, R0.reuse, -R11.reuse ;  /* 0x0000000091917223 */ /* 0x180fe2000001080b */
[-CC-:B------:R-:W-:Y:S01]  /*15950*/  FFMA.FTZ R148, R148, R0.reuse, -R11.reuse ;  /* 0x0000000094947223 */ /* 0x180fe2000001080b */
[-CC-:B------:R-:W-:Y:S01]  /*15960*/  FFMA.FTZ R149, R149, R0.reuse, -R11.reuse ;  /* 0x0000000095957223 */ /* 0x180fe2000001080b */
[--C-:B------:R-:W-:Y:S01]  /*15970*/  FFMA.FTZ R152, R152, R0, -R11.reuse ;  /* 0x0000000098987223 */ /* 0x100fe2000001080b */
[----:B0-----:R-:W-:Y:S01]  /*15980*/  FMNMX.FTZ R4, R2, R4, !PT ;  /* 0x0000000402047209 */ /* 0x001fe20007810000 */
[----:B------:R-:W0:Y:S01]  /*15990*/  MUFU.EX2 R121, R121 ;  /* 0x0000007900797308 */ /* 0x000e220000000800 */
[-CC-:B------:R-:W-:Y:S01]  /*159a0*/  FFMA.FTZ R153, R153, R0.reuse, -R11.reuse ;  /* 0x0000000099997223 */ /* 0x180fe2000001080b */
[-CC-:B------:R-:W-:Y:S01]  /*159b0*/  FFMA.FTZ R156, R156, R0.reuse, -R11.reuse ;  /* 0x000000009c9c7223 */ /* 0x180fe2000001080b */
[-CC-:B------:R-:W-:Y:S01]  /*159c0*/  FFMA.FTZ R157, R157, R0.reuse, -R11.reuse ;  /* 0x000000009d9d7223 */ /* 0x180fe2000001080b */
[C---:B------:R-:W-:Y:S01]  /*159d0*/  FADD.FTZ R2, -R4.reuse, R8 ;  /* 0x0000000804027221 */ /* 0x040fe20000010100 */
[-C--:B------:R-:W-:Y:S01]  /*159e0*/  FMUL.FTZ R7, R4, R0.reuse ;  /* 0x0000000004077220 */ /* 0x080fe20000410000 */
[-CC-:B------:R-:W-:Y:S01]  /*159f0*/  FFMA.FTZ R160, R160, R0.reuse, -R11.reuse ;  /* 0x00000000a0a07223 */ /* 0x180fe2000001080b */
[-C--:B------:R-:W-:Y:S01]  /*15a00*/  FFMA.FTZ R161, R161, R0.reuse, -R11 ;  /* 0x00000000a1a17223 */ /* 0x080fe2000001080b */
[-C--:B------:R-:W-:Y:S01]  /*15a10*/  FMUL.FTZ R2, R2, R0.reuse ;  /* 0x0000000002027220 */ /* 0x080fe20000410000 */
[-CC-:B------:R-:W-:Y:S01]  /*15a20*/  FFMA.FTZ R122, R122, R0.reuse, -R7.reuse ;  /* 0x000000007a7a7223 */ /* 0x180fe20000010807 */
[-CC-:B------:R-:W-:Y:S01]  /*15a30*/  FFMA.FTZ R123, R123, R0.reuse, -R7.reuse ;  /* 0x000000007b7b7223 */ /* 0x180fe20000010807 */
[-CC-:B------:R-:W-:Y:S01]  /*15a40*/  FFMA.FTZ R126, R126, R0.reuse, -R7.reuse ;  /* 0x000000007e7e7223 */ /* 0x180fe20000010807 */
[-CC-:B------:R-:W-:Y:S01]  /*15a50*/  FFMA.FTZ R127, R127, R0.reuse, -R7.reuse ;  /* 0x000000007f7f7223 */ /* 0x180fe20000010807 */
[----:B------:R-:W-:Y:S01]  /*15a60*/  MUFU.EX2 R124, R124 ;  /* 0x0000007c007c7308 */ /* 0x000fe20000000800 */
[-CC-:B------:R-:W-:Y:S01]  /*15a70*/  FFMA.FTZ R130, R130, R0.reuse, -R7.reuse ;  /* 0x0000000082827223 */ /* 0x180fe20000010807 */
[-CC-:B------:R-:W-:Y:S01]  /*15a80*/  FFMA.FTZ R131, R131, R0.reuse, -R7.reuse ;  /* 0x0000000083837223 */ /* 0x180fe20000010807 */
[----:B-1----:R-:W-:Y:S01]  /*15a90*/  FFMA.FTZ R215, R3, R215, R120 ;  /* 0x000000d703d77223 */ /* 0x002fe20000010078 */
        /* <DEDUP_REMOVED lines=19> */
[-C--:B------:R-:W-:Y:S01]  /*15bd0*/  FFMA.FTZ R171, R167, R0.reuse, -R7 ;  /* 0x00000000a7ab7223 */ /* 0x080fe20000010807 */
[----:B------:R-:W2:Y:S01]  /*15be0*/  MUFU.EX2 R123, R123 ;  /* 0x0000007b007b7308 */ /* 0x000ea20000000800 */
[----:B0-----:R-:W-:Y:S01]  /*15bf0*/  FADD.FTZ R215, R121, R215 ;  /* 0x000000d779d77221 */ /* 0x001fe20000010000 */
[-CC-:B------:R-:W-:Y:S01]  /*15c00*/  FFMA.FTZ R164, R164, R0.reuse, -R11.reuse ;  /* 0x00000000a4a47223 */ /* 0x180fe2000001080b */
[----:B------:R-:W-:-:S05]  /*15c10*/  FFMA.FTZ R11, R165, R0, -R11 ;  /* 0x00000000a50b7223 */ /* 0x000fca000001080b */
[----:B------:R-:W0:Y:S01]  /*15c20*/  MUFU.EX2 R126, R126 ;  /* 0x0000007e007e7308 */ /* 0x000e220000000800 */
[----:B-1----:R-:W-:-:S07]  /*15c30*/  FFMA.FTZ R6, R2, R6, R122 ;  /* 0x0000000602067223 */ /* 0x002fce000001007a */
[----:B------:R-:W1:Y:S01]  /*15c40*/  MUFU.EX2 R125, R125 ;  /* 0x0000007d007d7308 */ /* 0x000e620000000800 */
[----:B--2---:R-:W-:Y:S01]  /*15c50*/  FADD.FTZ R7, R123, R6 ;  /* 0x000000067b077221 */ /* 0x004fe20000010000 */
[----:B------:R-:W-:-:S06]  /*15c60*/  FADD.FTZ R6, R124, R215 ;  /* 0x000000d77c067221 */ /* 0x000fcc0000010000 */
        /* <DEDUP_REMOVED lines=81> */
[----:B-1----:R-:W-:Y:S01]  /*16180*/  FADD.FTZ R7, R166, R7 ;  /* 0x00000007a6077221 */ /* 0x002fe20000010000 */
[----:B--2---:R-:W-:-:S03]  /*16190*/  FADD.FTZ R215, R11, R6 ;  /* 0x000000060bd77221 */ /* 0x004fc60000010000 */
[----:B0-----:R-:W-:Y:S01]  /*161a0*/  FADD.FTZ R6, R171, R7 ;  /* 0x00000007ab067221 */ /* 0x001fe20000010000 */
[----:B------:R-:W-:Y:S06]  /*161b0*/  @!P0 BRA `(.L_x_638) ;  /* 0x0000000000048947 */ /* 0x000fec0003800000 */
[----:B------:R-:W-:Y:S01]  /*161c0*/  BPT.TRAP 0x1 ;  /* 0x000000040000795c */ /* 0x000fe20000300000 */
.L_x_638:
[----:B------:R-:W-:Y:S01]  /*161d0*/  ISETP.GT.AND P1, PT, R9, R221, PT ;  /* 0x000000dd0900720c */ /* 0x000fe20003f24270 */
[----:B------:R-:W-:Y:S01]  /*161e0*/  VIADD R10, R10, 0x30860 ;  /* 0x000308600a0a7836 */ /* 0x000fe20000000000 */
[----:B------:R-:W-:Y:S01]  /*161f0*/  F2FP.BF16.F32.PACK_AB R170, R11, R164 ;  /* 0x000000a40baa723e */ /* 0x000fe200000010ff */
[----:B------:R-:W-:Y:S01]  /*16200*/  VIADD R9, R9, 0xffffffff ;  /* 0xffffffff09097836 */ /* 0x000fe20000000000 */
[----:B------:R-:W-:Y:S01]  /*16210*/  F2FP.BF16.F32.PACK_AB R188, R121, R120 ;  /* 0x0000007879bc723e */ /* 0x000fe200000010ff */
[----:B------:R-:W-:Y:S01]  /*16220*/  IMAD.MOV.U32 R8, RZ, RZ, R4 ;  /* 0x000000ffff087224 */ /* 0x000fe200078e0004 */
[----:B------:R-:W-:Y:S01]  /*16230*/  PRMT R10, R223, 0x654, R10 ;  /* 0x00000654df0a7816 */ /* 0x000fe2000000000a */
[----:B------:R-:W-:Y:S01]  /*16240*/  IMAD.MOV.U32 R7, RZ, RZ, R5 ;  /* 0x000000ffff077224 */ /* 0x000fe200078e0005 */
[----:B------:R-:W-:Y:S01]  /*16250*/  F2FP.BF16.F32.PACK_AB R189, R123, R122 ;  /* 0x0000007a7bbd723e */ /* 0x000fe200000010ff */
[----:B------:R-:W-:Y:S01]  /*16260*/  IMAD.MOV.U32 R11, RZ, RZ, R211 ;  /* 0x000000ffff0b7224 */ /* 0x000fe200078e00d3 */
[----:B------:R0:W-:Y:S01]  /*16270*/  SYNCS.ARRIVE.TRANS64.RED.A1T0 RZ, [R10+URZ], RZ ;  /* 0x000000ff0aff79a7 */ /* 0x0001e2000810043f */
[----:B------:R-:W-:-:S02]  /*16280*/  F2FP.BF16.F32.PACK_AB R190, R125, R124 ;  /* 0x0000007c7dbe723e */ /* 0x000fc400000010ff */
[----:B------:R-:W-:Y:S02]  /*16290*/  F2FP.BF16.F32.PACK_AB R191, R127, R126 ;  /* 0x0000007e7fbf723e */ /* 0x000fe400000010ff */
[----:B------:R-:W-:Y:S02]  /*162a0*/  F2FP.BF16.F32.PACK_AB R184, R129, R128 ;  /* 0x0000008081b8723e */ /* 0x000fe400000010ff */
[----:B------:R-:W-:Y:S01]  /*162b0*/  F2FP.BF16.F32.PACK_AB R185, R131, R130 ;  /* 0x0000008283b9723e */ /* 0x000fe200000010ff */
[----:B0-----:R-:W-:Y:S01]  /*162c0*/  IMAD.MOV.U32 R10, RZ, RZ, R220 ;  /* 0x000000ffff0a7224 */ /* 0x001fe200078e00dc */
        /* <DEDUP_REMOVED lines=16> */
[----:B------:R-:W-:Y:S01]  /*163d0*/  F2FP.BF16.F32.PACK_AB R171, R171, R166 ;  /* 0x000000a6abab723e */ /* 0x000fe200000010ff */
[----:B------:R-:W-:Y:S06]  /*163e0*/  @P1 BRA `(.L_x_639) ;  /* 0xffffffdc005c1947 */ /* 0x000fec000383ffff */
.L_x_626:
[----:B------:R-:W-:Y:S05]  /*163f0*/  BSYNC B0 ;  /* 0x0000000000007941 */ /* 0x000fea0003800000 */
.L_x_625:
        /* <DEDUP_REMOVED lines=99> */
.L_x_640:
[----:B------:R-:W-:Y:S01]  /*16a30*/  IMAD R7, R211, 0x8, R18 ;  /* 0x00000008d3077824 */ /* 0x000fe200078e0212 */
[----:B------:R-:W-:-:S04]  /*16a40*/  SHF.L.U32 R2, R220, 0x1f, RZ ;  /* 0x0000001fdc027819 */ /* 0x000fc800000006ff */
[----:B------:R0:W1:Y:S01]  /*16a50*/  SYNCS.PHASECHK.TRANS64.TRYWAIT P1, [R7+URZ+0x30850], R2 ;  /* 0x03085002070075a7 */ /* 0x000062000802017f */
[----:B------:R-:W-:Y:S05]  /*16a60*/  @!P0 BRA `(.L_x_641) ;  /* 0x0000000000048947 */ /* 0x000fea0003800000 */
[----:B------:R-:W-:Y:S01]  /*16a70*/  BPT.TRAP 0x1 ;  /* 0x000000040000795c */ /* 0x000fe20000300000 */
.L_x_641:
[----:B------:R-:W-:Y:S01]  /*16a80*/  VIADD R18, R18, 0x400 ;  /* 0x0000040012127836 */ /* 0x000fe20000000000 */
[----:B------:R-:W-:Y:S04]  /*16a90*/  BSSY B0, `(.L_x_642) ;  /* 0x0000008000007945 */ /* 0x000fe80003800000 */
[----:B------:R-:W-:-:S04]  /*16aa0*/  SHF.R.U32.HI R18, RZ, 0x4, R18 ;  /* 0x00000004ff127819 */ /* 0x000fc80000011612 */
[----:B------:R-:W-:-:S04]  /*16ab0*/  LOP3.LUT R18, R18, 0x3fff, RZ, 0xc0, !PT ;  /* 0x00003fff12127812 */ /* 0x000fc800078ec0ff */
[----:B------:R-:W-:-:S05]  /*16ac0*/  LOP3.LUT R8, R18, 0x3000000, RZ, 0xfc, !PT ;  /* 0x0300000012087812 */ /* 0x000fca00078efcff */
[----:B------:R-:W-:Y:S01]  /*16ad0*/  IMAD R8, R211, 0x900, R8 ;  /* 0x00000900d3087824 */ /* 0x000fe200078e0208 */
[----:B-1----:R-:W-:Y:S06]  /*16ae0*/  @P1 BRA `(.L_x_643) ;  /* 0x0000000000081947 */ /* 0x002fec0003800000 */
[----:B------:R-:W1:Y:S02]  /*16af0*/  SYNCS.PHASECHK.TRANS64.TRYWAIT P1, [R7+URZ+0x30850], R2 ;  /* 0x03085002070075a7 */ /* 0x000e64000802017f */
[----:B-1----:R-:W-:Y:S05]  /*16b00*/  @!P1 BRA `(.L_x_644) ;  /* 0x000000c800289947 */ /* 0x002fea0003800000 */
.L_x_643:
[----:B------:R-:W-:Y:S05]  /*16b10*/  BSYNC B0 ;  /* 0x0000000000007941 */ /* 0x000fea0003800000 */
.L_x_642:
[----:B01----:R-:W-:Y:S01]  /*16b20*/  IMAD.MOV.U32 R2, RZ, RZ, R8 ;  /* 0x000000ffff027224 */ /* 0x003fe200078e0008 */
[----:B------:R-:W-:Y:S01]  /*16b30*/  WARPGROUP.ARRIVE ;  /* 0x00000000000079c5 */ /* 0x000fe20000000000 */
[----:B------:R-:W-:Y:S02]  /*16b40*/  IMAD.MOV.U32 R3, RZ, RZ, 0x40000040 ;  /* 0x40000040ff037424 */ /* 0x000fe400078e00ff */
[----:B------:R-:W-:Y:S01]  /*16b50*/  IMAD.MOV.U32 R120, RZ, RZ, -0x800000 ;  /* 0xff800000ff787424 */ /* 0x000fe200078e00ff */
[----:B------:R-:W-:Y:S01]  /*16b60*/  R2UR UR6, R2 ;  /* 0x00000000020672ca */ /* 0x000fe200000e0000 */
[----:B------:R-:W-:Y:S01]  /*16b70*/  VIADD R2, R8, 0x80 ;  /* 0x0000008008027836 */ /* 0x000fe20000000000 */
[----:B------:R-:W-:Y:S01]  /*16b80*/  R2UR UR7, R3 ;  /* 0x00000000030772ca */ /* 0x000fe200000e0000 */
[----:B------:R-:W-:Y:S02]  /*16b90*/  IMAD.MOV.U32 R3, RZ, RZ, 0x40000040 ;  /* 0x40000040ff037424 */ /* 0x000fe400078e00ff */
[----:B------:R-:W-:-:S10]  /*16ba0*/  IMAD.MOV.U32 R121, RZ, RZ, -0x800000 ;  /* 0xff800000ff797424 */ /* 0x000fd400078e00ff */
        /* <DEDUP_REMOVED lines=29> */
[----:B------:R-:W-:Y:S02]  /*16d80*/  R2UR UR6, R2 ;  /* 0x00000000020672ca */ /* 0x000fe400000e0000 */
[----:B------:R-:W-:Y:S01]  /*16d90*/  R2UR UR7, R3 ;  /* 0x00000000030772ca */ /* 0x000fe200000e0000 */
[----:B------:R-:W0:Y:S04]  /*16da0*/  SHFL.BFLY PT, R2, R215, 0x2, 0x1f ;  /* 0x0c401f00d7027f89 */ /* 0x000e2800000e0000 */
[----:B------:R-:W1:Y:S01]  /*16db0*/  SHFL.BFLY PT, R3, R6, 0x2, 0x1f ;  /* 0x0c401f0006037f89 */ /* 0x000e6200000e0000 */
[----:B0-----:R-:W-:Y:S01]  /*16dc0*/  FADD.FTZ R8, R2, R215 ;  /* 0x000000d702087221 */ /* 0x001fe20000010000 */
[----:B-1----:R-:W-:-:S04]  /*16dd0*/  FADD.FTZ R9, R3, R6 ;  /* 0x0000000603097221 */ /* 0x002fc80000010000 */
[----:B------:R-:W0:Y:S04]  /*16de0*/  SHFL.BFLY PT, R3, R8, 0x1, 0x1f ;  /* 0x0c201f0008037f89 */ /* 0x000e2800000e0000 */
[----:B------:R-:W1:Y:S01]  /*16df0*/  SHFL.BFLY PT, R2, R9, 0x1, 0x1f ;  /* 0x0c201f0009027f89 */ /* 0x000e6200000e0000 */
[----:B0-----:R-:W-:Y:S01]  /*16e00*/  FADD.FTZ R12, R8, R3 ;  /* 0x00000003080c7221 */ /* 0x001fe20000010000 */
[----:B-1----:R-:W-:-:S04]  /*16e10*/  FADD.FTZ R13, R9, R2 ;  /* 0x00000002090d7221 */ /* 0x002fc80000010000 */
[----:B------:R-:W-:Y:S02]  /*16e20*/  FSETP.NE.FTZ.AND P1, PT, R12, RZ, PT ;  /* 0x000000ff0c00720b */ /* 0x000fe40003f35000 */
[----:B------:R-:W-:Y:S02]  /*16e30*/  CS2R R2, SRZ ;  /* 0x0000000000027805 */ /* 0x000fe4000001ff00 */
        /* <DEDUP_REMOVED lines=17> */
.L_x_645:
[----:B------:R-:W-:Y:S02]  /*16f50*/  VIADD R0, R7, 0x30860 ;  /* 0x0003086007007836 */ /* 0x000fe40000000000 */
[-C--:B------:R-:W-:Y:S01]  /*16f60*/  FMUL.FTZ R4, R24, R3.reuse ;  /* 0x0000000318047220 */ /* 0x080fe20000410000 */
[----:B------:R-:W-:Y:S02]  /*16f70*/  VIADD R211, R211, 0x1 ;  /* 0x00000001d3d37836 */ /* 0x000fe40000000000 */
[-C--:B------:R-:W-:Y:S01]  /*16f80*/  FMUL.FTZ R5, R25, R3.reuse ;  /* 0x0000000319057220 */ /* 0x080fe20000410000 */
[-C--:B------:R-:W-:Y:S01]  /*16f90*/  FMUL.FTZ R12, R40, R3.reuse ;  /* 0x00000003280c7220 */ /* 0x080fe20000410000 */
[----:B------:R-:W-:Y:S01]  /*16fa0*/  PRMT R0, R223, 0x654, R0 ;  /* 0x00000654df007816 */ /* 0x000fe20000000000 */
[-C--:B------:R-:W-:Y:S01]  /*16fb0*/  FMUL.FTZ R13, R41, R3.reuse ;  /* 0x00000003290d7220 */ /* 0x080fe20000410000 */
[-C--:B------:R-:W-:Y:S01]  /*16fc0*/  FMUL.FTZ R14, R44, R3.reuse ;  /* 0x000000032c0e7220 */ /* 0x080fe20000410000 */
[-C--:B------:R-:W-:Y:S01]  /*16fd0*/  FMUL.FTZ R15, R45, R3.reuse ;  /* 0x000000032d0f7220 */ /* 0x080fe20000410000 */
[----:B------:R1:W-:Y:S01]  /*16fe0*/  SYNCS.ARRIVE.TRANS64.RED.A1T0 RZ, [R0+URZ], RZ ;  /* 0x000000ff00ff79a7 */ /* 0x0003e2000810043f */
[-C--:B------:R-:W-:Y:S01]  /*16ff0*/  FMUL.FTZ R20, R48, R3.reuse ;  /* 0x0000000330147220 */ /* 0x080fe20000410000 */
[-C--:B------:R-:W-:Y:S01]  /*17000*/  FMUL.FTZ R21, R49, R3.reuse ;  /* 0x0000000331157220 */ /* 0x080fe20000410000 */
[-C--:B------:R-:W-:Y:S01]  /*17010*/  FMUL.FTZ R24, R52, R3.reuse ;  /* 0x0000000334187220 */ /* 0x080fe20000410000 */
[-C--:B------:R-:W-:Y:S01]  /*17020*/  FMUL.FTZ R25, R53, R3.reuse ;  /* 0x0000000335197220 */ /* 0x080fe20000410000 */
[-C--:B------:R-:W-:Y:S01]  /*17030*/  FMUL.FTZ R40, R68, R3.reuse ;  /* 0x0000000344287220 */ /* 0x080fe20000410000 */
[-C--:B------:R-:W-:Y:S01]  /*17040*/  FMUL.FTZ R41, R69, R3.reuse ;  /* 0x0000000345297220 */ /* 0x080fe20000410000 */
[----:B------:R-:W-:Y:S01]  /*17050*/  ISETP.NE.AND P1, PT, R211, 0x2, PT ;  /* 0x00000002d300780c */ /* 0x000fe20003f25270 */
        /* <DEDUP_REMOVED lines=36> */
[----:B------:R-:W-:Y:S01]  /*172a0*/  SEL R3, RZ, 0x1, P1 ;  /* 0x00000001ff037807 */ /* 0x000fe20000800000 */
[-C--:B0-----:R-:W-:Y:S01]  /*172b0*/  FMUL.FTZ R26, R26, R2.reuse ;  /* 0x000000021a1a7220 */ /* 0x081fe20000410000 */
        /* <DEDUP_REMOVED lines=48> */
[----:B------:R-:W-:Y:S01]  /*175c0*/  LOP3.LUT R220, R220, R3, RZ, 0x3c, !PT ;  /* 0x00000003dcdc7212 */ /* 0x000fe200078e3cff */
[----:B------:R-:W-:Y:S01]  /*175d0*/  VIADD R228, R228, 0x1 ;  /* 0x00000001e4e47836 */ /* 0x000fe20000000000 */
[----:B-1----:R-:W-:-:S07]  /*175e0*/  SEL R211, R211, RZ, P1 ;  /* 0x000000ffd3d37207 */ /* 0x002fce0000800000 */
.L_x_567:
[----:B------:R-:W0:Y:S08]  /*175f0*/  S2UR UR4, SR_CgaCtaId ;  /* 0x00000000000479c3 */ /* 0x000e300000008800 */
[----:B------:R-:W-:Y:S01]  /*17600*/  BAR.SYNC.DEFER_BLOCKING 0x5, 0x180 ;  /* 0x0146000000007b1d */ /* 0x000fe20000010000 */
[----:B------:R-:W-:-:S05]  /*17610*/  MOV R18, 0x400 ;  /* 0x0000040000127802 */ /* 0x000fca0000000f00 */
[----:B------:R-:W-:Y:S01]  /*17620*/  BSSY B0, `(.L_x_646) ;  /* 0x00003c0000007945 */ /* 0x000fe20003800000 */
[----:B0-----:R-:W-:-:S05]  /*17630*/  IMAD.U32 R223, RZ, RZ, UR4 ;  /* 0x00000004ffdf7e24 */ /* 0x001fca000f8e00ff */
[----:B------:R-:W-:-:S05]  /*17640*/  LEA R18, R223, R18, 0x18 ;  /* 0x00000012df127211 */ /* 0x000fca00078ec0ff */
[----:B------:R0:W1:Y:S01]  /*17650*/  LDS.128 R136, [R18+0x308d0] ;  /* 0x0308d00012887984 */ /* 0x0000620000000c00 */
[----:B------:R-:W-:Y:S06]  /*17660*/  BAR.ARV 0x4, 0x180 ;  /* 0x0106000000007b1d */ /* 0x000fec0000002000 */
[----:B------:R-:W-:Y:S05]  /*17670*/  @P0 BRA `(.L_x_647) ;  /* 0x0000002c00840947 */ /* 0x000fea0003800000 */
[----:B------:R-:W2:Y:S01]  /*17680*/  LDL R0, [R1+0x110] ;  /* 0x0001100001007983 */ /* 0x000ea20000100800 */
[----:B------:R-:W3:Y:S01]  /*17690*/  S2R R57, SR_SWINHI ;  /* 0x0000000000397919 */ /* 0x000ee20000002f00 */
[----:B------:R-:W-:Y:S01]  /*176a0*/  F2FP.BF16.F32.PACK_AB R58, R7, R6 ;  /* 0x00000006073a723e */ /* 0x000fe200000010ff */
[----:B------:R-:W-:Y:S01]  /*176b0*/  ULDC.64 UR6, c[0x0][0xc00] ;  /* 0x0003000000067ab9 */ /* 0x000fe20000000a00 */
[----:B------:R-:W-:Y:S01]  /*176c0*/  F2FP.BF16.F32.PACK_AB R59, R31, R30 ;  /* 0x0000001e1f3b723e */ /* 0x000fe200000010ff */
[----:B------:R-:W4:Y:S01]  /*176d0*/  LDL.LU R131, [R1+0xa4] ;  /* 0x0000a40001837983 */ /* 0x000f220000300800 */
[----:B------:R-:W-:Y:S01]  /*176e0*/  F2FP.BF16.F32.PACK_AB R62, R11, R10 ;  /* 0x0000000a0b3e723e */ /* 0x000fe200000010ff */
[----:B------:R-:W-:Y:S01]  /*176f0*/  ULDC.64 UR4, c[0x0][0xc08] ;  /* 0x0003020000047ab9 */ /* 0x000fe20000000a00 */
[----:B------:R-:W-:Y:S01]  /*17700*/  F2FP.BF16.F32.PACK_AB R63, R39, R38 ;  /* 0x00000026273f723e */ /* 0x000fe200000010ff */
[----:B------:R-:W4:Y:S04]  /*17710*/  LDL R130, [R1+0x10c] ;  /* 0x00010c0001827983 */ /* 0x000f280000100800 */
[----:B------:R-:W4:Y:S04]  /*17720*/  LDL R129, [R1+0x4] ;  /* 0x0000040001817983 */ /* 0x000f280000100800 */
[----:B------:R-:W4:Y:S01]  /*17730*/  LDL R128, [R1+0x40] ;  /* 0x0000400001807983 */ /* 0x000f220000100800 */
[----:B------:R-:W-:-:S02]  /*17740*/  MOV R2, R18 ;  /* 0x0000001200027202 */ /* 0x000fc40000000f00 */
[----:B---3--:R-:W-:Y:S01]  /*17750*/  MOV R3, R57 ;  /* 0x0000003900037202 */ /* 0x008fe20000000f00 */
[----:B------:R-:W-:Y:S02]  /*17760*/  BAR.SYNC.DEFER_BLOCKING 0x1, 0x100 ;  /* 0x0044000000007b1d */ /* 0x000fe40000010000 */
[----:B--2---:R-:W-:-:S03]  /*17770*/  IMAD.WIDE R64, R0, 0x2, R2 ;  /* 0x0000000200407825 */ /* 0x004fc600078e0202 */
[C---:B------:R-:W-:Y:S02]  /*17780*/  LOP3.LUT R57, R64.reuse, 0x380, RZ, 0xc0, !PT ;  /* 0x0000038040397812 */ /* 0x040fe400078ec0ff */
[C---:B------:R-:W-:Y:S02]  /*17790*/  IADD3 R61, P0, R64.reuse, 0x20, RZ ;  /* 0x00000020403d7810 */ /* 0x040fe40007f1e0ff */
[----:B------:R-:W-:Y:S02]  /*177a0*/  IADD3 R116, P1, R64, 0x40, RZ ;  /* 0x0000004040747810 */ /* 0x000fe40007f3e0ff */
[----:B------:R-:W-:Y:S02]  /*177b0*/  SHF.R.U64 R57, R57, 0x3, RZ ;  /* 0x0000000339397819 */ /* 0x000fe400000012ff */
[----:B------:R-:W-:Y:S02]  /*177c0*/  LOP3.LUT R60, R61, 0x380, RZ, 0xc0, !PT ;  /* 0x000003803d3c7812 */ /* 0x000fe400078ec0ff */
[----:B------:R-:W-:-:S02]  /*177d0*/  LOP3.LUT R117, R116, 0x380, RZ, 0xc0, !PT ;  /* 0x0000038074757812 */ /* 0x000fc400078ec0ff */
[----:B------:R-:W-:Y:S02]  /*177e0*/  LOP3.LUT R56, R57, R64, RZ, 0x3c, !PT ;  /* 0x0000004039387212 */ /* 0x000fe400078e3cff */
[----:B------:R-:W-:Y:S02]  /*177f0*/  SHF.R.U64 R60, R60, 0x3, RZ ;  /* 0x000000033c3c7819 */ /* 0x000fe400000012ff */
[----:B------:R-:W-:Y:S02]  /*17800*/  MOV R57, R65 ;  /* 0x0000004100397202 */ /* 0x000fe40000000f00 */
[----:B------:R-:W-:Y:S02]  /*17810*/  SHF.R.U64 R117, R117, 0x3, RZ ;  /* 0x0000000375757819 */ /* 0x000fe400000012ff */
[----:B------:R-:W-:Y:S01]  /*17820*/  LOP3.LUT R60, R60, R61, RZ, 0x3c, !PT ;  /* 0x0000003d3c3c7212 */ /* 0x000fe200078e3cff */
[----:B------:R-:W-:Y:S01]  /*17830*/  IMAD.X R61, RZ, RZ, R65, P0 ;  /* 0x000000ffff3d7224 */ /* 0x000fe200000e0641 */
[----:B------:R-:W-:-:S02]  /*17840*/  MOV R123, R56 ;  /* 0x00000038007b7202 */ /* 0x000fc40000000f00 */
[----:B------:R-:W-:Y:S02]  /*17850*/  F2FP.BF16.F32.PACK_AB R56, R5, R4 ;  /* 0x000000040538723e */ /* 0x000fe400000010ff */
[----:B------:R-:W-:Y:S02]  /*17860*/  F2FP.BF16.F32.PACK_AB R57, R27, R26 ;  /* 0x0000001a1b39723e */ /* 0x000fe400000010ff */
[----:B------:R-:W-:Y:S01]  /*17870*/  LOP3.LUT R116, R117, R116, RZ, 0x3c, !PT ;  /* 0x0000007475747212 */ /* 0x000fe200078e3cff */
[----:B------:R-:W-:Y:S01]  /*17880*/  IMAD.X R117, RZ, RZ, R65, P1 ;  /* 0x000000ffff757224 */ /* 0x000fe200008e0641 */
[C---:B------:R-:W-:Y:S02]  /*17890*/  IADD3 R66, P0, R64.reuse, 0x60, RZ ;  /* 0x0000006040427810 */ /* 0x040fe40007f1e0ff */
[----:B------:R-:W-:Y:S01]  /*178a0*/  IADD3 R0, P1, R64, 0x4000, RZ ;  /* 0x0000400040007810 */ /* 0x000fe20007f3e0ff */
[----:B------:R2:W-:Y:S01]  /*178b0*/  STSM.16.M88.4 [R123], R56 ;  /* 0x000000387b007844 */ /* 0x0005e20000000200 */
[----:B------:R-:W-:-:S04]  /*178c0*/  LOP3.LUT R67, R66, 0x380, RZ, 0xc0, !PT ;  /* 0x0000038042437812 */ /* 0x000fc800078ec0ff */
[----:B------:R-:W-:Y:S02]  /*178d0*/  SHF.R.U64 R67, R67, 0x3, RZ ;  /* 0x0000000343437819 */ /* 0x000fe400000012ff */
[----:B------:R-:W-:Y:S02]  /*178e0*/  MOV R117, R116 ;  /* 0x0000007400757202 */ /* 0x000fe40000000f00 */
[----:B------:R-:W-:Y:S02]  /*178f0*/  LOP3.LUT R66, R67, R66, RZ, 0x3c, !PT ;  /* 0x0000004243427212 */ /* 0x000fe400078e3cff */
[----:B--2---:R-:W-:-:S04]  /*17900*/  LOP3.LUT R123, R0, 0x380, RZ, 0xc0, !PT ;  /* 0x00000380007b7812 */ /* 0x004fc800078ec0ff */
[----:B------:R-:W-:Y:S01]  /*17910*/  SHF.R.U64 R123, R123, 0x3, RZ ;  /* 0x000000037b7b7819 */ /* 0x000fe200000012ff */
[----:B------:R-:W-:-:S03]  /*17920*/  IMAD.X R67, RZ, RZ, R65, P0 ;  /* 0x000000ffff437224 */ /* 0x000fc600000e0641 */
[----:B------:R-:W-:Y:S02]  /*17930*/  LOP3.LUT R116, R123, R0, RZ, 0x3c, !PT ;  /* 0x000000007b747212 */ /* 0x000fe400078e3cff */
[----:B------:R-:W-:Y:S02]  /*17940*/  IADD3 R0, P0, R64, 0x4020, RZ ;  /* 0x0000402040007810 */ /* 0x000fe40007f1e0ff */
[----:B------:R-:W-:Y:S02]  /*17950*/  MOV R122, R60 ;  /* 0x0000003c007a7202 */ /* 0x000fe40000000f00 */
[----:B------:R-:W-:Y:S02]  /*17960*/  F2FP.BF16.F32.PACK_AB R60, R9, R8 ;  /* 0x00000008093c723e */ /* 0x000fe400000010ff */
[----:B------:R-:W-:Y:S02]  /*17970*/  F2FP.BF16.F32.PACK_AB R61, R35, R34 ;  /* 0x00000022233d723e */ /* 0x000fe400000010ff */
[----:B------:R-:W-:-:S02]  /*17980*/  F2FP.BF16.F32.PACK_AB R56, R13, R12 ;  /* 0x0000000c0d38723e */ /* 0x000fc400000010ff */
[----:B------:R-:W-:Y:S02]  /*17990*/  F2FP.BF16.F32.PACK_AB R57, R43, R42 ;  /* 0x0000002a2b39723e */ /* 0x000fe400000010ff */
[----:B------:R-:W-:Y:S02]  /*179a0*/  F2FP.BF16.F32.PACK_AB R58, R15, R14 ;  /* 0x0000000e0f3a723e */ /* 0x000fe400000010ff */
[----:B------:R-:W-:Y:S02]  /*179b0*/  F2FP.BF16.F32.PACK_AB R59, R47, R46 ;  /* 0x0000002e2f3b723e */ /* 0x000fe400000010ff */
[----:B------:R-:W-:Y:S01]  /*179c0*/  LOP3.LUT R123, R0, 0x380, RZ, 0xc0, !PT ;  /* 0x00000380007b7812 */ /* 0x000fe200078ec0ff */
[----:B------:R-:W-:Y:S03]  /*179d0*/  STSM.16.M88.4 [R122], R60 ;  /* 0x0000003c7a007844 */ /* 0x000fe60000000200 */
[----:B------:R-:W-:Y:S01]  /*179e0*/  SHF.R.U64 R123, R123, 0x3, RZ ;  /* 0x000000037b7b7819 */ /* 0x000fe200000012ff */
[----:B------:R2:W-:Y:S01]  /*179f0*/  STSM.16.M88.4 [R117], R56 ;  /* 0x0000003875007844 */ /* 0x0005e20000000200 */
[----:B------:R-:W-:-:S02]  /*17a00*/  MOV R67, R66 ;  /* 0x0000004200437202 */ /* 0x000fc40000000f00 */
[----:B------:R-:W-:Y:S02]  /*17a10*/  LOP3.LUT R66, R123, R0, RZ, 0x3c, !PT ;  /* 0x000000007b427212 */ /* 0x000fe400078e3cff */
[----:B------:R-:W-:-:S04]  /*17a20*/  IADD3 R0, P6, R64, 0x4040, RZ ;  /* 0x0000404040007810 */ /* 0x000fc80007fde0ff */
[----:B------:R-:W-:Y:S01]  /*17a30*/  LOP3.LUT R123, R0, 0x380, RZ, 0xc0, !PT ;  /* 0x00000380007b7812 */ /* 0x000fe200078ec0ff */
[----:B--2---:R-:W-:Y:S01]  /*17a40*/  IMAD.X R117, RZ, RZ, R65, P1 ;  /* 0x000000ffff757224 */ /* 0x004fe200008e0641 */
[----:B------:R-:W-:-:S04]  /*17a50*/  F2FP.BF16.F32.PACK_AB R60, R21, R20 ;  /* 0x00000014153c723e */ /* 0x000fc800000010ff */
[----:B------:R-:W-:Y:S02]  /*17a60*/  MOV R116, R116 ;  /* 0x0000007400747202 */ /* 0x000fe40000000f00 */
[----:B------:R-:W-:Y:S02]  /*17a70*/  IADD3 R117, P5, R64, 0x4060, RZ ;  /* 0x0000406040757810 */ /* 0x000fe40007fbe0ff */
[----:B------:R-:W-:Y:S02]  /*17a80*/  F2FP.BF16.F32.PACK_AB R61, R51, R50 ;  /* 0x00000032333d723e */ /* 0x000fe400000010ff */
[----:B------:R-:W-:Y:S02]  /*17a90*/  F2FP.BF16.F32.PACK_AB R62, R25, R24 ;  /* 0x00000018193e723e */ /* 0x000fe400000010ff */
[----:B------:R-:W-:Y:S02]  /*17aa0*/  F2FP.BF16.F32.PACK_AB R63, R55, R54 ;  /* 0x00000036373f723e */ /* 0x000fe400000010ff */
[----:B------:R-:W-:-:S02]  /*17ab0*/  F2FP.BF16.F32.PACK_AB R56, R29, R28 ;  /* 0x0000001c1d38723e */ /* 0x000fc400000010ff */
[----:B------:R-:W-:Y:S02]  /*17ac0*/  F2FP.BF16.F32.PACK_AB R57, R105, R104 ;  /* 0x000000686939723e */ /* 0x000fe400000010ff */
[----:B------:R-:W-:Y:S02]  /*17ad0*/  F2FP.BF16.F32.PACK_AB R58, R33, R32 ;  /* 0x00000020213a723e */ /* 0x000fe400000010ff */
[----:B------:R-:W-:Y:S02]  /*17ae0*/  F2FP.BF16.F32.PACK_AB R59, R109, R108 ;  /* 0x0000006c6d3b723e */ /* 0x000fe400000010ff */
[----:B------:R-:W-:Y:S02]  /*17af0*/  LOP3.LUT R122, R117, 0x380, RZ, 0xc0, !PT ;  /* 0x00000380757a7812 */ /* 0x000fe400078ec0ff */
[----:B------:R-:W-:Y:S01]  /*17b00*/  SHF.R.U64 R123, R123, 0x3, RZ ;  /* 0x000000037b7b7819 */ /* 0x000fe200000012ff */
[----:B------:R2:W-:Y:S01]  /*17b10*/  STSM.16.M88.4 [R67], R60 ;  /* 0x0000003c43007844 */ /* 0x0005e20000000200 */
[----:B------:R-:W-:-:S02]  /*17b20*/  IADD3 R126, P4, R64, 0x8000, RZ ;  /* 0x00008000407e7810 */ /* 0x000fc40007f9e0ff */
[----:B------:R-:W-:Y:S01]  /*17b30*/  IADD3 R124, P2, R64, 0x8040, RZ ;  /* 0x00008040407c7810 */ /* 0x000fe20007f5e0ff */
[----:B------:R3:W-:Y:S03]  /*17b40*/  STSM.16.M88.4 [R116], R56 ;  /* 0x0000003874007844 */ /* 0x0007e60000000200 */
[----:B------:R-:W-:Y:S02]  /*17b50*/  LOP3.LUT R125, R124, 0x380, RZ, 0xc0, !PT ;  /* 0x000003807c7d7812 */ /* 0x000fe400078ec0ff */
[----:B--2---:R-:W-:Y:S02]  /*17b60*/  SHF.R.U64 R60, R122, 0x3, RZ ;  /* 0x000000037a3c7819 */ /* 0x004fe400000012ff */
[----:B------:R-:W-:Y:S02]  /*17b70*/  LOP3.LUT R62, R123, R0, RZ, 0x3c, !PT ;  /* 0x000000007b3e7212 */ /* 0x000fe400078e3cff */
[----:B------:R-:W-:-:S02]  /*17b80*/  IADD3 R122, P3, R64, 0x8020, RZ ;  /* 0x00008020407a7810 */ /* 0x000fc40007f7e0ff */
[----:B---3--:R-:W-:Y:S01]  /*17b90*/  IADD3 R116, P1, R64, 0x8060, RZ ;  /* 0x0000806040747810 */ /* 0x008fe20007f3e0ff */
[--C-:B------:R-:W-:Y:S01]  /*17ba0*/  IMAD.X R67, RZ, RZ, R65.reuse, P0 ;  /* 0x000000ffff437224 */ /* 0x100fe200000e0641 */
[----:B------:R-:W-:Y:S01]  /*17bb0*/  LOP3.LUT R0, R126, 0x380, RZ, 0xc0, !PT ;  /* 0x000003807e007812 */ /* 0x000fe200078ec0ff */
[--C-:B------:R-:W-:Y:S01]  /*17bc0*/  IMAD.X R63, RZ, RZ, R65.reuse, P6 ;  /* 0x000000ffff3f7224 */ /* 0x100fe200030e0641 */
[----:B------:R-:W-:Y:S01]  /*17bd0*/  LOP3.LUT R60, R60, R117, RZ, 0x3c, !PT ;  /* 0x000000753c3c7212 */ /* 0x000fe200078e3cff */
[----:B------:R-:W-:Y:S01]  /*17be0*/  IMAD.X R61, RZ, RZ, R65, P5 ;  /* 0x000000ffff3d7224 */ /* 0x000fe200028e0641 */
[----:B------:R-:W-:Y:S02]  /*17bf0*/  LOP3.LUT R123, R122, 0x380, RZ, 0xc0, !PT ;  /* 0x000003807a7b7812 */ /* 0x000fe400078ec0ff */
[----:B------:R-:W-:Y:S02]  /*17c00*/  LOP3.LUT R117, R116, 0x380, RZ, 0xc0, !PT ;  /* 0x0000038074757812 */ /* 0x000fe400078ec0ff */
[----:B------:R-:W-:-:S02]  /*17c10*/  SHF.R.U64 R127, R0, 0x3, RZ ;  /* 0x00000003007f7819 */ /* 0x000fc400000012ff */
[----:B------:R-:W-:Y:S02]  /*17c20*/  MOV R66, R66 ;  /* 0x0000004200427202 */ /* 0x000fe40000000f00 */
[----:B------:R-:W-:Y:S02]  /*17c30*/  MOV R64, R62 ;  /* 0x0000003e00407202 */ /* 0x000fe40000000f00 */
[----:B------:R-:W-:Y:S02]  /*17c40*/  F2FP.BF16.F32.PACK_AB R56, R37, R36 ;  /* 0x000000242538723e */ /* 0x000fe400000010ff */
[----:B------:R-:W-:Y:S02]  /*17c50*/  F2FP.BF16.F32.PACK_AB R57, R113, R112 ;  /* 0x000000707139723e */ /* 0x000fe400000010ff */
[----:B------:R-:W-:Y:S02]  /*17c60*/  F2FP.BF16.F32.PACK_AB R58, R41, R40 ;  /* 0x00000028293a723e */ /* 0x000fe400000010ff */
[----:B------:R-:W-:-:S02]  /*17c70*/  F2FP.BF16.F32.PACK_AB R59, R71, R70 ;  /* 0x00000046473b723e */ /* 0x000fc400000010ff */
[----:B------:R-:W-:Y:S02]  /*17c80*/  MOV R0, R60 ;  /* 0x0000003c00007202 */ /* 0x000fe40000000f00 */
[----:B------:R-:W-:Y:S02]  /*17c90*/  SHF.R.U64 R123, R123, 0x3, RZ ;  /* 0x000000037b7b7819 */ /* 0x000fe400000012ff */
[----:B------:R-:W-:Y:S02]  /*17ca0*/  SHF.R.U64 R125, R125, 0x3, RZ ;  /* 0x000000037d7d7819 */ /* 0x000fe400000012ff */
[----:B------:R-:W-:Y:S02]  /*17cb0*/  SHF.R.U64 R117, R117, 0x3, RZ ;  /* 0x0000000375757819 */ /* 0x000fe400000012ff */
[----:B------:R-:W-:Y:S02]  /*17cc0*/  F2FP.BF16.F32.PACK_AB R60, R45, R44 ;  /* 0x0000002c2d3c723e */ /* 0x000fe400000010ff */
[----:B------:R-:W-:-:S02]  /*17cd0*/  F2FP.BF16.F32.PACK_AB R61, R75, R74 ;  /* 0x0000004a4b3d723e */ /* 0x000fc400000010ff */
[----:B------:R-:W-:Y:S02]  /*17ce0*/  F2FP.BF16.F32.PACK_AB R62, R49, R48 ;  /* 0x00000030313e723e */ /* 0x000fe400000010ff */
[----:B------:R-:W-:Y:S02]  /*17cf0*/  F2FP.BF16.F32.PACK_AB R63, R79, R78 ;  /* 0x0000004e4f3f723e */ /* 0x000fe400000010ff */
[----:B------:R-:W-:Y:S01]  /*17d00*/  LOP3.LUT R126, R127, R126, RZ, 0x3c, !PT ;  /* 0x0000007e7f7e7212 */ /* 0x000fe200078e3cff */
[--C-:B------:R-:W-:Y:S01]  /*17d10*/  IMAD.X R127, RZ, RZ, R65.reuse, P4 ;  /* 0x000000ffff7f7224 */ /* 0x100fe200020e0641 */
[----:B------:R-:W-:Y:S01]  /*17d20*/  LOP3.LUT R122, R123, R122, RZ, 0x3c, !PT ;  /* 0x0000007a7b7a7212 */ /* 0x000fe200078e3cff */
[----:B------:R2:W-:Y:S01]  /*17d30*/  STSM.16.M88.4 [R66], R56 ;  /* 0x0000003842007844 */ /* 0x0005e20000000200 */
[----:B------:R-:W-:Y:S01]  /*17d40*/  LOP3.LUT R124, R125, R124, RZ, 0x3c, !PT ;  /* 0x0000007c7d7c7212 */ /* 0x000fe200078e3cff */
[--C-:B------:R-:W-:Y:S01]  /*17d50*/  IMAD.X R123, RZ, RZ, R65.reuse, P3 ;  /* 0x000000ffff7b7224 */ /* 0x100fe200018e0641 */
[----:B------:R-:W-:Y:S01]  /*17d60*/  LOP3.LUT R116, R117, R116, RZ, 0x3c, !PT ;  /* 0x0000007475747212 */ /* 0x000fe200078e3cff */
[--C-:B------:R-:W-:Y:S01]  /*17d70*/  IMAD.X R125, RZ, RZ, R65.reuse, P2 ;  /* 0x000000ffff7d7224 */ /* 0x100fe200010e0641 */
[----:B------:R3:W-:Y:S01]  /*17d80*/  STSM.16.M88.4 [R64], R60 ;  /* 0x0000003c40007844 */ /* 0x0007e20000000200 */
[----:B------:R-:W-:Y:S01]  /*17d90*/  IMAD.X R117, RZ, RZ, R65, P1 ;  /* 0x000000ffff757224 */ /* 0x000fe200008e0641 */
[----:B------:R-:W-:-:S02]  /*17da0*/  F2FP.BF16.F32.PACK_AB R65, R83, R82 ;  /* 0x000000525341723e */ /* 0x000fc400000010ff */
[----:B------:R-:W-:Y:S02]  /*17db0*/  F2FP.BF16.F32.PACK_AB R67, R87, R86 ;  /* 0x000000565743723e */ /* 0x000fe400000010ff */
[----:B------:R-:W-:Y:S02]  /*17dc0*/  MOV R126, R126 ;  /* 0x0000007e007e7202 */ /* 0x000fe40000000f00 */
[----:B--2---:R-:W-:Y:S02]  /*17dd0*/  F2FP.BF16.F32.PACK_AB R66, R69, R68 ;  /* 0x000000444542723e */ /* 0x004fe400000010ff */
[----:B------:R-:W-:Y:S02]  /*17de0*/  F2FP.BF16.F32.PACK_AB R56, R73, R72 ;  /* 0x000000484938723e */ /* 0x000fe400000010ff */
[----:B------:R-:W-:Y:S02]  /*17df0*/  F2FP.BF16.F32.PACK_AB R57, R91, R90 ;  /* 0x0000005a5b39723e */ /* 0x000fe400000010ff */
[----:B---3--:R-:W-:-:S02]  /*17e00*/  F2FP.BF16.F32.PACK_AB R64, R53, R52 ;  /* 0x000000343540723e */ /* 0x008fc400000010ff */
[----:B------:R-:W-:Y:S02]  /*17e10*/  F2FP.BF16.F32.PACK_AB R58, R77, R76 ;  /* 0x0000004c4d3a723e */ /* 0x000fe400000010ff */
[----:B------:R-:W-:Y:S01]  /*17e20*/  F2FP.BF16.F32.PACK_AB R59, R95, R94 ;  /* 0x0000005e5f3b723e */ /* 0x000fe200000010ff */
[----:B------:R2:W-:Y:S01]  /*17e30*/  STSM.16.M88.4 [R0], R64 ;  /* 0x0000004000007844 */ /* 0x0005e20000000200 */
[----:B------:R-:W-:Y:S02]  /*17e40*/  MOV R122, R122 ;  /* 0x0000007a007a7202 */ /* 0x000fe40000000f00 */
[----:B------:R-:W-:Y:S01]  /*17e50*/  F2FP.BF16.F32.PACK_AB R60, R81, R80 ;  /* 0x00000050513c723e */ /* 0x000fe200000010ff */
[----:B------:R3:W-:Y:S01]  /*17e60*/  STSM.16.M88.4 [R126], R56 ;  /* 0x000000387e007844 */ /* 0x0007e20000000200 */
[----:B------:R-:W-:Y:S02]  /*17e70*/  F2FP.BF16.F32.PACK_AB R61, R99, R98 ;  /* 0x00000062633d723e */ /* 0x000fe400000010ff */
[----:B------:R-:W-:-:S02]  /*17e80*/  F2FP.BF16.F32.PACK_AB R62, R85, R84 ;  /* 0x00000054553e723e */ /* 0x000fc400000010ff */
[----:B------:R-:W-:Y:S02]  /*17e90*/  F2FP.BF16.F32.PACK_AB R63, R103, R102 ;  /* 0x00000066673f723e */ /* 0x000fe400000010ff */
[----:B------:R-:W-:Y:S02]  /*17ea0*/  MOV R124, R124 ;  /* 0x0000007c007c7202 */ /* 0x000fe40000000f00 */
[----:B------:R-:W-:Y:S02]  /*17eb0*/  MOV R116, R116 ;  /* 0x0000007400747202 */ /* 0x000fe40000000f00 */
[----:B--2---:R-:W-:Y:S02]  /*17ec0*/  F2FP.BF16.F32.PACK_AB R64, R89, R88 ;  /* 0x000000585940723e */ /* 0x004fe400000010ff */
[----:B------:R-:W-:Y:S02]  /*17ed0*/  F2FP.BF16.F32.PACK_AB R65, R107, R106 ;  /* 0x0000006a6b41723e */ /* 0x000fe400000010ff */
[----:B------:R-:W-:-:S02]  /*17ee0*/  F2FP.BF16.F32.PACK_AB R66, R93, R92 ;  /* 0x0000005c5d42723e */ /* 0x000fc400000010ff */
[----:B------:R-:W-:Y:S02]  /*17ef0*/  F2FP.BF16.F32.PACK_AB R67, R111, R110 ;  /* 0x0000006e6f43723e */ /* 0x000fe400000010ff */
[----:B---3--:R-:W-:Y:S02]  /*17f00*/  F2FP.BF16.F32.PACK_AB R56, R97, R96 ;  /* 0x000000606138723e */ /* 0x008fe400000010ff */
[----:B------:R-:W-:Y:S02]  /*17f10*/  F2FP.BF16.F32.PACK_AB R57, R115, R114 ;  /* 0x000000727339723e */ /* 0x000fe400000010ff */
[----:B------:R-:W-:Y:S02]  /*17f20*/  F2FP.BF16.F32.PACK_AB R58, R101, R100 ;  /* 0x00000064653a723e */ /* 0x000fe400000010ff */
[----:B------:R-:W-:Y:S01]  /*17f30*/  F2FP.BF16.F32.PACK_AB R59, R119, R118 ;  /* 0x00000076773b723e */ /* 0x000fe200000010ff */
[----:B------:R2:W-:Y:S01]  /*17f40*/  STSM.16.M88.4 [R122], R60 ;  /* 0x0000003c7a007844 */ /* 0x0005e20000000200 */
[----:B------:R-:W-:Y:S01]  /*17f50*/  ISETP.NE.U32.AND P0, PT, RZ, UR6, PT ;  /* 0x00000006ff007c0c */ /* 0x000fe2000bf05070 */
[----:B------:R-:W-:Y:S01]  /*17f60*/  IMAD.MOV.U32 R0, RZ, RZ, RZ ;  /* 0x000000ffff007224 */ /* 0x000fe200078e00ff */
[----:B------:R-:W3:Y:S01]  /*17f70*/  LDC R117, c[0x0][0xbe8] ;  /* 0x0002fa00ff757b82 */ /* 0x000ee20000000800 */
[----:B------:R-:W-:Y:S04]  /*17f80*/  STSM.16.M88.4 [R124], R64 ;  /* 0x000000407c007844 */ /* 0x000fe80000000200 */
[----:B------:R0:W-:Y:S03]  /*17f90*/  STSM.16.M88.4 [R116], R56 ;  /* 0x0000003874007844 */ /* 0x0001e60000000200 */
[----:B------:R-:W-:Y:S01]  /*17fa0*/  BAR.SYNC.DEFER_BLOCKING 0x1, 0x100 ;  /* 0x0044000000007b1d */ /* 0x000fe20000010000 */
[----:B------:R-:W-:-:S02]  /*17fb0*/  ISETP.NE.AND.EX P0, PT, RZ, UR7, PT, P0 ;  /* 0x00000007ff007c0c */ /* 0x000fc4000bf05300 */
[----:B--2---:R-:W-:-:S04]  /*17fc0*/  IADD3 R60, P1, R226, UR6, RZ ;  /* 0x00000006e23c7c10 */ /* 0x004fc8000ff3e0ff */
[----:B------:R-:W-:Y:S02]  /*17fd0*/  IADD3.X R61, R227, UR7, RZ, P1, !PT ;  /* 0x00000007e33d7c10 */ /* 0x000fe40008ffe4ff */
[----:B------:R-:W-:-:S04]  /*17fe0*/  ISETP.NE.U32.AND P1, PT, RZ, UR4, PT ;  /* 0x00000004ff007c0c */ /* 0x000fc8000bf25070 */
[----:B------:R-:W-:Y:S01]  /*17ff0*/  ISETP.NE.AND.EX P1, PT, RZ, UR5, PT, P1 ;  /* 0x00000005ff007c0c */ /* 0x000fe2000bf25310 */
[----:B------:R-:W2:-:S12]  /*18000*/  @P0 LDG.E R0, desc[UR48][R60.64] ;  /* 0x000000303c000981 */ /* 0x000e98000c1e1900 */
[----:B------:R-:W-:Y:S01]  /*18010*/  @P1 IADD3 R226, P2, R226, UR4, RZ ;  /* 0x00000004e2e21c10 */ /* 0x000fe2000ff5e0ff */
[----:B------:R-:W-:Y:S02]  /*18020*/  ULDC UR4, c[0x0][0xa88] ;  /* 0x0002a20000047ab9 */ /* 0x000fe40000000800 */
[----:B0-----:R-:W-:Y:S01]  /*18030*/  IMAD.U32 R116, RZ, RZ, UR4 ;  /* 0x00000004ff747e24 */ /* 0x001fe2000f8e00ff */
[----:B------:R-:W-:Y:S01]  /*18040*/  @P1 IADD3.X R227, R227, UR5, RZ, P2, !PT ;  /* 0x00000005e3e31c10 */ /* 0x000fe200097fe4ff */
[----:B------:R-:W-:-:S04]  /*18050*/  ULDC UR4, c[0x0][0xad4] ;  /* 0x0002b50000047ab9 */ /* 0x000fc80000000800 */
[----:B------:R0:W5:Y:S01]  /*18060*/  @P1 LDG.E R116, desc[UR48][R226.64] ;  /* 0x00000030e2741981 */ /* 0x000162000c1e1900 */
[----:B------:R-:W-:Y:S01]  /*18070*/  ISETP.NE.AND P2, PT, R224, RZ, PT ;  /* 0x000000ffe000720c */ /* 0x000fe20003f45270 */
[----:B------:R-:W-:-:S03]  /*18080*/  IMAD.MOV.U32 R126, RZ, RZ, 0x9b8 ;  /* 0x000009b8ff7e7424 */ /* 0x000fc600078e00ff */
[----:B------:R-:W-:-:S04]  /*18090*/  SEL R224, R224, UR4, P2 ;  /* 0x00000004e0e07c07 */ /* 0x000fc80009000000 */
[----:B------:R-:W-:-:S04]  /*180a0*/  ISETP.GT.AND P3, PT, R224, 0x1, PT ;  /* 0x00000001e000780c */ /* 0x000fc80003f64270 */
[----:B------:R-:W-:-:S04]  /*180b0*/  SEL R126, R126, 0x978, P3 ;  /* 0x000009787e7e7807 */ /* 0x000fc80001800000 */
[----:B------:R-:W1:Y:S08]  /*180c0*/  LDC.64 R62, c[0x0][R126+0x220] ;  /* 0x000088007e3e7b82 */ /* 0x000e700000000a00 */
[----:B------:R-:W0:Y:S01]  /*180d0*/  LDC.64 R56, c[0x0][R126+0x218] ;  /* 0x000086007e387b82 */ /* 0x000e220000000a00 */
[----:B---3--:R-:W-:Y:S02]  /*180e0*/  ISETP.NE.AND P4, PT, R117, 0x1, PT ;  /* 0x000000017500780c */ /* 0x008fe40003f85270 */
[----:B------:R-:W-:-:S05]  /*180f0*/  ISETP.NE.U32.AND P2, PT, RZ, UR6, PT ;  /* 0x00000006ff007c0c */ /* 0x000fca000bf45070 */
[----:B------:R-:W3:Y:S01]  /*18100*/  LDC.64 R58, c[0x0][R126+0x228] ;  /* 0x00008a007e3a7b82 */ /* 0x000ee20000000a00 */
[----:B------:R-:W-:-:S04]  /*18110*/  ISETP.NE.AND.EX P2, PT, RZ, UR7, PT, P2 ;  /* 0x00000007ff007c0c */ /* 0x000fc8000bf45320 */
[----:B------:R-:W-:-:S03]  /*18120*/  SEL R225, R225, RZ, !P2 ;  /* 0x000000ffe1e17207 */ /* 0x000fc60005000000 */
[----:B------:R-:W2:Y:S01]  /*18130*/  LDC.64 R64, c[0x0][R126+0x210] ;  /* 0x000084007e407b82 */ /* 0x000ea20000000a00 */
[----:B----4-:R-:W-:-:S07]  /*18140*/  SEL R67, R131, RZ, !P2 ;  /* 0x000000ff83437207 */ /* 0x010fce0005000000 */
[----:B------:R-:W4:Y:S08]  /*18150*/  @P4 LDC R122, c[0x0][0xbec] ;  /* 0x0002fb00ff7a4b82 */ /* 0x000f300000000800 */
[----:B------:R-:W3:Y:S01]  /*18160*/  @P4 LDC R123, c[0x0][0xbf0] ;  /* 0x0002fc00ff7b4b82 */ /* 0x000ee20000000800 */
[----:B-1----:R-:W-:-:S04]  /*18170*/  IMAD R124, R63, R225, RZ ;  /* 0x000000e13f7c7224 */ /* 0x002fc800078e02ff */
[----:B------:R-:W-:-:S03]  /*18180*/  IMAD R124, R62, R67, R124 ;  /* 0x000000433e7c7224 */ /* 0x000fc600078e027c */
[----:B------:R-:W1:Y:S01]  /*18190*/  LDC.64 R66, c[0x0][0xba8] ;  /* 0x0002ea00ff427b82 */ /* 0x000e620000000a00 */
[----:B------:R-:W-:-:S04]  /*181a0*/  IMAD.WIDE.U32 R62, R62, R225, RZ ;  /* 0x000000e13e3e7225 */ /* 0x000fc800078e00ff */
[----:B------:R-:W-:Y:S02]  /*181b0*/  IMAD.IADD R124, R63, 0x1, R124 ;  /* 0x000000013f7c7824 */ /* 0x000fe400078e027c */
[----:B------:R-:W-:Y:S02]  /*181c0*/  IMAD R63, R129, 0x80, R130 ;  /* 0x00000080813f7824 */ /* 0x000fe400078e0282 */
[-C--:B0-----:R-:W-:Y:S02]  /*181d0*/  IMAD R125, R57, R195.reuse, RZ ;  /* 0x000000c3397d7224 */ /* 0x081fe400078e02ff */
[----:B------:R-:W-:Y:S01]  /*181e0*/  IMAD.WIDE.U32 R56, R56, R195, RZ ;  /* 0x000000c338387225 */ /* 0x000fe200078e00ff */
[----:B------:R-:W-:-:S03]  /*181f0*/  SEL R127, R128, RZ, P3 ;  /* 0x000000ff807f7207 */ /* 0x000fc60001800000 */
[----:B----4-:R-:W-:-:S04]  /*18200*/  @P4 IMAD.HI.U32 R122, R63, R122, RZ ;  /* 0x0000007a3f7a4227 */ /* 0x010fc800078e00ff */
[----:B------:R-:W-:Y:S02]  /*18210*/  IMAD.IADD R125, R57, 0x1, R125 ;  /* 0x00000001397d7824 */ /* 0x000fe400078e027d */
[----:B------:R-:W-:Y:S01]  /*18220*/  IMAD.MOV.U32 R57, RZ, RZ, R63 ;  /* 0x000000ffff397224 */ /* 0x000fe200078e003f */
[----:B---3--:R-:W-:Y:S01]  /*18230*/  @P4 SHF.R.U32.HI R57, RZ, R123, R122 ;  /* 0x0000007bff394219 */ /* 0x008fe2000001167a */
[----:B-1----:R-:W0:Y:S01]  /*18240*/  @!P3 LDC R66, c[0x0][0xb50] ;  /* 0x0002d400ff42bb82 */ /* 0x002e220000000800 */
[-C--:B------:R-:W-:Y:S02]  /*18250*/  IMAD R122, R59, R127.reuse, RZ ;  /* 0x0000007f3b7a7224 */ /* 0x080fe400078e02ff */
[----:B------:R-:W-:-:S04]  /*18260*/  IMAD.WIDE.U32 R58, R58, R127, RZ ;  /* 0x0000007f3a3a7225 */ /* 0x000fc800078e00ff */
[----:B------:R-:W-:Y:S01]  /*18270*/  IMAD.MOV R123, RZ, RZ, -R57 ;  /* 0x000000ffff7b7224 */ /* 0x000fe200078e0a39 */
[----:B------:R-:W1:Y:S01]  /*18280*/  @!P3 LDC R67, c[0x0][0xb54] ;  /* 0x0002d500ff43bb82 */ /* 0x000e620000000800 */
[----:B------:R-:W-:Y:S02]  /*18290*/  IMAD.IADD R122, R59, 0x1, R122 ;  /* 0x000000013b7a7824 */ /* 0x000fe400078e027a */
[----:B------:R-:W-:Y:S01]  /*182a0*/  IMAD R123, R117, R123, R63 ;  /* 0x0000007b757b7224 */ /* 0x000fe200078e023f */
[--C-:B--2---:R-:W-:Y:S02]  /*182b0*/  IADD3 R56, P2, P5, R62, R56, R0.reuse ;  /* 0x000000383e387210 */ /* 0x104fe40007d5e000 */
[----:B------:R-:W-:-:S04]  /*182c0*/  SHF.R.S32.HI R62, RZ, 0x1f, R0 ;  /* 0x0000001fff3e7819 */ /* 0x000fc80000011400 */
[----:B------:R-:W-:Y:S02]  /*182d0*/  IADD3.X R124, R124, R125, R62, P2, P5 ;  /* 0x0000007d7c7c7210 */ /* 0x000fe400017ea43e */
[----:B------:R-:W-:Y:S02]  /*182e0*/  IADD3 R58, P2, P5, R57, R56, R58 ;  /* 0x00000038393a7210 */ /* 0x000fe40007d5e03a */
[----:B------:R-:W-:Y:S01]  /*182f0*/  SHF.R.S32.HI R57, RZ, 0x1f, R57 ;  /* 0x0000001fff397819 */ /* 0x000fe20000011439 */
[----:B------:R-:W-:-:S03]  /*18300*/  IMAD R56, R65, R123, RZ ;  /* 0x0000007b41387224 */ /* 0x000fc600078e02ff */
[----:B------:R-:W-:Y:S02]  /*18310*/  IADD3.X R59, R57, R124, R122, P2, P5 ;  /* 0x0000007c393b7210 */ /* 0x000fe400017ea47a */
[----:B------:R-:W-:Y:S01]  /*18320*/  SHF.R.S32.HI R57, RZ, 0x1f, R123 ;  /* 0x0000001fff397819 */ /* 0x000fe2000001147b */
[----:B------:R-:W-:-:S04]  /*18330*/  IMAD.WIDE.U32 R58, R64, R123, R58 ;  /* 0x0000007b403a7225 */ /* 0x000fc800078e003a */
[----:B------:R-:W-:Y:S01]  /*18340*/  IMAD R57, R64, R57, R56 ;  /* 0x0000003940397224 */ /* 0x000fe200078e0238 */
[----:B0-----:R-:W-:-:S03]  /*18350*/  LEA R66, P2, R58, R66, 0x2 ;  /* 0x000000423a427211 */ /* 0x001fc600078410ff */
[----:B------:R-:W-:-:S05]  /*18360*/  IMAD.IADD R56, R59, 0x1, R57 ;  /* 0x000000013b387824 */ /* 0x000fca00078e0239 */
[----:B-1----:R-:W-:Y:S01]  /*18370*/  LEA.HI.X R67, R58, R67, R56, 0x2, P2 ;  /* 0x000000433a437211 */ /* 0x002fe200010f1438 */
[----:B------:R-:W-:Y:S06]  /*18380*/  @P1 BRA `(.L_x_648) ;  /* 0x0000000000101947 */ /* 0x000fec0003800000 */
[----:B------:R-:W-:Y:S05]  /*18390*/  @!P0 BRA `(.L_x_648) ;  /* 0x00000000000c8947 */ /* 0x000fea0003800000 */
[----:B------:R-:W2:Y:S04]  /*183a0*/  LDG.E R57, desc[UR48][R60.64] ;  /* 0x000000303c397981 */ /* 0x000ea8000c1e1900 */
[----:B-----5:R-:W2:Y:S02]  /*183b0*/  LDG.E R116, desc[UR48][R60.64+0x4] ;  /* 0x000004303c747981 */ /* 0x020ea4000c1e1900 */
[----:B--2---:R-:W-:-:S07]  /*183c0*/  IMAD.IADD R116, R116, 0x1, -R57 ;  /* 0x0000000174747824 */ /* 0x004fce00078e0a39 */
.L_x_648:
[----:B------:R-:W2:Y:S04]  /*183d0*/  LDL R60, [R1+0x108] ;  /* 0x00010800013c7983 */ /* 0x000ea80000100800 */
[----:B------:R-:W3:Y:S04]  /*183e0*/  LDL R61, [R1+0xa8] ;  /* 0x0000a800013d7983 */ /* 0x000ee80000100800 */
[----:B------:R-:W-:Y:S04]  /*183f0*/  SHFL.IDX PT, R56, R66, RZ, 0x1c1f ;  /* 0x001c1fff42387589 */ /* 0x000fe800000e0000 */
[----:B------:R-:W0:Y:S04]  /*18400*/  SHFL.IDX PT, R57, R67, RZ, 0x1c1f ;  /* 0x001c1fff43397589 */ /* 0x000e2800000e0000 */
[----:B------:R-:W-:Y:S04]  /*18410*/  SHFL.IDX PT, R58, R66, 0x1, 0x1c1f ;  /* 0x003c1f00423a7f89 */ /* 0x000fe800000e0000 */
[----:B------:R-:W1:Y:S01]  /*18420*/  SHFL.IDX PT, R59, R67, 0x1, 0x1c1f ;  /* 0x003c1f00433b7f89 */ /* 0x000e6200000e0000 */
[----:B--2---:R-:W-:-:S02]  /*18430*/  IMAD R64, R129, 0x80, R60 ;  /* 0x0000008081407824 */ /* 0x004fc400078e023c */
[----:B-----5:R-:W-:Y:S01]  /*18440*/  IMAD R60, R116, R117, RZ ;  /* 0x00000075743c7224 */ /* 0x020fe200078e02ff */
[----:B---3--:R-:W-:Y:S01]  /*18450*/  LOP3.LUT P0, RZ, R61, 0x3, RZ, 0xc0, !PT ;  /* 0x000000033dff7812 */ /* 0x008fe2000780c0ff */
[----:B------:R-:W-:-:S03]  /*18460*/  VIADD R61, R64, 0x8 ;  /* 0x00000008403d7836 */ /* 0x000fc60000000000 */
[-C--:B------:R-:W-:Y:S02]  /*18470*/  ISETP.GE.OR P1, PT, R64, R60.reuse, P0 ;  /* 0x0000003c4000720c */ /* 0x080fe40000726670 */
[----:B------:R-:W-:-:S11]  /*18480*/  ISETP.GE.OR P0, PT, R61, R60, P0 ;  /* 0x0000003c3d00720c */ /* 0x000fd60000706670 */
[----:B0-----:R0:W-:Y:S04]  /*18490*/  @!P1 ST.E desc[UR48][R56.64], R120 ;  /* 0x0000007838009985 */ /* 0x0011e8000c101930 */
[----:B-1----:R0:W-:Y:S01]  /*184a0*/  @!P0 ST.E desc[UR48][R58.64], R121 ;  /* 0x000000793a008985 */ /* 0x0021e2000c101930 */
[----:B------:R-:W-:Y:S05]  /*184b0*/  @P3 BRA `(.L_x_649) ;  /* 0x0000000c00603947 */ /* 0x000fea0003800000 */
[----:B------:R-:W1:Y:S01]  /*184c0*/  S2R R4, SR_TID.X ;  /* 0x0000000000047919 */ /* 0x000e620000002100 */
[----:B------:R-:W2:Y:S01]  /*184d0*/  @P4 LDC R65, c[0x0][0xbec] ;  /* 0x0002fb00ff414b82 */ /* 0x000ea20000000800 */
[----:B------:R-:W-:-:S07]  /*184e0*/  ULDC.64 UR4, c[0x0][0xaa0] ;  /* 0x0002a80000047ab9 */ /* 0x000fce0000000a00 */
[----:B------:R-:W3:Y:S01]  /*184f0*/  @P4 LDC R67, c[0x0][0xbf0] ;  /* 0x0002fc00ff434b82 */ /* 0x000ee20000000800 */
[----:B-1----:R-:W-:-:S05]  /*18500*/  VIADD R4, R4, 0xffffff80 ;  /* 0xffffff8004047836 */ /* 0x002fca0000000000 */
[----:B------:R-:W-:-:S04]  /*18510*/  SHF.R.S32.HI R5, RZ, 0x1f, R4 ;  /* 0x0000001fff057819 */ /* 0x000fc80000011404 */
[----:B------:R-:W-:-:S04]  /*18520*/  LEA.HI R5, R5, R4, RZ, 0x3 ;  /* 0x0000000405057211 */ /* 0x000fc800078f18ff */
[----:B------:R-:W-:Y:S02]  /*18530*/  LOP3.LUT R21, R5, 0xfffffff8, RZ, 0xc0, !PT ;  /* 0xfffffff805157812 */ /* 0x000fe400078ec0ff */
[----:B------:R-:W-:-:S03]  /*18540*/  SHF.R.S32.HI R20, RZ, 0x3, R5 ;  /* 0x00000003ff147819 */ /* 0x000fc60000011405 */
[----:B------:R-:W-:-:S04]  /*18550*/  IMAD.IADD R21, R4, 0x1, -R21 ;  /* 0x0000000104157824 */ /* 0x000fc800078e0a15 */
[----:B------:R-:W-:-:S05]  /*18560*/  IMAD.SHL.U32 R61, R21, 0x8, RZ ;  /* 0x00000008153d7824 */ /* 0x000fca00078e00ff */
[----:B------:R-:W-:-:S05]  /*18570*/  LEA R5, R20, R61, 0x6 ;  /* 0x0000003d14057211 */ /* 0x000fca00078e30ff */
[----:B------:R-:W-:-:S03]  /*18580*/  IMAD.WIDE R2, R5, 0x2, R2 ;  /* 0x0000000205027825 */ /* 0x000fc600078e0202 */
[C---:B------:R-:W-:Y:S02]  /*18590*/  IADD3 R9, P3, R2.reuse, 0x1000, RZ ;  /* 0x0000100002097810 */ /* 0x040fe40007f7e0ff */
[C---:B------:R-:W-:Y:S02]  /*185a0*/  IADD3 R13, P2, R2.reuse, 0x2000, RZ ;  /* 0x00002000020d7810 */ /* 0x040fe40007f5e0ff */
[C---:B------:R-:W-:Y:S02]  /*185b0*/  IADD3 R25, P6, R2.reuse, 0x3000, RZ ;  /* 0x0000300002197810 */ /* 0x040fe40007fde0ff */
[----:B------:R-:W-:Y:S02]  /*185c0*/  IADD3 R29, P5, R2, 0x4000, RZ ;  /* 0x00004000021d7810 */ /* 0x000fe40007fbe0ff */
[----:B------:R-:W-:Y:S02]  /*185d0*/  LOP3.LUT R8, R9, 0x380, RZ, 0xc0, !PT ;  /* 0x0000038009087812 */ /* 0x000fe400078ec0ff */
[----:B------:R-:W-:-:S02]  /*185e0*/  LOP3.LUT R12, R13, 0x380, RZ, 0xc0, !PT ;  /* 0x000003800d0c7812 */ /* 0x000fc400078ec0ff */
[----:B------:R-:W-:Y:S02]  /*185f0*/  IADD3 R33, P1, R2, 0x5000, RZ ;  /* 0x0000500002217810 */ /* 0x000fe40007f3e0ff */
[----:B------:R-:W-:Y:S02]  /*18600*/  LOP3.LUT R24, R25, 0x380, RZ, 0xc0, !PT ;  /* 0x0000038019187812 */ /* 0x000fe400078ec0ff */
[----:B------:R-:W-:Y:S02]  /*18610*/  LOP3.LUT R28, R29, 0x380, RZ, 0xc0, !PT ;  /* 0x000003801d1c7812 */ /* 0x000fe400078ec0ff */
[----:B------:R-:W-:Y:S02]  /*18620*/  SHF.R.U64 R8, R8, 0x3, RZ ;  /* 0x0000000308087819 */ /* 0x000fe400000012ff */
[----:B------:R-:W-:Y:S02]  /*18630*/  SHF.R.U64 R12, R12, 0x3, RZ ;  /* 0x000000030c0c7819 */ /* 0x000fe400000012ff */
[----:B------:R-:W-:-:S02]  /*18640*/  LOP3.LUT R32, R33, 0x380, RZ, 0xc0, !PT ;  /* 0x0000038021207812 */ /* 0x000fc400078ec0ff */
[----:B------:R-:W-:Y:S02]  /*18650*/  SHF.R.U64 R24, R24, 0x3, RZ ;  /* 0x0000000318187819 */ /* 0x000fe400000012ff */
[----:B------:R-:W-:Y:S02]  /*18660*/  SHF.R.U64 R28, R28, 0x3, RZ ;  /* 0x000000031c1c7819 */ /* 0x000fe400000012ff */
[----:B------:R-:W-:Y:S01]  /*18670*/  LOP3.LUT R8, R8, R9, RZ, 0x3c, !PT ;  /* 0x0000000908087212 */ /* 0x000fe200078e3cff */
[--C-:B------:R-:W-:Y:S01]  /*18680*/  IMAD.X R9, RZ, RZ, R3.reuse, P3 ;  /* 0x000000ffff097224 */ /* 0x100fe200018e0603 */
[----:B------:R-:W-:Y:S01]  /*18690*/  LOP3.LUT R12, R12, R13, RZ, 0x3c, !PT ;  /* 0x0000000d0c0c7212 */ /* 0x000fe200078e3cff */
[--C-:B------:R-:W-:Y:S01]  /*186a0*/  IMAD.X R13, RZ, RZ, R3.reuse, P2 ;  /* 0x000000ffff0d7224 */ /* 0x100fe200010e0603 */
[----:B------:R-:W-:Y:S02]  /*186b0*/  SHF.R.U64 R32, R32, 0x3, RZ ;  /* 0x0000000320207819 */ /* 0x000fe400000012ff */
[----:B------:R-:W-:Y:S01]  /*186c0*/  LOP3.LUT R24, R24, R25, RZ, 0x3c, !PT ;  /* 0x0000001918187212 */ /* 0x000fe200078e3cff */
[--C-:B------:R-:W-:Y:S01]  /*186d0*/  IMAD.X R25, RZ, RZ, R3.reuse, P6 ;  /* 0x000000ffff197224 */ /* 0x100fe200030e0603 */
[----:B------:R-:W-:Y:S01]  /*186e0*/  LOP3.LUT R28, R28, R29, RZ, 0x3c, !PT ;  /* 0x0000001d1c1c7212 */ /* 0x000fe200078e3cff */
[----:B------:R-:W-:Y:S01]  /*186f0*/  IMAD.X R29, RZ, RZ, R3, P5 ;  /* 0x000000ffff1d7224 */ /* 0x000fe200028e0603 */
[C---:B------:R-:W-:Y:S01]  /*18700*/  IADD3 R37, P0, R2.reuse, 0x6000, RZ ;  /* 0x0000600002257810 */ /* 0x040fe20007f1e0ff */
[----:B------:R-:W-:Y:S01]  /*18710*/  IMAD R21, R21, 0x20, R20 ;  /* 0x0000002015157824 */ /* 0x000fe200078e0214 */
[C---:B------:R-:W-:Y:S01]  /*18720*/  IADD3 R41, P3, R2.reuse, 0x7000, RZ ;  /* 0x0000700002297810 */ /* 0x040fe20007f7e0ff */
[----:B------:R-:W5:Y:S01]  /*18730*/  LD.E.128 R12, desc[UR48][R12.64] ;  /* 0x000000300c0c7980 */ /* 0x000f62000c101d00 */
[----:B------:R-:W-:-:S02]  /*18740*/  IADD3 R45, P2, R2, 0x8000, RZ ;  /* 0x00008000022d7810 */ /* 0x000fc40007f5e0ff */
[C---:B------:R-:W-:Y:S01]  /*18750*/  IADD3 R49, P6, R2.reuse, 0x9000, RZ ;  /* 0x0000900002317810 */ /* 0x040fe20007fde0ff */
[----:B------:R-:W5:Y:S01]  /*18760*/  LD.E.128 R24, desc[UR48][R24.64] ;  /* 0x0000003018187980 */ /* 0x000f62000c101d00 */
[----:B------:R-:W-:Y:S02]  /*18770*/  IADD3 R53, P5, R2, 0xa000, RZ ;  /* 0x0000a00002357810 */ /* 0x000fe40007fbe0ff */
[----:B------:R-:W-:Y:S01]  /*18780*/  LOP3.LUT R32, R32, R33, RZ, 0x3c, !PT ;  /* 0x0000002120207212 */ /* 0x000fe200078e3cff */
[----:B------:R-:W-:Y:S01]  /*18790*/  IMAD.X R33, RZ, RZ, R3, P1 ;  /* 0x000000ffff217224 */ /* 0x000fe200008e0603 */
[----:B------:R-:W-:Y:S01]  /*187a0*/  LOP3.LUT R11, R2, 0x380, RZ, 0xc0, !PT ;  /* 0x00000380020b7812 */ /* 0x000fe200078ec0ff */
[----:B------:R-:W5:Y:S01]  /*187b0*/  LD.E.128 R28, desc[UR48][R28.64] ;  /* 0x000000301c1c7980 */ /* 0x000f62000c101d00 */
[----:B------:R-:W-:Y:S02]  /*187c0*/  LOP3.LUT R36, R37, 0x380, RZ, 0xc0, !PT ;  /* 0x0000038025247812 */ /* 0x000fe400078ec0ff */
[----:B------:R-:W-:Y:S01]  /*187d0*/  LOP3.LUT R40, R41, 0x380, RZ, 0xc0, !PT ;  /* 0x0000038029287812 */ /* 0x000fe200078ec0ff */
[----:B------:R-:W-:Y:S01]  /*187e0*/  IMAD R64, R129, 0x80, R21 ;  /* 0x0000008081407824 */ /* 0x000fe200078e0215 */
[----:B------:R-:W-:Y:S01]  /*187f0*/  LOP3.LUT R44, R45, 0x380, RZ, 0xc0, !PT ;  /* 0x000003802d2c7812 */ /* 0x000fe200078ec0ff */
[----:B------:R-:W5:Y:S01]  /*18800*/  LD.E.128 R32, desc[UR48][R32.64] ;  /* 0x0000003020207980 */ /* 0x000f62000c101d00 */
[----:B------:R-:W-:-:S02]  /*18810*/  LOP3.LUT R48, R49, 0x380, RZ, 0xc0, !PT ;  /* 0x0000038031307812 */ /* 0x000fc400078ec0ff */
[----:B------:R-:W-:Y:S02]  /*18820*/  LOP3.LUT R52, R53, 0x380, RZ, 0xc0, !PT ;  /* 0x0000038035347812 */ /* 0x000fe400078ec0ff */
[----:B------:R-:W-:Y:S02]  /*18830*/  IADD3 R7, P1, R2, 0xb000, RZ ;  /* 0x0000b00002077810 */ /* 0x000fe40007f3e0ff */
[----:B------:R-:W-:Y:S02]  /*18840*/  SHF.R.U64 R11, R11, 0x3, RZ ;  /* 0x000000030b0b7819 */ /* 0x000fe400000012ff */
[----:B------:R-:W-:Y:S01]  /*18850*/  SHF.R.U64 R36, R36, 0x3, RZ ;  /* 0x0000000324247819 */ /* 0x000fe200000012ff */
[----:B0-----:R-:W-:Y:S01]  /*18860*/  IMAD.X R57, RZ, RZ, R3, P1 ;  /* 0x000000ffff397224 */ /* 0x001fe200008e0603 */
[----:B------:R-:W-:Y:S02]  /*18870*/  SHF.R.U64 R40, R40, 0x3, RZ ;  /* 0x0000000328287819 */ /* 0x000fe400000012ff */
[----:B------:R-:W-:-:S02]  /*18880*/  SHF.R.U64 R44, R44, 0x3, RZ ;  /* 0x000000032c2c7819 */ /* 0x000fc400000012ff */
[----:B------:R-:W-:Y:S02]  /*18890*/  SHF.R.U64 R48, R48, 0x3, RZ ;  /* 0x0000000330307819 */ /* 0x000fe400000012ff */
[----:B------:R-:W-:Y:S02]  /*188a0*/  SHF.R.U64 R52, R52, 0x3, RZ ;  /* 0x0000000334347819 */ /* 0x000fe400000012ff */
[----:B------:R-:W-:Y:S02]  /*188b0*/  LOP3.LUT R5, R7, 0x380, RZ, 0xc0, !PT ;  /* 0x0000038007057812 */ /* 0x000fe400078ec0ff */
        /* <DEDUP_REMOVED lines=11> */
[----:B------:R-:W-:Y:S01]  /*18970*/  SHF.R.U64 R2, R5, 0x3, RZ ;  /* 0x0000000305027819 */ /* 0x000fe200000012ff */
[----:B------:R-:W-:Y:S01]  /*18980*/  IMAD.MOV.U32 R5, RZ, RZ, R3 ;  /* 0x000000ffff057224 */ /* 0x000fe200078e0003 */
[----:B------:R-:W5:Y:S01]  /*18990*/  LD.E.128 R8, desc[UR48][R8.64] ;  /* 0x0000003008087980 */ /* 0x000f62000c101d00 */
[----:B------:R-:W-:Y:S01]  /*189a0*/  IMAD R3, R62, UR4, RZ ;  /* 0x000000043e037c24 */ /* 0x000fe2000f8e02ff */
[----:B------:R-:W-:Y:S01]  /*189b0*/  LOP3.LUT R56, R2, R7, RZ, 0x3c, !PT ;  /* 0x0000000702387212 */ /* 0x000fe200078e3cff */
[----:B------:R-:W-:Y:S01]  /*189c0*/  IMAD.MOV.U32 R21, RZ, RZ, R64 ;  /* 0x000000ffff157224 */ /* 0x000fe200078e0040 */
[----:B------:R-:W5:Y:S01]  /*189d0*/  LD.E.128 R36, desc[UR48][R36.64] ;  /* 0x0000003024247980 */ /* 0x000f62000c101d00 */
[----:B------:R-:W-:-:S02]  /*189e0*/  IMAD R63, R0, UR5, R3 ;  /* 0x00000005003f7c24 */ /* 0x000fc4000f8e0203 */
[----:B------:R-:W-:Y:S01]  /*189f0*/  IMAD.WIDE.U32 R2, R0, UR4, RZ ;  /* 0x0000000400027c25 */ /* 0x000fe2000f8e00ff */
[----:B------:R-:W-:Y:S01]  /*18a00*/  ULDC.64 UR4, c[0x0][0xae8] ;  /* 0x0002ba0000047ab9 */ /* 0x000fe20000000a00 */
[----:B------:R-:W-:Y:S01]  /*18a10*/  SHF.R.S32.HI R62, RZ, 0x1f, R225 ;  /* 0x0000001fff3e7819 */ /* 0x000fe200000114e1 */
[----:B------:R-:W5:Y:S01]  /*18a20*/  LD.E.128 R4, desc[UR48][R4.64] ;  /* 0x0000003004047980 */ /* 0x000f62000c101d00 */
[----:B------:R-:W-:Y:S02]  /*18a30*/  IMAD.IADD R3, R3, 0x1, R63 ;  /* 0x0000000103037824 */ /* 0x000fe400078e023f */
[----:B--2---:R-:W-:Y:S01]  /*18a40*/  @P4 IMAD.HI.U32 R0, R64, R65, RZ ;  /* 0x0000004140004227 */ /* 0x004fe200078e00ff */
[----:B------:R-:W5:Y:S03]  /*18a50*/  LD.E.128 R40, desc[UR48][R40.64] ;  /* 0x0000003028287980 */ /* 0x000f66000c101d00 */
[C---:B------:R-:W-:Y:S01]  /*18a60*/  IMAD.WIDE.U32 R2, R195.reuse, UR4, R2 ;  /* 0x00000004c3027c25 */ /* 0x040fe2000f8e0002 */
[----:B---3--:R-:W-:Y:S01]  /*18a70*/  @P4 SHF.R.U32.HI R21, RZ, R67, R0 ;  /* 0x00000043ff154219 */ /* 0x008fe20000011600 */
[----:B------:R-:W5:Y:S02]  /*18a80*/  LD.E.128 R44, desc[UR48][R44.64] ;  /* 0x000000302c2c7980 */ /* 0x000f64000c101d00 */
[----:B------:R-:W-:Y:S01]  /*18a90*/  IMAD R3, R195, UR5, R3 ;  /* 0x00000005c3037c24 */ /* 0x000fe2000f8e0203 */
[----:B------:R-:W-:Y:S01]  /*18aa0*/  ULDC.64 UR4, c[0x0][0xaf0] ;  /* 0x0002bc0000047ab9 */ /* 0x000fe20000000a00 */
[----:B------:R-:W5:Y:S01]  /*18ab0*/  LD.E.128 R48, desc[UR48][R48.64] ;  /* 0x0000003030307980 */ /* 0x000f62000c101d00 */
[----:B------:R-:W-:Y:S01]  /*18ac0*/  IMAD R62, R62, UR4, RZ ;  /* 0x000000043e3e7c24 */ /* 0x000fe2000f8e02ff */
[----:B------:R-:W-:Y:S01]  /*18ad0*/  SHF.R.S32.HI R0, RZ, 0x1f, R21 ;  /* 0x0000001fff007819 */ /* 0x000fe20000011415 */
[C---:B------:R-:W-:Y:S01]  /*18ae0*/  IMAD.WIDE.U32 R2, R225.reuse, UR4, R2 ;  /* 0x00000004e1027c25 */ /* 0x040fe2000f8e0002 */
[----:B------:R-:W5:Y:S03]  /*18af0*/  LD.E.128 R52, desc[UR48][R52.64] ;  /* 0x0000003034347980 */ /* 0x000f66000c101d00 */
[----:B------:R-:W-:Y:S01]  /*18b00*/  IMAD R63, R225, UR5, R62 ;  /* 0x00000005e13f7c24 */ /* 0x000fe2000f8e023e */
[----:B------:R-:W-:Y:S01]  /*18b10*/  ULDC.64 UR4, c[0x0][0xae0] ;  /* 0x0002b80000047ab9 */ /* 0x000fe20000000a00 */
[----:B------:R-:W-:Y:S01]  /*18b20*/  IMAD.MOV R62, RZ, RZ, -R21 ;  /* 0x000000ffff3e7224 */ /* 0x000fe200078e0a15 */
[----:B------:R-:W5:Y:S01]  /*18b30*/  LD.E.128 R56, desc[UR48][R56.64] ;  /* 0x0000003038387980 */ /* 0x000f62000c101d00 */
[----:B------:R-:W-:-:S02]  /*18b40*/  IMAD.IADD R3, R3, 0x1, R63 ;  /* 0x0000000103037824 */ /* 0x000fc400078e023f */
[----:B------:R-:W-:Y:S01]  /*18b50*/  IMAD R0, R0, UR4, RZ ;  /* 0x0000000400007c24 */ /* 0x000fe2000f8e02ff */
[----:B------:R-:W-:Y:S01]  /*18b60*/  @!PT LDS RZ, [RZ] ;  /* 0x00000000fffff984 */ /* 0x000fe20000000800 */
[----:B------:R-:W-:Y:S01]  /*18b70*/  @!PT LDS RZ, [RZ] ;  /* 0x00000000fffff984 */ /* 0x000fe20000000800 */
[----:B------:R-:W-:Y:S01]  /*18b80*/  @!PT LDS RZ, [RZ] ;  /* 0x00000000fffff984 */ /* 0x000fe20000000800 */
[----:B------:R-:W-:Y:S01]  /*18b90*/  @!PT LDS RZ, [RZ] ;  /* 0x00000000fffff984 */ /* 0x000fe20000000800 */
[----:B------:R0:W-:Y:S06]  /*18ba0*/  MEMBAR.ALL.CTA ;  /* 0x0000000000007992 */ /* 0x0001ec0000008000 */
[----:B0-----:R-:W0:Y:S01]  /*18bb0*/  FENCE.VIEW.ASYNC.S ;  /* 0x00000000000073c6 */ /* 0x001e220000000000 */
[----:B------:R-:W-:Y:S02]  /*18bc0*/  IMAD R117, R117, R62, R64 ;  /* 0x0000003e75757224 */ /* 0x000fe400078e0240 */
[----:B------:R-:W-:-:S04]  /*18bd0*/  IMAD.WIDE.U32 R2, R21, UR4, R2 ;  /* 0x0000000415027c25 */ /* 0x000fc8000f8e0002 */
[----:B------:R-:W-:Y:S01]  /*18be0*/  IMAD R21, R21, UR5, R0 ;  /* 0x0000000515157c24 */ /* 0x000fe2000f8e0200 */
[----:B------:R-:W-:Y:S01]  /*18bf0*/  SHF.R.S32.HI R0, RZ, 0x1f, R117 ;  /* 0x0000001fff007819 */ /* 0x000fe20000011475 */
[----:B------:R-:W-:Y:S01]  /*18c00*/  ULDC.64 UR4, c[0x0][0xad8] ;  /* 0x0002b60000047ab9 */ /* 0x000fe20000000a00 */
[----:B------:R-:W-:Y:S02]  /*18c10*/  IMAD R67, R129, 0x80, R20 ;  /* 0x0000008081437824 */ /* 0x000fe400078e0214 */
[----:B------:R-:W-:Y:S02]  /*18c20*/  IMAD.IADD R3, R3, 0x1, R21 ;  /* 0x0000000103037824 */ /* 0x000fe400078e0215 */
[----:B------:R-:W-:Y:S02]  /*18c30*/  IMAD R0, R0, UR4, RZ ;  /* 0x0000000400007c24 */ /* 0x000fe4000f8e02ff */
[----:B------:R-:W-:Y:S01]  /*18c40*/  IMAD.WIDE.U32 R2, R117, UR4, R2 ;  /* 0x0000000475027c25 */ /* 0x000fe2000f8e0002 */
[----:B------:R-:W-:-:S03]  /*18c50*/  ISETP.GE.AND P2, PT, R67, R60, PT ;  /* 0x0000003c4300720c */ /* 0x000fc60003f46270 */
[----:B------:R-:W-:Y:S01]  /*18c60*/  IMAD R63, R117, UR5, R0 ;  /* 0x00000005753f7c24 */ /* 0x000fe2000f8e0200 */
[----:B------:R-:W-:Y:S01]  /*18c70*/  ULDC.64 UR4, c[0x0][0xa80] ;  /* 0x0002a00000047ab9 */ /* 0x000fe20000000a00 */
[----:B------:R-:W-:Y:S01]  /*18c80*/  VIADD R0, R18, 0x30820 ;  /* 0x0003082012007836 */ /* 0x000fe20000000000 */
[C---:B------:R-:W-:Y:S01]  /*18c90*/  LEA R64, P3, R2.reuse, UR4, 0x1 ;  /* 0x0000000402407c11 */ /* 0x040fe2000f8608ff */
[----:B------:R-:W-:Y:S02]  /*18ca0*/  IMAD.IADD R3, R3, 0x1, R63 ;  /* 0x0000000103037824 */ /* 0x000fe400078e023f */
[----:B------:R-:W-:Y:S01]  /*18cb0*/  VIADD R21, R67, 0x20 ;  /* 0x0000002043157836 */ /* 0x000fe20000000000 */
[----:B------:R-:W-:Y:S02]  /*18cc0*/  PRMT R0, RZ, 0x654, R0 ;  /* 0x00000654ff007816 */ /* 0x000fe40000000000 */
[----:B------:R-:W-:Y:S02]  /*18cd0*/  LEA.HI.X R65, R2, UR5, R3, 0x1, P3 ;  /* 0x0000000502417c11 */ /* 0x000fe400098f0c03 */
[-C--:B------:R-:W-:Y:S01]  /*18ce0*/  ISETP.GE.AND P1, PT, R21, R60.reuse, PT ;  /* 0x0000003c1500720c */ /* 0x080fe20003f26270 */
[----:B------:R-:W-:Y:S01]  /*18cf0*/  VIADD R21, R67, 0x40 ;  /* 0x0000004043157836 */ /* 0x000fe20000000000 */
[----:B0-----:R0:W-:Y:S01]  /*18d00*/  SYNCS.ARRIVE.TRANS64.RED.A1T0 RZ, [R0+URZ], RZ ;  /* 0x000000ff00ff79a7 */ /* 0x0011e2000810043f */
[----:B------:R1:W2:Y:S01]  /*18d10*/  SHFL.IDX PT, R62, R64, RZ, 0x181f ;  /* 0x00181fff403e7589 */ /* 0x0002a200000e0000 */
[----:B------:R-:W-:Y:S01]  /*18d20*/  BSSY B1, `(.L_x_650) ;  /* 0x0000016000017945 */ /* 0x000fe20003800000 */
[----:B------:R-:W-:Y:S01]  /*18d30*/  VIADD R69, R61, 0x80 ;  /* 0x000000803d457836 */ /* 0x000fe20000000000 */
[----:B------:R-:W-:Y:S01]  /*18d40*/  ISETP.GE.AND P0, PT, R21, R60, PT ;  /* 0x0000003c1500720c */ /* 0x000fe20003f06270 */
[----:B------:R-:W-:Y:S01]  /*18d50*/  VIADD R71, R61, 0x40 ;  /* 0x000000403d477836 */ /* 0x000fe20000000000 */
[----:B0-----:R1:W0:Y:S01]  /*18d60*/  SHFL.IDX PT, R0, R65, RZ, 0x181f ;  /* 0x00181fff41007589 */ /* 0x00122200000e0000 */
[----:B------:R-:W-:Y:S10]  /*18d70*/  @P2 BRA `(.L_x_651) ;  /* 0x0000000000402947 */ /* 0x000ff40003800000 */
[----:B------:R-:W-:Y:S01]  /*18d80*/  ULDC UR4, c[0x0][0xac8] ;  /* 0x0002b20000047ab9 */ /* 0x000fe20000000800 */
[----:B------:R-:W-:Y:S02]  /*18d90*/  SHF.R.S32.HI R3, RZ, 0x1f, R61 ;  /* 0x0000001fff037819 */ /* 0x000fe4000001143d */
[----:B------:R-:W-:Y:S02]  /*18da0*/  ISETP.GE.AND P4, PT, R61, UR4, PT ;  /* 0x000000043d007c0c */ /* 0x000fe4000bf86270 */
[----:B------:R-:W-:Y:S02]  /*18db0*/  ISETP.GE.AND P3, PT, R71, UR4, PT ;  /* 0x0000000447007c0c */ /* 0x000fe4000bf66270 */
[----:B------:R-:W-:Y:S02]  /*18dc0*/  ISETP.GE.AND P2, PT, R69, UR4, PT ;  /* 0x0000000445007c0c */ /* 0x000fe4000bf46270 */
[----:B------:R-:W-:Y:S02]  /*18dd0*/  SHF.R.S32.HI R21, RZ, 0x1f, R71 ;  /* 0x0000001fff157819 */ /* 0x000fe40000011447 */
[----:B------:R-:W-:-:S05]  /*18de0*/  SHF.R.S32.HI R63, RZ, 0x1f, R69 ;  /* 0x0000001fff3f7819 */ /* 0x000fca0000011445 */
[-C--:B--2---:R-:W-:Y:S02]  /*18df0*/  @!P4 LEA R2, P6, R61, R62.reuse, 0x1 ;  /* 0x0000003e3d02c211 */ /* 0x084fe400078c08ff */
[----:B------:R-:W-:Y:S02]  /*18e00*/  @!P3 LEA R20, P5, R71, R62, 0x1 ;  /* 0x0000003e4714b211 */ /* 0x000fe400078a08ff */
[----:B0-----:R-:W-:Y:S02]  /*18e10*/  @!P4 LEA.HI.X R3, R61, R0, R3, 0x1, P6 ;  /* 0x000000003d03c211 */ /* 0x001fe400030f0c03 */
[----:B------:R-:W-:Y:S02]  /*18e20*/  @!P2 LEA R62, P6, R69, R62, 0x1 ;  /* 0x0000003e453ea211 */ /* 0x000fe400078c08ff */
[-C--:B------:R-:W-:Y:S01]  /*18e30*/  @!P3 LEA.HI.X R21, R71, R0.reuse, R21, 0x1, P5 ;  /* 0x000000004715b211 */ /* 0x080fe200028f0c15 */
[----:B-----5:R3:W-:Y:S01]  /*18e40*/  @!P4 ST.E.128 desc[UR48][R2.64], R4 ;  /* 0x000000040200c985 */ /* 0x0207e2000c101d30 */
[----:B------:R-:W-:-:S03]  /*18e50*/  @!P2 LEA.HI.X R63, R69, R0, R63, 0x1, P6 ;  /* 0x00000000453fa211 */ /* 0x000fc600030f0c3f */
[----:B------:R3:W-:Y:S04]  /*18e60*/  @!P3 ST.E.128 desc[UR48][R20.64], R28 ;  /* 0x0000001c1400b985 */ /* 0x0007e8000c101d30 */
[----:B------:R3:W-:Y:S02]  /*18e70*/  @!P2 ST.E.128 desc[UR48][R62.64], R44 ;  /* 0x0000002c3e00a985 */ /* 0x0007e4000c101d30 */
.L_x_651:
[----:B------:R-:W-:Y:S05]  /*18e80*/  BSYNC B1 ;  /* 0x0000000000017941 */ /* 0x000fea0003800000 */
.L_x_650:
[----:B0-----:R0:W4:Y:S01]  /*18e90*/  SHFL.IDX PT, R0, R65, 0x1, 0x181f ;  /* 0x00381f0041007f89 */ /* 0x00112200000e0000 */
[----:B------:R-:W-:Y:S01]  /*18ea0*/  BSSY B1, `(.L_x_652) ;  /* 0x0000013000017945 */ /* 0x000fe20003800000 */
[----:B---3--:R-:W-:Y:S02]  /*18eb0*/  SHF.R.S32.HI R20, RZ, 0x1f, R61 ;  /* 0x0000001fff147819 */ /* 0x008fe4000001143d */
[----:B-----5:R0:W3:Y:S01]  /*18ec0*/  SHFL.IDX PT, R6, R64, 0x1, 0x181f ;  /* 0x00381f0040067f89 */ /* 0x0200e200000e0000 */
[----:B------:R-:W-:Y:S02]  /*18ed0*/  SHF.R.S32.HI R21, RZ, 0x1f, R69 ;  /* 0x0000001fff157819 */ /* 0x000fe40000011445 */
[----:B------:R-:W-:Y:S01]  /*18ee0*/  SHF.R.S32.HI R28, RZ, 0x1f, R71 ;  /* 0x0000001fff1c7819 */ /* 0x000fe20000011447 */
[----:B------:R-:W-:Y:S06]  /*18ef0*/  @P1 BRA `(.L_x_653) ;  /* 0x0000000000341947 */ /* 0x000fec0003800000 */
[----:B------:R-:W-:Y:S02]  /*18f00*/  ULDC UR4, c[0x0][0xac8] ;  /* 0x0002b20000047ab9 */ /* 0x000fe40000000800 */
[----:B------:R-:W-:Y:S02]  /*18f10*/  ISETP.GE.AND P4, PT, R61, UR4, PT ;  /* 0x000000043d007c0c */ /* 0x000fe4000bf86270 */
[----:B------:R-:W-:Y:S02]  /*18f20*/  ISETP.GE.AND P5, PT, R71, UR4, PT ;  /* 0x0000000447007c0c */ /* 0x000fe4000bfa6270 */
[----:B------:R-:W-:-:S09]  /*18f30*/  ISETP.GE.AND P6, PT, R69, UR4, PT ;  /* 0x0000000445007c0c */ /* 0x000fd2000bfc6270 */
[-C--:B---3--:R-:W-:Y:S02]  /*18f40*/  @!P4 LEA R2, P1, R61, R6.reuse, 0x1 ;  /* 0x000000063d02c211 */ /* 0x088fe400078208ff */
        /* <DEDUP_REMOVED lines=8> */
.L_x_653:
[----:B------:R-:W-:Y:S05]  /*18fd0*/  BSYNC B1 ;  /* 0x0000000000017941 */ /* 0x000fea0003800000 */
.L_x_652:
[----:B----4-:R4:W0:Y:S01]  /*18fe0*/  SHFL.IDX PT, R0, R65, 0x2, 0x181f ;  /* 0x00581f0041007f89 */ /* 0x01082200000e0000 */
[----:B------:R-:W-:Y:S03]  /*18ff0*/  BSSY B1, `(.L_x_654) ;  /* 0x0000010000017945 */ /* 0x000fe60003800000 */
[----:B---3--:R4:W3:Y:S01]  /*19000*/  SHFL.IDX PT, R6, R64, 0x2, 0x181f ;  /* 0x00581f0040067f89 */ /* 0x0088e200000e0000 */
[----:B------:R-:W-:Y:S05]  /*19010*/  @P0 BRA `(.L_x_655) ;  /* 0x0000000000340947 */ /* 0x000fea0003800000 */
[----:B------:R-:W-:Y:S02]  /*19020*/  ULDC UR4, c[0x0][0xac8] ;  /* 0x0002b20000047ab9 */ /* 0x000fe40000000800 */
[----:B------:R-:W-:Y:S02]  /*19030*/  ISETP.GE.AND P3, PT, R61, UR4, PT ;  /* 0x000000043d007c0c */ /* 0x000fe4000bf66270 */
[----:B------:R-:W-:Y:S02]  /*19040*/  ISETP.GE.AND P4, PT, R71, UR4, PT ;  /* 0x0000000447007c0c */ /* 0x000fe4000bf86270 */
[----:B------:R-:W-:-:S09]  /*19050*/  ISETP.GE.AND P5, PT, R69, UR4, PT ;  /* 0x0000000445007c0c */ /* 0x000fd2000bfa6270 */
[-C--:B---3--:R-:W-:Y:S02]  /*19060*/  @!P3 LEA R2, P0, R61, R6.reuse, 0x1 ;  /* 0x000000063d02b211 */ /* 0x088fe400078008ff */
[-C--:B------:R-:W-:Y:S02]  /*19070*/  @!P4 LEA R4, P1, R71, R6.reuse, 0x1 ;  /* 0x000000064704c211 */ /* 0x080fe400078208ff */
[----:B------:R-:W-:Y:S02]  /*19080*/  @!P5 LEA R6, P2, R69, R6, 0x1 ;  /* 0x000000064506d211 */ /* 0x000fe400078408ff */
[-C--:B0-----:R-:W-:Y:S02]  /*19090*/  @!P3 LEA.HI.X R3, R61, R0.reuse, R20, 0x1, P0 ;  /* 0x000000003d03b211 */ /* 0x081fe400000f0c14 */
[-C--:B------:R-:W-:Y:S02]  /*190a0*/  @!P4 LEA.HI.X R5, R71, R0.reuse, R28, 0x1, P1 ;  /* 0x000000004705c211 */ /* 0x080fe400008f0c1c */
[----:B------:R-:W-:Y:S01]  /*190b0*/  @!P5 LEA.HI.X R7, R69, R0, R21, 0x1, P2 ;  /* 0x000000004507d211 */ /* 0x000fe200010f0c15 */
[----:B------:R0:W-:Y:S04]  /*190c0*/  @!P3 ST.E.128 desc[UR48][R2.64], R12 ;  /* 0x0000000c0200b985 */ /* 0x0001e8000c101d30 */
[----:B------:R0:W-:Y:S04]  /*190d0*/  @!P4 ST.E.128 desc[UR48][R4.64], R36 ;  /* 0x000000240400c985 */ /* 0x0001e8000c101d30 */
[----:B------:R0:W-:Y:S02]  /*190e0*/  @!P5 ST.E.128 desc[UR48][R6.64], R52 ;  /* 0x000000340600d985 */ /* 0x0001e4000c101d30 */
.L_x_655:
[----:B------:R-:W-:Y:S05]  /*190f0*/  BSYNC B1 ;  /* 0x0000000000017941 */ /* 0x000fea0003800000 */
.L_x_654:
[----:B0-----:R-:W-:Y:S01]  /*19100*/  VIADD R3, R67, 0x60 ;  /* 0x0000006043037836 */ /* 0x001fe20000000000 */
[----:B------:R0:W0:Y:S04]  /*19110*/  SHFL.IDX PT, R0, R65, 0x3, 0x181f ;  /* 0x00781f0041007f89 */ /* 0x00002800000e0000 */
[----:B------:R-:W-:Y:S01]  /*19120*/  ISETP.GE.AND P0, PT, R3, R60, PT ;  /* 0x0000003c0300720c */ /* 0x000fe20003f06270 */
[----:B-1--4-:R-:W1:-:S12]  /*19130*/  SHFL.IDX PT, R64, R64, 0x3, 0x181f ;  /* 0x00781f0040407f89 */ /* 0x012e5800000e0000 */
[----:B------:R-:W-:Y:S05]  /*19140*/  @P0 BRA `(.L_x_656) ;  /* 0x0000002000340947 */ /* 0x000fea0003800000 */
[----:B------:R-:W-:Y:S02]  /*19150*/  ULDC UR4, c[0x0][0xac8] ;  /* 0x0002b20000047ab9 */ /* 0x000fe40000000800 */
[----:B------:R-:W-:Y:S02]  /*19160*/  ISETP.GE.AND P2, PT, R61, UR4, PT ;  /* 0x000000043d007c0c */ /* 0x000fe4000bf46270 */
[----:B------:R-:W-:-:S11]  /*19170*/  ISETP.GE.AND P3, PT, R71, UR4, PT ;  /* 0x0000000447007c0c */ /* 0x000fd6000bf66270 */
[-C--:B-1----:R-:W-:Y:S02]  /*19180*/  @!P2 LEA R2, P0, R61, R64.reuse, 0x1 ;  /* 0x000000403d02a211 */ /* 0x082fe400078008ff */
[----:B------:R-:W-:Y:S02]  /*19190*/  @!P3 LEA R4, P1, R71, R64, 0x1 ;  /* 0x000000404704b211 */ /* 0x000fe400078208ff */
[-C--:B0-----:R-:W-:Y:S02]  /*191a0*/  @!P2 LEA.HI.X R3, R61, R0.reuse, R20, 0x1, P0 ;  /* 0x000000003d03a211 */ /* 0x081fe400000f0c14 */
[----:B------:R-:W-:Y:S02]  /*191b0*/  @!P3 LEA.HI.X R5, R71, R0, R28, 0x1, P1 ;  /* 0x000000004705b211 */ /* 0x000fe400008f0c1c */
[----:B------:R-:W-:Y:S01]  /*191c0*/  ISETP.GE.AND P0, PT, R69, UR4, PT ;  /* 0x0000000445007c0c */ /* 0x000fe2000bf06270 */
[----:B------:R0:W-:Y:S04]  /*191d0*/  @!P2 ST.E.128 desc[UR48][R2.64], R24 ;  /* 0x000000180200a985 */ /* 0x0001e8000c101d30 */
[----:B------:R0:W-:Y:S08]  /*191e0*/  @!P3 ST.E.128 desc[UR48][R4.64], R40 ;  /* 0x000000280400b985 */ /* 0x0001f0000c101d30 */
[----:B------:R-:W-:Y:S05]  /*191f0*/  @P0 BRA `(.L_x_656) ;  /* 0x0000002000080947 */ /* 0x000fea0003800000 */
[----:B0-----:R-:W-:-:S04]  /*19200*/  LEA R2, P0, R69, R64, 0x1 ;  /* 0x0000004045027211 */ /* 0x001fc800078008ff */
[----:B------:R-:W-:-:S05]  /*19210*/  LEA.HI.X R3, R69, R0, R21, 0x1, P0 ;  /* 0x0000000045037211 */ /* 0x000fca00000f0c15 */
[----:B------:R0:W-:Y:S01]  /*19220*/  ST.E.128 desc[UR48][R2.64], R56 ;  /* 0x0000003802007985 */ /* 0x0001e2000c101d30 */
[----:B------:R-:W-:Y:S05]  /*19230*/  BRA `(.L_x_656) ;  /* 0x0000001c00f87947 */ /* 0x000fea0003800000 */
.L_x_649:
[----:B------:R-:W-:Y:S01]  /*19240*/  ULDC.64 UR4, c[0x0][0xb08] ;  /* 0x0002c20000047ab9 */ /* 0x000fe20000000a00 */
[----:B------:R1:W5:Y:S01]  /*19250*/  LDL R166, [R1+0x44] ;  /* 0x0000440001a67983 */ /* 0x0003620000100800 */
[----:B0-----:R-:W-:Y:S01]  /*19260*/  IMAD R57, R62, UR4, RZ ;  /* 0x000000043e397c24 */ /* 0x001fe2000f8e02ff */
[----:B------:R-:W0:Y:S01]  /*19270*/  @P4 LDC R56, c[0x0][0xbec] ;  /* 0x0002fb00ff384b82 */ /* 0x000e220000000800 */
[C---:B------:R-:W-:Y:S01]  /*19280*/  IMAD.WIDE.U32 R2, R0.reuse, UR4, RZ ;  /* 0x0000000400027c25 */ /* 0x040fe2000f8e00ff */
[----:B------:R1:W5:Y:S01]  /*19290*/  LDL R165, [R1+0x104] ;  /* 0x0001040001a57983 */ /* 0x0003620000100800 */
[----:B------:R-:W-:Y:S02]  /*192a0*/  ULDC.64 UR6, c[0x0][0xb30] ;  /* 0x0002cc0000067ab9 */ /* 0x000fe40000000a00 */
[----:B------:R-:W-:Y:S01]  /*192b0*/  IMAD R57, R0, UR5, R57 ;  /* 0x0000000500397c24 */ /* 0x000fe2000f8e0239 */
[----:B------:R-:W-:Y:S01]  /*192c0*/  ULDC.64 UR4, c[0x0][0xb38] ;  /* 0x0002ce0000047ab9 */ /* 0x000fe20000000a00 */
[----:B------:R-:W-:Y:S01]  /*192d0*/  SHF.R.S32.HI R0, RZ, 0x1f, R225 ;  /* 0x0000001fff007819 */ /* 0x000fe200000114e1 */
[----:B------:R1:W5:Y:S01]  /*192e0*/  LDL R164, [R1+0xa0] ;  /* 0x0000a00001a47983 */ /* 0x0003620000100800 */
[----:B------:R-:W2:Y:S01]  /*192f0*/  @P4 LDC R65, c[0x0][0xbf0] ;  /* 0x0002fc00ff414b82 */ /* 0x000ea20000000800 */
[----:B------:R-:W-:Y:S01]  /*19300*/  IADD3 R3, R3, R57, RZ ;  /* 0x0000003903037210 */ /* 0x000fe20007ffe0ff */
[----:B------:R-:W-:Y:S01]  /*19310*/  IMAD.MOV.U32 R57, RZ, RZ, R63 ;  /* 0x000000ffff397224 */ /* 0x000fe200078e003f */
[----:B------:R1:W5:Y:S01]  /*19320*/  LDL R163, [R1+0x100] ;  /* 0x0001000001a37983 */ /* 0x0003620000100800 */
[----:B------:R-:W-:-:S03]  /*19330*/  IMAD.WIDE.U32 R2, R195, UR4, R2 ;  /* 0x00000004c3027c25 */ /* 0x000fc6000f8e0002 */
[----:B------:R1:W5:Y:S01]  /*19340*/  LDL R162, [R1+0x9c] ;  /* 0x00009c0001a27983 */ /* 0x0003620000100800 */
[----:B------:R-:W-:Y:S01]  /*19350*/  IMAD R3, R195, UR5, R3 ;  /* 0x00000005c3037c24 */ /* 0x000fe2000f8e0203 */
[----:B------:R-:W-:Y:S02]  /*19360*/  ULDC.64 UR4, c[0x0][0xb40] ;  /* 0x0002d00000047ab9 */ /* 0x000fe40000000a00 */
[----:B------:R1:W5:Y:S01]  /*19370*/  LDL R161, [R1+0xfc] ;  /* 0x0000fc0001a17983 */ /* 0x0003620000100800 */
[----:B------:R-:W-:Y:S02]  /*19380*/  IMAD R0, R0, UR4, RZ ;  /* 0x0000000400007c24 */ /* 0x000fe4000f8e02ff */
[C---:B------:R-:W-:Y:S01]  /*19390*/  IMAD.WIDE.U32 R2, R225.reuse, UR4, R2 ;  /* 0x00000004e1027c25 */ /* 0x040fe2000f8e0002 */
[----:B------:R1:W5:Y:S03]  /*193a0*/  LDL R160, [R1+0x98] ;  /* 0x0000980001a07983 */ /* 0x0003660000100800 */
[----:B------:R-:W-:Y:S01]  /*193b0*/  IMAD R59, R225, UR5, R0 ;  /* 0x00000005e13b7c24 */ /* 0x000fe2000f8e0200 */
[----:B------:R-:W-:Y:S01]  /*193c0*/  ULDC.64 UR4, c[0x0][0xb48] ;  /* 0x0002d20000047ab9 */ /* 0x000fe20000000a00 */
[----:B------:R1:W5:Y:S01]  /*193d0*/  LDL R159, [R1+0xf8] ;  /* 0x0000f800019f7983 */ /* 0x0003620000100800 */
[----:B0-----:R-:W-:-:S03]  /*193e0*/  @P4 IMAD.HI.U32 R56, R63, R56, RZ ;  /* 0x000000383f384227 */ /* 0x001fc600078e00ff */
[----:B------:R1:W5:Y:S01]  /*193f0*/  LDL R158, [R1+0x94] ;  /* 0x00009400019e7983 */ /* 0x0003620000100800 */
[----:B------:R-:W-:Y:S01]  /*19400*/  IMAD.IADD R3, R3, 0x1, R59 ;  /* 0x0000000103037824 */ /* 0x000fe200078e023b */
[----:B--2---:R-:W-:Y:S02]  /*19410*/  @P4 SHF.R.U32.HI R57, RZ, R65, R56 ;  /* 0x00000041ff394219 */ /* 0x004fe40000011638 */
[----:B------:R1:W5:Y:S01]  /*19420*/  LDL R157, [R1+0xf4] ;  /* 0x0000f400019d7983 */ /* 0x0003620000100800 */
[C---:B------:R-:W-:Y:S01]  /*19430*/  IMAD.WIDE.U32 R2, R128.reuse, UR4, R2 ;  /* 0x0000000480027c25 */ /* 0x040fe2000f8e0002 */
[----:B------:R-:W-:Y:S02]  /*19440*/  SHF.R.S32.HI R0, RZ, 0x1f, R57 ;  /* 0x0000001fff007819 */ /* 0x000fe40000011439 */
[----:B------:R1:W5:Y:S01]  /*19450*/  LDL R156, [R1+0x90] ;  /* 0x00009000019c7983 */ /* 0x0003620000100800 */
[----:B------:R-:W-:Y:S01]  /*19460*/  IMAD R3, R128, UR5, R3 ;  /* 0x0000000580037c24 */ /* 0x000fe2000f8e0203 */
[----:B------:R-:W-:Y:S01]  /*19470*/  ULDC.64 UR4, c[0x0][0xb28] ;  /* 0x0002ca0000047ab9 */ /* 0x000fe20000000a00 */
[----:B------:R-:W-:Y:S01]  /*19480*/  IMAD.MOV R56, RZ, RZ, -R57 ;  /* 0x000000ffff387224 */ /* 0x000fe200078e0a39 */
[----:B------:R1:W5:Y:S01]  /*19490*/  LDL R155, [R1+0xf0] ;  /* 0x0000f000019b7983 */ /* 0x0003620000100800 */
[----:B------:R-:W-:-:S02]  /*194a0*/  IMAD R0, R0, UR6, RZ ;  /* 0x0000000600007c24 */ /* 0x000fc4000f8e02ff */
[----:B------:R-:W-:Y:S01]  /*194b0*/  IMAD R117, R117, R56, R63 ;  /* 0x0000003875757224 */ /* 0x000fe200078e023f */
[----:B------:R1:W5:Y:S04]  /*194c0*/  LDL R154, [R1+0x8c] ;  /* 0x00008c00019a7983 */ /* 0x0003680000100800 */
        /* <DEDUP_REMOVED lines=33> */
[----:B------:R1:W5:Y:S01]  /*196e0*/  LDL R66, [R1+0x48] ;  /* 0x0000480001427983 */ /* 0x0003620000100800 */
[C---:B------:R-:W-:Y:S01]  /*196f0*/  IMAD R59, R57.reuse, UR7, R0 ;  /* 0x00000007393b7c24 */ /* 0x040fe2000f8e0200 */
[----:B------:R-:W-:Y:S01]  /*19700*/  SHF.R.S32.HI R0, RZ, 0x1f, R117 ;  /* 0x0000001fff007819 */ /* 0x000fe20000011475 */
[----:B------:R-:W-:-:S04]  /*19710*/  IMAD.WIDE.U32 R2, R57, UR6, R2 ;  /* 0x0000000639027c25 */ /* 0x000fc8000f8e0002 */
[----:B------:R-:W-:Y:S02]  /*19720*/  IMAD R0, R0, UR4, RZ ;  /* 0x0000000400007c24 */ /* 0x000fe4000f8e02ff */
[----:B------:R-:W-:Y:S02]  /*19730*/  IMAD.IADD R3, R3, 0x1, R59 ;  /* 0x0000000103037824 */ /* 0x000fe400078e023b */
[C---:B------:R-:W-:Y:S02]  /*19740*/  IMAD R57, R117.reuse, UR5, R0 ;  /* 0x0000000575397c24 */ /* 0x040fe4000f8e0200 */
[----:B------:R-:W-:Y:S01]  /*19750*/  IMAD.WIDE.U32 R2, R117, UR4, R2 ;  /* 0x0000000475027c25 */ /* 0x000fe2000f8e0002 */
[----:B------:R-:W-:Y:S01]  /*19760*/  ISETP.GE.AND P0, PT, R64, R60, PT ;  /* 0x0000003c4000720c */ /* 0x000fe20003f06270 */
[----:B------:R-:W-:Y:S02]  /*19770*/  ULDC.64 UR4, c[0x0][0xb00] ;  /* 0x0002c00000047ab9 */ /* 0x000fe40000000a00 */
[----:B------:R-:W-:Y:S01]  /*19780*/  IMAD.IADD R3, R3, 0x1, R57 ;  /* 0x0000000103037824 */ /* 0x000fe200078e0239 */
[----:B------:R-:W-:Y:S01]  /*19790*/  LEA R0, P1, R2, UR4, 0x2 ;  /* 0x0000000402007c11 */ /* 0x000fe2000f8210ff */
[----:B------:R-:W-:-:S03]  /*197a0*/  VIADD R56, R18, 0x30820 ;  /* 0x0003082012387836 */ /* 0x000fc60000000000 */
[----:B------:R-:W-:Y:S02]  /*197b0*/  LEA.HI.X R64, R2, UR5, R3, 0x2, P1 ;  /* 0x0000000502407c11 */ /* 0x000fe400088f1403 */
[----:B------:R-:W-:Y:S01]  /*197c0*/  PRMT R56, RZ, 0x654, R56 ;  /* 0x00000654ff387816 */ /* 0x000fe20000000038 */
[----:B------:R1:W0:Y:S01]  /*197d0*/  SHFL.IDX PT, R2, R0, RZ, 0x1c1f ;  /* 0x001c1fff00027589 */ /* 0x00022200000e0000 */
[----:B------:R-:W-:Y:S02]  /*197e0*/  BSSY B1, `(.L_x_657) ;  /* 0x0000064000017945 */ /* 0x000fe40003800000 */
[----:B------:R1:W-:Y:S01]  /*197f0*/  SYNCS.ARRIVE.TRANS64.RED.A1T0 RZ, [R56+URZ], RZ ;  /* 0x000000ff38ff79a7 */ /* 0x0003e2000810043f */
[----:B------:R1:W2:Y:S01]  /*19800*/  SHFL.IDX PT, R3, R64, RZ, 0x1c1f ;  /* 0x001c1fff40037589 */ /* 0x0002a200000e0000 */
[----:B------:R-:W-:Y:S05]  /*19810*/  @P0 BRA `(.L_x_658) ;  /* 0x0000000400800947 */ /* 0x000fea0003800000 */
[----:B------:R-:W-:Y:S02]  /*19820*/  ULDC UR4, c[0x0][0xac8] ;  /* 0x0002b20000047ab9 */ /* 0x000fe40000000800 */
[----:B-----5:R-:W-:Y:S02]  /*19830*/  ISETP.GE.AND P1, PT, R164, UR4, PT ;  /* 0x00000004a4007c0c */ /* 0x020fe4000bf26270 */
[----:B------:R-:W-:Y:S02]  /*19840*/  ISETP.GE.AND P0, PT, R162, UR4, PT ;  /* 0x00000004a2007c0c */ /* 0x000fe4000bf06270 */
[----:B------:R-:W-:Y:S02]  /*19850*/  ISETP.GE.AND P2, PT, R166, UR4, PT ;  /* 0x00000004a6007c0c */ /* 0x000fe4000bf46270 */
[----:B------:R-:W-:Y:S02]  /*19860*/  ISETP.GE.AND P3, PT, R160, UR4, PT ;  /* 0x00000004a0007c0c */ /* 0x000fe4000bf66270 */
[----:B------:R-:W-:-:S05]  /*19870*/  ISETP.GE.AND P4, PT, R158, UR4, PT ;  /* 0x000000049e007c0c */ /* 0x000fca000bf86270 */
[-C--:B01----:R-:W-:Y:S02]  /*19880*/  @!P1 LEA R56, P5, R164, R2.reuse, 0x2 ;  /* 0x00000002a4389211 */ /* 0x083fe400078a10ff */
[----:B------:R-:W-:Y:S02]  /*19890*/  @!P0 LEA R58, P6, R162, R2, 0x2 ;  /* 0x00000002a23a8211 */ /* 0x000fe400078c10ff */
[----:B--2---:R-:W-:Y:S01]  /*198a0*/  @!P2 IMAD.WIDE R62, R166, 0x4, R2 ;  /* 0x00000004a63ea825 */ /* 0x004fe200078e0202 */
[-C--:B------:R-:W-:Y:S02]  /*198b0*/  @!P1 LEA.HI.X R57, R164, R3.reuse, R165, 0x2, P5 ;  /* 0x00000003a4399211 */ /* 0x080fe400028f14a5 */
[----:B------:R-:W-:Y:S02]  /*198c0*/  @!P0 LEA.HI.X R59, R162, R3, R163, 0x2, P6 ;  /* 0x00000003a23b8211 */ /* 0x000fe400030f14a3 */
[----:B------:R-:W-:Y:S01]  /*198d0*/  ISETP.GE.AND P5, PT, R156, UR4, PT ;  /* 0x000000049c007c0c */ /* 0x000fe2000bfa6270 */
[----:B------:R0:W-:Y:S04]  /*198e0*/  @!P2 ST.E.64 desc[UR48][R62.64], R4 ;  /* 0x000000043e00a985 */ /* 0x0001e8000c101b30 */
[----:B------:R1:W-:Y:S01]  /*198f0*/  @!P1 ST.E.64 desc[UR48][R56.64], R6 ;  /* 0x0000000638009985 */ /* 0x0003e2000c101b30 */
[----:B------:R-:W-:-:S03]  /*19900*/  ISETP.GE.AND P1, PT, R152, UR4, PT ;  /* 0x0000000498007c0c */ /* 0x000fc6000bf26270 */
[----:B------:R2:W-:Y:S01]  /*19910*/  @!P0 ST.E.64 desc[UR48][R58.64], R8 ;  /* 0x000000083a008985 */ /* 0x0005e2000c101b30 */
[----:B------:R-:W-:Y:S02]  /*19920*/  ISETP.GE.AND P0, PT, R154, UR4, PT ;  /* 0x000000049a007c0c */ /* 0x000fe4000bf06270 */
[-C--:B0-----:R-:W-:Y:S02]  /*19930*/  @!P3 LEA R4, P6, R160, R2.reuse, 0x2 ;  /* 0x00000002a004b211 */ /* 0x081fe400078c10ff */
[-C--:B-1----:R-:W-:Y:S02]  /*19940*/  @!P4 LEA R6, P2, R158, R2.reuse, 0x2 ;  /* 0x000000029e06c211 */ /* 0x082fe400078410ff */
[-C--:B------:R-:W-:Y:S02]  /*19950*/  @!P3 LEA.HI.X R5, R160, R3.reuse, R161, 0x2, P6 ;  /* 0x00000003a005b211 */ /* 0x080fe400030f14a1 */
[----:B------:R-:W-:Y:S02]  /*19960*/  @!P4 LEA.HI.X R7, R158, R3, R159, 0x2, P2 ;  /* 0x000000039e07c211 */ /* 0x000fe400010f149f */
[----:B------:R-:W-:Y:S01]  /*19970*/  ISETP.GE.AND P2, PT, R150, UR4, PT ;  /* 0x0000000496007c0c */ /* 0x000fe2000bf46270 */
[----:B------:R0:W-:Y:S01]  /*19980*/  @!P3 ST.E.64 desc[UR48][R4.64], R10 ;  /* 0x0000000a0400b985 */ /* 0x0001e2000c101b30 */
[----:B--2---:R-:W-:-:S02]  /*19990*/  @!P5 LEA R8, P6, R156, R2, 0x2 ;  /* 0x000000029c08d211 */ /* 0x004fc400078c10ff */
[----:B------:R-:W-:Y:S01]  /*199a0*/  ISETP.GE.AND P3, PT, R148, UR4, PT ;  /* 0x0000000494007c0c */ /* 0x000fe2000bf66270 */
[----:B------:R1:W-:Y:S01]  /*199b0*/  @!P4 ST.E.64 desc[UR48][R6.64], R12 ;  /* 0x0000000c0600c985 */ /* 0x0003e2000c101b30 */
[----:B------:R-:W-:-:S05]  /*199c0*/  @!P5 LEA.HI.X R9, R156, R3, R157, 0x2, P6 ;  /* 0x000000039c09d211 */ /* 0x000fca00030f149d */
[----:B------:R2:W-:Y:S01]  /*199d0*/  @!P5 ST.E.64 desc[UR48][R8.64], R14 ;  /* 0x0000000e0800d985 */ /* 0x0005e2000c101b30 */
[----:B0-----:R-:W-:-:S04]  /*199e0*/  @!P0 LEA R4, P4, R154, R2, 0x2 ;  /* 0x000000029a048211 */ /* 0x001fc800078810ff */
[-C--:B------:R-:W-:Y:S02]  /*199f0*/  @!P0 LEA.HI.X R5, R154, R3.reuse, R155, 0x2, P4 ;  /* 0x000000039a058211 */ /* 0x080fe400020f149b */
[----:B------:R-:W-:Y:S02]  /*19a00*/  ISETP.GE.AND P4, PT, R146, UR4, PT ;  /* 0x0000000492007c0c */ /* 0x000fe4000bf86270 */
[-C--:B-1----:R-:W-:Y:S01]  /*19a10*/  @!P1 LEA R6, P5, R152, R2.reuse, 0x2 ;  /* 0x0000000298069211 */ /* 0x082fe200078a10ff */
[----:B------:R0:W-:Y:S01]  /*19a20*/  @!P0 ST.E.64 desc[UR48][R4.64], R20 ;  /* 0x0000001404008985 */ /* 0x0001e2000c101b30 */
[----:B--2---:R-:W-:Y:S02]  /*19a30*/  @!P2 LEA R8, P6, R150, R2, 0x2 ;  /* 0x000000029608a211 */ /* 0x004fe400078c10ff */
[----:B------:R-:W-:Y:S02]  /*19a40*/  @!P1 LEA.HI.X R7, R152, R3, R153, 0x2, P5 ;  /* 0x0000000398079211 */ /* 0x000fe400028f1499 */
[----:B------:R-:W-:-:S02]  /*19a50*/  ISETP.GE.AND P5, PT, R144, UR4, PT ;  /* 0x0000000490007c0c */ /* 0x000fc4000bfa6270 */
[----:B------:R-:W-:Y:S01]  /*19a60*/  @!P2 LEA.HI.X R9, R150, R3, R151, 0x2, P6 ;  /* 0x000000039609a211 */ /* 0x000fe200030f1497 */
[----:B------:R1:W-:Y:S01]  /*19a70*/  @!P1 ST.E.64 desc[UR48][R6.64], R24 ;  /* 0x0000001806009985 */ /* 0x0003e2000c101b30 */
[----:B------:R-:W-:-:S03]  /*19a80*/  ISETP.GE.AND P1, PT, R140, UR4, PT ;  /* 0x000000048c007c0c */ /* 0x000fc6000bf26270 */
[----:B------:R2:W-:Y:S01]  /*19a90*/  @!P2 ST.E.64 desc[UR48][R8.64], R28 ;  /* 0x0000001c0800a985 */ /* 0x0005e2000c101b30 */
[----:B------:R-:W-:Y:S02]  /*19aa0*/  ISETP.GE.AND P2, PT, R142, UR4, PT ;  /* 0x000000048e007c0c */ /* 0x000fe4000bf46270 */
[----:B0-----:R-:W-:-:S04]  /*19ab0*/  @!P3 LEA R4, P6, R148, R2, 0x2 ;  /* 0x000000029404b211 */ /* 0x001fc800078c10ff */
[----:B------:R-:W-:Y:S02]  /*19ac0*/  @!P3 LEA.HI.X R5, R148, R3, R149, 0x2, P6 ;  /* 0x000000039405b211 */ /* 0x000fe400030f1495 */
[----:B-1----:R-:W-:-:S03]  /*19ad0*/  @!P4 LEA R6, P0, R146, R2, 0x2 ;  /* 0x000000029206c211 */ /* 0x002fc600078010ff */
[----:B------:R0:W-:Y:S01]  /*19ae0*/  @!P3 ST.E.64 desc[UR48][R4.64], R32 ;  /* 0x000000200400b985 */ /* 0x0001e2000c101b30 */
[-C--:B------:R-:W-:Y:S02]  /*19af0*/  @!P4 LEA.HI.X R7, R146, R3.reuse, R147, 0x2, P0 ;  /* 0x000000039207c211 */ /* 0x080fe400000f1493 */
[----:B------:R-:W-:Y:S02]  /*19b00*/  ISETP.GE.AND P0, PT, R135, UR4, PT ;  /* 0x0000000487007c0c */ /* 0x000fe4000bf06270 */
[CC--:B--2---:R-:W-:Y:S01]  /*19b10*/  @!P5 LEA R8, P6, R144.reuse, R2.reuse, 0x2 ;  /* 0x000000029008d211 */ /* 0x0c4fe200078c10ff */
[----:B------:R1:W-:Y:S01]  /*19b20*/  @!P4 ST.E.64 desc[UR48][R6.64], R36 ;  /* 0x000000240600c985 */ /* 0x0003e2000c101b30 */
[----:B------:R-:W-:Y:S02]  /*19b30*/  ISETP.GE.AND P4, PT, R131, UR4, PT ;  /* 0x0000000483007c0c */ /* 0x000fe4000bf86270 */
[----:B------:R-:W-:Y:S02]  /*19b40*/  @!P5 LEA.HI.X R9, R144, R3, R145, 0x2, P6 ;  /* 0x000000039009d211 */ /* 0x000fe400030f1491 */
[----:B0-----:R-:W-:-:S03]  /*19b50*/  @!P2 LEA R4, P6, R142, R2, 0x2 ;  /* 0x000000028e04a211 */ /* 0x001fc600078c10ff */
[----:B------:R0:W-:Y:S01]  /*19b60*/  @!P5 ST.E.64 desc[UR48][R8.64], R40 ;  /* 0x000000280800d985 */ /* 0x0001e2000c101b30 */
[----:B------:R-:W-:Y:S02]  /*19b70*/  ISETP.GE.AND P5, PT, R133, UR4, PT ;  /* 0x0000000485007c0c */ /* 0x000fe4000bfa6270 */
[----:B------:R-:W-:Y:S02]  /*19b80*/  @!P2 LEA.HI.X R5, R142, R3, R143, 0x2, P6 ;  /* 0x000000038e05a211 */ /* 0x000fe400030f148f */
[----:B-1----:R-:W-:-:S03]  /*19b90*/  @!P1 LEA R6, P3, R140, R2, 0x2 ;  /* 0x000000028c069211 */ /* 0x002fc600078610ff */
[----:B------:R1:W-:Y:S01]  /*19ba0*/  @!P2 ST.E.64 desc[UR48][R4.64], R44 ;  /* 0x0000002c0400a985 */ /* 0x0003e2000c101b30 */
[-C--:B------:R-:W-:Y:S02]  /*19bb0*/  @!P1 LEA.HI.X R7, R140, R3.reuse, R141, 0x2, P3 ;  /* 0x000000038c079211 */ /* 0x080fe400018f148d */
[----:B------:R-:W-:Y:S02]  /*19bc0*/  ISETP.GE.AND P3, PT, R129, UR4, PT ;  /* 0x0000000481007c0c */ /* 0x000fe4000bf66270 */
[CC--:B0-----:R-:W-:Y:S01]  /*19bd0*/  @!P0 LEA R8, P6, R135.reuse, R2.reuse, 0x2 ;  /* 0x0000000287088211 */ /* 0x0c1fe200078c10ff */
[----:B------:R0:W-:Y:S03]  /*19be0*/  @!P1 ST.E.64 desc[UR48][R6.64], R48 ;  /* 0x0000003006009985 */ /* 0x0001e6000c101b30 */
[----:B------:R-:W-:Y:S02]  /*19bf0*/  @!P0 LEA.HI.X R9, R135, R3, R136, 0x2, P6 ;  /* 0x0000000387098211 */ /* 0x000fe400030f1488 */
[----:B-1----:R-:W-:-:S03]  /*19c00*/  @!P5 LEA R4, P1, R133, R2, 0x2 ;  /* 0x000000028504d211 */ /* 0x002fc600078210ff */
[----:B------:R1:W-:Y:S01]  /*19c10*/  @!P0 ST.E.64 desc[UR48][R8.64], R52 ;  /* 0x0000003408008985 */ /* 0x0003e2000c101b30 */
[----:B------:R-:W-:Y:S02]  /*19c20*/  ISETP.GE.AND P0, PT, R127, UR4, PT ;  /* 0x000000047f007c0c */ /* 0x000fe4000bf06270 */
[-C--:B------:R-:W-:Y:S02]  /*19c30*/  @!P5 LEA.HI.X R5, R133, R3.reuse, R134, 0x2, P1 ;  /* 0x000000038505d211 */ /* 0x080fe400008f1486 */
[----:B------:R-:W-:Y:S02]  /*19c40*/  ISETP.GE.AND P1, PT, R125, UR4, PT ;  /* 0x000000047d007c0c */ /* 0x000fe4000bf26270 */
[C---:B0-----:R-:W-:Y:S01]  /*19c50*/  @!P4 LEA R6, P2, R131.reuse, R2, 0x2 ;  /* 0x000000028306c211 */ /* 0x041fe200078410ff */
[----:B------:R0:W-:Y:S03]  /*19c60*/  @!P5 ST.E.64 desc[UR48][R4.64], R68 ;  /* 0x000000440400d985 */ /* 0x0001e6000c101b30 */
[----:B------:R-:W-:-:S02]  /*19c70*/  @!P4 LEA.HI.X R7, R131, R3, R132, 0x2, P2 ;  /* 0x000000038307c211 */ /* 0x000fc400010f1484 */
[----:B------:R-:W-:Y:S02]  /*19c80*/  ISETP.GE.AND P2, PT, R116, UR4, PT ;  /* 0x0000000474007c0c */ /* 0x000fe4000bf46270 */
[-C--:B-1----:R-:W-:Y:S01]  /*19c90*/  @!P3 LEA R8, P6, R129, R2.reuse, 0x2 ;  /* 0x000000028108b211 */ /* 0x082fe200078c10ff */
[----:B------:R1:W-:Y:S01]  /*19ca0*/  @!P4 ST.E.64 desc[UR48][R6.64], R72 ;  /* 0x000000480600c985 */ /* 0x0003e2000c101b30 */
[----:B------:R-:W-:Y:S02]  /*19cb0*/  ISETP.GE.AND P4, PT, R123, UR4, PT ;  /* 0x000000047b007c0c */ /* 0x000fe4000bf86270 */
[----:B------:R-:W-:Y:S02]  /*19cc0*/  @!P3 LEA.HI.X R9, R129, R3, R130, 0x2, P6 ;  /* 0x000000038109b211 */ /* 0x000fe400030f1482 */
[----:B0-----:R-:W-:-:S03]  /*19cd0*/  @!P0 LEA R4, P5, R127, R2, 0x2 ;  /* 0x000000027f048211 */ /* 0x001fc600078a10ff */
[----:B------:R0:W-:Y:S01]  /*19ce0*/  @!P3 ST.E.64 desc[UR48][R8.64], R76 ;  /* 0x0000004c0800b985 */ /* 0x0001e2000c101b30 */
[----:B------:R-:W-:Y:S02]  /*19cf0*/  ISETP.GE.AND P3, PT, R121, UR4, PT ;  /* 0x0000000479007c0c */ /* 0x000fe4000bf66270 */
[-C--:B------:R-:W-:Y:S02]  /*19d00*/  @!P0 LEA.HI.X R5, R127, R3.reuse, R128, 0x2, P5 ;  /* 0x000000037f058211 */ /* 0x080fe400028f1480 */
[----:B------:R-:W-:Y:S02]  /*19d10*/  ISETP.GE.AND P5, PT, R66, UR4, PT ;  /* 0x0000000442007c0c */ /* 0x000fe4000bfa6270 */
[C---:B-1----:R-:W-:Y:S01]  /*19d20*/  @!P1 LEA R6, P6, R125.reuse, R2, 0x2 ;  /* 0x000000027d069211 */ /* 0x042fe200078c10ff */
[----:B------:R1:W-:Y:S03]  /*19d30*/  @!P0 ST.E.64 desc[UR48][R4.64], R80 ;  /* 0x0000005004008985 */ /* 0x0003e6000c101b30 */
[----:B------:R-:W-:-:S03]  /*19d40*/  @!P1 LEA.HI.X R7, R125, R3, R126, 0x2, P6 ;  /* 0x000000037d079211 */ /* 0x000fc600030f147e */
[CC--:B0-----:R-:W-:Y:S02]  /*19d50*/  @!P3 LEA R8, P6, R121.reuse, R2.reuse, 0x2 ;  /* 0x000000027908b211 */ /* 0x0c1fe400078c10ff */
[----:B------:R0:W-:Y:S02]  /*19d60*/  @!P1 ST.E.64 desc[UR48][R6.64], R84 ;  /* 0x0000005406009985 */ /* 0x0001e4000c101b30 */
[----:B------:R-:W-:Y:S02]  /*19d70*/  @!P3 LEA.HI.X R9, R121, R3, R122, 0x2, P6 ;  /* 0x000000037909b211 */ /* 0x000fe400030f147a */
[----:B-1----:R-:W-:-:S04]  /*19d80*/  @!P4 LEA R4, P0, R123, R2, 0x2 ;  /* 0x000000027b04c211 */ /* 0x002fc800078010ff */
[----:B------:R-:W-:Y:S02]  /*19d90*/  @!P4 LEA.HI.X R5, R123, R3, R124, 0x2, P0 ;  /* 0x000000037b05c211 */ /* 0x000fe400000f147c */
[----:B0-----:R-:W-:-:S03]  /*19da0*/  @!P2 LEA R6, P1, R116, R2, 0x2 ;  /* 0x000000027406a211 */ /* 0x001fc600078210ff */
[----:B------:R3:W-:Y:S01]  /*19db0*/  @!P4 ST.E.64 desc[UR48][R4.64], R88 ;  /* 0x000000580400c985 */ /* 0x0007e2000c101b30 */
[----:B------:R-:W-:Y:S02]  /*19dc0*/  @!P5 LEA R2, P0, R66, R2, 0x2 ;  /* 0x000000024202d211 */ /* 0x000fe400078010ff */
[-C--:B------:R-:W-:Y:S01]  /*19dd0*/  @!P2 LEA.HI.X R7, R116, R3.reuse, R120, 0x2, P1 ;  /* 0x000000037407a211 */ /* 0x080fe200008f1478 */
[----:B------:R3:W-:Y:S01]  /*19de0*/  @!P3 ST.E.64 desc[UR48][R8.64], R92 ;  /* 0x0000005c0800b985 */ /* 0x0007e2000c101b30 */
[----:B------:R-:W-:-:S03]  /*19df0*/  @!P5 LEA.HI.X R3, R66, R3, R67, 0x2, P0 ;  /* 0x000000034203d211 */ /* 0x000fc600000f1443 */
[----:B------:R3:W-:Y:S04]  /*19e00*/  @!P2 ST.E.64 desc[UR48][R6.64], R96 ;  /* 0x000000600600a985 */ /* 0x0007e8000c101b30 */
[----:B------:R3:W-:Y:S02]  /*19e10*/  @!P5 ST.E.64 desc[UR48][R2.64], R100 ;  /* 0x000000640200d985 */ /* 0x0007e4000c101b30 */
.L_x_658:
[----:B------:R-:W-:Y:S05]  /*19e20*/  BSYNC B1 ;  /* 0x0000000000017941 */ /* 0x000fea0003800000 */
.L_x_657:
[----:B------:R-:W-:Y:S01]  /*19e30*/  ISETP.GE.AND P0, PT, R61, R60, PT ;  /* 0x0000003c3d00720c */ /* 0x000fe20003f06270 */
[----:B------:R4:W0:Y:S04]  /*19e40*/  SHFL.IDX PT, R65, R64, 0x1, 0x1c1f ;  /* 0x003c1f0040417f89 */ /* 0x00082800000e0000 */
[----:B-1----:R4:W1:Y:S08]  /*19e50*/  SHFL.IDX PT, R64, R0, 0x1, 0x1c1f ;  /* 0x003c1f0000407f89 */ /* 0x00287000000e0000 */
[----:B----4-:R-:W-:Y:S05]  /*19e60*/  @P0 BRA `(.L_x_656) ;  /* 0x0000001000ec0947 */ /* 0x010fea0003800000 */
[----:B------:R-:W-:Y:S02]  /*19e70*/  ULDC UR4, c[0x0][0xac8] ;  /* 0x0002b20000047ab9 */ /* 0x000fe40000000800 */
[----:B-----5:R-:W-:Y:S02]  /*19e80*/  ISETP.GE.AND P2, PT, R164, UR4, PT ;  /* 0x00000004a4007c0c */ /* 0x020fe4000bf46270 */
[----:B------:R-:W-:Y:S02]  /*19e90*/  ISETP.GE.AND P1, PT, R166, UR4, PT ;  /* 0x00000004a6007c0c */ /* 0x000fe4000bf26270 */
[----:B------:R-:W-:Y:S02]  /*19ea0*/  ISETP.GE.AND P5, PT, R162, UR4, PT ;  /* 0x00000004a2007c0c */ /* 0x000fe4000bfa6270 */
[----:B------:R-:W-:Y:S02]  /*19eb0*/  ISETP.GE.AND P4, PT, R160, UR4, PT ;  /* 0x00000004a0007c0c */ /* 0x000fe4000bf86270 */
[----:B------:R-:W-:-:S05]  /*19ec0*/  ISETP.GE.AND P3, PT, R158, UR4, PT ;  /* 0x000000049e007c0c */ /* 0x000fca000bf66270 */
[----:B01-3--:R-:W-:Y:S02]  /*19ed0*/  @!P2 LEA R2, P0, R164, R64, 0x2 ;  /* 0x00000040a402a211 */ /* 0x00bfe400078010ff */
[----:B------:R-:W-:Y:S02]  /*19ee0*/  @!P1 IMAD.WIDE R4, R166, 0x4, R64 ;  /* 0x00000004a6049825 */ /* 0x000fe400078e0240 */
[----:B--2---:R-:W-:Y:S02]  /*19ef0*/  @!P2 LEA.HI.X R3, R164, R65, R165, 0x2, P0 ;  /* 0x00000041a403a211 */ /* 0x004fe400000f14a5 */
[----:B------:R-:W-:Y:S01]  /*19f00*/  ISETP.GE.AND P0, PT, R156, UR4, PT ;  /* 0x000000049c007c0c */ /* 0x000fe2000bf06270 */
[----:B------:R0:W-:Y:S01]  /*19f10*/  @!P1 ST.E.64 desc[UR48][R4.64], R26 ;  /* 0x0000001a04009985 */ /* 0x0001e2000c101b30 */
[----:B------:R-:W-:-:S03]  /*19f20*/  ISETP.GE.AND P1, PT, R154, UR4, PT ;  /* 0x000000049a007c0c */ /* 0x000fc6000bf26270 */
[----:B------:R1:W-:Y:S01]  /*19f30*/  @!P2 ST.E.64 desc[UR48][R2.64], R30 ;  /* 0x0000001e0200a985 */ /* 0x0003e2000c101b30 */
[-C--:B0-----:R-:W-:Y:S02]  /*19f40*/  @!P4 LEA R4, P2, R160, R64.reuse, 0x2 ;  /* 0x00000040a004c211 */ /* 0x081fe400078410ff */
[-C--:B-1----:R-:W-:Y:S02]  /*19f50*/  @!P5 LEA R2, P6, R162, R64.reuse, 0x2 ;  /* 0x00000040a202d211 */ /* 0x082fe400078c10ff */
[-C--:B------:R-:W-:Y:S02]  /*19f60*/  @!P4 LEA.HI.X R5, R160, R65.reuse, R161, 0x2, P2 ;  /* 0x00000041a005c211 */ /* 0x080fe400010f14a1 */
[-C--:B------:R-:W-:Y:S02]  /*19f70*/  @!P5 LEA.HI.X R3, R162, R65.reuse, R163, 0x2, P6 ;  /* 0x00000041a203d211 */ /* 0x080fe400030f14a3 */
[----:B------:R-:W-:Y:S02]  /*19f80*/  ISETP.GE.AND P2, PT, R152, UR4, PT ;  /* 0x0000000498007c0c */ /* 0x000fe4000bf46270 */
[C---:B------:R-:W-:Y:S01]  /*19f90*/  @!P3 LEA R6, P6, R158.reuse, R64, 0x2 ;  /* 0x000000409e06b211 */ /* 0x040fe200078c10ff */
[----:B------:R0:W-:Y:S03]  /*19fa0*/  @!P5 ST.E.64 desc[UR48][R2.64], R34 ;  /* 0x000000220200d985 */ /* 0x0001e6000c101b30 */
[----:B------:R-:W-:Y:S01]  /*19fb0*/  @!P3 LEA.HI.X R7, R158, R65, R159, 0x2, P6 ;  /* 0x000000419e07b211 */ /* 0x000fe200030f149f */
[----:B------:R1:W-:Y:S04]  /*19fc0*/  @!P4 ST.E.64 desc[UR48][R4.64], R38 ;  /* 0x000000260400c985 */ /* 0x0003e8000c101b30 */
[----:B------:R2:W-:Y:S01]  /*19fd0*/  @!P3 ST.E.64 desc[UR48][R6.64], R42 ;  /* 0x0000002a0600b985 */ /* 0x0005e2000c101b30 */
[----:B------:R-:W-:-:S02]  /*19fe0*/  ISETP.GE.AND P3, PT, R150, UR4, PT ;  /* 0x0000000496007c0c */ /* 0x000fc4000bf66270 */
        /* <DEDUP_REMOVED lines=16> */
[----:B------:R-:W-:Y:S01]  /*1a0f0*/  @!P3 ST.E.64 desc[UR48][R2.64], R104 ;  /* 0x000000680200b985 */ /* 0x000fe2000c101b30 */
[-C--:B------:R-:W-:Y:S02]  /*1a100*/  @!P1 LEA R10, P3, R142, R64.reuse, 0x2 ;  /* 0x000000408e0a9211 */ /* 0x080fe400078610ff */
[-C--:B------:R-:W-:Y:S02]  /*1a110*/  @!P4 LEA.HI.X R5, R148, R65.reuse, R149, 0x2, P0 ;  /* 0x000000419405c211 */ /* 0x080fe400000f1495 */
[----:B------:R-:W-:Y:S02]  /*1a120*/  ISETP.GE.AND P0, PT, R140, UR4, PT ;  /* 0x000000048c007c0c */ /* 0x000fe4000bf06270 */
[C---:B--2---:R-:W-:Y:S01]  /*1a130*/  @!P5 LEA R6, P6, R146.reuse, R64, 0x2 ;  /* 0x000000409206d211 */ /* 0x044fe200078c10ff */
[----:B------:R0:W-:Y:S01]  /*1a140*/  @!P4 ST.E.64 desc[UR48][R4.64], R108 ;  /* 0x0000006c0400c985 */ /* 0x0001e2000c101b30 */
[----:B------:R-:W-:Y:S02]  /*1a150*/  ISETP.GE.AND P4, PT, R133, UR4, PT ;  /* 0x0000000485007c0c */ /* 0x000fe4000bf86270 */
[----:B------:R-:W-:-:S02]  /*1a160*/  @!P5 LEA.HI.X R7, R146, R65, R147, 0x2, P6 ;  /* 0x000000419207d211 */ /* 0x000fc400030f1493 */
[-C--:B------:R-:W-:Y:S02]  /*1a170*/  @!P2 LEA R8, P6, R144, R64.reuse, 0x2 ;  /* 0x000000409008a211 */ /* 0x080fe400078c10ff */
[-C--:B------:R-:W-:Y:S01]  /*1a180*/  @!P1 LEA.HI.X R11, R142, R65.reuse, R143, 0x2, P3 ;  /* 0x000000418e0b9211 */ /* 0x080fe200018f148f */
[----:B------:R1:W-:Y:S01]  /*1a190*/  @!P5 ST.E.64 desc[UR48][R6.64], R112 ;  /* 0x000000700600d985 */ /* 0x0003e2000c101b30 */
[----:B------:R-:W-:Y:S02]  /*1a1a0*/  ISETP.GE.AND P5, PT, R135, UR4, PT ;  /* 0x0000000487007c0c */ /* 0x000fe4000bfa6270 */
[-C--:B------:R-:W-:Y:S02]  /*1a1b0*/  @!P2 LEA.HI.X R9, R144, R65.reuse, R145, 0x2, P6 ;  /* 0x000000419009a211 */ /* 0x080fe400030f1491 */
[C---:B------:R-:W-:Y:S02]  /*1a1c0*/  @!P0 LEA R12, P6, R140.reuse, R64, 0x2 ;  /* 0x000000408c0c8211 */ /* 0x040fe400078c10ff */
[----:B------:R-:W-:Y:S01]  /*1a1d0*/  ISETP.GE.AND P3, PT, R131, UR4, PT ;  /* 0x0000000483007c0c */ /* 0x000fe2000bf66270 */
[----:B------:R2:W-:Y:S01]  /*1a1e0*/  @!P2 ST.E.64 desc[UR48][R8.64], R70 ;  /* 0x000000460800a985 */ /* 0x0005e2000c101b30 */
[----:B------:R-:W-:-:S02]  /*1a1f0*/  @!P0 LEA.HI.X R13, R140, R65, R141, 0x2, P6 ;  /* 0x000000418c0d8211 */ /* 0x000fc400030f148d */
[-C--:B0-----:R-:W-:Y:S01]  /*1a200*/  @!P4 LEA R4, P2, R133, R64.reuse, 0x2 ;  /* 0x000000408504c211 */ /* 0x081fe200078410ff */
[----:B------:R0:W-:Y:S02]  /*1a210*/  @!P1 ST.E.64 desc[UR48][R10.64], R74 ;  /* 0x0000004a0a009985 */ /* 0x0001e4000c101b30 */
[-C--:B------:R-:W-:Y:S02]  /*1a220*/  @!P5 LEA R2, P1, R135, R64.reuse, 0x2 ;  /* 0x000000408702d211 */ /* 0x080fe400078210ff */
[----:B------:R-:W-:Y:S01]  /*1a230*/  @!P0 ST.E.64 desc[UR48][R12.64], R78 ;  /* 0x0000004e0c008985 */ /* 0x000fe2000c101b30 */
[----:B------:R-:W-:Y:S02]  /*1a240*/  ISETP.GE.AND P0, PT, R129, UR4, PT ;  /* 0x0000000481007c0c */ /* 0x000fe4000bf06270 */
[----:B------:R-:W-:Y:S02]  /*1a250*/  @!P5 LEA.HI.X R3, R135, R65, R136, 0x2, P1 ;  /* 0x000000418703d211 */ /* 0x000fe400008f1488 */
[----:B-1----:R-:W-:-:S02]  /*1a260*/  @!P3 LEA R6, P6, R131, R64, 0x2 ;  /* 0x000000408306b211 */ /* 0x002fc400078c10ff */
[----:B------:R-:W-:Y:S01]  /*1a270*/  ISETP.GE.AND P1, PT, R127, UR4, PT ;  /* 0x000000047f007c0c */ /* 0x000fe2000bf26270 */
[----:B------:R1:W-:Y:S01]  /*1a280*/  @!P5 ST.E.64 desc[UR48][R2.64], R82 ;  /* 0x000000520200d985 */ /* 0x0003e2000c101b30 */
[-C--:B------:R-:W-:Y:S02]  /*1a290*/  @!P4 LEA.HI.X R5, R133, R65.reuse, R134, 0x2, P2 ;  /* 0x000000418505c211 */ /* 0x080fe400010f1486 */
[----:B------:R-:W-:Y:S02]  /*1a2a0*/  @!P3 LEA.HI.X R7, R131, R65, R132, 0x2, P6 ;  /* 0x000000418307b211 */ /* 0x000fe400030f1484 */
[----:B------:R-:W-:Y:S01]  /*1a2b0*/  ISETP.GE.AND P2, PT, R121, UR4, PT ;  /* 0x0000000479007c0c */ /* 0x000fe2000bf46270 */
[----:B------:R3:W-:Y:S01]  /*1a2c0*/  @!P4 ST.E.64 desc[UR48][R4.64], R86 ;  /* 0x000000560400c985 */ /* 0x0007e2000c101b30 */
[----:B------:R-:W-:Y:S02]  /*1a2d0*/  ISETP.GE.AND P4, PT, R125, UR4, PT ;  /* 0x000000047d007c0c */ /* 0x000fe4000bf86270 */
[----:B--2---:R-:W-:Y:S01]  /*1a2e0*/  @!P0 LEA R8, P5, R129, R64, 0x2 ;  /* 0x0000004081088211 */ /* 0x004fe200078a10ff */
[----:B------:R2:W-:Y:S01]  /*1a2f0*/  @!P3 ST.E.64 desc[UR48][R6.64], R90 ;  /* 0x0000005a0600b985 */ /* 0x0005e2000c101b30 */
[----:B------:R-:W-:-:S02]  /*1a300*/  ISETP.GE.AND P3, PT, R123, UR4, PT ;  /* 0x000000047b007c0c */ /* 0x000fc4000bf66270 */
[-C--:B------:R-:W-:Y:S02]  /*1a310*/  @!P0 LEA.HI.X R9, R129, R65.reuse, R130, 0x2, P5 ;  /* 0x0000004181098211 */ /* 0x080fe400028f1482 */
[----:B------:R-:W-:Y:S02]  /*1a320*/  ISETP.GE.AND P5, PT, R116, UR4, PT ;  /* 0x0000000474007c0c */ /* 0x000fe4000bfa6270 */
[-C--:B0-----:R-:W-:Y:S01]  /*1a330*/  @!P1 LEA R10, P6, R127, R64.reuse, 0x2 ;  /* 0x000000407f0a9211 */ /* 0x081fe200078c10ff */
[----:B------:R0:W-:Y:S02]  /*1a340*/  @!P0 ST.E.64 desc[UR48][R8.64], R94 ;  /* 0x0000005e08008985 */ /* 0x0001e4000c101b30 */
[-C--:B-1----:R-:W-:Y:S02]  /*1a350*/  @!P4 LEA R2, P0, R125, R64.reuse, 0x2 ;  /* 0x000000407d02c211 */ /* 0x082fe400078010ff */
[----:B------:R-:W-:Y:S02]  /*1a360*/  @!P1 LEA.HI.X R11, R127, R65, R128, 0x2, P6 ;  /* 0x000000417f0b9211 */ /* 0x000fe400030f1480 */
[----:B---3--:R-:W-:-:S02]  /*1a370*/  @!P3 LEA R4, P6, R123, R64, 0x2 ;  /* 0x000000407b04b211 */ /* 0x008fc400078c10ff */
[-C--:B------:R-:W-:Y:S01]  /*1a380*/  @!P4 LEA.HI.X R3, R125, R65.reuse, R126, 0x2, P0 ;  /* 0x000000417d03c211 */ /* 0x080fe200000f147e */
[----:B------:R0:W-:Y:S01]  /*1a390*/  @!P1 ST.E.64 desc[UR48][R10.64], R98 ;  /* 0x000000620a009985 */ /* 0x0001e2000c101b30 */
[-C--:B--2---:R-:W-:Y:S02]  /*1a3a0*/  @!P2 LEA R6, P1, R121, R64.reuse, 0x2 ;  /* 0x000000407906a211 */ /* 0x084fe400078210ff */
[C---:B------:R-:W-:Y:S01]  /*1a3b0*/  @!P5 LEA R12, P0, R116.reuse, R64, 0x2 ;  /* 0x00000040740cd211 */ /* 0x040fe200078010ff */
[----:B------:R0:W-:Y:S01]  /*1a3c0*/  @!P4 ST.E.64 desc[UR48][R2.64], R102 ;  /* 0x000000660200c985 */ /* 0x0001e2000c101b30 */
[-C--:B------:R-:W-:Y:S02]  /*1a3d0*/  @!P3 LEA.HI.X R5, R123, R65.reuse, R124, 0x2, P6 ;  /* 0x000000417b05b211 */ /* 0x080fe400030f147c */
[-C--:B------:R-:W-:Y:S02]  /*1a3e0*/  @!P2 LEA.HI.X R7, R121, R65.reuse, R122, 0x2, P1 ;  /* 0x000000417907a211 */ /* 0x080fe400008f147a */
[----:B------:R-:W-:Y:S01]  /*1a3f0*/  @!P5 LEA.HI.X R13, R116, R65, R120, 0x2, P0 ;  /* 0x00000041740dd211 */ /* 0x000fe200000f1478 */
[----:B------:R0:W-:Y:S01]  /*1a400*/  @!P3 ST.E.64 desc[UR48][R4.64], R106 ;  /* 0x0000006a0400b985 */ /* 0x0001e2000c101b30 */
[----:B------:R-:W-:-:S03]  /*1a410*/  ISETP.GE.AND P0, PT, R66, UR4, PT ;  /* 0x0000000442007c0c */ /* 0x000fc6000bf06270 */
[----:B------:R0:W-:Y:S04]  /*1a420*/  @!P2 ST.E.64 desc[UR48][R6.64], R110 ;  /* 0x0000006e0600a985 */ /* 0x0001e8000c101b30 */
[----:B------:R0:W-:Y:S06]  /*1a430*/  @!P5 ST.E.64 desc[UR48][R12.64], R114 ;  /* 0x000000720c00d985 */ /* 0x0001ec000c101b30 */
[----:B------:R-:W-:Y:S05]  /*1a440*/  @P0 BRA `(.L_x_656) ;  /* 0x0000000c00740947 */ /* 0x000fea0003800000 */
[----:B0-----:R-:W-:-:S04]  /*1a450*/  LEA R2, P0, R66, R64, 0x2 ;  /* 0x0000004042027211 */ /* 0x001fc800078010ff */
[----:B------:R-:W-:-:S05]  /*1a460*/  LEA.HI.X R3, R66, R65, R67, 0x2, P0 ;  /* 0x0000004142037211 */ /* 0x000fca00000f1443 */
[----:B------:R0:W-:Y:S01]  /*1a470*/  ST.E.64 desc[UR48][R2.64], R118 ;  /* 0x0000007602007985 */ /* 0x0001e2000c101b30 */
[----:B------:R-:W-:Y:S05]  /*1a480*/  BRA `(.L_x_656) ;  /* 0x0000000c00647947 */ /* 0x000fea0003800000 */
.L_x_647:
[----:B------:R-:W-:Y:S01]  /*1a490*/  ULDC.64 UR6, c[0x0][0xc08] ;  /* 0x0003020000067ab9 */ /* 0x000fe20000000a00 */
[----:B------:R-:W-:Y:S01]  /*1a4a0*/  ULDC.64 UR4, c[0x0][0xc00] ;  /* 0x0003000000047ab9 */ /* 0x000fe20000000a00 */
[----:B------:R-:W-:Y:S01]  /*1a4b0*/  ISETP.NE.U32.AND P1, PT, RZ, UR6, PT ;  /* 0x00000006ff007c0c */ /* 0x000fe2000bf25070 */
[----:B------:R-:W-:Y:S01]  /*1a4c0*/  IMAD.MOV.U32 R15, RZ, RZ, RZ ;  /* 0x000000ffff0f7224 */ /* 0x000fe200078e00ff */
[----:B------:R-:W-:Y:S02]  /*1a4d0*/  ISETP.NE.U32.AND P0, PT, RZ, UR4, PT ;  /* 0x00000004ff007c0c */ /* 0x000fe4000bf05070 */
[----:B------:R-:W-:Y:S02]  /*1a4e0*/  ISETP.NE.AND.EX P1, PT, RZ, UR7, PT, P1 ;  /* 0x00000007ff007c0c */ /* 0x000fe4000bf25310 */
[----:B------:R-:W-:Y:S02]  /*1a4f0*/  IADD3 R2, P2, R226, UR4, RZ ;  /* 0x00000004e2027c10 */ /* 0x000fe4000ff5e0ff */
[----:B------:R-:W-:-:S02]  /*1a500*/  ISETP.NE.AND.EX P0, PT, RZ, UR5, PT, P0 ;  /* 0x00000005ff007c0c */ /* 0x000fc4000bf05300 */
[----:B------:R-:W-:Y:S01]  /*1a510*/  IADD3.X R3, R227, UR5, RZ, P2, !PT ;  /* 0x00000005e3037c10 */ /* 0x000fe200097fe4ff */
[----:B------:R-:W-:Y:S02]  /*1a520*/  ULDC UR4, c[0x0][0xa88] ;  /* 0x0002a20000047ab9 */ /* 0x000fe40000000800 */
[----:B------:R-:W-:-:S04]  /*1a530*/  IMAD.U32 R0, RZ, RZ, UR4 ;  /* 0x00000004ff007e24 */ /* 0x000fc8000f8e00ff */
[----:B------:R-:W-:-:S04]  /*1a540*/  @P1 IADD3 R226, P2, R226, UR6, RZ ;  /* 0x00000006e2e21c10 */ /* 0x000fc8000ff5e0ff */
[----:B------:R-:W-:Y:S01]  /*1a550*/  @P1 IADD3.X R227, R227, UR7, RZ, P2, !PT ;  /* 0x00000007e3e31c10 */ /* 0x000fe200097fe4ff */
[----:B------:R2:W5:Y:S04]  /*1a560*/  @P0 LDG.E R15, desc[UR48][R2.64] ;  /* 0x00000030020f0981 */ /* 0x000568000c1e1900 */
[----:B------:R2:W5:Y:S01]  /*1a570*/  @P1 LDG.E R0, desc[UR48][R226.64] ;  /* 0x00000030e2001981 */ /* 0x000562000c1e1900 */
[----:B------:R-:W-:Y:S01]  /*1a580*/  ISETP.NE.AND P2, PT, R224, RZ, PT ;  /* 0x000000ffe000720c */ /* 0x000fe20003f45270 */
[----:B------:R-:W3:-:S12]  /*1a590*/  S2R R4, SR_TID.X ;  /* 0x0000000000047919 */ /* 0x000ed80000002100 */
[----:B------:R-:W4:Y:S01]  /*1a5a0*/  @!P2 LDC R224, c[0x0][0xad4] ;  /* 0x0002b500ffe0ab82 */ /* 0x000f220000000800 */
[----:B---3--:R-:W-:Y:S01]  /*1a5b0*/  VIADD R5, R4, 0xffffff80 ;  /* 0xffffff8004057836 */ /* 0x008fe20000000000 */
[----:B----4-:R-:W-:-:S04]  /*1a5c0*/  ISETP.GT.AND P2, PT, R224, 0x1, PT ;  /* 0x00000001e000780c */ /* 0x010fc80003f44270 */
[----:B------:R-:W-:Y:S01]  /*1a5d0*/  ISETP.GT.AND P3, PT, R5, 0x7f, PT ;  /* 0x0000007f0500780c */ /* 0x000fe20003f64270 */
[----:B--2---:R-:W-:-:S12]  /*1a5e0*/  @P1 BRA `(.L_x_659) ;  /* 0x0000000000101947 */ /* 0x004fd80003800000 */
[----:B------:R-:W-:Y:S05]  /*1a5f0*/  @!P0 BRA `(.L_x_659) ;  /* 0x00000000000c8947 */ /* 0x000fea0003800000 */
[----:B------:R-:W2:Y:S04]  /*1a600*/  LDG.E R5, desc[UR48][R2.64] ;  /* 0x0000003002057981 */ /* 0x000ea8000c1e1900 */
[----:B-----5:R-:W2:Y:S02]  /*1a610*/  LDG.E R0, desc[UR48][R2.64+0x4] ;  /* 0x0000043002007981 */ /* 0x020ea4000c1e1900 */
[----:B--2---:R-:W-:-:S07]  /*1a620*/  IMAD.IADD R0, R0, 0x1, -R5 ;  /* 0x0000000100007824 */ /* 0x004fce00078e0a05 */
.L_x_659:
[----:B------:R-:W2:Y:S01]  /*1a630*/  LDL.LU R2, [R1+0xa4] ;  /* 0x0000a40001027983 */ /* 0x000ea20000300800 */
[----:B------:R-:W-:Y:S01]  /*1a640*/  BSSY B1, `(.L_x_660) ;  /* 0x0000038000017945 */ /* 0x000fe20003800000 */
[----:B------:R-:W-:Y:S02]  /*1a650*/  SEL R225, R225, RZ, !P0 ;  /* 0x000000ffe1e17207 */ /* 0x000fe40004000000 */
[----:B-----5:R-:W-:Y:S02]  /*1a660*/  SHF.R.S32.HI R24, RZ, 0x1f, R15 ;  /* 0x0000001fff187819 */ /* 0x020fe4000001140f */
[----:B--2---:R-:W-:Y:S01]  /*1a670*/  SEL R26, R2, RZ, !P0 ;  /* 0x000000ff021a7207 */ /* 0x004fe20004000000 */
[----:B------:R-:W-:Y:S06]  /*1a680*/  @P3 BRA `(.L_x_661) ;  /* 0x0000000000cc3947 */ /* 0x000fec0003800000 */
[----:B------:R-:W2:Y:S01]  /*1a690*/  LDL R2, [R1+0x4] ;  /* 0x0000040001027983 */ /* 0x000ea20000100800 */
[----:B------:R-:W3:Y:S02]  /*1a6a0*/  LDC R29, c[0x0][0xbe8] ;  /* 0x0002fa00ff1d7b82 */ /* 0x000ee40000000800 */
[----:B---3--:R-:W-:Y:S02]  /*1a6b0*/  IMAD R3, R0, R29, RZ ;  /* 0x0000001d00037224 */ /* 0x008fe400078e02ff */
[----:B--2---:R-:W-:-:S04]  /*1a6c0*/  IMAD R2, R2, 0x80, R4 ;  /* 0x0000008002027824 */ /* 0x004fc800078e0204 */
[----:B------:R-:W-:-:S05]  /*1a6d0*/  VIADD R28, R2, 0xffffff80 ;  /* 0xffffff80021c7836 */ /* 0x000fca0000000000 */
[----:B------:R-:W-:-:S13]  /*1a6e0*/  ISETP.GE.AND P0, PT, R28, R3, PT ;  /* 0x000000031c00720c */ /* 0x000fda0003f06270 */
[----:B------:R-:W-:Y:S05]  /*1a6f0*/  @P0 BRA `(.L_x_661) ;  /* 0x0000000000b00947 */ /* 0x000fea0003800000 */
[----:B------:R-:W2:Y:S01]  /*1a700*/  LDL.LU R30, [R1+0x40] ;  /* 0x00004000011e7983 */ /* 0x000ea20000300800 */
[----:B------:R-:W-:Y:S01]  /*1a710*/  IMAD.MOV.U32 R20, RZ, RZ, 0x9b8 ;  /* 0x000009b8ff147424 */ /* 0x000fe200078e00ff */
[----:B------:R-:W-:Y:S01]  /*1a720*/  ISETP.GT.AND P0, PT, R224, 0x1, PT ;  /* 0x00000001e000780c */ /* 0x000fe20003f04270 */
[----:B------:R-:W3:Y:S01]  /*1a730*/  LDC.64 R2, c[0x0][0xba8] ;  /* 0x0002ea00ff027b82 */ /* 0x000ee20000000a00 */
[----:B------:R-:W-:Y:S01]  /*1a740*/  ISETP.NE.AND P1, PT, R29, 0x1, PT ;  /* 0x000000011d00780c */ /* 0x000fe20003f25270 */
[----:B------:R-:W-:Y:S01]  /*1a750*/  IMAD.MOV.U32 R21, RZ, RZ, R28 ;  /* 0x000000ffff157224 */ /* 0x000fe200078e001c */
[----:B------:R-:W-:-:S05]  /*1a760*/  SEL R20, R20, 0x978, P0 ;  /* 0x0000097814147807 */ /* 0x000fca0000000000 */
[----:B------:R-:W4:Y:S08]  /*1a770*/  LDC.64 R10, c[0x0][R20+0x220] ;  /* 0x00008800140a7b82 */ /* 0x000f300000000a00 */
[----:B------:R-:W5:Y:S08]  /*1a780*/  LDC.64 R12, c[0x0][R20+0x218] ;  /* 0x00008600140c7b82 */ /* 0x000f700000000a00 */
[----:B------:R-:W0:Y:S08]  /*1a790*/  LDC.64 R6, c[0x0][R20+0x228] ;  /* 0x00008a0014067b82 */ /* 0x000e300000000a00 */
[----:B------:R-:W1:Y:S08]  /*1a7a0*/  LDC.64 R4, c[0x0][R20+0x210] ;  /* 0x0000840014047b82 */ /* 0x000e700000000a00 */
[----:B------:R-:W5:Y:S08]  /*1a7b0*/  @P1 LDC R9, c[0x0][0xbec] ;  /* 0x0002fb00ff091b82 */ /* 0x000f700000000800 */
[----:B------:R-:W0:Y:S01]  /*1a7c0*/  @P1 LDC R27, c[0x0][0xbf0] ;  /* 0x0002fc00ff1b1b82 */ /* 0x000e220000000800 */
[----:B----4-:R-:W-:-:S07]  /*1a7d0*/  IMAD R11, R11, R225, RZ ;  /* 0x000000e10b0b7224 */ /* 0x010fce00078e02ff */
[----:B---3--:R-:W3:Y:S01]  /*1a7e0*/  @!P0 LDC R2, c[0x0][0xb50] ;  /* 0x0002d400ff028b82 */ /* 0x008ee20000000800 */
[----:B-----5:R-:W-:-:S07]  /*1a7f0*/  @P1 IMAD.HI.U32 R14, R28, R9, RZ ;  /* 0x000000091c0e1227 */ /* 0x020fce00078e00ff */
[----:B------:R-:W4:Y:S01]  /*1a800*/  @!P0 LDC R3, c[0x0][0xb54] ;  /* 0x0002d500ff038b82 */ /* 0x000f220000000800 */
[-C--:B------:R-:W-:Y:S02]  /*1a810*/  IMAD R25, R13, R195.reuse, RZ ;  /* 0x000000c30d197224 */ /* 0x080fe400078e02ff */
[----:B------:R-:W-:Y:S01]  /*1a820*/  IMAD.WIDE.U32 R12, R12, R195, RZ ;  /* 0x000000c30c0c7225 */ /* 0x000fe200078e00ff */
[----:B0-----:R-:W-:-:S03]  /*1a830*/  @P1 SHF.R.U32.HI R21, RZ, R27, R14 ;  /* 0x0000001bff151219 */ /* 0x001fc6000001160e */
[----:B------:R-:W-:-:S04]  /*1a840*/  IMAD.WIDE.U32 R8, R10, R225, RZ ;  /* 0x000000e10a087225 */ /* 0x000fc800078e00ff */
[----:B------:R-:W-:Y:S01]  /*1a850*/  IMAD R27, R10, R26, R11 ;  /* 0x0000001a0a1b7224 */ /* 0x000fe200078e020b */
[----:B------:R-:W-:Y:S01]  /*1a860*/  IADD3 R12, P1, P3, R8, R12, R15 ;  /* 0x0000000c080c7210 */ /* 0x000fe20007b3e00f */
[----:B------:R-:W-:Y:S02]  /*1a870*/  IMAD.IADD R25, R13, 0x1, R25 ;  /* 0x000000010d197824 */ /* 0x000fe400078e0219 */
[----:B------:R-:W-:Y:S02]  /*1a880*/  IMAD.MOV R8, RZ, RZ, -R21 ;  /* 0x000000ffff087224 */ /* 0x000fe400078e0a15 */
[----:B------:R-:W-:Y:S02]  /*1a890*/  IMAD.IADD R27, R9, 0x1, R27 ;  /* 0x00000001091b7824 */ /* 0x000fe400078e021b */
[----:B------:R-:W-:-:S03]  /*1a8a0*/  IMAD R9, R29, R8, R28 ;  /* 0x000000081d097224 */ /* 0x000fc600078e021c */
[----:B------:R-:W-:Y:S01]  /*1a8b0*/  IADD3.X R8, R27, R25, R24, P1, P3 ;  /* 0x000000191b087210 */ /* 0x000fe20000fe6418 */
[----:B-1----:R-:W-:Y:S01]  /*1a8c0*/  IMAD R5, R5, R9, RZ ;  /* 0x0000000905057224 */ /* 0x002fe200078e02ff */
[----:B--2---:R-:W-:-:S05]  /*1a8d0*/  SEL R11, R30, RZ, P0 ;  /* 0x000000ff1e0b7207 */ /* 0x004fca0000000000 */
[-C--:B------:R-:W-:Y:S02]  /*1a8e0*/  IMAD R13, R7, R11.reuse, RZ ;  /* 0x0000000b070d7224 */ /* 0x080fe400078e02ff */
[----:B------:R-:W-:Y:S01]  /*1a8f0*/  IMAD.WIDE.U32 R6, R6, R11, RZ ;  /* 0x0000000b06067225 */ /* 0x000fe200078e00ff */
[----:B------:R-:W-:-:S03]  /*1a900*/  SHF.R.S32.HI R11, RZ, 0x1f, R9 ;  /* 0x0000001fff0b7819 */ /* 0x000fc60000011409 */
[----:B------:R-:W-:Y:S01]  /*1a910*/  IMAD.IADD R13, R7, 0x1, R13 ;  /* 0x00000001070d7824 */ /* 0x000fe200078e020d */
[----:B------:R-:W-:Y:S01]  /*1a920*/  IADD3 R6, P0, P1, R21, R12, R6 ;  /* 0x0000000c15067210 */ /* 0x000fe2000791e006 */
[----:B------:R-:W-:Y:S01]  /*1a930*/  IMAD R11, R4, R11, R5 ;  /* 0x0000000b040b7224 */ /* 0x000fe200078e0205 */
[----:B------:R-:W-:-:S04]  /*1a940*/  SHF.R.S32.HI R21, RZ, 0x1f, R21 ;  /* 0x0000001fff157819 */ /* 0x000fc80000011415 */
[----:B------:R-:W-:-:S03]  /*1a950*/  IADD3.X R7, R21, R8, R13, P0, P1 ;  /* 0x0000000815077210 */ /* 0x000fc600007e240d */
[----:B------:R-:W-:-:S04]  /*1a960*/  IMAD.WIDE.U32 R4, R4, R9, R6 ;  /* 0x0000000904047225 */ /* 0x000fc800078e0006 */
[----:B------:R-:W-:Y:S01]  /*1a970*/  IMAD.IADD R5, R5, 0x1, R11 ;  /* 0x0000000105057824 */ /* 0x000fe200078e020b */
[----:B---3--:R-:W-:-:S04]  /*1a980*/  LEA R2, P0, R4, R2, 0x2 ;  /* 0x0000000204027211 */ /* 0x008fc800078010ff */
[----:B----4-:R-:W-:Y:S01]  /*1a990*/  LEA.HI.X R3, R4, R3, R5, 0x2, P0 ;  /* 0x0000000304037211 */ /* 0x010fe200000f1405 */
[----:B------:R-:W-:-:S05]  /*1a9a0*/  IMAD.MOV.U32 R5, RZ, RZ, -0x800000 ;  /* 0xff800000ff057424 */ /* 0x000fca00078e00ff */
[----:B------:R2:W-:Y:S03]  /*1a9b0*/  STG.E desc[UR48][R2.64], R5 ;  /* 0x0000000502007986 */ /* 0x0005e6000c101930 */
.L_x_661:
[----:B------:R-:W-:Y:S05]  /*1a9c0*/  BSYNC B1 ;  /* 0x0000000000017941 */ /* 0x000fea0003800000 */
.L_x_660:
[----:B------:R-:W-:Y:S05]  /*1a9d0*/  @P2 BRA `(.L_x_656) ;  /* 0x0000000800102947 */ /* 0x000fea0003800000 */
[----:B------:R-:W3:Y:S01]  /*1a9e0*/  LDL.LU R12, [R1+0x4] ;  /* 0x00000400010c7983 */ /* 0x000ee20000300800 */
[----:B------:R-:W4:Y:S01]  /*1a9f0*/  LDC R9, c[0x0][0xbe8] ;  /* 0x0002fa00ff097b82 */ /* 0x000f220000000800 */
[----:B------:R-:W-:Y:S01]  /*1aa00*/  ULDC.64 UR4, c[0x0][0xaa0] ;  /* 0x0002a80000047ab9 */ /* 0x000fe20000000a00 */
[----:B------:R-:W-:Y:S01]  /*1aa10*/  BSSY B1, `(.L_x_662) ;  /* 0x000004a000017945 */ /* 0x000fe20003800000 */
[----:B--2---:R-:W2:Y:S01]  /*1aa20*/  S2R R2, SR_TID.X ;  /* 0x0000000000027919 */ /* 0x004ea20000002100 */
[----:B----4-:R-:W-:Y:S01]  /*1aa30*/  ISETP.NE.AND P0, PT, R9, 0x1, PT ;  /* 0x000000010900780c */ /* 0x010fe20003f05270 */
[----:B--2---:R-:W-:-:S12]  /*1aa40*/  VIADD R4, R2, 0xffffff80 ;  /* 0xffffff8002047836 */ /* 0x004fd80000000000 */
[----:B------:R-:W2:Y:S01]  /*1aa50*/  @P0 LDC R7, c[0x0][0xbec] ;  /* 0x0002fb00ff070b82 */ /* 0x000ea20000000800 */
[----:B------:R-:W-:Y:S01]  /*1aa60*/  IMAD R2, R24, UR4, RZ ;  /* 0x0000000418027c24 */ /* 0x000fe2000f8e02ff */
[----:B------:R-:W-:-:S03]  /*1aa70*/  SHF.R.S32.HI R3, RZ, 0x1f, R4 ;  /* 0x0000001fff037819 */ /* 0x000fc60000011404 */
[----:B------:R-:W-:Y:S01]  /*1aa80*/  IMAD R5, R15, UR5, R2 ;  /* 0x000000050f057c24 */ /* 0x000fe2000f8e0202 */
[----:B------:R-:W-:Y:S02]  /*1aa90*/  LEA.HI R6, R3, R4, RZ, 0x3 ;  /* 0x0000000403067211 */ /* 0x000fe400078f18ff */
[----:B------:R-:W4:Y:S01]  /*1aaa0*/  @P0 LDC R11, c[0x0][0xbf0] ;  /* 0x0002fc00ff0b0b82 */ /* 0x000f220000000800 */
[----:B------:R-:W-:Y:S01]  /*1aab0*/  IMAD.WIDE.U32 R2, R15, UR4, RZ ;  /* 0x000000040f027c25 */ /* 0x000fe2000f8e00ff */
[----:B------:R-:W-:Y:S01]  /*1aac0*/  ULDC.64 UR4, c[0x0][0xae8] ;  /* 0x0002ba0000047ab9 */ /* 0x000fe20000000a00 */
[----:B------:R-:W-:Y:S02]  /*1aad0*/  LOP3.LUT R13, R6, 0xfffffff8, RZ, 0xc0, !PT ;  /* 0xfffffff8060d7812 */ /* 0x000fe400078ec0ff */
[----:B------:R-:W-:Y:S01]  /*1aae0*/  SHF.R.S32.HI R10, RZ, 0x3, R6 ;  /* 0x00000003ff0a7819 */ /* 0x000fe20000011406 */
[----:B------:R-:W-:Y:S02]  /*1aaf0*/  IMAD.IADD R3, R3, 0x1, R5 ;  /* 0x0000000103037824 */ /* 0x000fe400078e0205 */
[----:B------:R-:W-:-:S02]  /*1ab00*/  IMAD.IADD R13, R4, 0x1, -R13 ;  /* 0x00000001040d7824 */ /* 0x000fc400078e0a0d */
[----:B------:R-:W-:-:S04]  /*1ab10*/  IMAD.WIDE.U32 R2, R195, UR4, R2 ;  /* 0x00000004c3027c25 */ /* 0x000fc8000f8e0002 */
[----:B------:R-:W-:Y:S02]  /*1ab20*/  IMAD R4, R13, 0x20, R10 ;  /* 0x000000200d047824 */ /* 0x000fe400078e020a */
[----:B------:R-:W-:Y:S01]  /*1ab30*/  IMAD R3, R195, UR5, R3 ;  /* 0x00000005c3037c24 */ /* 0x000fe2000f8e0203 */
[----:B------:R-:W-:Y:S01]  /*1ab40*/  ULDC.64 UR4, c[0x0][0xaf0] ;  /* 0x0002bc0000047ab9 */ /* 0x000fe20000000a00 */
[----:B------:R-:W-:Y:S02]  /*1ab50*/  IMAD.SHL.U32 R13, R13, 0x8, RZ ;  /* 0x000000080d0d7824 */ /* 0x000fe400078e00ff */
[----:B------:R-:W-:Y:S02]  /*1ab60*/  IMAD R6, R26, UR4, RZ ;  /* 0x000000041a067c24 */ /* 0x000fe4000f8e02ff */
[----:B------:R-:W-:-:S04]  /*1ab70*/  IMAD.WIDE.U32 R2, R225, UR4, R2 ;  /* 0x00000004e1027c25 */ /* 0x000fc8000f8e0002 */
[----:B---3--:R-:W-:-:S04]  /*1ab80*/  IMAD R8, R12, 0x80, R4 ;  /* 0x000000800c087824 */ /* 0x008fc800078e0204 */
[----:B--2---:R-:W-:-:S04]  /*1ab90*/  @P0 IMAD.HI.U32 R4, R8, R7, RZ ;  /* 0x0000000708040227 */ /* 0x004fc800078e00ff */
[----:B------:R-:W-:Y:S01]  /*1aba0*/  IMAD.MOV.U32 R5, RZ, RZ, R8 ;  /* 0x000000ffff057224 */ /* 0x000fe200078e0008 */
[----:B----4-:R-:W-:Y:S01]  /*1abb0*/  @P0 SHF.R.U32.HI R5, RZ, R11, R4 ;  /* 0x0000000bff050219 */ /* 0x010fe20000011604 */
[----:B------:R-:W-:Y:S01]  /*1abc0*/  IMAD R7, R225, UR5, R6 ;  /* 0x00000005e1077c24 */ /* 0x000fe2000f8e0206 */
[----:B------:R-:W-:Y:S01]  /*1abd0*/  ULDC.64 UR4, c[0x0][0xae0] ;  /* 0x0002b80000047ab9 */ /* 0x000fe20000000a00 */
[----:B------:R-:W-:Y:S01]  /*1abe0*/  VIADD R11, R13, 0x80 ;  /* 0x000000800d0b7836 */ /* 0x000fe20000000000 */
[----:B------:R-:W-:Y:S01]  /*1abf0*/  SHF.R.S32.HI R4, RZ, 0x1f, R5 ;  /* 0x0000001fff047819 */ /* 0x000fe20000011405 */
[----:B------:R-:W-:Y:S01]  /*1ac00*/  IMAD.IADD R3, R3, 0x1, R7 ;  /* 0x0000000103037824 */ /* 0x000fe200078e0207 */
[----:B------:R-:W-:-:S03]  /*1ac10*/  IADD3 R7, -R5, RZ, RZ ;  /* 0x000000ff05077210 */ /* 0x000fc60007ffe1ff */
[----:B------:R-:W-:Y:S02]  /*1ac20*/  IMAD R4, R4, UR4, RZ ;  /* 0x0000000404047c24 */ /* 0x000fe4000f8e02ff */
[----:B------:R-:W-:Y:S02]  /*1ac30*/  IMAD R7, R9, R7, R8 ;  /* 0x0000000709077224 */ /* 0x000fe400078e0208 */
[----:B------:R-:W-:-:S04]  /*1ac40*/  IMAD.WIDE.U32 R2, R5, UR4, R2 ;  /* 0x0000000405027c25 */ /* 0x000fc8000f8e0002 */
[----:B------:R-:W-:Y:S01]  /*1ac50*/  IMAD R5, R5, UR5, R4 ;  /* 0x0000000505057c24 */ /* 0x000fe2000f8e0204 */
[----:B------:R-:W-:Y:S01]  /*1ac60*/  SHF.R.S32.HI R4, RZ, 0x1f, R7 ;  /* 0x0000001fff047819 */ /* 0x000fe20000011407 */
[----:B------:R-:W-:Y:S01]  /*1ac70*/  ULDC.64 UR4, c[0x0][0xad8] ;  /* 0x0002b60000047ab9 */ /* 0x000fe20000000a00 */
[----:B------:R-:W-:Y:S01]  /*1ac80*/  IMAD R8, R12, 0x80, R10 ;  /* 0x000000800c087824 */ /* 0x000fe200078e020a */
[----:B------:R-:W-:Y:S01]  /*1ac90*/  SHF.R.S32.HI R12, RZ, 0x1f, R13 ;  /* 0x0000001fff0c7819 */ /* 0x000fe2000001140d */
[----:B------:R-:W-:Y:S02]  /*1aca0*/  IMAD.IADD R3, R3, 0x1, R5 ;  /* 0x0000000103037824 */ /* 0x000fe400078e0205 */
[----:B------:R-:W-:Y:S02]  /*1acb0*/  IMAD R6, R4, UR4, RZ ;  /* 0x0000000404067c24 */ /* 0x000fe4000f8e02ff */
[----:B------:R-:W-:Y:S02]  /*1acc0*/  IMAD R9, R0, R9, RZ ;  /* 0x0000000900097224 */ /* 0x000fe400078e02ff */
[----:B------:R-:W-:-:S02]  /*1acd0*/  VIADD R4, R8, 0x40 ;  /* 0x0000004008047836 */ /* 0x000fc40000000000 */
[C---:B------:R-:W-:Y:S01]  /*1ace0*/  IMAD R5, R7.reuse, UR5, R6 ;  /* 0x0000000507057c24 */ /* 0x040fe2000f8e0206 */
[-C--:B------:R-:W-:Y:S01]  /*1acf0*/  ISETP.GE.AND P2, PT, R8, R9.reuse, PT ;  /* 0x000000090800720c */ /* 0x080fe20003f46270 */
[----:B------:R-:W-:Y:S01]  /*1ad00*/  IMAD.WIDE.U32 R2, R7, UR4, R2 ;  /* 0x0000000407027c25 */ /* 0x000fe2000f8e0002 */
[----:B------:R-:W-:Y:S01]  /*1ad10*/  ULDC.64 UR4, c[0x0][0xa80] ;  /* 0x0002a00000047ab9 */ /* 0x000fe20000000a00 */
[----:B------:R-:W-:Y:S02]  /*1ad20*/  ISETP.GE.AND P1, PT, R4, R9, PT ;  /* 0x000000090400720c */ /* 0x000fe40003f26270 */
[----:B------:R-:W-:Y:S01]  /*1ad30*/  IMAD.IADD R3, R3, 0x1, R5 ;  /* 0x0000000103037824 */ /* 0x000fe200078e0205 */
[----:B------:R-:W-:Y:S01]  /*1ad40*/  LEA R4, P3, R2, UR4, 0x1 ;  /* 0x0000000402047c11 */ /* 0x000fe2000f8608ff */
[----:B------:R-:W-:Y:S01]  /*1ad50*/  VIADD R0, R8, 0x20 ;  /* 0x0000002008007836 */ /* 0x000fe20000000000 */
[----:B------:R-:W-:Y:S01]  /*1ad60*/  SHF.R.S32.HI R6, RZ, 0x1f, R11 ;  /* 0x0000001fff067819 */ /* 0x000fe2000001140b */
[----:B------:R-:W-:Y:S01]  /*1ad70*/  VIADD R7, R13, 0x40 ;  /* 0x000000400d077836 */ /* 0x000fe20000000000 */
[----:B------:R-:W-:-:S02]  /*1ad80*/  LEA.HI.X R5, R2, UR5, R3, 0x1, P3 ;  /* 0x0000000502057c11 */ /* 0x000fc400098f0c03 */
[----:B------:R-:W-:Y:S01]  /*1ad90*/  ISETP.GE.AND P0, PT, R0, R9, PT ;  /* 0x000000090000720c */ /* 0x000fe20003f06270 */
[----:B------:R2:W3:Y:S01]  /*1ada0*/  SHFL.IDX PT, R2, R4, RZ, 0x181f ;  /* 0x00181fff04027589 */ /* 0x0004e200000e0000 */
[----:B------:R-:W-:-:S03]  /*1adb0*/  SHF.R.S32.HI R10, RZ, 0x1f, R7 ;  /* 0x0000001fff0a7819 */ /* 0x000fc60000011407 */
[----:B------:R2:W4:Y:S01]  /*1adc0*/  SHFL.IDX PT, R0, R5, RZ, 0x181f ;  /* 0x00181fff05007589 */ /* 0x00052200000e0000 */
[----:B------:R-:W-:Y:S07]  /*1add0*/  @P2 BRA `(.L_x_663) ;  /* 0x0000000000342947 */ /* 0x000fee0003800000 */
[----:B------:R-:W-:Y:S02]  /*1ade0*/  ULDC UR4, c[0x0][0xac8] ;  /* 0x0002b20000047ab9 */ /* 0x000fe40000000800 */
[----:B------:R-:W-:Y:S02]  /*1adf0*/  ISETP.GE.AND P4, PT, R13, UR4, PT ;  /* 0x000000040d007c0c */ /* 0x000fe4000bf86270 */
[----:B------:R-:W-:Y:S02]  /*1ae00*/  ISETP.GE.AND P3, PT, R7, UR4, PT ;  /* 0x0000000407007c0c */ /* 0x000fe4000bf66270 */
[----:B------:R-:W-:-:S09]  /*1ae10*/  ISETP.GE.AND P2, PT, R11, UR4, PT ;  /* 0x000000040b007c0c */ /* 0x000fd2000bf46270 */
[-C--:B---3--:R-:W-:Y:S02]  /*1ae20*/  @!P4 LEA R14, P6, R13, R2.reuse, 0x1 ;  /* 0x000000020d0ec211 */ /* 0x088fe400078c08ff */
[----:B------:R-:W-:Y:S02]  /*1ae30*/  @!P3 LEA R20, P5, R7, R2, 0x1 ;  /* 0x000000020714b211 */ /* 0x000fe400078a08ff */
[----:B----4-:R-:W-:Y:S02]  /*1ae40*/  @!P4 LEA.HI.X R15, R13, R0, R12, 0x1, P6 ;  /* 0x000000000d0fc211 */ /* 0x010fe400030f0c0c */
[----:B------:R-:W-:Y:S02]  /*1ae50*/  @!P2 LEA R2, P6, R11, R2, 0x1 ;  /* 0x000000020b02a211 */ /* 0x000fe400078c08ff */
[-C--:B------:R-:W-:Y:S01]  /*1ae60*/  @!P3 LEA.HI.X R21, R7, R0.reuse, R10, 0x1, P5 ;  /* 0x000000000715b211 */ /* 0x080fe200028f0c0a */
[----:B------:R3:W-:Y:S01]  /*1ae70*/  @!P4 ST.E.128 desc[UR48][R14.64], RZ ;  /* 0x000000ff0e00c985 */ /* 0x0007e2000c101d30 */
[----:B------:R-:W-:-:S03]  /*1ae80*/  @!P2 LEA.HI.X R3, R11, R0, R6, 0x1, P6 ;  /* 0x000000000b03a211 */ /* 0x000fc600030f0c06 */
[----:B------:R3:W-:Y:S04]  /*1ae90*/  @!P3 ST.E.128 desc[UR48][R20.64], RZ ;  /* 0x000000ff1400b985 */ /* 0x0007e8000c101d30 */
[----:B------:R3:W-:Y:S02]  /*1aea0*/  @!P2 ST.E.128 desc[UR48][R2.64], RZ ;  /* 0x000000ff0200a985 */ /* 0x0007e4000c101d30 */
.L_x_663:
[----:B------:R-:W-:Y:S05]  /*1aeb0*/  BSYNC B1 ;  /* 0x0000000000017941 */ /* 0x000fea0003800000 */
.L_x_662:
        /* <DEDUP_REMOVED lines=17> */
.L_x_665:
[----:B------:R-:W-:Y:S05]  /*1afd0*/  BSYNC B1 ;  /* 0x0000000000017941 */ /* 0x000fea0003800000 */
.L_x_664:
[----:B0-----:R0:W0:Y:S01]  /*1afe0*/  SHFL.IDX PT, R0, R5, 0x2, 0x181f ;  /* 0x00581f0005007f89 */ /* 0x00102200000e0000 */
[----:B------:R-:W-:Y:S03]  /*1aff0*/  BSSY B1, `(.L_x_666) ;  /* 0x0000010000017945 */ /* 0x000fe60003800000 */
[----:B---3--:R3:W0:Y:S01]  /*1b000*/  SHFL.IDX PT, R2, R4, 0x2, 0x181f ;  /* 0x00581f0004027f89 */ /* 0x00862200000e0000 */
        /* <DEDUP_REMOVED lines=8> */
[-C--:B------:R-:W-:Y:S02]  /*1b090*/  @!P3 LEA.HI.X R15, R13, R0.reuse, R12, 0x1, P0 ;  /* 0x000000000d0fb211 */ /* 0x080fe400000f0c0c */
[-C--:B------:R-:W-:Y:S02]  /*1b0a0*/  @!P4 LEA.HI.X R21, R7, R0.reuse, R10, 0x1, P1 ;  /* 0x000000000715c211 */ /* 0x080fe400008f0c0a */
[----:B------:R-:W-:Y:S01]  /*1b0b0*/  @!P5 LEA.HI.X R3, R11, R0, R6, 0x1, P2 ;  /* 0x000000000b03d211 */ /* 0x000fe200010f0c06 */
[----:B------:R0:W-:Y:S04]  /*1b0c0*/  @!P3 ST.E.128 desc[UR48][R14.64], RZ ;  /* 0x000000ff0e00b985 */ /* 0x0001e8000c101d30 */
[----:B------:R0:W-:Y:S04]  /*1b0d0*/  @!P4 ST.E.128 desc[UR48][R20.64], RZ ;  /* 0x000000ff1400c985 */ /* 0x0001e8000c101d30 */
[----:B------:R0:W-:Y:S02]  /*1b0e0*/  @!P5 ST.E.128 desc[UR48][R2.64], RZ ;  /* 0x000000ff0200d985 */ /* 0x0001e4000c101d30 */
.L_x_667:
[----:B------:R-:W-:Y:S05]  /*1b0f0*/  BSYNC B1 ;  /* 0x0000000000017941 */ /* 0x000fea0003800000 */
.L_x_666:
[----:B0-----:R-:W-:Y:S01]  /*1b100*/  VIADD R0, R8, 0x60 ;  /* 0x0000006008007836 */ /* 0x001fe20000000000 */
[----:B--2-4-:R-:W4:Y:S04]  /*1b110*/  SHFL.IDX PT, R5, R5, 0x3, 0x181f ;  /* 0x00781f0005057f89 */ /* 0x014f2800000e0000 */
[----:B------:R-:W-:Y:S01]  /*1b120*/  ISETP.GE.AND P0, PT, R0, R9, PT ;  /* 0x000000090000720c */ /* 0x000fe20003f06270 */
[----:B------:R0:W2:-:S12]  /*1b130*/  SHFL.IDX PT, R2, R4, 0x3, 0x181f ;  /* 0x00781f0004027f89 */ /* 0x00009800000e0000 */
[----:B0-----:R-:W-:Y:S05]  /*1b140*/  @P0 BRA `(.L_x_656) ;  /* 0x0000000000340947 */ /* 0x001fea0003800000 */
[----:B------:R-:W-:Y:S02]  /*1b150*/  ULDC UR4, c[0x0][0xac8] ;  /* 0x0002b20000047ab9 */ /* 0x000fe40000000800 */
[----:B------:R-:W-:Y:S02]  /*1b160*/  ISETP.GE.AND P3, PT, R13, UR4, PT ;  /* 0x000000040d007c0c */ /* 0x000fe4000bf66270 */
[----:B------:R-:W-:Y:S02]  /*1b170*/  ISETP.GE.AND P4, PT, R7, UR4, PT ;  /* 0x0000000407007c0c */ /* 0x000fe4000bf86270 */
[----:B------:R-:W-:-:S09]  /*1b180*/  ISETP.GE.AND P5, PT, R11, UR4, PT ;  /* 0x000000040b007c0c */ /* 0x000fd2000bfa6270 */
[-C--:B--2---:R-:W-:Y:S02]  /*1b190*/  @!P3 LEA R8, P0, R13, R2.reuse, 0x1 ;  /* 0x000000020d08b211 */ /* 0x084fe400078008ff */
        /* <DEDUP_REMOVED lines=8> */
.L_x_656:
[----:B------:R-:W-:Y:S05]  /*1b220*/  BSYNC B0 ;  /* 0x0000000000007941 */ /* 0x000fea0003800000 */
.L_x_646:
[----:B------:R-:W-:Y:S02]  /*1b230*/  ULDC UR4, c[0x0][0xc3c] ;  /* 0x00030f0000047ab9 */ /* 0x000fe40000000800 */
[----:B-1----:R-:W-:-:S13]  /*1b240*/  ISETP.GE.AND P0, PT, R139, UR4, PT ;  /* 0x000000048b007c0c */ /* 0x002fda000bf06270 */
[----:B------:R-:W-:Y:S05]  /*1b250*/  @!P0 BRA `(.L_x_668) ;  /* 0xfffffe6000e88947 */ /* 0x000fea000383ffff */
[----:B------:R-:W-:Y:S05]  /*1b260*/  BRA `(.L_x_446) ;  /* 0x0000007000e47947 */ /* 0x000fea0003800000 */
.L_x_444:
[----:B------:R-:W-:-:S08]  /*1b270*/  NOP ;  /* 0x0000000000007918 */ /* 0x000fd00000000000 */
[----:B0-----:R-:W0:-:S00]  /*1b280*/  USETMAXREG.DEALLOC.CTAPOOL 0x28 ;  /* 0x00000028000079c8 */ /* 0x001e0000080e0500 */
[----:B0-----:R-:W2:Y:S01]  /*1b290*/  LDL.LU R3, [R1] ;  /* 0x0000000001037983 */ /* 0x001ea20000300800 */
[----:B------:R-:W-:Y:S01]  /*1b2a0*/  LOP3.LUT R2, R2, 0x3, RZ, 0xc0, !PT ;  /* 0x0000000302027812 */ /* 0x000fe200078ec0ff */
[----:B------:R-:W-:-:S05]  /*1b2b0*/  IMAD.MOV.U32 R6, RZ, RZ, RZ ;  /* 0x000000ffff067224 */ /* 0x000fca00078e00ff */
[----:B------:R-:W0:Y:S02]  /*1b2c0*/  SHFL.IDX PT, R2, R2, RZ, 0x1f ;  /* 0x00001fff02027589 */ /* 0x000e2400000e0000 */
[----:B0-----:R-:W-:Y:S02]  /*1b2d0*/  ISETP.NE.AND P0, PT, R2, RZ, PT ;  /* 0x000000ff0200720c */ /* 0x001fe40003f05270 */
[----:B--2---:R-:W-:-:S11]  /*1b2e0*/  LOP3.LUT R3, R3, 0xffffffdf, RZ, 0xc0, !PT ;  /* 0xffffffdf03037812 */ /* 0x004fd600078ec0ff */
[----:B------:R-:W-:-:S05]  /*1b2f0*/  @P0 LOP3.LUT R3, R3, 0x20, RZ, 0xfc, !PT ;  /* 0x0000002003030812 */ /* 0x000fca00078efcff */
[----:B------:R0:W-:Y:S01]  /*1b300*/  STL [R1], R3 ;  /* 0x0000000301007387 */ /* 0x0001e20000100800 */
[----:B------:R-:W-:Y:S05]  /*1b310*/  @!P0 BRA `(.L_x_669) ;  /* 0x00000000001c8947 */ /* 0x000fea0003800000 */
[----:B------:R-:W1:Y:S08]  /*1b320*/  S2UR UR5, SR_CgaCtaId ;  /* 0x00000000000579c3 */ /* 0x000e700000008800 */
[----:B------:R-:W-:Y:S06]  /*1b330*/  BAR.SYNC.DEFER_BLOCKING 0x5, 0x180 ;  /* 0x0146000000007b1d */ /* 0x000fec0000010000 */
[----:B------:R-:W-:-:S02]  /*1b340*/  UMOV UR4, 0x400 ;  /* 0x0000040000047882 */ /* 0x000fc40000000000 */
[----:B-1----:R-:W-:-:S09]  /*1b350*/  ULEA UR4, UR5, UR4, 0x18 ;  /* 0x0000000405047291 */ /* 0x002fd2000f8ec03f */
[----:B------:R-:W1:Y:S01]  /*1b360*/  LDS.128 R16, [UR4+0x308d0] ;  /* 0x0308d004ff107984 */ /* 0x000e620008000c00 */
[----:B------:R-:W-:Y:S06]  /*1b370*/  BAR.ARV 0x4, 0x180 ;  /* 0x0106000000007b1d */ /* 0x000fec0000002000 */
[----:B------:R-:W-:Y:S05]  /*1b380*/  BRA `(.L_x_670) ;  /* 0x0000000800947947 */ /* 0x000fea0003800000 */
.L_x_669:
[----:B------:R-:W-:Y:S01]  /*1b390*/  LOP3.LUT R7, R0, 0x1f, RZ, 0xc0, !PT ;  /* 0x0000001f00077812 */ /* 0x000fe200078ec0ff */
[----:B------:R-:W-:Y:S01]  /*1b3a0*/  ULDC UR4, c[0x0][0xc3c] ;  /* 0x00030f0000047ab9 */ /* 0x000fe20000000800 */
[----:B------:R-:W-:Y:S01]  /*1b3b0*/  IMAD.MOV.U32 R9, RZ, RZ, RZ ;  /* 0x000000ffff097224 */ /* 0x000fe200078e00ff */
[----:B------:R-:W1:Y:S01]  /*1b3c0*/  S2UR UR6, SR_CTAID.X ;  /* 0x00000000000679c3 */ /* 0x000e620000002500 */
[----:B------:R-:W-:Y:S01]  /*1b3d0*/  ISETP.NE.AND P0, PT, R7, 0x1f, PT ;  /* 0x0000001f0700780c */ /* 0x000fe20003f05270 */
[----:B------:R-:W-:-:S03]  /*1b3e0*/  ULDC UR5, c[0x0][0xc38] ;  /* 0x00030e0000057ab9 */ /* 0x000fc60000000800 */
[----:B------:R-:W-:-:S13]  /*1b3f0*/  ISETP.GE.OR P1, PT, R7, UR4, !P0 ;  /* 0x0000000407007c0c */ /* 0x000fda000c726670 */
[----:B------:R-:W2:Y:S08]  /*1b400*/  @!P1 LDC.64 R4, c[0x0][0xc80] ;  /* 0x00032000ff049b82 */ /* 0x000eb00000000a00 */
[----:B0-----:R-:W0:Y:S01]  /*1b410*/  @!P1 LDC.64 R2, c[0x0][0xc78] ;  /* 0x00031e00ff029b82 */ /* 0x001e220000000a00 */
[----:B--2---:R-:W-:-:S05]  /*1b420*/  @!P1 IMAD.WIDE.U32 R4, R7, 0x4, R4 ;  /* 0x0000000407049825 */ /* 0x004fca00078e0004 */
[----:B------:R-:W2:Y:S01]  /*1b430*/  @!P1 LDG.E R6, desc[UR48][R4.64] ;  /* 0x0000003004069981 */ /* 0x000ea2000c1e1900 */
[----:B0-----:R-:W-:-:S05]  /*1b440*/  @!P1 IMAD.WIDE.U32 R2, R7, 0x4, R2 ;  /* 0x0000000407029825 */ /* 0x001fca00078e0002 */
[----:B------:R-:W2:Y:S01]  /*1b450*/  @!P1 LDG.E R9, desc[UR48][R2.64] ;  /* 0x0000003002099981 */ /* 0x000ea2000c1e1900 */
[C---:B------:R-:W-:Y:S02]  /*1b460*/  ISETP.NE.AND P1, PT, R7.reuse, RZ, PT ;  /* 0x000000ff0700720c */ /* 0x040fe40003f25270 */
[C---:B------:R-:W-:Y:S02]  /*1b470*/  ISETP.GE.U32.AND P2, PT, R7.reuse, 0x2, PT ;  /* 0x000000020700780c */ /* 0x040fe40003f46070 */
[C---:B------:R-:W-:Y:S02]  /*1b480*/  ISETP.GE.U32.AND P3, PT, R7.reuse, 0x4, PT ;  /* 0x000000040700780c */ /* 0x040fe40003f66070 */
[C---:B------:R-:W-:Y:S02]  /*1b490*/  ISETP.GE.U32.AND P4, PT, R7.reuse, 0x8, PT ;  /* 0x000000080700780c */ /* 0x040fe40003f86070 */
[----:B------:R-:W-:Y:S01]  /*1b4a0*/  ISETP.GE.U32.AND P5, PT, R7, 0x10, PT ;  /* 0x000000100700780c */ /* 0x000fe20003fa6070 */
[----:B------:R-:W-:Y:S01]  /*1b4b0*/  UMOV UR4, URZ ;  /* 0x0000003f00047c82 */ /* 0x000fe20008000000 */
        /* <DEDUP_REMOVED lines=17> */
[----:B0-----:R-:W-:-:S05]  /*1b5d0*/  IMAD R8, R8, UR5, RZ ;  /* 0x0000000508087c24 */ /* 0x001fca000f8e02ff */
[----:B-1----:R-:W-:Y:S01]  /*1b5e0*/  ISETP.GT.AND P6, PT, R8, UR6, PT ;  /* 0x0000000608007c0c */ /* 0x002fe2000bfc4270 */
[----:B------:R-:W-:-:S12]  /*1b5f0*/  IMAD.MOV.U32 R3, RZ, RZ, R8 ;  /* 0x000000ffff037224 */ /* 0x000fd800078e0008 */
[----:B------:R-:W-:Y:S05]  /*1b600*/  @P6 BRA `(.L_x_671) ;  /* 0x0000000000a06947 */ /* 0x000fea0003800000 */
[----:B------:R-:W-:Y:S01]  /*1b610*/  IMAD.MOV.U32 R8, RZ, RZ, R3 ;  /* 0x000000ffff087224 */ /* 0x000fe200078e0003 */
[----:B------:R-:W-:Y:S01]  /*1b620*/  UMOV UR4, URZ ;  /* 0x0000003f00047c82 */ /* 0x000fe20008000000 */
[----:B------:R-:W-:-:S05]  /*1b630*/  ULDC UR5, c[0x0][0xc38] ;  /* 0x00030e0000057ab9 */ /* 0x000fca0000000800 */
.L_x_673:
[----:B------:R-:W0:Y:S01]  /*1b640*/  LDC R2, c[0x0][0xc3c] ;  /* 0x00030f00ff027b82 */ /* 0x000e220000000800 */
[----:B------:R-:W-:Y:S01]  /*1b650*/  UIADD3 UR4, UR4, 0x1f, URZ ;  /* 0x0000001f04047890 */ /* 0x000fe2000fffe03f */
[----:B------:R-:W-:Y:S02]  /*1b660*/  ULDC UR7, c[0x0][0xc3c] ;  /* 0x00030f0000077ab9 */ /* 0x000fe40000000800 */
[----:B------:R-:W-:-:S03]  /*1b670*/  IMAD.U32 R19, RZ, RZ, UR7 ;  /* 0x00000007ff137e24 */ /* 0x000fc6000f8e00ff */
        /* <DEDUP_REMOVED lines=30> */
[----:B------:R-:W-:-:S04]  /*1b860*/  IADD3 R8, R3, R8, RZ ;  /* 0x0000000803087210 */ /* 0x000fc80007ffe0ff */
[----:B------:R-:W-:-:S13]  /*1b870*/  ISETP.GT.AND P6, PT, R8, UR6, PT ;  /* 0x0000000608007c0c */ /* 0x000fda000bfc4270 */
[----:B------:R-:W-:Y:S05]  /*1b880*/  @!P6 BRA `(.L_x_673) ;  /* 0xfffffffc006ce947 */ /* 0x000fea000383ffff */
.L_x_671:
[----:B------:R-:W-:Y:S02]  /*1b890*/  IMAD.IADD R11, R8, 0x1, -R3 ;  /* 0x00000001080b7824 */ /* 0x000fe400078e0a03 */
[----:B------:R-:W-:Y:S02]  /*1b8a0*/  IMAD.MOV.U32 R16, RZ, RZ, RZ ;  /* 0x000000ffff107224 */ /* 0x000fe400078e00ff */
        /* <DEDUP_REMOVED lines=16> */
.L_x_674:
        /* <DEDUP_REMOVED lines=27> */
[----:B------:R-:W-:-:S04]  /*1bb60*/  @P0 VIADD R2, R2, 0x1 ;  /* 0x0000000102020836 */ /* 0x000fc80000000000 */
[----:B------:R-:W-:Y:S02]  /*1bb70*/  IMAD.MOV.U32 R8, RZ, RZ, R2 ;  /* 0x000000ffff087224 */ /* 0x000fe400078e0002 */
[----:B-1----:R-:W-:Y:S02]  /*1bb80*/  IMAD.MOV R2, RZ, RZ, -R3 ;  /* 0x000000ffff027224 */ /* 0x002fe400078e0a03 */
[----:B------:R-:W-:Y:S01]  /*1bb90*/  @!P2 IMAD.MOV R8, RZ, RZ, -R8 ;  /* 0x000000ffff08a224 */ /* 0x000fe200078e0a08 */
[----:B------:R-:W-:Y:S01]  /*1bba0*/  @!P1 LOP3.LUT R8, RZ, R6, RZ, 0x33, !PT ;  /* 0x00000006ff089212 */ /* 0x000fe200078e33ff */
[----:B------:R-:W-:Y:S02]  /*1bbb0*/  IMAD R11, R2, R5, RZ ;  /* 0x00000005020b7224 */ /* 0x000fe400078e02ff */
[----:B------:R-:W-:Y:S01]  /*1bbc0*/  IMAD.MOV.U32 R2, RZ, RZ, RZ ;  /* 0x000000ffff027224 */ /* 0x000fe200078e00ff */
[----:B------:R-:W-:Y:S01]  /*1bbd0*/  IABS R4, R8 ;  /* 0x0000000800047213 */ /* 0x000fe20000000000 */
[----:B------:R-:W-:-:S02]  /*1bbe0*/  IMAD.MOV R10, RZ, RZ, -R10 ;  /* 0x000000ffff0a7224 */ /* 0x000fc400078e0a0a */
[----:B------:R-:W-:-:S04]  /*1bbf0*/  IMAD.HI.U32 R2, R3, R11, R2 ;  /* 0x0000000b03027227 */ /* 0x000fc800078e0002 */
[----:B------:R-:W-:Y:S02]  /*1bc00*/  IMAD.MOV.U32 R3, RZ, RZ, R4 ;  /* 0x000000ffff037224 */ /* 0x000fe400078e0004 */
[----:B------:R-:W-:Y:S02]  /*1bc10*/  IMAD.MOV.U32 R4, RZ, RZ, R10 ;  /* 0x000000ffff047224 */ /* 0x000fe400078e000a */
[----:B------:R-:W-:-:S04]  /*1bc20*/  IMAD.HI.U32 R2, R2, R3, RZ ;  /* 0x0000000302027227 */ /* 0x000fc800078e00ff */
[----:B------:R-:W-:Y:S01]  /*1bc30*/  IMAD R4, R2, R4, R3 ;  /* 0x0000000402047224 */ /* 0x000fe200078e0203 */
[----:B------:R-:W-:Y:S01]  /*1bc40*/  LOP3.LUT R3, R8, R9, RZ, 0x3c, !PT ;  /* 0x0000000908037212 */ /* 0x000fe200078e3cff */
[----:B------:R-:W-:-:S03]  /*1bc50*/  IMAD R6, R6, R8, RZ ;  /* 0x0000000806067224 */ /* 0x000fc600078e02ff */
[----:B------:R-:W-:Y:S02]  /*1bc60*/  ISETP.GT.U32.AND P1, PT, R5, R4, PT ;  /* 0x000000040500720c */ /* 0x000fe40003f24070 */
[----:B------:R-:W-:Y:S02]  /*1bc70*/  ISETP.GE.AND P2, PT, R3, RZ, PT ;  /* 0x000000ff0300720c */ /* 0x000fe40003f46270 */
[----:B------:R-:W-:-:S09]  /*1bc80*/  IADD3 R17, R17, -R6, RZ ;  /* 0x8000000611117210 */ /* 0x000fd20007ffe0ff */
        /* <DEDUP_REMOVED lines=12> */
.L_x_672:
[----:B------:R-:W-:Y:S02]  /*1bd50*/  IMAD.MOV.U32 R17, RZ, RZ, RZ ;  /* 0x000000ffff117224 */ /* 0x000fe400078e00ff */
[----:B------:R-:W-:Y:S02]  /*1bd60*/  IMAD.U32 R16, RZ, RZ, UR6 ;  /* 0x00000006ff107e24 */ /* 0x000fe4000f8e00ff */
[----:B------:R-:W-:-:S07]  /*1bd70*/  IMAD.MOV.U32 R18, RZ, RZ, RZ ;  /* 0x000000ffff127224 */ /* 0x000fce00078e00ff */
.L_x_675:
[----:B------:R-:W-:-:S13]  /*1bd80*/  ISETP.NE.AND P0, PT, R7, RZ, PT ;  /* 0x000000ff0700720c */ /* 0x000fda0003f05270 */
[----:B------:R-:W0:Y:S01]  /*1bd90*/  @!P0 S2R R3, SR_CgaCtaId ;  /* 0x0000000000038919 */ /* 0x000e220000008800 */
[----:B------:R-:W-:-:S04]  /*1bda0*/  @!P0 MOV R2, 0x400 ;  /* 0x0000040000028802 */ /* 0x000fc80000000f00 */
[----:B0-----:R-:W-:-:S05]  /*1bdb0*/  @!P0 LEA R2, R3, R2, 0x18 ;  /* 0x0000000203028211 */ /* 0x001fca00078ec0ff */
[----:B------:R0:W-:Y:S01]  /*1bdc0*/  @!P0 STS.128 [R2+0x308d0], R16 ;  /* 0x0308d01002008388 */ /* 0x0001e20000000c00 */
[----:B------:R-:W-:Y:S06]  /*1bdd0*/  BAR.ARV 0x5, 0x180 ;  /* 0x0146000000007b1d */ /* 0x000fec0000002000 */
.L_x_670:
[----:B------:R2:W-:Y:S01]  /*1bde0*/  STL [R1+0x2c], RZ ;  /* 0x00002cff01007387 */ /* 0x0005e20000100800 */
[----:B------:R-:W-:Y:S01]  /*1bdf0*/  ULDC UR4, c[0x0][0xc3c] ;  /* 0x00030f0000047ab9 */ /* 0x000fe20000000800 */
[----:B------:R-:W-:Y:S01]  /*1be00*/  IMAD.MOV.U32 R28, RZ, RZ, 0x1 ;  /* 0x00000001ff1c7424 */ /* 0x000fe200078e00ff */
[----:B-1----:R-:W-:Y:S01]  /*1be10*/  ISETP.GE.AND P0, PT, R19, UR4, PT ;  /* 0x0000000413007c0c */ /* 0x002fe2000bf06270 */
[----:B------:R-:W-:-:S12]  /*1be20*/  IMAD.MOV.U32 R26, RZ, RZ, RZ ;  /* 0x000000ffff1a7224 */ /* 0x000fd800078e00ff */
[----:B--2---:R-:W-:Y:S05]  /*1be30*/  @P0 BRA `(.L_x_676) ;  /* 0x0000006400140947 */ /* 0x004fea0003800000 */
[----:B------:R-:W2:Y:S01]  /*1be40*/  LDL R4, [R1+0x18] ;  /* 0x0000180001047983 */ /* 0x000ea20000100800 */
[C---:B------:R-:W-:Y:S01]  /*1be50*/  IMAD.SHL.U32 R32, R0.reuse, 0x8, RZ ;  /* 0x0000000800207824 */ /* 0x040fe200078e00ff */
[----:B0-----:R-:W-:Y:S01]  /*1be60*/  LOP3.LUT R2, R0, 0x7f, RZ, 0xc0, !PT ;  /* 0x0000007f00027812 */ /* 0x001fe200078ec0ff */
[----:B------:R-:W0:Y:S01]  /*1be70*/  S2UR UR5, SR_CgaCtaId ;  /* 0x00000000000579c3 */ /* 0x000e220000008800 */
[----:B------:R-:W-:Y:S01]  /*1be80*/  UMOV UR4, 0x400 ;  /* 0x0000040000047882 */ /* 0x000fe20000000000 */
[----:B------:R-:W-:Y:S01]  /*1be90*/  BSSY B8, `(.L_x_676) ;  /* 0x000063f000087945 */ /* 0x000fe20003800000 */
[----:B------:R-:W-:Y:S01]  /*1bea0*/  LOP3.LUT R3, R32, 0x1f8, RZ, 0xc0, !PT ;  /* 0x000001f820037812 */ /* 0x000fe200078ec0ff */
[----:B------:R-:W-:Y:S01]  /*1beb0*/  IMAD.SHL.U32 R36, R2, 0x8, RZ ;  /* 0x0000000802247824 */ /* 0x000fe200078e00ff */
[----:B------:R-:W-:Y:S01]  /*1bec0*/  SHF.R.U32.HI R2, RZ, 0x3, R2 ;  /* 0x00000003ff027819 */ /* 0x000fe20000011602 */
[----:B------:R-:W-:Y:S01]  /*1bed0*/  IMAD.MOV.U32 R29, RZ, RZ, 0x1 ;  /* 0x00000001ff1d7424 */ /* 0x000fe200078e00ff */
[----:B------:R-:W-:Y:S01]  /*1bee0*/  LOP3.LUT R3, R3, 0x38, R0, 0x78, !PT ;  /* 0x0000003803037812 */ /* 0x000fe200078e7800 */
[----:B------:R-:W-:Y:S01]  /*1bef0*/  IMAD.SHL.U32 R0, R0, 0x10, RZ ;  /* 0x0000001000007824 */ /* 0x000fe200078e00ff */
[----:B------:R-:W-:-:S02]  /*1bf00*/  LOP3.LUT R32, R32, 0x38, RZ, 0xc0, !PT ;  /* 0x0000003820207812 */ /* 0x000fc400078ec0ff */
[----:B------:R-:W-:Y:S02]  /*1bf10*/  CS2R R26, SRZ ;  /* 0x00000000001a7805 */ /* 0x000fe4000001ff00 */
[----:B------:R-:W-:Y:S01]  /*1bf20*/  LOP3.LUT R36, R3, 0x200, R36, 0xf8, !PT ;  /* 0x0000020003247812 */ /* 0x000fe200078ef824 */
[----:B------:R-:W-:Y:S01]  /*1bf30*/  IMAD.MOV.U32 R28, RZ, RZ, 0x1 ;  /* 0x00000001ff1c7424 */ /* 0x000fe200078e00ff */
[----:B------:R-:W-:Y:S01]  /*1bf40*/  LOP3.LUT R0, R2, 0x70, R0, 0xf8, !PT ;  /* 0x0000007002007812 */ /* 0x000fe200078ef800 */
[----:B------:R-:W-:Y:S01]  /*1bf50*/  ULDC.64 UR36, c[0x0][0x198] ;  /* 0x0000660000247ab9 */ /* 0x000fe20000000a00 */
[C---:B------:R-:W-:Y:S01]  /*1bf60*/  LOP3.LUT R35, R32.reuse, 0x40, RZ, 0xfc, !PT ;  /* 0x0000004020237812 */ /* 0x040fe200078efcff */
[----:B------:R-:W-:Y:S01]  /*1bf70*/  ULDC UR38, c[0x0][0xc] ;  /* 0x0000030000267ab9 */ /* 0x000fe20000000800 */
[----:B------:R-:W-:Y:S01]  /*1bf80*/  LOP3.LUT R33, R32, 0x80, RZ, 0xfc, !PT ;  /* 0x0000008020217812 */ /* 0x000fe200078efcff */
[----:B0-----:R-:W-:-:S06]  /*1bf90*/  ULEA UR4, UR5, UR4, 0x18 ;  /* 0x0000000405047291 */ /* 0x001fcc000f8ec03f */
[----:B------:R-:W-:-:S04]  /*1bfa0*/  IMAD.U32 R22, RZ, RZ, UR4 ;  /* 0x00000004ff167e24 */ /* 0x000fc8000f8e00ff */
[----:B------:R-:W-:Y:S01]  /*1bfb0*/  IMAD R37, R36, 0x2, R22 ;  /* 0x0000000224257824 */ /* 0x000fe200078e0216 */
[----:B--2---:R-:W-:-:S05]  /*1bfc0*/  LOP3.LUT R3, R4, 0x2, RZ, 0xfc, !PT ;  /* 0x0000000204037812 */ /* 0x004fca00078efcff */
[----:B------:R0:W-:Y:S04]  /*1bfd0*/  STL [R1+0x3c], R3 ;  /* 0x00003c0301007387 */ /* 0x0001e80000100800 */
[----:B------:R0:W-:Y:S02]  /*1bfe0*/  STL [R1+0x2c], RZ ;  /* 0x00002cff01007387 */ /* 0x0001e40000100800 */
.L_x_781:
[----:B------:R-:W1:Y:S02]  /*1bff0*/  LDC.64 R30, c[0x0][0xc88] ;  /* 0x00032200ff1e7b82 */ /* 0x000e640000000a00 */
[----:B-1----:R-:W-:-:S06]  /*1c000*/  IMAD.WIDE R30, R19, 0x4, R30 ;  /* 0x00000004131e7825 */ /* 0x002fcc00078e021e */
[----:B--2---:R-:W2:Y:S01]  /*1c010*/  LDG.E R30, desc[UR48][R30.64] ;  /* 0x000000301e1e7981 */ /* 0x004ea2000c1e1900 */
[----:B------:R-:W-:Y:S05]  /*1c020*/  YIELD ;  /* 0x0000000000007946 */ /* 0x000fea0003800000 */
[----:B------:R-:W-:Y:S01]  /*1c030*/  ULDC.64 UR4, c[0x0][0xa28] ;  /* 0x00028a0000047ab9 */ /* 0x000fe20000000a00 */
[----:B------:R-:W-:Y:S01]  /*1c040*/  ULDC.64 UR8, c[0x0][0xa18] ;  /* 0x0002860000087ab9 */ /* 0x000fe20000000a00 */
[----:B------:R-:W-:Y:S01]  /*1c050*/  ISETP.NE.U32.AND P0, PT, RZ, UR4, PT ;  /* 0x00000004ff007c0c */ /* 0x000fe2000bf05070 */
[----:B------:R-:W-:Y:S01]  /*1c060*/  IMAD.MOV.U32 R10, RZ, RZ, RZ ;  /* 0x000000ffff0a7224 */ /* 0x000fe200078e00ff */
[----:B------:R-:W-:-:S02]  /*1c070*/  ULDC.64 UR6, c[0x0][0xa10] ;  /* 0x0002840000067ab9 */ /* 0x000fc40000000a00 */
[----:B------:R-:W-:Y:S02]  /*1c080*/  ISETP.NE.AND.EX P0, PT, RZ, UR5, PT, P0 ;  /* 0x00000005ff007c0c */ /* 0x000fe4000bf05300 */
[----:B------:R-:W-:-:S04]  /*1c090*/  ISETP.NE.U32.AND P2, PT, RZ, UR6, PT ;  /* 0x00000006ff007c0c */ /* 0x000fc8000bf45070 */
[----:B------:R-:W-:Y:S01]  /*1c0a0*/  ISETP.NE.AND.EX P2, PT, RZ, UR7, PT, P2 ;  /* 0x00000007ff007c0c */ /* 0x000fe2000bf45320 */
[----:B------:R-:W-:Y:S01]  /*1c0b0*/  IMAD.MOV.U32 R34, RZ, RZ, RZ ;  /* 0x000000ffff227224 */ /* 0x000fe200078e00ff */
[----:B--2---:R-:W-:-:S05]  /*1c0c0*/  SHF.R.S32.HI R0, RZ, 0x1f, R30 ;  /* 0x0000001fff007819 */ /* 0x004fca000001141e */
[C---:B------:R-:W-:Y:S01]  /*1c0d0*/  @P0 LEA R2, P1, R30.reuse, UR4, 0x2 ;  /* 0x000000041e020c11 */ /* 0x040fe2000f8210ff */
[C---:B------:R-:W-:Y:S01]  /*1c0e0*/  IMAD.SHL.U32 R23, R30.reuse, 0x4, RZ ;  /* 0x000000041e177824 */ /* 0x040fe200078e00ff */
[C-C-:B------:R-:W-:Y:S01]  /*1c0f0*/  SHF.L.U64.HI R24, R30.reuse, 0x2, R0.reuse ;  /* 0x000000021e187819 */ /* 0x140fe20000010200 */
[----:B------:R1:W-:Y:S01]  /*1c100*/  STL [R1+0x20], R0 ;  /* 0x0000200001007387 */ /* 0x0003e20000100800 */
[----:B0-----:R-:W-:Y:S01]  /*1c110*/  @P0 LEA.HI.X R3, R30, UR5, R0, 0x2, P1 ;  /* 0x000000051e030c11 */ /* 0x001fe200088f1400 */
[----:B------:R-:W-:Y:S01]  /*1c120*/  ULDC.64 UR4, c[0x0][0xa00] ;  /* 0x0002800000047ab9 */ /* 0x000fe20000000a00 */
[----:B------:R-:W-:-:S03]  /*1c130*/  ISETP.NE.U32.AND P1, PT, RZ, UR8, PT ;  /* 0x00000008ff007c0c */ /* 0x000fc6000bf25070 */
[----:B------:R0:W2:Y:S01]  /*1c140*/  @P0 LDG.E R10, desc[UR48][R2.64] ;  /* 0x00000030020a0981 */ /* 0x0000a2000c1e1900 */
[----:B------:R-:W-:Y:S02]  /*1c150*/  ISETP.NE.AND.EX P1, PT, RZ, UR9, PT, P1 ;  /* 0x00000009ff007c0c */ /* 0x000fe4000bf25310 */
[----:B------:R-:W-:Y:S01]  /*1c160*/  ISETP.NE.U32.AND P0, PT, RZ, UR4, PT ;  /* 0x00000004ff007c0c */ /* 0x000fe2000bf05070 */
[----:B-1----:R-:W-:Y:S01]  /*1c170*/  IMAD.MOV.U32 R0, RZ, RZ, RZ ;  /* 0x000000ffff007224 */ /* 0x002fe200078e00ff */
[C---:B------:R-:W-:Y:S02]  /*1c180*/  IADD3 R4, P4, R23.reuse, UR6, RZ ;  /* 0x0000000617047c10 */ /* 0x040fe4000ff9e0ff */
[----:B------:R-:W-:Y:S02]  /*1c190*/  ISETP.NE.AND.EX P0, PT, RZ, UR5, PT, P0 ;  /* 0x00000005ff007c0c */ /* 0x000fe4000bf05300 */
[----:B------:R-:W-:Y:S02]  /*1c1a0*/  IADD3.X R5, R24, UR7, RZ, P4, !PT ;  /* 0x0000000718057c10 */ /* 0x000fe4000a7fe4ff */
[----:B0-----:R-:W-:Y:S01]  /*1c1b0*/  IADD3 R2, P3, R23, UR4, RZ ;  /* 0x0000000417027c10 */ /* 0x001fe2000ff7e0ff */
[----:B------:R-:W-:-:S02]  /*1c1c0*/  ULDC UR4, c[0x0][0x288] ;  /* 0x0000a20000047ab9 */ /* 0x000fc40000000800 */
[----:B------:R-:W5:Y:S01]  /*1c1d0*/  @P2 LDG.E R0, desc[UR48][R4.64] ;  /* 0x0000003004002981 */ /* 0x000f62000c1e1900 */
[C---:B------:R-:W-:Y:S02]  /*1c1e0*/  IADD3.X R3, R24.reuse, UR5, RZ, P3, !PT ;  /* 0x0000000518037c10 */ /* 0x040fe40009ffe4ff */
[----:B------:R-:W-:Y:S01]  /*1c1f0*/  @P1 IADD3 R6, P3, R23, UR8, RZ ;  /* 0x0000000817061c10 */ /* 0x000fe2000ff7e0ff */
[----:B------:R-:W-:Y:S01]  /*1c200*/  IMAD.U32 R8, RZ, RZ, UR4 ;  /* 0x00000004ff087e24 */ /* 0x000fe2000f8e00ff */
[----:B------:R-:W-:Y:S01]  /*1c210*/  ULDC.64 UR4, c[0x0][0x418] ;  /* 0x0001060000047ab9 */ /* 0x000fe20000000a00 */
[----:B------:R-:W5:Y:S01]  /*1c220*/  @P0 LDG.E R34, desc[UR48][R2.64] ;  /* 0x0000003002220981 */ /* 0x000f62000c1e1900 */
[----:B------:R-:W-:-:S05]  /*1c230*/  @P1 IADD3.X R7, R24, UR9, RZ, P3, !PT ;  /* 0x0000000918071c10 */ /* 0x000fca0009ffe4ff */
[----:B------:R0:W3:Y:S01]  /*1c240*/  @P1 LDG.E R8, desc[UR48][R6.64] ;  /* 0x0000003006081981 */ /* 0x0000e2000c1e1900 */
[----:B------:R-:W-:-:S03]  /*1c250*/  UISETP.NE.U32.AND UP0, UPT, UR4, URZ, UPT ;  /* 0x0000003f0400728c */ /* 0x000fc6000bf05070 */
[----:B------:R-:W-:Y:S01]  /*1c260*/  ULDC UR4, c[0x0][0x424] ;  /* 0x0001090000047ab9 */ /* 0x000fe20000000800 */
[----:B------:R-:W-:-:S03]  /*1c270*/  UISETP.NE.AND.EX UP0, UPT, UR5, URZ, UPT, UP0 ;  /* 0x0000003f0500728c */ /* 0x000fc6000bf05300 */
[----:B------:R-:W-:Y:S01]  /*1c280*/  ULDC UR5, c[0x0][0x2f0] ;  /* 0x0000bc0000057ab9 */ /* 0x000fe20000000800 */
[----:B------:R-:W-:-:S04]  /*1c290*/  USEL UR4, UR4, 0x1, UP0 ;  /* 0x0000000104047887 */ /* 0x000fc80008000000 */
[----:B------:R-:W-:-:S03]  /*1c2a0*/  UIMAD UR4, UR4, UR5, URZ ;  /* 0x00000005040472a4 */ /* 0x000fc6000f8e023f */
[----:B------:R-:W-:Y:S02]  /*1c2b0*/  ULDC UR5, c[0x0][0x348] ;  /* 0x0000d20000057ab9 */ /* 0x000fe40000000800 */
[----:B0-----:R-:W-:Y:S02]  /*1c2c0*/  IMAD.U32 R6, RZ, RZ, UR5 ;  /* 0x00000005ff067e24 */ /* 0x001fe4000f8e00ff */
[----:B------:R-:W-:Y:S01]  /*1c2d0*/  IMAD.U32 R9, RZ, RZ, UR4 ;  /* 0x00000004ff097e24 */ /* 0x000fe2000f8e00ff */
[----:B--2---:R0:W-:Y:S04]  /*1c2e0*/  STL [R1+0xc], R10 ;  /* 0x00000c0a01007387 */ /* 0x0041e80000100800 */
[----:B---3--:R0:W-:Y:S01]  /*1c2f0*/  STL [R1+0x28], R8 ;  /* 0x0000280801007387 */ /* 0x0081e20000100800 */
[----:B------:R-:W-:Y:S05]  /*1c300*/  @P1 BRA `(.L_x_677) ;  /* 0x0000000000141947 */ /* 0x000fea0003800000 */
[----:B------:R-:W-:Y:S05]  /*1c310*/  @!P0 BRA `(.L_x_677) ;  /* 0x0000000000108947 */ /* 0x000fea0003800000 */
[----:B------:R-:W2:Y:S04]  /*1c320*/  LDG.E R7, desc[UR48][R2.64] ;  /* 0x0000003002077981 */ /* 0x000ea8000c1e1900 */
[----:B0-----:R-:W2:Y:S02]  /*1c330*/  LDG.E R8, desc[UR48][R2.64+0x4] ;  /* 0x0000043002087981 */ /* 0x001ea4000c1e1900 */
[----:B--2---:R-:W-:-:S05]  /*1c340*/  IMAD.IADD R2, R8, 0x1, -R7 ;  /* 0x0000000108027824 */ /* 0x004fca00078e0a07 */
[----:B------:R1:W-:Y:S02]  /*1c350*/  STL [R1+0x28], R2 ;  /* 0x0000280201007387 */ /* 0x0003e40000100800 */
.L_x_677:
[----:B------:R-:W-:Y:S01]  /*1c360*/  ULDC.64 UR4, c[0x0][0xa20] ;  /* 0x0002880000047ab9 */ /* 0x000fe20000000a00 */
[C---:B-1----:R-:W-:Y:S01]  /*1c370*/  LOP3.LUT R2, R18.reuse, 0xff000000, RZ, 0xc0, !PT ;  /* 0xff00000012027812 */ /* 0x042fe200078ec0ff */
[----:B------:R-:W-:Y:S01]  /*1c380*/  IMAD.MOV.U32 R31, RZ, RZ, R30 ;  /* 0x000000ffff1f7224 */ /* 0x000fe200078e001e */
[----:B------:R-:W-:Y:S02]  /*1c390*/  ISETP.NE.U32.AND P0, PT, RZ, UR4, PT ;  /* 0x00000004ff007c0c */ /* 0x000fe4000bf05070 */
[----:B------:R-:W-:Y:S02]  /*1c3a0*/  SHF.R.U32.HI R3, RZ, 0x8, R2 ;  /* 0x00000008ff037819 */ /* 0x000fe40000011602 */
[----:B------:R-:W-:Y:S02]  /*1c3b0*/  ISETP.NE.AND.EX P0, PT, RZ, UR5, PT, P0 ;  /* 0x00000005ff007c0c */ /* 0x000fe4000bf05300 */
[C---:B0-----:R-:W-:Y:S02]  /*1c3c0*/  LOP3.LUT R8, R18.reuse, 0xff0000, RZ, 0xc0, !PT ;  /* 0x00ff000012087812 */ /* 0x041fe400078ec0ff */
[----:B------:R-:W-:-:S02]  /*1c3d0*/  LOP3.LUT R18, R18, 0xffff, RZ, 0xc0, !PT ;  /* 0x0000ffff12127812 */ /* 0x000fc400078ec0ff */
[----:B------:R-:W-:-:S07]  /*1c3e0*/  LEA.HI R8, R8, R3, RZ, 0x10 ;  /* 0x0000000308087211 */ /* 0x000fce00078f80ff */
[----:B------:R-:W-:Y:S05]  /*1c3f0*/  @!P0 BRA `(.L_x_678) ;  /* 0x0000000000108947 */ /* 0x000fea0003800000 */
[----:B------:R-:W-:-:S04]  /*1c400*/  IADD3 R2, P0, R23, UR4, RZ ;  /* 0x0000000417027c10 */ /* 0x000fc8000ff1e0ff */
[----:B------:R-:W-:-:S05]  /*1c410*/  IADD3.X R3, R24, UR5, RZ, P0, !PT ;  /* 0x0000000518037c10 */ /* 0x000fca00087fe4ff */
[----:B------:R0:W5:Y:S01]  /*1c420*/  LDG.E R9, desc[UR48][R2.64] ;  /* 0x0000003002097981 */ /* 0x000162000c1e1900 */
[----:B------:R-:W-:Y:S05]  /*1c430*/  BRA `(.L_x_679) ;  /* 0x0000000000247947 */ /* 0x000fea0003800000 */
.L_x_678:
[----:B------:R-:W-:Y:S02]  /*1c440*/  ULDC.64 UR4, c[0x0][0xa08] ;  /* 0x0002820000047ab9 */ /* 0x000fe40000000a00 */
[----:B------:R-:W-:-:S04]  /*1c450*/  ISETP.NE.U32.AND P0, PT, RZ, UR4, PT ;  /* 0x00000004ff007c0c */ /* 0x000fc8000bf05070 */
[----:B------:R-:W-:-:S13]  /*1c460*/  ISETP.NE.AND.EX P0, PT, RZ, UR5, PT, P0 ;  /* 0x00000005ff007c0c */ /* 0x000fda000bf05300 */
[----:B------:R-:W-:Y:S05]  /*1c470*/  @!P0 BRA `(.L_x_679) ;  /* 0x0000000000148947 */ /* 0x000fea0003800000 */
[----:B------:R-:W0:Y:S02]  /*1c480*/  LDC.64 R2, c[0x0][0xa08] ;  /* 0x00028200ff027b82 */ /* 0x000e240000000a00 */
[----:B0-----:R-:W-:-:S05]  /*1c490*/  IMAD.WIDE R2, R31, 0x4, R2 ;  /* 0x000000041f027825 */ /* 0x001fca00078e0202 */
[----:B------:R-:W2:Y:S04]  /*1c4a0*/  LDG.E R9, desc[UR48][R2.64] ;  /* 0x0000003002097981 */ /* 0x000ea8000c1e1900 */
[----:B------:R-:W2:Y:S02]  /*1c4b0*/  LDG.E R2, desc[UR48][R2.64+0x4] ;  /* 0x0000043002027981 */ /* 0x000ea4000c1e1900 */
[----:B--2---:R-:W-:-:S07]  /*1c4c0*/  IMAD.IADD R9, R2, 0x1, -R9 ;  /* 0x0000000102097824 */ /* 0x004fce00078e0a09 */
.L_x_679:
[----:B0-----:R-:W2:Y:S04]  /*1c4d0*/  @P2 LDG.E R2, desc[UR48][R4.64] ;  /* 0x0000003004022981 */ /* 0x001ea8000c1e1900 */
[----:B------:R0:W2:Y:S01]  /*1c4e0*/  @P2 LDG.E R3, desc[UR48][R4.64+0x4] ;  /* 0x0000043004032981 */ /* 0x0000a2000c1e1900 */
[----:B-----5:R-:W-:Y:S01]  /*1c4f0*/  IMAD.IADD R9, R9, 0x1, -R10 ;  /* 0x0000000109097824 */ /* 0x020fe200078e0a0a */
[----:B------:R-:W-:Y:S01]  /*1c500*/  BSSY B0, `(.L_x_680) ;  /* 0x000002a000007945 */ /* 0x000fe20003800000 */
[----:B------:R-:W-:Y:S02]  /*1c510*/  LOP3.LUT R7, R8, 0xff, RZ, 0xc0, !PT ;  /* 0x000000ff08077812 */ /* 0x000fe400078ec0ff */
[----:B0-----:R-:W-:Y:S01]  /*1c520*/  SHF.R.U32.HI R5, RZ, 0x10, R8 ;  /* 0x00000010ff057819 */ /* 0x001fe20000011608 */
[----:B--2---:R-:W-:-:S04]  /*1c530*/  @P2 IMAD.IADD R6, R3, 0x1, -R2 ;  /* 0x0000000103062824 */ /* 0x004fc800078e0a02 */
[----:B------:R-:W-:-:S05]  /*1c540*/  IMAD.IADD R3, R9, 0x1, R6 ;  /* 0x0000000109037824 */ /* 0x000fca00078e0206 */
[C---:B------:R-:W-:Y:S01]  /*1c550*/  ISETP.GE.AND P1, PT, R3.reuse, 0x1, PT ;  /* 0x000000010300780c */ /* 0x040fe20003f26270 */
[----:B------:R0:W-:Y:S01]  /*1c560*/  STL [R1+0x4], R3 ;  /* 0x0000040301007387 */ /* 0x0001e20000100800 */
[----:B------:R-:W-:-:S05]  /*1c570*/  IADD3 R2, R3, 0x5f, RZ ;  /* 0x0000005f03027810 */ /* 0x000fca0007ffe0ff */
[----:B------:R-:W-:-:S04]  /*1c580*/  IMAD.HI R4, R2, 0x2aaaaaab, RZ ;  /* 0x2aaaaaab02047827 */ /* 0x000fc800078e02ff */
[----:B0-----:R-:W-:Y:S01]  /*1c590*/  IMAD.MOV.U32 R3, RZ, RZ, RZ ;  /* 0x000000ffff037224 */ /* 0x001fe200078e00ff */
[----:B------:R-:W-:-:S04]  /*1c5a0*/  SHF.R.U32.HI R2, RZ, 0x1f, R4 ;  /* 0x0000001fff027819 */ /* 0x000fc80000011604 */
[----:B------:R-:W-:Y:S01]  /*1c5b0*/  LEA.HI.SX32 R4, R4, R2, 0x1c ;  /* 0x0000000204047211 */ /* 0x000fe200078fe2ff */
[----:B------:R-:W-:Y:S06]  /*1c5c0*/  @!P1 BRA `(.L_x_681) ;  /* 0x0000000000749947 */ /* 0x000fec0003800000 */
[----:B------:R-:W-:Y:S01]  /*1c5d0*/  ISETP.NE.AND P0, PT, R5, RZ, PT ;  /* 0x000000ff0500720c */ /* 0x000fe20003f05270 */
[----:B------:R-:W-:-:S03]  /*1c5e0*/  ULDC UR4, c[0x0][0x9f0] ;  /* 0x00027c0000047ab9 */ /* 0x000fc60000000800 */
[----:B------:R-:W-:-:S04]  /*1c5f0*/  SEL R8, R5, UR4, P0 ;  /* 0x0000000405087c07 */ /* 0x000fc80008000000 */
[----:B------:R-:W-:Y:S02]  /*1c600*/  IABS R10, R8 ;  /* 0x00000008000a7213 */ /* 0x000fe40000000000 */
[----:B------:R-:W-:Y:S02]  /*1c610*/  IADD3 R11, R8, -0x1, R4 ;  /* 0xffffffff080b7810 */ /* 0x000fe40007ffe004 */
[----:B------:R-:W0:Y:S08]  /*1c620*/  I2F.RP R2, R10 ;  /* 0x0000000a00027306 */ /* 0x000e300000209400 */
[----:B0-----:R-:W0:Y:S02]  /*1c630*/  MUFU.RCP R2, R2 ;  /* 0x0000000200027308 */ /* 0x001e240000001000 */
[----:B0-----:R-:W-:-:S06]  /*1c640*/  VIADD R2, R2, 0xffffffe ;  /* 0x0ffffffe02027836 */ /* 0x001fcc0000000000 */
[----:B------:R0:W1:Y:S02]  /*1c650*/  F2I.FTZ.U32.TRUNC.NTZ R3, R2 ;  /* 0x0000000200037305 */ /* 0x000064000021f000 */
[----:B0-----:R-:W-:-:S04]  /*1c660*/  LOP3.LUT R2, R11, R8, RZ, 0x3c, !PT ;  /* 0x000000080b027212 */ /* 0x001fc800078e3cff */
[----:B------:R-:W-:Y:S01]  /*1c670*/  ISETP.GE.AND P4, PT, R2, RZ, PT ;  /* 0x000000ff0200720c */ /* 0x000fe20003f86270 */
[----:B-1----:R-:W-:-:S04]  /*1c680*/  IMAD.MOV R2, RZ, RZ, -R3 ;  /* 0x000000ffff027224 */ /* 0x002fc800078e0a03 */
[----:B------:R-:W-:Y:S02]  /*1c690*/  IMAD R12, R2, R10, RZ ;  /* 0x0000000a020c7224 */ /* 0x000fe400078e02ff */
[----:B------:R-:W-:-:S04]  /*1c6a0*/  IMAD.MOV.U32 R2, RZ, RZ, RZ ;  /* 0x000000ffff027224 */ /* 0x000fc800078e00ff */
[----:B------:R-:W-:Y:S01]  /*1c6b0*/  IMAD.HI.U32 R2, R3, R12, R2 ;  /* 0x0000000c03027227 */ /* 0x000fe200078e0002 */
[----:B------:R-:W-:Y:S02]  /*1c6c0*/  IABS R3, R11 ;  /* 0x0000000b00037213 */ /* 0x000fe40000000000 */
[----:B------:R-:W-:-:S03]  /*1c6d0*/  IABS R11, R8 ;  /* 0x00000008000b7213 */ /* 0x000fc60000000000 */
[----:B------:R-:W-:-:S04]  /*1c6e0*/  IMAD.HI.U32 R2, R2, R3, RZ ;  /* 0x0000000302027227 */ /* 0x000fc800078e00ff */
[----:B------:R-:W-:-:S04]  /*1c6f0*/  IMAD.MOV R11, RZ, RZ, -R11 ;  /* 0x000000ffff0b7224 */ /* 0x000fc800078e0a0b */
        /* <DEDUP_REMOVED lines=10> */
.L_x_681:
[----:B------:R-:W-:Y:S05]  /*1c7a0*/  BSYNC B0 ;  /* 0x0000000000007941 */ /* 0x000fea0003800000 */
.L_x_680:
[-C--:B------:R-:W-:Y:S01]  /*1c7b0*/  IMAD R2, R7, R3.reuse, RZ ;  /* 0x0000000307027224 */ /* 0x080fe200078e02ff */
[----:B------:R-:W-:Y:S04]  /*1c7c0*/  BSSY B0, `(.L_x_682) ;  /* 0x0000151000007945 */ /* 0x000fe80003800000 */
[C---:B------:R-:W-:Y:S01]  /*1c7d0*/  VIADDMNMX R3, R2.reuse, R3, R4, PT ;  /* 0x0000000302037246 */ /* 0x040fe20003800104 */
[----:B------:R-:W-:-:S04]  /*1c7e0*/  IMAD R2, R2, 0x60, -R9 ;  /* 0x0000006002027824 */ /* 0x000fc800078e0a09 */
[----:B------:R-:W-:Y:S01]  /*1c7f0*/  IMAD R3, R3, 0x60, -R9 ;  /* 0x0000006003037824 */ /* 0x000fe200078e0a09 */
[----:B------:R-:W-:-:S04]  /*1c800*/  VIMNMX R2, RZ, R2, !PT ;  /* 0x00000002ff027248 */ /* 0x000fc80007fe0100 */
[----:B------:R-:W-:-:S04]  /*1c810*/  VIMNMX R3, R3, R6, PT ;  /* 0x0000000603037248 */ /* 0x000fc80003fe0100 */
[----:B------:R-:W-:-:S13]  /*1c820*/  ISETP.GT.AND P0, PT, R3, R2, PT ;  /* 0x000000020300720c */ /* 0x000fda0003f04270 */
[----:B------:R-:W-:Y:S02]  /*1c830*/  @P0 VIADD R8, R3, 0x5f ;  /* 0x0000005f03080836 */ /* 0x000fe40000000000 */
[----:B------:R-:W-:-:S04]  /*1c840*/  IMAD.WIDE.U32 R2, R2, -0x55555555, RZ ;  /* 0xaaaaaaab02027825 */ /* 0x000fc800078e00ff */
[----:B------:R-:W-:Y:S01]  /*1c850*/  @P0 IMAD.HI R8, R8, 0x2aaaaaab, RZ ;  /* 0x2aaaaaab08080827 */ /* 0x000fe200078e02ff */
[----:B------:R-:W-:-:S04]  /*1c860*/  SHF.R.U32.HI R6, RZ, 0x6, R3 ;  /* 0x00000006ff067819 */ /* 0x000fc80000011603 */
[----:B------:R-:W-:Y:S01]  /*1c870*/  @P0 SHF.R.U32.HI R2, RZ, 0x1f, R8 ;  /* 0x0000001fff020819 */ /* 0x000fe20000011608 */
[----:B------:R-:W-:-:S03]  /*1c880*/  IMAD.MOV.U32 R3, RZ, RZ, R6 ;  /* 0x000000ffff037224 */ /* 0x000fc600078e0006 */
[----:B------:R-:W-:Y:S02]  /*1c890*/  @P0 LEA.HI.SX32 R3, R8, R2, 0x1c ;  /* 0x0000000208030211 */ /* 0x000fe400078fe2ff */
[----:B------:R-:W-:Y:S02]  /*1c8a0*/  PLOP3.LUT P0, PT, PT, PT, PT, 0x80, 0x0 ;  /* 0x000000000000781c */ /* 0x000fe40003f0f070 */
[----:B------:R-:W-:-:S13]  /*1c8b0*/  ISETP.GT.AND P3, PT, R3, R6, PT ;  /* 0x000000060300720c */ /* 0x000fda0003f64270 */
[----:B------:R-:W-:Y:S05]  /*1c8c0*/  @!P3 BRA `(.L_x_683) ;  /* 0x000000140000b947 */ /* 0x000fea0003800000 */
[----:B------:R-:W-:Y:S01]  /*1c8d0*/  UMOV UR4, 0xffffffff ;  /* 0xffffffff00047882 */ /* 0x000fe20000000000 */
[----:B------:R-:W-:Y:S02]  /*1c8e0*/  SEL R2, R31, RZ, !P2 ;  /* 0x000000ff1f027207 */ /* 0x000fe40005000000 */
[----:B------:R-:W-:Y:S05]  /*1c8f0*/  BRA.DIV UR4, `(.L_x_684) ;  /* 0x0000006a04c07947 */ /* 0x000fea000b800000 */
[----:B------:R-:W0:Y:S02]  /*1c900*/  S2R R8, SR_TID.X ;  /* 0x0000000000087919 */ /* 0x000e240000002100 */
[----:B0-----:R-:W-:-:S04]  /*1c910*/  SHF.R.U32.HI R8, RZ, 0x5, R8 ;  /* 0x00000005ff087819 */ /* 0x001fc80000011608 */
[----:B------:R-:W-:-:S05]  /*1c920*/  LOP3.LUT R8, R8, 0x3, RZ, 0xc0, !PT ;  /* 0x0000000308087812 */ /* 0x000fca00078ec0ff */
[----:B------:R0:W1:Y:S02]  /*1c930*/  SHFL.IDX PT, R14, R8, RZ, 0x1f ;  /* 0x00001fff080e7589 */ /* 0x00006400000e0000 */
.L_x_837:
[----:B-1----:R-:W-:Y:S02]  /*1c940*/  ISETP.NE.AND P0, PT, R14, RZ, PT ;  /* 0x000000ff0e00720c */ /* 0x002fe40003f05270 */
[----:B------:R-:W-:-:S11]  /*1c950*/  PLOP3.LUT P6, PT, PT, PT, PT, 0x8, 0x0 ;  /* 0x000000000000781c */ /* 0x000fd60003fce170 */
[----:B------:R-:W-:Y:S05]  /*1c960*/  @P0 BRA `(.L_x_685) ;  /* 0x00000000000c0947 */ /* 0x000fea0003800000 */
[----:B------:R-:W-:-:S03]  /*1c970*/  UMOV UR4, 0xffffffff ;  /* 0xffffffff00047882 */ /* 0x000fc60000000000 */
[----:B------:R-:W-:Y:S05]  /*1c980*/  BRA.DIV UR4, `(.L_x_686) ;  /* 0x0000006a04d07947 */ /* 0x000fea000b800000 */
[----:B------:R-:W-:-:S13]  /*1c990*/  ELECT P6, URZ, PT ;  /* 0x00000000003f782f */ /* 0x000fda00038c0000 */
.L_x_685:
[----:B0-----:R-:W2:Y:S01]  /*1c9a0*/  LDL R8, [R1+0x2c] ;  /* 0x00002c0001087983 */ /* 0x001ea20000100800 */
[----:B------:R-:W-:Y:S01]  /*1c9b0*/  BSSY B1, `(.L_x_687) ;  /* 0x0000008000017945 */ /* 0x000fe20003800000 */
[----:B--2---:R-:W-:-:S05]  /*1c9c0*/  VIADD R8, R8, 0x1 ;  /* 0x0000000108087836 */ /* 0x004fca0000000000 */
[----:B------:R-:W-:-:S04]  /*1c9d0*/  LEA.HI R9, R8, R8, RZ, 0x1 ;  /* 0x0000000808097211 */ /* 0x000fc800078f08ff */
[----:B------:R-:W-:-:S05]  /*1c9e0*/  LOP3.LUT R9, R9, 0xfffffffe, RZ, 0xc0, !PT ;  /* 0xfffffffe09097812 */ /* 0x000fca00078ec0ff */
[----:B------:R-:W-:-:S05]  /*1c9f0*/  IMAD.IADD R8, R8, 0x1, -R9 ;  /* 0x0000000108087824 */ /* 0x000fca00078e0a09 */
[----:B------:R-:W-:-:S04]  /*1ca00*/  SHF.L.U32 R8, R8, 0x1f, RZ ;  /* 0x0000001f08087819 */ /* 0x000fc800000006ff */
[----:B------:R-:W0:Y:S02]  /*1ca10*/  SYNCS.PHASECHK.TRANS64.TRYWAIT P0, [R22+URZ+0x30820], R8 ;  /* 0x03082008160075a7 */ /* 0x000e24000800017f */
[----:B0-----:R-:W-:Y:S05]  /*1ca20*/  @!P0 BRA `(.L_x_688) ;  /* 0x0000006800c88947 */ /* 0x001fea0003800000 */
.L_x_840:
[----:B------:R-:W-:Y:S05]  /*1ca30*/  BSYNC B1 ;  /* 0x0000000000017941 */ /* 0x000fea0003800000 */
.L_x_687:
[----:B------:R-:W-:Y:S04]  /*1ca40*/  BSSY B1, `(.L_x_689) ;  /* 0x000008b000017945 */ /* 0x000fe80003800000 */
[----:B------:R-:W-:Y:S05]  /*1ca50*/  @!P6 BRA `(.L_x_690) ;  /* 0x000000080024e947 */ /* 0x000fea0003800000 */
[----:B------:R-:W-:Y:S01]  /*1ca60*/  IMAD R12, R27, 0x8, R22 ;  /* 0x000000081b0c7824 */ /* 0x000fe200078e0216 */
[----:B------:R-:W-:Y:S01]  /*1ca70*/  SHF.L.U32 R11, R29, 0x1f, RZ ;  /* 0x0000001f1d0b7819 */ /* 0x000fe200000006ff */
[----:B------:R-:W1:Y:S01]  /*1ca80*/  S2R R9, SR_TID.X ;  /* 0x0000000000097919 */ /* 0x000e620000002100 */
[----:B------:R-:W-:Y:S02]  /*1ca90*/  BSSY B2, `(.L_x_691) ;  /* 0x0000005000027945 */ /* 0x000fe40003800000 */
[----:B------:R-:W2:Y:S01]  /*1caa0*/  SYNCS.PHASECHK.TRANS64.TRYWAIT P0, [R12+URZ+0x308a0], R11 ;  /* 0x0308a00b0c0075a7 */ /* 0x000ea2000800017f */
[----:B-1----:R-:W-:-:S04]  /*1cab0*/  LOP3.LUT R9, R9, 0x7f, RZ, 0xc0, !PT ;  /* 0x0000007f09097812 */ /* 0x002fc800078ec0ff */
[----:B------:R-:W-:Y:S01]  /*1cac0*/  ISETP.NE.AND P2, PT, R9, RZ, PT ;  /* 0x000000ff0900720c */ /* 0x000fe20003f45270 */
[----:B--2---:R-:W-:-:S12]  /*1cad0*/  @!P0 BRA `(.L_x_692) ;  /* 0x0000006800b08947 */ /* 0x004fd80003800000 */
.L_x_841:
[----:B------:R-:W-:Y:S05]  /*1cae0*/  BSYNC B2 ;  /* 0x0000000000027941 */ /* 0x000fea0003800000 */
.L_x_691:
[----:B------:R-:W-:Y:S04]  /*1caf0*/  BSSY B2, `(.L_x_693) ;  /* 0x0000009000027945 */ /* 0x000fe80003800000 */
[----:B------:R-:W-:Y:S05]  /*1cb00*/  @P2 BRA `(.L_x_694) ;  /* 0x00000000001c2947 */ /* 0x000fea0003800000 */
[----:B------:R-:W2:Y:S01]  /*1cb10*/  S2R R9, SR_TID.X ;  /* 0x0000000000097919 */ /* 0x000ea20000002100 */
[----:B0-----:R-:W-:-:S04]  /*1cb20*/  IMAD.MOV.U32 R8, RZ, RZ, 0x9000 ;  /* 0x00009000ff087424 */ /* 0x001fc800078e00ff */
[----:B------:R3:W-:Y:S01]  /*1cb30*/  SYNCS.ARRIVE.TRANS64 RZ, [R12+URZ+0x30890], R8 ;  /* 0x030890080cff79a7 */ /* 0x0007e2000800003f */
[----:B--2---:R-:W-:-:S04]  /*1cb40*/  LOP3.LUT R9, R9, 0x1f, RZ, 0xc0, !PT ;  /* 0x0000001f09097812 */ /* 0x004fc800078ec0ff */
[----:B------:R-:W-:-:S13]  /*1cb50*/  ISETP.NE.AND P0, PT, R9, RZ, PT ;  /* 0x000000ff0900720c */ /* 0x000fda0003f05270 */
[----:B---3--:R-:W-:Y:S05]  /*1cb60*/  @!P0 BRA `(.L_x_694) ;  /* 0x0000000000048947 */ /* 0x008fea0003800000 */
[----:B------:R-:W-:Y:S01]  /*1cb70*/  BPT.TRAP 0x1 ;  /* 0x000000040000795c */ /* 0x000fe20000300000 */
.L_x_694:
[----:B------:R-:W-:Y:S05]  /*1cb80*/  BSYNC B2 ;  /* 0x0000000000027941 */ /* 0x000fea0003800000 */
.L_x_693:
[----:B------:R-:W-:Y:S01]  /*1cb90*/  IMAD.MOV.U32 R25, RZ, RZ, RZ ;  /* 0x000000ffff197224 */ /* 0x000fe200078e00ff */
[----:B------:R-:W-:Y:S01]  /*1cba0*/  UIADD3 UR4, UP0, UR36, 0x570, URZ ;  /* 0x0000057024047890 */ /* 0x000fe2000ff1e03f */
[----:B------:R-:W-:Y:S01]  /*1cbb0*/  IMAD R9, R3, 0x60, R0 ;  /* 0x0000006003097824 */ /* 0x000fe200078e0200 */
[----:B------:R-:W-:Y:S01]  /*1cbc0*/  PLOP3.LUT P0, PT, PT, PT, PT, 0x80, 0x0 ;  /* 0x000000000000781c */ /* 0x000fe20003f0f070 */
[----:B------:R-:W-:Y:S01]  /*1cbd0*/  IMAD R10, R27, 0x9000, R22 ;  /* 0x000090001b0a7824 */ /* 0x000fe200078e0216 */
[----:B------:R-:W-:Y:S01]  /*1cbe0*/  R2UR UR10, R25 ;  /* 0x00000000190a72ca */ /* 0x000fe200000e0000 */
[----:B------:R-:W-:Y:S01]  /*1cbf0*/  VIADD R9, R9, 0xffffffa0 ;  /* 0xffffffa009097836 */ /* 0x000fe20000000000 */
[----:B------:R-:W-:Y:S01]  /*1cc00*/  UIADD3.X UR5, URZ, UR37, URZ, UP0, !UPT ;  /* 0x000000253f057290 */ /* 0x000fe200087fe43f */
[----:B0-----:R-:W-:Y:S01]  /*1cc10*/  VIADD R8, R12, 0x30890 ;  /* 0x000308900c087836 */ /* 0x001fe20000000000 */
[----:B------:R-:W-:Y:S01]  /*1cc20*/  UMOV UR6, 0x0 ;  /* 0x0000000000067882 */ /* 0x000fe20000000000 */
[----:B------:R-:W-:Y:S01]  /*1cc30*/  VIADD R13, R10, 0x1e400 ;  /* 0x0001e4000a0d7836 */ /* 0x000fe20000000000 */
[----:B------:R-:W-:-:S09]  /*1cc40*/  UMOV UR7, 0x12f00000 ;  /* 0x12f0000000077882 */ /* 0x000fd20000000000 */
.L_x_695:
[----:B------:R-:W-:-:S13]  /*1cc50*/  @P0 ELECT P3, URZ, PT ;  /* 0x00000000003f082f */ /* 0x000fda0003860000 */
[----:B------:R-:W-:Y:S02]  /*1cc60*/  @P3 R2UR UR13, R2 ;  /* 0x00000000020d32ca */ /* 0x000fe400000e0000 */
[----:B------:R-:W-:Y:S02]  /*1cc70*/  @P3 R2UR UR12, R18 ;  /* 0x00000000120c32ca */ /* 0x000fe400000e0000 */
[----:B------:R-:W-:Y:S02]  /*1cc80*/  @P3 R2UR UR11, R9 ;  /* 0x00000000090b32ca */ /* 0x000fe400000e0000 */
[----:B------:R-:W-:Y:S02]  /*1cc90*/  @P3 R2UR UR9, R8 ;  /* 0x00000000080932ca */ /* 0x000fe400000e0000 */
[----:B------:R-:W-:Y:S02]  /*1cca0*/  @P3 R2UR UR8, R13 ;  /* 0x000000000d0832ca */ /* 0x000fe400000e0000 */
[----:B------:R-:W-:-:S02]  /*1ccb0*/  @P3 PLOP3.LUT P0, PT, P3, PT, PT, 0x8, 0x0 ;  /* 0x000000000000381c */ /* 0x000fc40001f0e170 */
[----:B------:R-:W-:-:S09]  /*1ccc0*/  PLOP3.LUT P3, PT, PT, PT, PT, 0x8, 0x0 ;  /* 0x000000000000781c */ /* 0x000fd20003f6e170 */
[----:B------:R0:W-:Y:S02]  /*1ccd0*/  UTMALDG.4D [UR8], [UR4], desc[UR6] ;  /* 0x00000608040075b4 */ /* 0x0001e40008019000 */
[----:B0-----:R-:W-:Y:S05]  /*1cce0*/  @P0 BRA.U.ANY `(.L_x_695) ;  /* 0xfffffffd00d80947 */ /* 0x001fea000393ffff */
[----:B------:R-:W-:Y:S01]  /*1ccf0*/  IMAD.MOV.U32 R21, RZ, RZ, 0x40 ;  /* 0x00000040ff157424 */ /* 0x000fe200078e00ff */
[----:B------:R-:W-:Y:S01]  /*1cd00*/  PLOP3.LUT P0, PT, PT, PT, PT, 0x80, 0x0 ;  /* 0x000000000000781c */ /* 0x000fe20003f0f070 */
[----:B------:R-:W-:Y:S01]  /*1cd10*/  VIADD R13, R10, 0x21400 ;  /* 0x000214000a0d7836 */ /* 0x000fe20000000000 */
[----:B------:R-:W-:Y:S01]  /*1cd20*/  UMOV UR6, 0x0 ;  /* 0x0000000000067882 */ /* 0x000fe20000000000 */
[----:B------:R-:W-:Y:S01]  /*1cd30*/  UMOV UR7, 0x12f00000 ;  /* 0x12f0000000077882 */ /* 0x000fe20000000000 */
[----:B------:R-:W-:-:S15]  /*1cd40*/  R2UR UR10, R21 ;  /* 0x00000000150a72ca */ /* 0x000fde00000e0000 */
.L_x_696:
        /* <DEDUP_REMOVED lines=16> */
.L_x_697:
        /* <DEDUP_REMOVED lines=10> */
[----:B------:R-:W0:Y:S01]  /*1cef0*/  SYNCS.PHASECHK.TRANS64.TRYWAIT P0, [R12+URZ+0x308c0], R11 ;  /* 0x0308c00b0c0075a7 */ /* 0x000e22000800017f */
[----:B------:R-:W-:Y:S04]  /*1cf00*/  BSSY B2, `(.L_x_698) ;  /* 0x0000002000027945 */ /* 0x000fe80003800000 */
[----:B0-----:R-:W-:Y:S05]  /*1cf10*/  @!P0 BRA `(.L_x_699) ;  /* 0x0000006400b48947 */ /* 0x001fea0003800000 */
.L_x_842:
[----:B------:R-:W-:Y:S05]  /*1cf20*/  BSYNC B2 ;  /* 0x0000000000027941 */ /* 0x000fea0003800000 */
.L_x_698:
[----:B------:R-:W-:Y:S01]  /*1cf30*/  BSSY B2, `(.L_x_700) ;  /* 0x000000b000027945 */ /* 0x000fe20003800000 */
[----:B------:R-:W-:Y:S02]  /*1cf40*/  IMAD.MOV.U32 R14, RZ, RZ, 0x0 ;  /* 0x00000000ff0e7424 */ /* 0x000fe400078e00ff */
[----:B------:R-:W-:Y:S01]  /*1cf50*/  IMAD.MOV.U32 R15, RZ, RZ, 0x12f00000 ;  /* 0x12f00000ff0f7424 */ /* 0x000fe200078e00ff */
[----:B------:R-:W-:Y:S06]  /*1cf60*/  @P2 BRA `(.L_x_701) ;  /* 0x00000000001c2947 */ /* 0x000fec0003800000 */
[----:B------:R-:W2:Y:S01]  /*1cf70*/  S2R R8, SR_TID.X ;  /* 0x0000000000087919 */ /* 0x000ea20000002100 */
[----:B01----:R-:W-:-:S04]  /*1cf80*/  IMAD.MOV.U32 R11, RZ, RZ, 0x9000 ;  /* 0x00009000ff0b7424 */ /* 0x003fc800078e00ff */
[----:B------:R3:W-:Y:S01]  /*1cf90*/  SYNCS.ARRIVE.TRANS64 RZ, [R12+URZ+0x308b0], R11 ;  /* 0x0308b00b0cff79a7 */ /* 0x0007e2000800003f */
[----:B--2---:R-:W-:-:S04]  /*1cfa0*/  LOP3.LUT R8, R8, 0x1f, RZ, 0xc0, !PT ;  /* 0x0000001f08087812 */ /* 0x004fc800078ec0ff */
[----:B------:R-:W-:-:S13]  /*1cfb0*/  ISETP.NE.AND P0, PT, R8, RZ, PT ;  /* 0x000000ff0800720c */ /* 0x000fda0003f05270 */
[----:B---3--:R-:W-:Y:S05]  /*1cfc0*/  @!P0 BRA `(.L_x_701) ;  /* 0x0000000000048947 */ /* 0x008fea0003800000 */
[----:B------:R-:W-:Y:S01]  /*1cfd0*/  BPT.TRAP 0x1 ;  /* 0x000000040000795c */ /* 0x000fe20000300000 */
.L_x_701:
[----:B------:R-:W-:Y:S05]  /*1cfe0*/  BSYNC B2 ;  /* 0x0000000000027941 */ /* 0x000fea0003800000 */
.L_x_700:
[----:B------:R-:W-:Y:S01]  /*1cff0*/  R2UR UR10, R25 ;  /* 0x00000000190a72ca */ /* 0x000fe200000e0000 */
[----:B------:R-:W-:Y:S01]  /*1d000*/  UIADD3 UR4, UP0, UR36, 0x670, URZ ;  /* 0x0000067024047890 */ /* 0x000fe2000ff1e03f */
[----:B------:R-:W-:Y:S01]  /*1d010*/  R2UR UR6, R14 ;  /* 0x000000000e0672ca */ /* 0x000fe200000e0000 */
[----:B------:R-:W-:Y:S01]  /*1d020*/  VIADD R8, R10, 0x400 ;  /* 0x000004000a087836 */ /* 0x000fe20000000000 */
[----:B------:R-:W-:Y:S01]  /*1d030*/  R2UR UR7, R15 ;  /* 0x000000000f0772ca */ /* 0x000fe200000e0000 */
[----:B------:R-:W-:Y:S01]  /*1d040*/  UIADD3.X UR5, URZ, UR37, URZ, UP0, !UPT ;  /* 0x000000253f057290 */ /* 0x000fe200087fe43f */
[----:B------:R-:W-:Y:S02]  /*1d050*/  PLOP3.LUT P0, PT, PT, PT, PT, 0x80, 0x0 ;  /* 0x000000000000781c */ /* 0x000fe40003f0f070 */
[----:B01----:R-:W-:-:S11]  /*1d060*/  IADD3 R12, R12, 0x308b0, RZ ;  /* 0x000308b00c0c7810 */ /* 0x003fd60007ffe0ff */
.L_x_702:
        /* <DEDUP_REMOVED lines=10> */
[----:B------:R-:W-:Y:S01]  /*1d110*/  R2UR UR10, R21 ;  /* 0x00000000150a72ca */ /* 0x000fe200000e0000 */
[----:B------:R-:W-:Y:S01]  /*1d120*/  VIADD R8, R10, 0x3400 ;  /* 0x000034000a087836 */ /* 0x000fe20000000000 */
[----:B------:R-:W-:Y:S02]  /*1d130*/  R2UR UR6, R14 ;  /* 0x000000000e0672ca */ /* 0x000fe400000e0000 */
[----:B------:R-:W-:Y:S02]  /*1d140*/  R2UR UR7, R15 ;  /* 0x000000000f0772ca */ /* 0x000fe400000e0000 */
[----:B------:R-:W-:-:S13]  /*1d150*/  PLOP3.LUT P0, PT, PT, PT, PT, 0x80, 0x0 ;  /* 0x000000000000781c */ /* 0x000fda0003f0f070 */
.L_x_703:
        /* <DEDUP_REMOVED lines=15> */
.L_x_704:
        /* <DEDUP_REMOVED lines=9> */
[----:B-1----:R-:W-:Y:S05]  /*1d2e0*/  @P0 BRA.U.ANY `(.L_x_704) ;  /* 0xfffffffd00d80947 */ /* 0x002fea000393ffff */
.L_x_690:
[----:B------:R-:W-:Y:S05]  /*1d2f0*/  BSYNC B1 ;  /* 0x0000000000017941 */ /* 0x000fea0003800000 */
.L_x_689:
[----:B------:R-:W-:Y:S01]  /*1d300*/  VIADD R12, R3, 0xfffffffe ;  /* 0xfffffffe030c7836 */ /* 0x000fe20000000000 */
[----:B------:R-:W-:Y:S01]  /*1d310*/  PLOP3.LUT P0, PT, PT, PT, PT, 0x8, 0x0 ;  /* 0x000000000000781c */ /* 0x000fe20003f0e170 */
[----:B------:R-:W-:-:S03]  /*1d320*/  VIADD R27, R27, 0x1 ;  /* 0x000000011b1b7836 */ /* 0x000fc60000000000 */
[----:B------:R-:W-:Y:S02]  /*1d330*/  ISETP.GE.AND P3, PT, R12, R6, PT ;  /* 0x000000060c00720c */ /* 0x000fe40003f66270 */
[----:B------:R-:W-:-:S04]  /*1d340*/  ISETP.NE.AND P2, PT, R27, 0x2, PT ;  /* 0x000000021b00780c */ /* 0x000fc80003f45270 */
[----:B------:R-:W-:Y:S02]  /*1d350*/  SEL R3, RZ, 0x1, P2 ;  /* 0x00000001ff037807 */ /* 0x000fe40001000000 */
[----:B------:R-:W-:Y:S02]  /*1d360*/  SEL R27, R27, RZ, P2 ;  /* 0x000000ff1b1b7207 */ /* 0x000fe40001000000 */
[----:B------:R-:W-:-:S03]  /*1d370*/  LOP3.LUT R29, R29, R3, RZ, 0x3c, !PT ;  /* 0x000000031d1d7212 */ /* 0x000fc600078e3cff */
[----:B------:R-:W-:Y:S05]  /*1d380*/  @!P3 BRA `(.L_x_683) ;  /* 0x000000080050b947 */ /* 0x000fea0003800000 */
.L_x_721:
[----:B------:R-:W-:Y:S05]  /*1d390*/  YIELD ;  /* 0x0000000000007946 */ /* 0x000fea0003800000 */
        /* <DEDUP_REMOVED lines=10> */
.L_x_843:
[----:B------:R-:W-:Y:S05]  /*1d440*/  BSYNC B2 ;  /* 0x0000000000027941 */ /* 0x000fea0003800000 */
.L_x_707:
[----:B------:R-:W-:Y:S04]  /*1d450*/  BSSY B2, `(.L_x_709) ;  /* 0x0000009000027945 */ /* 0x000fe80003800000 */
[----:B------:R-:W-:Y:S05]  /*1d460*/  @P3 BRA `(.L_x_710) ;  /* 0x00000000001c3947 */ /* 0x000fea0003800000 */
[----:B0-----:R-:W0:Y:S01]  /*1d470*/  S2R R8, SR_TID.X ;  /* 0x0000000000087919 */ /* 0x001e220000002100 */
[----:B------:R-:W-:-:S04]  /*1d480*/  IMAD.MOV.U32 R3, RZ, RZ, 0x9000 ;  /* 0x00009000ff037424 */ /* 0x000fc800078e00ff */
[----:B------:R2:W-:Y:S01]  /*1d490*/  SYNCS.ARRIVE.TRANS64 RZ, [R11+URZ+0x30890], R3 ;  /* 0x030890030bff79a7 */ /* 0x0005e2000800003f */
[----:B0-----:R-:W-:-:S04]  /*1d4a0*/  LOP3.LUT R8, R8, 0x1f, RZ, 0xc0, !PT ;  /* 0x0000001f08087812 */ /* 0x001fc800078ec0ff */
[----:B------:R-:W-:-:S13]  /*1d4b0*/  ISETP.NE.AND P2, PT, R8, RZ, PT ;  /* 0x000000ff0800720c */ /* 0x000fda0003f45270 */
[----:B--2---:R-:W-:Y:S05]  /*1d4c0*/  @!P2 BRA `(.L_x_710) ;  /* 0x000000000004a947 */ /* 0x004fea0003800000 */
[----:B------:R-:W-:Y:S01]  /*1d4d0*/  BPT.TRAP 0x1 ;  /* 0x000000040000795c */ /* 0x000fe20000300000 */
.L_x_710:
[----:B------:R-:W-:Y:S05]  /*1d4e0*/  BSYNC B2 ;  /* 0x0000000000027941 */ /* 0x000fea0003800000 */
.L_x_709:
[----:B------:R-:W-:Y:S01]  /*1d4f0*/  IMAD.MOV.U32 R20, RZ, RZ, RZ ;  /* 0x000000ffff147224 */ /* 0x000fe200078e00ff */
[----:B------:R-:W-:Y:S01]  /*1d500*/  UIADD3 UR4, UP0, UR36, 0x570, URZ ;  /* 0x0000057024047890 */ /* 0x000fe2000ff1e03f */
[----:B------:R-:W-:Y:S01]  /*1d510*/  IMAD R9, R27, 0x9000, R22 ;  /* 0x000090001b097824 */ /* 0x000fe200078e0216 */
[----:B------:R-:W-:Y:S01]  /*1d520*/  PLOP3.LUT P2, PT, PT, PT, PT, 0x80, 0x0 ;  /* 0x000000000000781c */ /* 0x000fe20003f4f070 */
[----:B0-----:R-:W-:Y:S01]  /*1d530*/  IMAD R8, R12, 0x60, R0 ;  /* 0x000000600c087824 */ /* 0x001fe200078e0200 */
[----:B------:R-:W-:Y:S01]  /*1d540*/  R2UR UR10, R20 ;  /* 0x00000000140a72ca */ /* 0x000fe200000e0000 */
[----:B------:R-:W-:Y:S01]  /*1d550*/  VIADD R3, R11, 0x30890 ;  /* 0x000308900b037836 */ /* 0x000fe20000000000 */
[----:B------:R-:W-:Y:S01]  /*1d560*/  UIADD3.X UR5, URZ, UR37, URZ, UP0, !UPT ;  /* 0x000000253f057290 */ /* 0x000fe200087fe43f */
[----:B------:R-:W-:Y:S01]  /*1d570*/  VIADD R13, R9, 0x1e400 ;  /* 0x0001e400090d7836 */ /* 0x000fe20000000000 */
[----:B------:R-:W-:Y:S01]  /*1d580*/  UMOV UR6, 0x0 ;  /* 0x0000000000067882 */ /* 0x000fe20000000000 */
[----:B------:R-:W-:-:S10]  /*1d590*/  UMOV UR7, 0x12f00000 ;  /* 0x12f0000000077882 */ /* 0x000fd40000000000 */
.L_x_711:
        /* <DEDUP_REMOVED lines=16> */
.L_x_712:
        /* <DEDUP_REMOVED lines=16> */
.L_x_713:
        /* <DEDUP_REMOVED lines=13> */
.L_x_844:
[----:B------:R-:W-:Y:S05]  /*1d870*/  BSYNC B2 ;  /* 0x0000000000027941 */ /* 0x000fea0003800000 */
.L_x_714:
[----:B------:R-:W-:Y:S01]  /*1d880*/  BSSY B2, `(.L_x_716) ;  /* 0x000000b000027945 */ /* 0x000fe20003800000 */
[----:B------:R-:W-:Y:S02]  /*1d890*/  IMAD.MOV.U32 R14, RZ, RZ, 0x0 ;  /* 0x00000000ff0e7424 */ /* 0x000fe400078e00ff */
[----:B------:R-:W-:Y:S01]  /*1d8a0*/  IMAD.MOV.U32 R15, RZ, RZ, 0x12f00000 ;  /* 0x12f00000ff0f7424 */ /* 0x000fe200078e00ff */
[----:B------:R-:W-:Y:S06]  /*1d8b0*/  @P3 BRA `(.L_x_717) ;  /* 0x00000000001c3947 */ /* 0x000fec0003800000 */
[----:B------:R-:W2:Y:S01]  /*1d8c0*/  S2R R13, SR_TID.X ;  /* 0x00000000000d7919 */ /* 0x000ea20000002100 */
[----:B------:R-:W-:-:S04]  /*1d8d0*/  IMAD.MOV.U32 R3, RZ, RZ, 0x9000 ;  /* 0x00009000ff037424 */ /* 0x000fc800078e00ff */
[----:B------:R3:W-:Y:S01]  /*1d8e0*/  SYNCS.ARRIVE.TRANS64 RZ, [R11+URZ+0x308b0], R3 ;  /* 0x0308b0030bff79a7 */ /* 0x0007e2000800003f */
[----:B--2---:R-:W-:-:S04]  /*1d8f0*/  LOP3.LUT R13, R13, 0x1f, RZ, 0xc0, !PT ;  /* 0x0000001f0d0d7812 */ /* 0x004fc800078ec0ff */
[----:B------:R-:W-:-:S13]  /*1d900*/  ISETP.NE.AND P2, PT, R13, RZ, PT ;  /* 0x000000ff0d00720c */ /* 0x000fda0003f45270 */
[----:B---3--:R-:W-:Y:S05]  /*1d910*/  @!P2 BRA `(.L_x_717) ;  /* 0x000000000004a947 */ /* 0x008fea0003800000 */
[----:B------:R-:W-:Y:S01]  /*1d920*/  BPT.TRAP 0x1 ;  /* 0x000000040000795c */ /* 0x000fe20000300000 */
.L_x_717:
[----:B------:R-:W-:Y:S05]  /*1d930*/  BSYNC B2 ;  /* 0x0000000000027941 */ /* 0x000fea0003800000 */
.L_x_716:
[----:B------:R-:W-:Y:S01]  /*1d940*/  R2UR UR10, R20 ;  /* 0x00000000140a72ca */ /* 0x000fe200000e0000 */
[----:B------:R-:W-:Y:S01]  /*1d950*/  UIADD3 UR4, UP0, UR36, 0x670, URZ ;  /* 0x0000067024047890 */ /* 0x000fe2000ff1e03f */
[----:B------:R-:W-:Y:S01]  /*1d960*/  R2UR UR6, R14 ;  /* 0x000000000e0672ca */ /* 0x000fe200000e0000 */
[----:B01----:R-:W-:Y:S01]  /*1d970*/  VIADD R11, R11, 0x308b0 ;  /* 0x000308b00b0b7836 */ /* 0x003fe20000000000 */
[----:B------:R-:W-:Y:S01]  /*1d980*/  R2UR UR7, R15 ;  /* 0x000000000f0772ca */ /* 0x000fe200000e0000 */
[----:B------:R-:W-:Y:S01]  /*1d990*/  VIADD R3, R9, 0x400 ;  /* 0x0000040009037836 */ /* 0x000fe20000000000 */
[----:B------:R-:W-:Y:S01]  /*1d9a0*/  PLOP3.LUT P2, PT, PT, PT, PT, 0x80, 0x0 ;  /* 0x000000000000781c */ /* 0x000fe20003f4f070 */
[----:B------:R-:W-:-:S12]  /*1d9b0*/  UIADD3.X UR5, URZ, UR37, URZ, UP0, !UPT ;  /* 0x000000253f057290 */ /* 0x000fd800087fe43f */
.L_x_718:
        /* <DEDUP_REMOVED lines=15> */
.L_x_719:
        /* <DEDUP_REMOVED lines=15> */
.L_x_720:
        /* <DEDUP_REMOVED lines=10> */
.L_x_706:
[----:B------:R-:W-:Y:S05]  /*1dc40*/  BSYNC B1 ;  /* 0x0000000000017941 */ /* 0x000fea0003800000 */
.L_x_705:
[C---:B------:R-:W-:Y:S01]  /*1dc50*/  ISETP.GT.AND P3, PT, R12.reuse, R6, PT ;  /* 0x000000060c00720c */ /* 0x040fe20003f64270 */
[----:B------:R-:W-:Y:S02]  /*1dc60*/  VIADD R27, R27, 0x1 ;  /* 0x000000011b1b7836 */ /* 0x000fe40000000000 */
[----:B------:R-:W-:-:S03]  /*1dc70*/  VIADD R12, R12, 0xffffffff ;  /* 0xffffffff0c0c7836 */ /* 0x000fc60000000000 */
[----:B------:R-:W-:-:S04]  /*1dc80*/  ISETP.NE.AND P2, PT, R27, 0x2, PT ;  /* 0x000000021b00780c */ /* 0x000fc80003f45270 */
[----:B------:R-:W-:Y:S02]  /*1dc90*/  SEL R3, RZ, 0x1, P2 ;  /* 0x00000001ff037807 */ /* 0x000fe40001000000 */
[----:B------:R-:W-:Y:S02]  /*1dca0*/  SEL R27, R27, RZ, P2 ;  /* 0x000000ff1b1b7207 */ /* 0x000fe40001000000 */
[----:B------:R-:W-:Y:S01]  /*1dcb0*/  LOP3.LUT R29, R29, R3, RZ, 0x3c, !PT ;  /* 0x000000031d1d7212 */ /* 0x000fe200078e3cff */
[----:B------:R-:W-:Y:S06]  /*1dcc0*/  @P3 BRA `(.L_x_721) ;  /* 0xfffffff400b03947 */ /* 0x000fec000383ffff */
.L_x_683:
[----:B------:R-:W-:Y:S05]  /*1dcd0*/  BSYNC B0 ;  /* 0x0000000000007941 */ /* 0x000fea0003800000 */
.L_x_682:
[----:B------:R-:W-:Y:S05]  /*1dce0*/  @!P0 WARPSYNC.ALL ;  /* 0x0000000000008948 */ /* 0x000fea0003800000 */
[----:B------:R-:W-:Y:S01]  /*1dcf0*/  @!P0 BAR.SYNC.DEFER_BLOCKING 0xc, 0x180 ;  /* 0x0306000000008b1d */ /* 0x000fe20000010000 */
[----:B------:R-:W-:-:S05]  /*1dd00*/  IMAD.MOV.U32 R0, RZ, RZ, RZ ;  /* 0x000000ffff007224 */ /* 0x000fca00078e00ff */
[----:B------:R-:W-:Y:S04]  /*1dd10*/  BSSY B0, `(.L_x_722) ;  /* 0x000001e000007945 */ /* 0x000fe80003800000 */
[----:B------:R-:W-:Y:S05]  /*1dd20*/  @!P1 BRA `(.L_x_723) ;  /* 0x0000000000709947 */ /* 0x000fea0003800000 */
[----:B------:R-:W-:-:S13]  /*1dd30*/  ISETP.NE.AND P0, PT, R5, RZ, PT ;  /* 0x000000ff0500720c */ /* 0x000fda0003f05270 */
[----:B------:R-:W1:Y:S02]  /*1dd40*/  @!P0 LDC R5, c[0x0][0x9f0] ;  /* 0x00027c00ff058b82 */ /* 0x000e640000000800 */
[-C--:B-1----:R-:W-:Y:S02]  /*1dd50*/  IABS R0, R5.reuse ;  /* 0x0000000500007213 */ /* 0x082fe40000000000 */
[----:B0-----:R-:W-:Y:S02]  /*1dd60*/  IABS R8, R5 ;  /* 0x0000000500087213 */ /* 0x001fe40000000000 */
[----:B------:R-:W0:Y:S02]  /*1dd70*/  I2F.RP R9, R0 ;  /* 0x0000000000097306 */ /* 0x000e240000209400 */
[----:B------:R-:W-:-:S06]  /*1dd80*/  IADD3 R8, RZ, -R8, RZ ;  /* 0x80000008ff087210 */ /* 0x000fcc0007ffe0ff */
[----:B0-----:R-:W0:Y:S02]  /*1dd90*/  MUFU.RCP R9, R9 ;  /* 0x0000000900097308 */ /* 0x001e240000001000 */
[----:B0-----:R-:W-:-:S06]  /*1dda0*/  VIADD R10, R9, 0xffffffe ;  /* 0x0ffffffe090a7836 */ /* 0x001fcc0000000000 */
[----:B------:R-:W0:Y:S02]  /*1ddb0*/  F2I.FTZ.U32.TRUNC.NTZ R3, R10 ;  /* 0x0000000a00037305 */ /* 0x000e24000021f000 */
[----:B0-----:R-:W-:-:S04]  /*1ddc0*/  IMAD.MOV R2, RZ, RZ, -R3 ;  /* 0x000000ffff027224 */ /* 0x001fc800078e0a03 */
[----:B------:R-:W-:Y:S02]  /*1ddd0*/  IMAD R6, R2, R0, RZ ;  /* 0x0000000002067224 */ /* 0x000fe400078e02ff */
[----:B------:R-:W-:-:S04]  /*1dde0*/  IMAD.MOV.U32 R2, RZ, RZ, RZ ;  /* 0x000000ffff027224 */ /* 0x000fc800078e00ff */
[----:B------:R-:W-:Y:S01]  /*1ddf0*/  IMAD.HI.U32 R6, R3, R6, R2 ;  /* 0x0000000603067227 */ /* 0x000fe200078e0002 */
[----:B------:R-:W-:-:S04]  /*1de00*/  IADD3 R3, R4, -0x1, R5 ;  /* 0xffffffff04037810 */ /* 0x000fc80007ffe005 */
[----:B------:R-:W-:Y:S02]  /*1de10*/  IABS R2, R3 ;  /* 0x0000000300027213 */ /* 0x000fe40000000000 */
[----:B------:R-:W-:-:S03]  /*1de20*/  LOP3.LUT R3, R3, R5, RZ, 0x3c, !PT ;  /* 0x0000000503037212 */ /* 0x000fc600078e3cff */
[----:B------:R-:W-:Y:S01]  /*1de30*/  IMAD.HI.U32 R6, R6, R2, RZ ;  /* 0x0000000206067227 */ /* 0x000fe200078e00ff */
[----:B------:R-:W-:-:S03]  /*1de40*/  ISETP.GE.AND P2, PT, R3, RZ, PT ;  /* 0x000000ff0300720c */ /* 0x000fc60003f46270 */
        /* <DEDUP_REMOVED lines=10> */
.L_x_723:
[----:B------:R-:W-:Y:S05]  /*1def0*/  BSYNC B0 ;  /* 0x0000000000007941 */ /* 0x000fea0003800000 */
.L_x_722:
[-C--:B------:R-:W-:Y:S01]  /*1df00*/  IMAD R3, R7, R0.reuse, RZ ;  /* 0x0000000007037224 */ /* 0x080fe200078e02ff */
[----:B------:R-:W-:Y:S04]  /*1df10*/  BSSY B7, `(.L_x_724) ;  /* 0x0000373000077945 */ /* 0x000fe80003800000 */
[----:B------:R-:W-:Y:S01]  /*1df20*/  VIADDMNMX R2, R3, R0, R4, PT ;  /* 0x0000000003027246 */ /* 0x000fe20003800104 */
[----:B------:R1:W-:Y:S03]  /*1df30*/  STL [R1+0x8], R3 ;  /* 0x0000080301007387 */ /* 0x0003e60000100800 */
[----:B------:R-:W-:Y:S01]  /*1df40*/  ISETP.GT.AND P0, PT, R2, R3, PT ;  /* 0x000000030200720c */ /* 0x000fe20003f04270 */
[----:B------:R1:W-:-:S12]  /*1df50*/  STL [R1+0x1c], R2 ;  /* 0x00001c0201007387 */ /* 0x0003d80000100800 */
[----:B-1----:R-:W-:Y:S05]  /*1df60*/  @P0 BRA `(.L_x_725) ;  /* 0x0000000000440947 */ /* 0x002fea0003800000 */
[----:B------:R-:W1:Y:S02]  /*1df70*/  S2R R2, SR_TID.X ;  /* 0x0000000000027919 */ /* 0x000e640000002100 */
[----:B-1----:R-:W-:-:S04]  /*1df80*/  LOP3.LUT R2, R2, 0x7f, RZ, 0xc0, !PT ;  /* 0x0000007f02027812 */ /* 0x002fc800078ec0ff */
[----:B------:R-:W-:-:S13]  /*1df90*/  ISETP.NE.AND P0, PT, R2, RZ, PT ;  /* 0x000000ff0200720c */ /* 0x000fda0003f05270 */
[----:B------:R-:W-:Y:S05]  /*1dfa0*/  @P0 BRA `(.L_x_726) ;  /* 0x0000003400a40947 */ /* 0x000fea0003800000 */
[----:B------:R-:W1:Y:S01]  /*1dfb0*/  S2R R5, SR_LANEID ;  /* 0x0000000000057919 */ /* 0x000e620000000000 */
[----:B------:R-:W-:Y:S01]  /*1dfc0*/  VOTEU.ANY UR4, UPT, PT ;  /* 0x0000000000047886 */ /* 0x000fe200038e0100 */
[----:B------:R-:W2:Y:S01]  /*1dfd0*/  LDC.64 R2, c[0x0][0xc60] ;  /* 0x00031800ff027b82 */ /* 0x000ea20000000a00 */
[----:B------:R-:W1:Y:S02]  /*1dfe0*/  FLO.U32 R0, UR4 ;  /* 0x0000000400007d00 */ /* 0x000e6400080e0000 */
[----:B-1----:R-:W-:-:S06]  /*1dff0*/  ISETP.EQ.U32.AND P0, PT, R0, R5, PT ;  /* 0x000000050000720c */ /* 0x002fcc0003f02070 */
[----:B------:R-:W2:Y:S07]  /*1e000*/  POPC R5, UR4 ;  /* 0x0000000400057d09 */ /* 0x000eae0008000000 */
[----:B--2---:R-:W2:Y:S01]  /*1e010*/  @P0 ATOMG.E.ADD.STRONG.GPU PT, R3, desc[UR48][R2.64], R5 ;  /* 0x00000005020309a8 */ /* 0x004ea200081ee1f0 */
[----:B------:R-:W1:Y:S02]  /*1e020*/  S2R R4, SR_LTMASK ;  /* 0x0000000000047919 */ /* 0x000e640000003900 */
[----:B-1----:R-:W-:-:S04]  /*1e030*/  LOP3.LUT R4, R4, UR4, RZ, 0xc0, !PT ;  /* 0x0000000404047c12 */ /* 0x002fc8000f8ec0ff */
[----:B------:R-:W1:Y:S01]  /*1e040*/  POPC R7, R4 ;  /* 0x0000000400077309 */ /* 0x000e620000000000 */
[----:B--2---:R-:W1:Y:S02]  /*1e050*/  SHFL.IDX PT, R0, R3, R0, 0x1f ;  /* 0x00001f0003007589 */ /* 0x004e6400000e0000 */
[----:B-1----:R-:W-:Y:S01]  /*1e060*/  IADD3 R16, R0, UR38, R7 ;  /* 0x0000002600107c10 */ /* 0x002fe2000fffe007 */
[----:B------:R-:W-:Y:S06]  /*1e070*/  BRA `(.L_x_726) ;  /* 0x0000003400707947 */ /* 0x000fec0003800000 */
.L_x_725:
        /* <DEDUP_REMOVED lines=8> */
[----:B------:R-:W-:Y:S02]  /*1e100*/  IMAD.U32 R4, RZ, RZ, UR6 ;  /* 0x00000006ff047e24 */ /* 0x000fe4000f8e00ff */
[----:B------:R-:W1:Y:S01]  /*1e110*/  LDC.64 R2, c[0x4][R2] ;  /* 0x0100000002027b82 */ /* 0x000e620000000a00 */
[----:B------:R-:W-:Y:S02]  /*1e120*/  IMAD.U32 R5, RZ, RZ, UR7 ;  /* 0x00000007ff057e24 */ /* 0x000fe4000f8e00ff */
[----:B------:R-:W-:Y:S02]  /*1e130*/  IMAD.U32 R6, RZ, RZ, UR8 ;  /* 0x00000008ff067e24 */ /* 0x000fe4000f8e00ff */
[----:B------:R-:W-:-:S02]  /*1e140*/  IMAD.U32 R7, RZ, RZ, UR9 ;  /* 0x00000009ff077e24 */ /* 0x000fc4000f8e00ff */
[----:B------:R-:W-:Y:S02]  /*1e150*/  IMAD.U32 R10, RZ, RZ, UR4 ;  /* 0x00000004ff0a7e24 */ /* 0x000fe4000f8e00ff */
[----:B------:R-:W-:Y:S02]  /*1e160*/  IMAD.U32 R11, RZ, RZ, UR5 ;  /* 0x00000005ff0b7e24 */ /* 0x000fe4000f8e00ff */
[----:B0-----:R-:W-:Y:S02]  /*1e170*/  IMAD.MOV.U32 R8, RZ, RZ, 0x70 ;  /* 0x00000070ff087424 */ /* 0x001fe400078e00ff */
[----:B------:R-:W-:Y:S02]  /*1e180*/  IMAD.MOV.U32 R12, RZ, RZ, 0x1 ;  /* 0x00000001ff0c7424 */ /* 0x000fe400078e00ff */
[----:B------:R-:W-:-:S07]  /*1e190*/  IMAD.MOV.U32 R13, RZ, RZ, RZ ;  /* 0x000000ffff0d7224 */ /* 0x000fce00078e00ff */
[----:B------:R-:W-:-:S07]  /*1e1a0*/  LEPC R20, `(.L_x_728) ;  /* 0x000000001014794e */ /* 0x000fce0000000000 */
[----:B-1----:R-:W-:Y:S05]  /*1e1b0*/  CALL.ABS.NOINC R2 ;  /* 0x0000000002007343 */ /* 0x002fea0003c00000 */
.L_x_728:
[----:B------:R-:W-:Y:S05]  /*1e1c0*/  BSYNC B6 ;  /* 0x0000000000067941 */ /* 0x000fea0003800000 */
.L_x_727:
        /* <DEDUP_REMOVED lines=8> */
[----:B------:R1:W2:Y:S01]  /*1e250*/  LDC.64 R2, c[0x4][R25] ;  /* 0x0100000019027b82 */ /* 0x0002a20000000a00 */
[----:B------:R-:W-:Y:S02]  /*1e260*/  IMAD.U32 R4, RZ, RZ, UR6 ;  /* 0x00000006ff047e24 */ /* 0x000fe4000f8e00ff */
[----:B------:R-:W-:Y:S02]  /*1e270*/  IMAD.U32 R5, RZ, RZ, UR7 ;  /* 0x00000007ff057e24 */ /* 0x000fe4000f8e00ff */
[----:B------:R-:W-:Y:S02]  /*1e280*/  IMAD.U32 R6, RZ, RZ, UR8 ;  /* 0x00000008ff067e24 */ /* 0x000fe4000f8e00ff */
[----:B------:R-:W-:-:S02]  /*1e290*/  IMAD.U32 R7, RZ, RZ, UR9 ;  /* 0x00000009ff077e24 */ /* 0x000fc4000f8e00ff */
[----:B------:R-:W-:Y:S02]  /*1e2a0*/  IMAD.U32 R10, RZ, RZ, UR4 ;  /* 0x00000004ff0a7e24 */ /* 0x000fe4000f8e00ff */
[----:B------:R-:W-:Y:S02]  /*1e2b0*/  IMAD.U32 R11, RZ, RZ, UR5 ;  /* 0x00000005ff0b7e24 */ /* 0x000fe4000f8e00ff */
[----:B0-----:R-:W-:Y:S02]  /*1e2c0*/  IMAD.MOV.U32 R8, RZ, RZ, 0x70 ;  /* 0x00000070ff087424 */ /* 0x001fe400078e00ff */
[----:B------:R-:W-:Y:S02]  /*1e2d0*/  IMAD.MOV.U32 R12, RZ, RZ, 0x1 ;  /* 0x00000001ff0c7424 */ /* 0x000fe400078e00ff */
[----:B-1----:R-:W-:-:S07]  /*1e2e0*/  IMAD.MOV.U32 R13, RZ, RZ, RZ ;  /* 0x000000ffff0d7224 */ /* 0x002fce00078e00ff */
[----:B------:R-:W-:-:S07]  /*1e2f0*/  LEPC R20, `(.L_x_731) ;  /* 0x000000001014794e */ /* 0x000fce0000000000 */
[----:B--2---:R-:W-:Y:S05]  /*1e300*/  CALL.ABS.NOINC R2 ;  /* 0x0000000002007343 */ /* 0x004fea0003c00000 */
.L_x_731:
        /* <DEDUP_REMOVED lines=15> */
.L_x_730:
[----:B------:R-:W-:Y:S05]  /*1e400*/  BSYNC B6 ;  /* 0x0000000000067941 */ /* 0x000fea0003800000 */
.L_x_729:
[----:B------:R-:W2:Y:S01]  /*1e410*/  LDL R25, [R1+0x1c] ;  /* 0x00001c0001197983 */ /* 0x000ea20000100800 */
[----:B------:R-:W-:Y:S01]  /*1e420*/  ULDC.64 UR4, c[0x0][0x9f8] ;  /* 0x00027e0000047ab9 */ /* 0x000fe20000000a00 */
[----:B------:R-:W1:Y:S02]  /*1e430*/  LDC R6, c[0x0][0x430] ;  /* 0x00010c00ff067b82 */ /* 0x000e640000000800 */
[----:B0-----:R-:W3:Y:S01]  /*1e440*/  LDL R8, [R1+0x4] ;  /* 0x0000040001087983 */ /* 0x001ee20000100800 */
[----:B------:R-:W-:-:S03]  /*1e450*/  ISETP.NE.U32.AND P0, PT, RZ, UR4, PT ;  /* 0x00000004ff007c0c */ /* 0x000fc6000bf05070 */
[----:B------:R-:W4:Y:S01]  /*1e460*/  LDL R4, [R1+0xc] ;  /* 0x00000c0001047983 */ /* 0x000f220000100800 */
[----:B------:R-:W-:-:S03]  /*1e470*/  ISETP.NE.AND.EX P0, PT, RZ, UR5, PT, P0 ;  /* 0x00000005ff007c0c */ /* 0x000fc6000bf05300 */
[----:B------:R-:W4:Y:S04]  /*1e480*/  LDL R21, [R1+0x3c] ;  /* 0x00003c0001157983 */ /* 0x000f280000100800 */
[----:B------:R-:W4:Y:S01]  /*1e490*/  LDL.LU R20, [R1] ;  /* 0x0000000001147983 */ /* 0x000f220000300800 */
[----:B------:R-:W0:Y:S05]  /*1e4a0*/  S2R R0, SR_TID.X ;  /* 0x0000000000007919 */ /* 0x000e2a0000002100 */
[----:B------:R-:W-:Y:S01]  /*1e4b0*/  @P0 IADD3 R2, P1, R23, UR4, RZ ;  /* 0x0000000417020c10 */ /* 0x000fe2000ff3e0ff */
[----:B------:R-:W-:-:S03]  /*1e4c0*/  ULDC UR4, c[0x0][0x2f4] ;  /* 0x0000bd0000047ab9 */ /* 0x000fc60000000800 */
[----:B------:R-:W-:-:S05]  /*1e4d0*/  @P0 IADD3.X R3, R24, UR5, RZ, P1, !PT ;  /* 0x0000000518030c10 */ /* 0x000fca0008ffe4ff */
[----:B------:R0:W4:Y:S01]  /*1e4e0*/  @P0 LDG.E R31, desc[UR48][R2.64] ;  /* 0x00000030021f0981 */ /* 0x000122000c1e1900 */
[----:B------:R-:W0:Y:S01]  /*1e4f0*/  S2R R7, SR_TID.X ;  /* 0x0000000000077919 */ /* 0x000e220000002100 */
[----:B-1----:R-:W-:-:S13]  /*1e500*/  ISETP.NE.AND P1, PT, R6, 0x1, PT ;  /* 0x000000010600780c */ /* 0x002fda0003f25270 */
[----:B------:R-:W1:Y:S01]  /*1e510*/  @P1 LDC R5, c[0x0][0x434] ;  /* 0x00010d00ff051b82 */ /* 0x000e620000000800 */
[----:B0-----:R-:W-:-:S04]  /*1e520*/  LOP3.LUT R0, R0, 0x7f, RZ, 0xc0, !PT ;  /* 0x0000007f00007812 */ /* 0x001fc800078ec0ff */
[----:B------:R-:W-:-:S03]  /*1e530*/  SHF.R.U32.HI R0, RZ, 0x3, R0 ;  /* 0x00000003ff007819 */ /* 0x000fc60000011600 */
[----:B------:R-:W0:Y:S01]  /*1e540*/  @P1 LDC R2, c[0x0][0x438] ;  /* 0x00010e00ff021b82 */ /* 0x000e220000000800 */
[----:B------:R-:W-:-:S05]  /*1e550*/  IMAD.SHL.U32 R7, R7, 0x10, RZ ;  /* 0x0000001007077824 */ /* 0x000fca00078e00ff */
[----:B------:R-:W-:Y:S02]  /*1e560*/  LOP3.LUT R7, R0, 0x70, R7, 0xf8, !PT ;  /* 0x0000007000077812 */ /* 0x000fe400078ef807 */
[----:B------:R-:W-:Y:S01]  /*1e570*/  ISETP.GE.AND P2, PT, R35, UR4, PT ;  /* 0x0000000423007c0c */ /* 0x000fe2000bf46270 */
[----:B------:R-:W-:Y:S01]  /*1e580*/  UMOV UR5, 0xffffffff ;  /* 0xffffffff00057882 */ /* 0x000fe20000000000 */
[----:B--2---:R-:W-:-:S04]  /*1e590*/  VIADD R25, R25, 0xffffffff ;  /* 0xffffffff19197836 */ /* 0x004fc80000000000 */
[----:B------:R-:W-:-:S05]  /*1e5a0*/  IMAD R0, R25, 0x60, R7 ;  /* 0x0000006019007824 */ /* 0x000fca00078e0207 */
[C---:B---3--:R-:W-:Y:S01]  /*1e5b0*/  ISETP.GE.AND P0, PT, R0.reuse, R8, PT ;  /* 0x000000080000720c */ /* 0x048fe20003f06270 */
[----:B----4-:R-:W-:-:S03]  /*1e5c0*/  IMAD.IADD R0, R0, 0x1, R4 ;  /* 0x0000000100007824 */ /* 0x010fc600078e0204 */
[----:B------:R-:W-:Y:S01]  /*1e5d0*/  ISETP.GT.U32.OR P0, PT, R7, 0x5f, P0 ;  /* 0x0000005f0700780c */ /* 0x000fe20000704470 */
[----:B-1----:R-:W-:-:S04]  /*1e5e0*/  @P1 IMAD.HI.U32 R3, R0, R5, RZ ;  /* 0x0000000500031227 */ /* 0x002fc800078e00ff */
[----:B------:R-:W-:Y:S01]  /*1e5f0*/  IMAD.MOV.U32 R4, RZ, RZ, R0 ;  /* 0x000000ffff047224 */ /* 0x000fe200078e0000 */
[----:B0-----:R-:W-:-:S07]  /*1e600*/  @P1 SHF.R.U32.HI R4, RZ, R2, R3 ;  /* 0x00000002ff041219 */ /* 0x001fce0000011603 */
[----:B------:R-:W0:Y:S01]  /*1e610*/  @!P0 LDC.64 R2, c[0x0][0x428] ;  /* 0x00010a00ff028b82 */ /* 0x000e220000000a00 */
[----:B------:R-:W-:Y:S01]  /*1e620*/  IMAD.MOV R5, RZ, RZ, -R4 ;  /* 0x000000ffff057224 */ /* 0x000fe200078e0a04 */
[----:B------:R-:W-:-:S03]  /*1e630*/  SHF.R.S32.HI R8, RZ, 0x1f, R31 ;  /* 0x0000001fff087819 */ /* 0x000fc6000001141f */
[----:B------:R-:W-:Y:S01]  /*1e640*/  IMAD R0, R6, R5, R0 ;  /* 0x0000000506007224 */ /* 0x000fe200078e0200 */
[--C-:B------:R-:W-:Y:S01]  /*1e650*/  @!P0 SHF.R.S32.HI R5, RZ, 0x1f, R4.reuse ;  /* 0x0000001fff058819 */ /* 0x100fe20000011404 */
[-C--:B0-----:R-:W-:Y:S02]  /*1e660*/  @!P0 IMAD R6, R8, R2.reuse, RZ ;  /* 0x0000000208068224 */ /* 0x081fe400078e02ff */
[----:B------:R-:W-:-:S04]  /*1e670*/  @!P0 IMAD.WIDE.U32 R4, R31, R2, R4 ;  /* 0x000000021f048225 */ /* 0x000fc800078e0004 */
[----:B------:R-:W-:Y:S02]  /*1e680*/  @!P0 IMAD R6, R31, R3, R6 ;  /* 0x000000031f068224 */ /* 0x000fe400078e0206 */
[----:B------:R-:W0:Y:S02]  /*1e690*/  @!P0 LDC.64 R2, c[0x0][0x418] ;  /* 0x00010600ff028b82 */ /* 0x000e240000000a00 */
[----:B------:R-:W-:Y:S01]  /*1e6a0*/  @!P0 IMAD.IADD R6, R5, 0x1, R6 ;  /* 0x0000000105068824 */ /* 0x000fe200078e0206 */
[----:B------:R-:W-:Y:S02]  /*1e6b0*/  LOP3.LUT R20, R20, 0xfffffff7, RZ, 0xc0, !PT ;  /* 0xfffffff714147812 */ /* 0x000fe400078ec0ff */
[----:B0-----:R-:W-:-:S04]  /*1e6c0*/  @!P0 LEA R2, P1, R4, R2, 0x2 ;  /* 0x0000000204028211 */ /* 0x001fc800078210ff */
[----:B------:R-:W-:Y:S01]  /*1e6d0*/  @!P0 LEA.HI.X R3, R4, R3, R6, 0x2, P1 ;  /* 0x0000000304038211 */ /* 0x000fe200008f1406 */
[----:B------:R-:W-:Y:S01]  /*1e6e0*/  IMAD.MOV.U32 R4, RZ, RZ, RZ ;  /* 0x000000ffff047224 */ /* 0x000fe200078e00ff */
[----:B------:R-:W-:-:S05]  /*1e6f0*/  ISETP.GT.U32.AND P1, PT, R7, 0x5f, PT ;  /* 0x0000005f0700780c */ /* 0x000fca0003f24070 */
[----:B------:R0:W5:Y:S01]  /*1e700*/  @!P0 LDG.E R4, desc[UR48][R2.64] ;  /* 0x0000003002048981 */ /* 0x000162000c1e1900 */
[----:B------:R-:W-:-:S07]  /*1e710*/  ISETP.NE.AND P0, PT, R21, 0x3, PT ;  /* 0x000000031500780c */ /* 0x000fce0003f05270 */
[----:B------:R-:W-:Y:S02]  /*1e720*/  @P1 LOP3.LUT R20, R20, 0x8, RZ, 0xfc, !PT ;  /* 0x0000000814141812 */ /* 0x000fe400078efcff */
[----:B------:R-:W-:Y:S02]  /*1e730*/  ISETP.GE.AND P1, PT, R32, UR4, PT ;  /* 0x0000000420007c0c */ /* 0x000fe4000bf26270 */
[----:B------:R-:W-:-:S04]  /*1e740*/  LOP3.LUT R20, R20, 0xffffffef, RZ, 0xc0, !PT ;  /* 0xffffffef14147812 */ /* 0x000fc800078ec0ff */
[----:B------:R-:W-:-:S04]  /*1e750*/  @P0 LOP3.LUT R20, R20, 0x10, RZ, 0xfc, !PT ;  /* 0x0000001014140812 */ /* 0x000fc800078efcff */
[----:B------:R-:W-:-:S04]  /*1e760*/  LOP3.LUT R20, R20, 0xfffffffb, RZ, 0xc0, !PT ;  /* 0xfffffffb14147812 */ /* 0x000fc800078ec0ff */
[----:B------:R-:W-:Y:S02]  /*1e770*/  @P1 LOP3.LUT R20, R20, 0x4, RZ, 0xfc, !PT ;  /* 0x0000000414141812 */ /* 0x000fe400078efcff */
[----:B------:R-:W-:Y:S02]  /*1e780*/  ISETP.GE.AND P1, PT, R33, UR4, PT ;  /* 0x0000000421007c0c */ /* 0x000fe4000bf26270 */
[----:B------:R-:W-:-:S04]  /*1e790*/  LOP3.LUT R20, R20, 0xfffffffe, RZ, 0xc0, !PT ;  /* 0xfffffffe14147812 */ /* 0x000fc800078ec0ff */
[----:B------:R-:W-:-:S04]  /*1e7a0*/  LOP3.LUT R20, R20, 0xfffffffd, RZ, 0xc0, !PT ;  /* 0xfffffffd14147812 */ /* 0x000fc800078ec0ff */
[----:B------:R-:W-:-:S04]  /*1e7b0*/  @P2 LOP3.LUT R20, R20, 0x2, RZ, 0xfc, !PT ;  /* 0x0000000214142812 */ /* 0x000fc800078efcff */
[----:B------:R-:W-:Y:S01]  /*1e7c0*/  @P1 LOP3.LUT R20, R20, 0x1, RZ, 0xfc, !PT ;  /* 0x0000000114141812 */ /* 0x000fe200078efcff */
[----:B------:R0:W-:Y:S04]  /*1e7d0*/  STL [R1+0x10], R8 ;  /* 0x0000100801007387 */ /* 0x0001e80000100800 */
[----:B------:R0:W-:Y:S01]  /*1e7e0*/  STL [R1], R20 ;  /* 0x0000001401007387 */ /* 0x0001e20000100800 */
[----:B------:R-:W-:Y:S05]  /*1e7f0*/  BRA.DIV UR5, `(.L_x_732) ;  /* 0x0000004e05b87947 */ /* 0x000fea000b800000 */
.L_x_847:
[----:B------:R-:W-:Y:S05]  /*1e800*/  @!P0 BRA `(.L_x_733) ;  /* 0x0000000000048947 */ /* 0x000fea0003800000 */
[----:B------:R-:W-:Y:S01]  /*1e810*/  BPT.TRAP 0x1 ;  /* 0x000000040000795c */ /* 0x000fe20000300000 */
.L_x_733:
[----:B------:R-:W-:Y:S01]  /*1e820*/  SHF.R.S32.HI R5, RZ, 0x1f, R0 ;  /* 0x0000001fff057819 */ /* 0x000fe20000011400 */
[----:B------:R-:W-:Y:S01]  /*1e830*/  ULDC.64 UR4, c[0x0][0x328] ;  /* 0x0000ca0000047ab9 */ /* 0x000fe20000000a00 */
[----:B------:R-:W-:Y:S01]  /*1e840*/  ULDC.64 UR6, c[0x0][0x318] ;  /* 0x0000c60000067ab9 */ /* 0x000fe20000000a00 */
[----:B0-----:R-:W-:Y:S01]  /*1e850*/  IMAD.WIDE.U32 R2, R0, UR4, RZ ;  /* 0x0000000400027c25 */ /* 0x001fe2000f8e00ff */
[----:B------:R-:W-:Y:S03]  /*1e860*/  BSSY B0, `(.L_x_734) ;  /* 0x0000013000007945 */ /* 0x000fe60003800000 */
[----:B------:R-:W-:-:S04]  /*1e870*/  IMAD R6, R5, UR4, RZ ;  /* 0x0000000405067c24 */ /* 0x000fc8000f8e02ff */
[----:B------:R-:W-:Y:S01]  /*1e880*/  IMAD R6, R0, UR5, R6 ;  /* 0x0000000500067c24 */ /* 0x000fe2000f8e0206 */
        /* <DEDUP_REMOVED lines=16> */
.L_x_848:
[----:B------:R-:W-:Y:S05]  /*1e990*/  BSYNC B0 ;  /* 0x0000000000007941 */ /* 0x000fea0003800000 */
.L_x_734:
[----:B------:R-:W2:Y:S01]  /*1e9a0*/  LDL R3, [R1] ;  /* 0x0000000001037983 */ /* 0x000ea20000100800 */
[----:B------:R-:W-:Y:S01]  /*1e9b0*/  ULDC.64 UR4, c[0x0][0x300] ;  /* 0x0000c00000047ab9 */ /* 0x000fe20000000a00 */
[----:B------:R-:W-:Y:S02]  /*1e9c0*/  ULDC.64 UR6, c[0x0][0x2e8] ;  /* 0x0000ba0000067ab9 */ /* 0x000fe40000000a00 */
[----:B------:R-:W3:Y:S01]  /*1e9d0*/  LDL R9, [R1+0x4] ;  /* 0x0000040001097983 */ /* 0x000ee20000100800 */
[----:B------:R-:W-:Y:S01]  /*1e9e0*/  IMAD R5, R5, UR4, RZ ;  /* 0x0000000405057c24 */ /* 0x000fe2000f8e02ff */
[----:B------:R-:W1:Y:S03]  /*1e9f0*/  S2R R8, SR_TID.X ;  /* 0x0000000000087919 */ /* 0x000e660000002100 */
[----:B------:R-:W-:Y:S01]  /*1ea00*/  IMAD R5, R0, UR5, R5 ;  /* 0x0000000500057c24 */ /* 0x000fe2000f8e0205 */
[----:B-1----:R-:W-:-:S04]  /*1ea10*/  LOP3.LUT R8, R8, 0x7f, RZ, 0xc0, !PT ;  /* 0x0000007f08087812 */ /* 0x002fc800078ec0ff */
[----:B------:R-:W-:Y:S02]  /*1ea20*/  SHF.R.U32.HI R8, RZ, 0x3, R8 ;  /* 0x00000003ff087819 */ /* 0x000fe40000011608 */
[C---:B--2---:R-:W-:Y:S02]  /*1ea30*/  LOP3.LUT P4, RZ, R3.reuse, 0x4, RZ, 0xc0, !PT ;  /* 0x0000000403ff7812 */ /* 0x044fe4000788c0ff */
[C---:B------:R-:W-:Y:S02]  /*1ea40*/  LOP3.LUT P3, RZ, R3.reuse, 0x2, RZ, 0xc0, !PT ;  /* 0x0000000203ff7812 */ /* 0x040fe4000786c0ff */
[----:B------:R-:W-:Y:S01]  /*1ea50*/  LOP3.LUT P2, RZ, R3, 0x1, RZ, 0xc0, !PT ;  /* 0x0000000103ff7812 */ /* 0x000fe2000784c0ff */
[----:B0-----:R-:W-:Y:S01]  /*1ea60*/  IMAD.WIDE.U32 R2, R0, UR4, RZ ;  /* 0x0000000400027c25 */ /* 0x001fe2000f8e00ff */
[----:B------:R-:W-:-:S03]  /*1ea70*/  ULDC.64 UR4, c[0x0][0x310] ;  /* 0x0000c40000047ab9 */ /* 0x000fc60000000a00 */
[----:B------:R-:W-:Y:S02]  /*1ea80*/  IMAD.IADD R3, R3, 0x1, R5 ;  /* 0x0000000103037824 */ /* 0x000fe400078e0205 */
[----:B------:R-:W-:Y:S02]  /*1ea90*/  IMAD R6, R6, UR4, RZ ;  /* 0x0000000406067c24 */ /* 0x000fe4000f8e02ff */
[----:B------:R-:W-:-:S04]  /*1eaa0*/  IMAD.WIDE.U32 R2, R4, UR4, R2 ;  /* 0x0000000404027c25 */ /* 0x000fc8000f8e0002 */
[----:B------:R-:W-:Y:S01]  /*1eab0*/  IMAD R6, R4, UR5, R6 ;  /* 0x0000000504067c24 */ /* 0x000fe2000f8e0206 */
[----:B------:R-:W-:Y:S01]  /*1eac0*/  ULDC.64 UR4, c[0x0][0x308] ;  /* 0x0000c20000047ab9 */ /* 0x000fe20000000a00 */
[----:B------:R-:W-:Y:S02]  /*1ead0*/  IMAD R5, R26, 0x4800, R36 ;  /* 0x000048001a057824 */ /* 0x000fe400078e0224 */
[----:B------:R-:W-:Y:S02]  /*1eae0*/  IMAD.IADD R3, R3, 0x1, R6 ;  /* 0x0000000103037824 */ /* 0x000fe400078e0206 */
[----:B---3--:R-:W-:Y:S02]  /*1eaf0*/  IMAD R6, R25, -0x60, R9 ;  /* 0xffffffa019067824 */ /* 0x008fe400078e0209 */
[----:B------:R-:W-:Y:S01]  /*1eb00*/  IMAD.WIDE.U32 R2, R18, UR4, R2 ;  /* 0x0000000412027c25 */ /* 0x000fe2000f8e0002 */
[----:B------:R-:W-:-:S03]  /*1eb10*/  UMOV UR4, 0xffffffff ;  /* 0xffffffff00047882 */ /* 0x000fc60000000000 */
[----:B------:R-:W-:Y:S01]  /*1eb20*/  IMAD R0, R18, UR5, R3 ;  /* 0x0000000512007c24 */ /* 0x000fe2000f8e0203 */
[----:B------:R-:W-:Y:S01]  /*1eb30*/  LEA R4, P0, R2, UR6, 0x1 ;  /* 0x0000000602047c11 */ /* 0x000fe2000f8008ff */
[----:B------:R-:W-:-:S03]  /*1eb40*/  IMAD.IADD R6, R6, 0x1, -R8 ;  /* 0x0000000106067824 */ /* 0x000fc600078e0a08 */
[----:B------:R-:W-:Y:S02]  /*1eb50*/  LEA.HI.X R0, R2, UR7, R0, 0x1, P0 ;  /* 0x0000000702007c11 */ /* 0x000fe400080f0c00 */
        /* <DEDUP_REMOVED lines=55> */
[----:B0-----:R-:W-:-:S04]  /*1eed0*/  @P1 LEA R3, P0, R32, R3, 0x1 ;  /* 0x0000000320031211 */ /* 0x001fc800078008ff */
[----:B-1----:R-:W-:-:S04]  /*1eee0*/  @P1 IADD3.X R2, RZ, R2, RZ, P0, !PT ;  /* 0x00000002ff021210 */ /* 0x002fc800007fe4ff */
[----:B------:R-:W-:-:S04]  /*1eef0*/  @P1 LOP3.LUT R3, R3, R2, RZ, 0x3c, !PT ;  /* 0x0000000203031212 */ /* 0x000fc800078e3cff */
[----:B------:R-:W-:-:S04]  /*1ef00*/  @P1 LOP3.LUT R2, R3, R2, RZ, 0x3c, !PT ;  /* 0x0000000203021212 */ /* 0x000fc800078e3cff */
[----:B------:R-:W-:-:S05]  /*1ef10*/  @P1 LOP3.LUT R3, R3, R2, RZ, 0x3c, !PT ;  /* 0x0000000203031212 */ /* 0x000fca00078e3cff */
[----:B------:R-:W-:Y:S04]  /*1ef20*/  @P1 LDGSTS.E.BYPASS.LTC128B.128 [R8+0x20400], desc[UR48][R2.64], !P4 ;  /* 0x2040000002081fae */ /* 0x000fe8000e101d70 */
[----:B------:R-:W-:Y:S04]  /*1ef30*/  @P1 LDGSTS.E.BYPASS.LTC128B.128 [R8+0x23400], desc[UR48][R2.64+0x80], !P3 ;  /* 0x2340008002081fae */ /* 0x000fe8000d901d70 */
[----:B------:R0:W-:Y:S04]  /*1ef40*/  @P1 LDGSTS.E.BYPASS.LTC128B.128 [R8+0x26400], desc[UR48][R2.64+0x100], !P2 ;  /* 0x2640010002081fae */ /* 0x0001e8000d101d70 */
[----:B0-2---:R0:W1:Y:S02]  /*1ef50*/  SHFL.IDX PT, R2, R4, 0x5, 0x181f ;  /* 0x00b81f0004027f89 */ /* 0x00506400000e0000 */
.L_x_862:
        /* <DEDUP_REMOVED lines=12> */
.L_x_737:
[----:B------:R-:W-:Y:S02]  /*1f020*/  PLOP3.LUT P1, PT, P1, P0, PT, 0xa2, 0x0 ;  /* 0x000000000000781c */ /* 0x000fe40000f21472 */
[----:B------:R-:W-:-:S08]  /*1f030*/  @P0 R2UR P1, UR4, R7 ;  /* 0x00000000070402ca */ /* 0x000fd00000020000 */
[----:B------:R-:W-:-:S05]  /*1f040*/  @P0 PLOP3.LUT P0, PT, P1, PT, PT, 0x80, 0x0 ;  /* 0x000000000000081c */ /* 0x000fca0000f0f070 */
[----:B------:R-:W-:Y:S01]  /*1f050*/  @!P1 SYNCS.ARRIVE.TRANS64.RED.A0T1 RZ, [UR4+0x30830], RZ ;  /* 0x030830ffffff99a7 */ /* 0x000fe20008200404 */
[----:B------:R-:W-:Y:S07]  /*1f060*/  @!P1 ARRIVES.LDGSTSBAR.64.TRANSCNT [UR4+0x30830] ;  /* 0x03083000ff0099b0 */ /* 0x000fee0008000a84 */
[----:B------:R-:W-:Y:S05]  /*1f070*/  @P0 BRA.U.ANY `(.L_x_737) ;  /* 0xfffffffd00e80947 */ /* 0x000fea000393ffff */
[----:B------:R-:W-:Y:S01]  /*1f080*/  NOP ;  /* 0x0000000000007918 */ /* 0x000fe20000000000 */
[----:B------:R-:W2:Y:S02]  /*1f090*/  LDL R0, [R1+0x3c] ;  /* 0x00003c0001007983 */ /* 0x000ea40000100800 */
[----:B--2---:R-:W-:-:S13]  /*1f0a0*/  ISETP.NE.AND P2, PT, R0, 0x3, PT ;  /* 0x000000030000780c */ /* 0x004fda0003f45270 */
[----:B------:R-:W-:Y:S05]  /*1f0b0*/  @!P2 BRA `(.L_x_738) ;  /* 0x000000000004a947 */ /* 0x000fea0003800000 */
[----:B------:R-:W-:Y:S01]  /*1f0c0*/  BPT.TRAP 0x1 ;  /* 0x000000040000795c */ /* 0x000fe20000300000 */
.L_x_738:
[----:B-1----:R1:W5:Y:S01]  /*1f0d0*/  LDL.LU R3, [R1+0x20] ;  /* 0x0000200001037983 */ /* 0x0023620000300800 */
[----:B------:R1:W-:Y:S02]  /*1f0e0*/  SYNCS.ARRIVE.TRANS64.A1T0 RZ, [R7+URZ+0x30830], RZ ;  /* 0x030830ff07ff79a7 */ /* 0x0003e4000810003f */
[----:B------:R-:W-:Y:S05]  /*1f0f0*/  WARPSYNC.ALL ;  /* 0x0000000000007948 */ /* 0x000fea0003800000 */
[----:B------:R-:W-:Y:S01]  /*1f100*/  ULDC.64 UR6, c[0x0][0xa00] ;  /* 0x0002800000067ab9 */ /* 0x000fe20000000a00 */
[----:B------:R-:W-:Y:S01]  /*1f110*/  ULDC.64 UR4, c[0x0][0x298] ;  /* 0x0000a60000047ab9 */ /* 0x000fe20000000a00 */
[----:B------:R-:W-:Y:S01]  /*1f120*/  BAR.SYNC.DEFER_BLOCKING 0x8, 0x180 ;  /* 0x0206000000007b1d */ /* 0x000fe20000010000 */
[----:B------:R-:W-:Y:S01]  /*1f130*/  ISETP.NE.U32.AND P0, PT, RZ, UR6, PT ;  /* 0x00000006ff007c0c */ /* 0x000fe2000bf05070 */
[----:B0-----:R-:W-:Y:S01]  /*1f140*/  IMAD.WIDE.U32 R4, R34, UR4, RZ ;  /* 0x0000000422047c25 */ /* 0x001fe2000f8e00ff */
[----:B------:R-:W-:-:S02]  /*1f150*/  SHF.R.S32.HI R0, RZ, 0x1f, R34 ;  /* 0x0000001fff007819 */ /* 0x000fc40000011422 */
[----:B------:R-:W-:Y:S01]  /*1f160*/  ISETP.NE.AND.EX P0, PT, RZ, UR7, PT, P0 ;  /* 0x00000007ff007c0c */ /* 0x000fe2000bf05300 */
[----:B------:R-:W-:Y:S01]  /*1f170*/  VIADD R2, R22, 0x12400 ;  /* 0x0001240016027836 */ /* 0x000fe20000000000 */
[----:B------:R-:W-:Y:S01]  /*1f180*/  BSSY B6, `(.L_x_739) ;  /* 0x000001a000067945 */ /* 0x000fe20003800000 */
[----:B------:R-:W-:Y:S01]  /*1f190*/  IMAD R0, R0, UR4, RZ ;  /* 0x0000000400007c24 */ /* 0x000fe2000f8e02ff */
[----:B------:R-:W-:-:S03]  /*1f1a0*/  SEL R30, R30, RZ, !P0 ;  /* 0x000000ff1e1e7207 */ /* 0x000fc60004000000 */
[----:B------:R-:W-:-:S04]  /*1f1b0*/  IMAD R0, R34, UR5, R0 ;  /* 0x0000000522007c24 */ /* 0x000fc8000f8e0200 */
[----:B------:R-:W-:Y:S01]  /*1f1c0*/  IMAD.IADD R34, R5, 0x1, R0 ;  /* 0x0000000105227824 */ /* 0x000fe200078e0200 */
[----:B-----5:R-:W-:Y:S02]  /*1f1d0*/  SEL R3, R3, RZ, !P0 ;  /* 0x000000ff03037207 */ /* 0x020fe40004000000 */
[----:B------:R-:W-:-:S03]  /*1f1e0*/  LOP3.LUT P0, RZ, R2, 0x3ff, RZ, 0xc0, !PT ;  /* 0x000003ff02ff7812 */ /* 0x000fc6000780c0ff */
[----:B------:R0:W-:Y:S04]  /*1f1f0*/  STL [R1+0x30], R3 ;  /* 0x0000300301007387 */ /* 0x0001e80000100800 */
[----:B------:R0:W-:Y:S06]  /*1f200*/  STL.64 [R1+0x20], R4 ;  /* 0x0000200401007387 */ /* 0x0001ec0000100a00 */
[----:B------:R-:W-:Y:S05]  /*1f210*/  @!P0 BRA `(.L_x_740) ;  /* 0x0000000000408947 */ /* 0x000fea0003800000 */
[----:B------:R-:W-:Y:S01]  /*1f220*/  MOV R2, 0x0 ;  /* 0x0000000000027802 */ /* 0x000fe20000000f00 */
[----:B------:R-:W-:Y:S01]  /*1f230*/  ULDC.64 UR4, c[0x4][0x88] ;  /* 0x0100220000047ab9 */ /* 0x000fe20000000a00 */
[----:B------:R-:W-:Y:S01]  /*1f240*/  ULDC.64 UR6, c[0x4][0x90] ;  /* 0x0100240000067ab9 */ /* 0x000fe20000000a00 */
[----:B------:R-:W-:Y:S01]  /*1f250*/  ULDC.64 UR8, c[0x4][0x20] ;  /* 0x0100080000087ab9 */ /* 0x000fe20000000a00 */
[----:B0-----:R-:W-:Y:S02]  /*1f260*/  IMAD.U32 R4, RZ, RZ, UR4 ;  /* 0x00000004ff047e24 */ /* 0x001fe4000f8e00ff */
[----:B------:R-:W0:Y:S01]  /*1f270*/  LDC.64 R2, c[0x4][R2] ;  /* 0x0100000002027b82 */ /* 0x000e220000000a00 */
[----:B------:R-:W-:Y:S02]  /*1f280*/  IMAD.U32 R5, RZ, RZ, UR5 ;  /* 0x00000005ff057e24 */ /* 0x000fe4000f8e00ff */
[----:B------:R-:W-:Y:S02]  /*1f290*/  IMAD.U32 R6, RZ, RZ, UR6 ;  /* 0x00000006ff067e24 */ /* 0x000fe4000f8e00ff */
[----:B-1----:R-:W-:-:S02]  /*1f2a0*/  IMAD.U32 R7, RZ, RZ, UR7 ;  /* 0x00000007ff077e24 */ /* 0x002fc4000f8e00ff */
[----:B------:R-:W-:Y:S02]  /*1f2b0*/  IMAD.U32 R10, RZ, RZ, UR8 ;  /* 0x00000008ff0a7e24 */ /* 0x000fe4000f8e00ff */
[----:B------:R-:W-:Y:S02]  /*1f2c0*/  IMAD.U32 R11, RZ, RZ, UR9 ;  /* 0x00000009ff0b7e24 */ /* 0x000fe4000f8e00ff */
[----:B------:R-:W-:Y:S02]  /*1f2d0*/  IMAD.MOV.U32 R8, RZ, RZ, 0x70 ;  /* 0x00000070ff087424 */ /* 0x000fe400078e00ff */
[----:B------:R-:W-:Y:S02]  /*1f2e0*/  IMAD.MOV.U32 R12, RZ, RZ, 0x1 ;  /* 0x00000001ff0c7424 */ /* 0x000fe400078e00ff */
[----:B------:R-:W-:-:S07]  /*1f2f0*/  IMAD.MOV.U32 R13, RZ, RZ, RZ ;  /* 0x000000ffff0d7224 */ /* 0x000fce00078e00ff */
[----:B------:R-:W-:-:S07]  /*1f300*/  LEPC R20, `(.L_x_740) ;  /* 0x000000001014794e */ /* 0x000fce0000000000 */
[----:B0-----:R-:W-:Y:S05]  /*1f310*/  CALL.ABS.NOINC R2 ;  /* 0x0000000002007343 */ /* 0x001fea0003c00000 */
.L_x_740:
[----:B------:R-:W-:Y:S05]  /*1f320*/  BSYNC B6 ;  /* 0x0000000000067941 */ /* 0x000fea0003800000 */
.L_x_739:
[----:B------:R-:W2:Y:S01]  /*1f330*/  LDL.LU R20, [R1+0x30] ;  /* 0x0000300001147983 */ /* 0x000ea20000300800 */
[----:B------:R-:W-:Y:S01]  /*1f340*/  ULDC.64 UR4, c[0x0][0x2d8] ;  /* 0x0000b60000047ab9 */ /* 0x000fe20000000a00 */
[----:B------:R-:W3:Y:S02]  /*1f350*/  LDC R8, c[0x0][0x448] ;  /* 0x00011200ff087b82 */ /* 0x000ee40000000800 */
[----:B0-----:R-:W4:Y:S04]  /*1f360*/  LDL.LU.64 R2, [R1+0x20] ;  /* 0x0000200001027983 */ /* 0x001f280000300a00 */
[----:B------:R0:W5:Y:S01]  /*1f370*/  LDL R10, [R1+0x28] ;  /* 0x00002800010a7983 */ /* 0x0001620000100800 */
[----:B---3--:R-:W-:Y:S01]  /*1f380*/  ISETP.NE.AND P0, PT, R8, 0x1, PT ;  /* 0x000000010800780c */ /* 0x008fe20003f05270 */
[----:B------:R-:W-:-:S02]  /*1f390*/  IMAD.SHL.U32 R4, R17, 0x80, RZ ;  /* 0x0000008011047824 */ /* 0x000fc400078e00ff */
[----:B----4-:R-:W-:Y:S02]  /*1f3a0*/  IMAD.MOV.U32 R3, RZ, RZ, R34 ;  /* 0x000000ffff037224 */ /* 0x010fe400078e0022 */
[----:B------:R-:W-:-:S04]  /*1f3b0*/  IMAD.WIDE.U32 R2, R18, UR4, R2 ;  /* 0x0000000412027c25 */ /* 0x000fc8000f8e0002 */
[----:B------:R-:W-:Y:S01]  /*1f3c0*/  IMAD R3, R18, UR5, R3 ;  /* 0x0000000512037c24 */ /* 0x000fe2000f8e0203 */
[----:B------:R-:W-:Y:S02]  /*1f3d0*/  ULDC.64 UR4, c[0x0][0x2e0] ;  /* 0x0000b80000047ab9 */ /* 0x000fe40000000a00 */
[----:B--2---:R-:W-:Y:S02]  /*1f3e0*/  IMAD R5, R20, UR4, RZ ;  /* 0x0000000414057c24 */ /* 0x004fe4000f8e02ff */
[----:B------:R-:W2:Y:S01]  /*1f3f0*/  S2R R20, SR_TID.X ;  /* 0x0000000000147919 */ /* 0x000ea20000002100 */
[----:B------:R-:W-:-:S04]  /*1f400*/  IMAD.WIDE.U32 R2, R30, UR4, R2 ;  /* 0x000000041e027c25 */ /* 0x000fc8000f8e0002 */
[----:B------:R-:W-:Y:S01]  /*1f410*/  IMAD R0, R30, UR5, R5 ;  /* 0x000000051e007c24 */ /* 0x000fe2000f8e0205 */
[----:B------:R-:W-:Y:S01]  /*1f420*/  ULDC.64 UR4, c[0x0][0x2d0] ;  /* 0x0000b40000047ab9 */ /* 0x000fe20000000a00 */
[----:B------:R-:W1:Y:S01]  /*1f430*/  @P0 LDC R5, c[0x0][0x44c] ;  /* 0x00011300ff050b82 */ /* 0x000e620000000800 */
[----:B--2---:R-:W-:-:S04]  /*1f440*/  LOP3.LUT R20, R20, 0x7f, RZ, 0xc0, !PT ;  /* 0x0000007f14147812 */ /* 0x004fc800078ec0ff */
[----:B------:R-:W-:Y:S02]  /*1f450*/  SHF.R.U32.HI R21, RZ, 0x3, R20 ;  /* 0x00000003ff157819 */ /* 0x000fe40000011614 */
[----:B------:R-:W2:Y:S01]  /*1f460*/  S2R R20, SR_TID.X ;  /* 0x0000000000147919 */ /* 0x000ea20000002100 */
[----:B------:R-:W-:Y:S02]  /*1f470*/  IMAD.IADD R3, R3, 0x1, R0 ;  /* 0x0000000103037824 */ /* 0x000fe400078e0200 */
[----:B------:R-:W3:Y:S01]  /*1f480*/  @P0 LDC R0, c[0x0][0x450] ;  /* 0x00011400ff000b82 */ /* 0x000ee20000000800 */
[----:B--2---:R-:W-:-:S05]  /*1f490*/  IMAD.SHL.U32 R20, R20, 0x10, RZ ;  /* 0x0000001014147824 */ /* 0x004fca00078e00ff */
[----:B------:R-:W-:-:S04]  /*1f4a0*/  LOP3.LUT R20, R21, 0x70, R20, 0xf8, !PT ;  /* 0x0000007015147812 */ /* 0x000fc800078ef814 */
[----:B------:R-:W-:-:S05]  /*1f4b0*/  LOP3.LUT R6, R20, R4, RZ, 0xfc, !PT ;  /* 0x0000000414067212 */ /* 0x000fca00078efcff */
[----:B-1----:R-:W-:-:S04]  /*1f4c0*/  @P0 IMAD.HI.U32 R7, R6, R5, RZ ;  /* 0x0000000506070227 */ /* 0x002fc800078e00ff */
[----:B------:R-:W-:Y:S01]  /*1f4d0*/  IMAD.MOV.U32 R5, RZ, RZ, R6 ;  /* 0x000000ffff057224 */ /* 0x000fe200078e0006 */
[----:B---3--:R-:W-:Y:S01]  /*1f4e0*/  @P0 SHF.R.U32.HI R5, RZ, R0, R7 ;  /* 0x00000000ff050219 */ /* 0x008fe20000011607 */
[----:B------:R-:W1:Y:S04]  /*1f4f0*/  S2R R20, SR_TID.X ;  /* 0x0000000000147919 */ /* 0x000e680000002100 */
        /* <DEDUP_REMOVED lines=12> */
[----:B------:R-:W-:Y:S02]  /*1f5c0*/  ULDC.64 UR4, c[0x0][0x280] ;  /* 0x0000a00000047ab9 */ /* 0x000fe40000000a00 */
[----:B------:R-:W-:Y:S01]  /*1f5d0*/  LEA R0, P0, R2, UR4, 0x1 ;  /* 0x0000000402007c11 */ /* 0x000fe2000f8008ff */
[----:B------:R-:W-:Y:S01]  /*1f5e0*/  IMAD.IADD R5, R3, 0x1, R5 ;  /* 0x0000000103057824 */ /* 0x000fe200078e0205 */
[----:B------:R-:W-:Y:S01]  /*1f5f0*/  ULDC UR4, c[0x0][0x2b8] ;  /* 0x0000ae0000047ab9 */ /* 0x000fe20000000800 */
[----:B-1----:R-:W-:-:S03]  /*1f600*/  LOP3.LUT R20, R20, 0x7f, RZ, 0xc0, !PT ;  /* 0x0000007f14147812 */ /* 0x002fc600078ec0ff */
[----:B------:R-:W-:Y:S01]  /*1f610*/  LEA.HI.X R5, R2, UR5, R5, 0x1, P0 ;  /* 0x0000000502057c11 */ /* 0x000fe200080f0c05 */
[----:B------:R-:W-:Y:S01]  /*1f620*/  UMOV UR5, 0xffffffff ;  /* 0xffffffff00057882 */ /* 0x000fe20000000000 */
[----:B------:R-:W-:Y:S02]  /*1f630*/  ISETP.GE.AND P3, PT, R32, UR4, PT ;  /* 0x0000000420007c0c */ /* 0x000fe4000bf66270 */
[----:B------:R-:W-:Y:S02]  /*1f640*/  ISETP.GE.AND P2, PT, R35, UR4, PT ;  /* 0x0000000423007c0c */ /* 0x000fe4000bf46270 */
[----:B------:R-:W-:Y:S02]  /*1f650*/  ISETP.GE.AND P0, PT, R33, UR4, PT ;  /* 0x0000000421007c0c */ /* 0x000fe4000bf06270 */
[----:B------:R-:W-:Y:S01]  /*1f660*/  SHF.R.U32.HI R9, RZ, 0x3, R20 ;  /* 0x00000003ff097819 */ /* 0x000fe20000011614 */
[----:B0-----:R-:W-:Y:S10]  /*1f670*/  BRA.DIV UR5, `(.L_x_741) ;  /* 0x0000004a05887947 */ /* 0x001ff4000b800000 */
[----:B------:R-:W0:Y:S01]  /*1f680*/  SHFL.IDX PT, R3, R0, RZ, 0x181f ;  /* 0x00181fff00037589 */ /* 0x000e2200000e0000 */
[----:B-----5:R-:W-:Y:S02]  /*1f690*/  IMAD R6, R10, R8, RZ ;  /* 0x000000080a067224 */ /* 0x020fe400078e02ff */
[----:B------:R-:W-:Y:S01]  /*1f6a0*/  IMAD.IADD R4, R9, 0x1, R4 ;  /* 0x0000000109047824 */ /* 0x000fe200078e0204 */
[----:B------:R-:W1:Y:S04]  /*1f6b0*/  SHFL.IDX PT, R2, R5, RZ, 0x181f ;  /* 0x00181fff05027589 */ /* 0x000e6800000e0000 */
[----:B------:R-:W-:Y:S01]  /*1f6c0*/  ISETP.GE.AND P1, PT, R4, R6, PT ;  /* 0x000000060400720c */ /* 0x000fe20003f26270 */
[----:B------:R-:W-:-:S12]  /*1f6d0*/  SHFL.IDX PT, R14, R0, 0x7, 0x181f ;  /* 0x00f81f00000e7f89 */ /* 0x000fd800000e0000 */
[----:B0-----:R-:W-:-:S05]  /*1f6e0*/  @!P1 LEA R7, P4, R32, R3, 0x1 ;  /* 0x0000000320079211 */ /* 0x001fca00078808ff */
[----:B-1----:R-:W-:Y:S02]  /*1f6f0*/  @!P1 IMAD.X R3, RZ, RZ, R2, P4 ;  /* 0x000000ffff039224 */ /* 0x002fe400020e0602 */
[----:B------:R-:W-:Y:S02]  /*1f700*/  @!P1 IMAD.MOV.U32 R2, RZ, RZ, R7 ;  /* 0x000000ffff029224 */ /* 0x000fe400078e0007 */
[----:B------:R-:W-:-:S03]  /*1f710*/  VIADD R7, R4, 0x10 ;  /* 0x0000001004077836 */ /* 0x000fc60000000000 */
[----:B------:R-:W-:Y:S04]  /*1f720*/  @!P1 LDGSTS.E.BYPASS.LTC128B.128 [R37+0x12400], desc[UR48][R2.64], !P3 ;  /* 0x1240000002259fae */ /* 0x000fe8000d901d70 */
[----:B------:R-:W-:Y:S04]  /*1f730*/  @!P1 LDGSTS.E.BYPASS.LTC128B.128 [R37+0x16400], desc[UR48][R2.64+0x80], !P2 ;  /* 0x1640008002259fae */ /* 0x000fe8000d101d70 */
[----:B------:R0:W-:Y:S01]  /*1f740*/  @!P1 LDGSTS.E.BYPASS.LTC128B.128 [R37+0x1a400], desc[UR48][R2.64+0x100], !P0 ;  /* 0x1a40010002259fae */ /* 0x0001e2000c101d70 */
[----:B------:R-:W-:-:S03]  /*1f750*/  ISETP.GE.AND P1, PT, R7, R6, PT ;  /* 0x000000060700720c */ /* 0x000fc60003f26270 */
[----:B0-----:R-:W0:Y:S04]  /*1f760*/  SHFL.IDX PT, R3, R0, 0x1, 0x181f ;  /* 0x00381f0000037f89 */ /* 0x001e2800000e0000 */
[----:B------:R-:W1:Y:S06]  /*1f770*/  SHFL.IDX PT, R2, R5, 0x1, 0x181f ;  /* 0x00381f0005027f89 */ /* 0x000e6c00000e0000 */
[----:B0-----:R-:W-:-:S05]  /*1f780*/  @!P1 LEA R7, P4, R32, R3, 0x1 ;  /* 0x0000000320079211 */ /* 0x001fca00078808ff */
[----:B-1----:R-:W-:Y:S01]  /*1f790*/  @!P1 IMAD.X R8, RZ, RZ, R2, P4 ;  /* 0x000000ffff089224 */ /* 0x002fe200020e0602 */
[----:B------:R-:W-:Y:S01]  /*1f7a0*/  @!P1 MOV R2, R7 ;  /* 0x0000000700029202 */ /* 0x000fe20000000f00 */
[----:B------:R-:W-:Y:S02]  /*1f7b0*/  VIADD R7, R4, 0x20 ;  /* 0x0000002004077836 */ /* 0x000fe40000000000 */
[----:B------:R-:W-:-:S05]  /*1f7c0*/  @!P1 IMAD.MOV.U32 R3, RZ, RZ, R8 ;  /* 0x000000ffff039224 */ /* 0x000fca00078e0008 */
[----:B------:R-:W-:Y:S04]  /*1f7d0*/  @!P1 LDGSTS.E.BYPASS.LTC128B.128 [R37+0x12c00], desc[UR48][R2.64], !P3 ;  /* 0x12c0000002259fae */ /* 0x000fe8000d901d70 */
[----:B------:R-:W-:Y:S04]  /*1f7e0*/  @!P1 LDGSTS.E.BYPASS.LTC128B.128 [R37+0x16c00], desc[UR48][R2.64+0x80], !P2 ;  /* 0x16c0008002259fae */ /* 0x000fe8000d101d70 */
[----:B------:R0:W-:Y:S01]  /*1f7f0*/  @!P1 LDGSTS.E.BYPASS.LTC128B.128 [R37+0x1ac00], desc[UR48][R2.64+0x100], !P0 ;  /* 0x1ac0010002259fae */ /* 0x0001e2000c101d70 */
[----:B------:R-:W-:-:S03]  /*1f800*/  ISETP.GE.AND P1, PT, R7, R6, PT ;  /* 0x000000060700720c */ /* 0x000fc60003f26270 */
[----:B0-----:R-:W0:Y:S04]  /*1f810*/  SHFL.IDX PT, R3, R0, 0x2, 0x181f ;  /* 0x00581f0000037f89 */ /* 0x001e2800000e0000 */
[----:B------:R-:W1:Y:S06]  /*1f820*/  SHFL.IDX PT, R2, R5, 0x2, 0x181f ;  /* 0x00581f0005027f89 */ /* 0x000e6c00000e0000 */
[----:B0-----:R-:W-:-:S05]  /*1f830*/  @!P1 LEA R7, P4, R32, R3, 0x1 ;  /* 0x0000000320079211 */ /* 0x001fca00078808ff */
[----:B-1----:R-:W-:Y:S02]  /*1f840*/  @!P1 IMAD.X R8, RZ, RZ, R2, P4 ;  /* 0x000000ffff089224 */ /* 0x002fe400020e0602 */
[----:B------:R-:W-:Y:S02]  /*1f850*/  @!P1 IMAD.MOV.U32 R2, RZ, RZ, R7 ;  /* 0x000000ffff029224 */ /* 0x000fe400078e0007 */
        /* <DEDUP_REMOVED lines=40> */
[----:B------:R-:W1:Y:S04]  /*1fae0*/  SHFL.IDX PT, R2, R5, 0x6, 0x181f ;  /* 0x00d81f0005027f89 */ /* 0x000e6800000e0000 */
[----:B------:R-:W2:Y:S02]  /*1faf0*/  SHFL.IDX PT, R5, R5, 0x7, 0x181f ;  /* 0x00f81f0005057f89 */ /* 0x000ea400000e0000 */
[----:B0-----:R-:W-:-:S05]  /*1fb00*/  @!P1 LEA R7, P4, R32, R3, 0x1 ;  /* 0x0000000320079211 */ /* 0x001fca00078808ff */
[----:B-1----:R-:W-:Y:S02]  /*1fb10*/  @!P1 IMAD.X R8, RZ, RZ, R2, P4 ;  /* 0x000000ffff089224 */ /* 0x002fe400020e0602 */
[----:B------:R-:W-:Y:S02]  /*1fb20*/  @!P1 IMAD.MOV.U32 R2, RZ, RZ, R7 ;  /* 0x000000ffff029224 */ /* 0x000fe400078e0007 */
[----:B------:R-:W-:-:S05]  /*1fb30*/  @!P1 IMAD.MOV.U32 R3, RZ, RZ, R8 ;  /* 0x000000ffff039224 */ /* 0x000fca00078e0008 */
[----:B------:R0:W-:Y:S04]  /*1fb40*/  @!P1 LDGSTS.E.BYPASS.LTC128B.128 [R37+0x15400], desc[UR48][R2.64], !P3 ;  /* 0x1540000002259fae */ /* 0x0001e8000d901d70 */
[----:B------:R0:W-:Y:S04]  /*1fb50*/  @!P1 LDGSTS.E.BYPASS.LTC128B.128 [R37+0x19400], desc[UR48][R2.64+0x80], !P2 ;  /* 0x1940008002259fae */ /* 0x0001e8000d101d70 */
[----:B--2---:R0:W-:Y:S02]  /*1fb60*/  @!P1 LDGSTS.E.BYPASS.LTC128B.128 [R37+0x1d400], desc[UR48][R2.64+0x100], !P0 ;  /* 0x1d40010002259fae */ /* 0x0041e4000c101d70 */
.L_x_879:
[----:B0-----:R-:W-:Y:S01]  /*1fb70*/  VIADD R3, R4, 0x70 ;  /* 0x0000007004037836 */ /* 0x001fe20000000000 */
[----:B------:R-:W-:Y:S04]  /*1fb80*/  BSSY B0, `(.L_x_742) ;  /* 0x000000b000007945 */ /* 0x000fe80003800000 */
[----:B------:R-:W-:-:S13]  /*1fb90*/  ISETP.GE.AND P1, PT, R3, R6, PT ;  /* 0x000000060300720c */ /* 0x000fda0003f26270 */
[----:B------:R-:W-:Y:S05]  /*1fba0*/  @P1 BRA `(.L_x_743) ;  /* 0x0000000000201947 */ /* 0x000fea0003800000 */
[----:B------:R-:W-:-:S05]  /*1fbb0*/  LEA R2, P1, R32, R14, 0x1 ;  /* 0x0000000e20027211 */ /* 0x000fca00078208ff */
[----:B------:R-:W-:-:S05]  /*1fbc0*/  IMAD.X R3, RZ, RZ, R5, P1 ;  /* 0x000000ffff037224 */ /* 0x000fca00008e0605 */
[----:B------:R-:W-:Y:S01]  /*1fbd0*/  @!PT LDS RZ, [RZ] ;  /* 0x00000000fffff984 */ /* 0x000fe20000000800 */
[----:B------:R-:W-:Y:S01]  /*1fbe0*/  @!PT LDS RZ, [RZ] ;  /* 0x00000000fffff984 */ /* 0x000fe20000000800 */
[----:B------:R-:W-:Y:S01]  /*1fbf0*/  @!PT LDS RZ, [RZ] ;  /* 0x00000000fffff984 */ /* 0x000fe20000000800 */
[----:B------:R0:W-:Y:S04]  /*1fc00*/  LDGSTS.E.BYPASS.LTC128B.128 [R37+0x15c00], desc[UR48][R2.64], !P3 ;  /* 0x15c0000002257fae */ /* 0x0001e8000d901d70 */
[----:B------:R0:W-:Y:S04]  /*1fc10*/  LDGSTS.E.BYPASS.LTC128B.128 [R37+0x19c00], desc[UR48][R2.64+0x80], !P2 ;  /* 0x19c0008002257fae */ /* 0x0001e8000d101d70 */
[----:B------:R0:W-:Y:S02]  /*1fc20*/  LDGSTS.E.BYPASS.LTC128B.128 [R37+0x1dc00], desc[UR48][R2.64+0x100], !P0 ;  /* 0x1dc0010002257fae */ /* 0x0001e4000c101d70 */
.L_x_743:
[----:B------:R-:W-:Y:S05]  /*1fc30*/  BSYNC B0 ;  /* 0x0000000000007941 */ /* 0x000fea0003800000 */
.L_x_742:
[----:B------:R-:W-:Y:S01]  /*1fc40*/  NOP ;  /* 0x0000000000007918 */ /* 0x000fe20000000000 */
[----:B------:R-:W-:-:S13]  /*1fc50*/  PLOP3.LUT P0, PT, PT, PT, PT, 0x80, 0x0 ;  /* 0x000000000000781c */ /* 0x000fda0003f0f070 */
.L_x_744:
[----:B------:R-:W-:Y:S02]  /*1fc60*/  PLOP3.LUT P1, PT, P1, P0, PT, 0xa2, 0x0 ;  /* 0x000000000000781c */ /* 0x000fe40000f21472 */
[----:B------:R-:W-:-:S08]  /*1fc70*/  @P0 R2UR P1, UR4, R22 ;  /* 0x00000000160402ca */ /* 0x000fd00000020000 */
[----:B------:R-:W-:-:S05]  /*1fc80*/  @P0 PLOP3.LUT P0, PT, P1, PT, PT, 0x80, 0x0 ;  /* 0x000000000000081c */ /* 0x000fca0000f0f070 */
[----:B------:R-:W-:Y:S01]  /*1fc90*/  @!P1 SYNCS.ARRIVE.TRANS64.RED.A0T1 RZ, [UR4+0x30800], RZ ;  /* 0x030800ffffff99a7 */ /* 0x000fe20008200404 */
[----:B------:R-:W-:Y:S07]  /*1fca0*/  @!P1 ARRIVES.LDGSTSBAR.64.TRANSCNT [UR4+0x30800] ;  /* 0x03080000ff0099b0 */ /* 0x000fee0008000a84 */
[----:B------:R-:W-:Y:S05]  /*1fcb0*/  @P0 BRA.U.ANY `(.L_x_744) ;  /* 0xfffffffd00e80947 */ /* 0x000fea000393ffff */
[----:B0-----:R-:W2:Y:S02]  /*1fcc0*/  LDL.LU R2, [R1+0x2c] ;  /* 0x00002c0001027983 */ /* 0x001ea40000300800 */
[----:B--2---:R-:W-:-:S05]  /*1fcd0*/  VIADD R2, R2, 0x1 ;  /* 0x0000000102027836 */ /* 0x004fca0000000000 */
[----:B------:R0:W-:Y:S01]  /*1fce0*/  STL [R1+0x2c], R2 ;  /* 0x00002c0201007387 */ /* 0x0001e20000100800 */
[----:B------:R-:W-:-:S04]  /*1fcf0*/  LEA.HI R0, R2, R2, RZ, 0x1 ;  /* 0x0000000202007211 */ /* 0x000fc800078f08ff */
[----:B------:R-:W-:-:S05]  /*1fd00*/  LOP3.LUT R0, R0, 0xfffffffe, RZ, 0xc0, !PT ;  /* 0xfffffffe00007812 */ /* 0x000fca00078ec0ff */
[----:B------:R-:W-:-:S05]  /*1fd10*/  IMAD.IADD R0, R2, 0x1, -R0 ;  /* 0x0000000102007824 */ /* 0x000fca00078e0a00 */
[----:B------:R-:W-:Y:S01]  /*1fd20*/  SHF.L.U32 R3, R0, 0x1f, RZ ;  /* 0x0000001f00037819 */ /* 0x000fe200000006ff */
[----:B------:R-:W-:Y:S01]  /*1fd30*/  NOP ;  /* 0x0000000000007918 */ /* 0x000fe20000000000 */
[----:B0-----:R-:W2:Y:S01]  /*1fd40*/  LDL.LU R2, [R1+0x1c] ;  /* 0x00001c0001027983 */ /* 0x001ea20000300800 */
[----:B------:R0:W-:Y:S01]  /*1fd50*/  SYNCS.ARRIVE.TRANS64.A1T0 RZ, [R22+URZ+0x30800], RZ ;  /* 0x030800ff16ff79a7 */ /* 0x0001e2000810003f */
[----:B------:R-:W-:Y:S01]  /*1fd60*/  BSSY B0, `(.L_x_745) ;  /* 0x0000004000007945 */ /* 0x000fe20003800000 */
[----:B------:R-:W1:Y:S01]  /*1fd70*/  SYNCS.PHASECHK.TRANS64.TRYWAIT P0, [R22+URZ+0x30820], R3 ;  /* 0x03082003160075a7 */ /* 0x000e62000800017f */
[----:B--2---:R-:W-:Y:S02]  /*1fd80*/  VIADD R6, R2, 0xfffffffe ;  /* 0xfffffffe02067836 */ /* 0x004fe40000000000 */
[----:B01----:R-:W-:Y:S05]  /*1fd90*/  @!P0 BRA `(.L_x_746) ;  /* 0x0000004c00788947 */ /* 0x003fea0003800000 */
.L_x_880:
[----:B------:R-:W-:Y:S05]  /*1fda0*/  BSYNC B0 ;  /* 0x0000000000007941 */ /* 0x000fea0003800000 */
.L_x_745:
[----:B------:R-:W2:Y:S01]  /*1fdb0*/  LDL R0, [R1+0x8] ;  /* 0x0000080001007983 */ /* 0x000ea20000100800 */
[----:B------:R-:W-:Y:S01]  /*1fdc0*/  BSSY B0, `(.L_x_747) ;  /* 0x000010a000007945 */ /* 0x000fe20003800000 */
[----:B--2---:R-:W-:-:S13]  /*1fdd0*/  ISETP.GE.AND P0, PT, R6, R0, PT ;  /* 0x000000000600720c */ /* 0x004fda0003f06270 */
        /* <DEDUP_REMOVED lines=8> */
.L_x_761:
[----:B------:R-:W2:Y:S01]  /*1fe60*/  LDL R2, [R1+0xc] ;  /* 0x00000c0001027983 */ /* 0x000ea20000100800 */
[----:B------:R-:W1:Y:S03]  /*1fe70*/  LDC R9, c[0x0][0x430] ;  /* 0x00010c00ff097b82 */ /* 0x000e660000000800 */
[----:B------:R-:W3:Y:S04]  /*1fe80*/  LDL R7, [R1+0x10] ;  /* 0x0000100001077983 */ /* 0x000ee80000100800 */
[----:B------:R-:W4:Y:S01]  /*1fe90*/  LDL R8, [R1+0x3c] ;  /* 0x00003c0001087983 */ /* 0x000f220000100800 */
[----:B------:R-:W0:Y:S01]  /*1fea0*/  S2R R0, SR_TID.X ;  /* 0x0000000000007919 */ /* 0x000e220000002100 */
[----:B------:R-:W0:Y:S01]  /*1feb0*/  S2R R5, SR_TID.X ;  /* 0x0000000000057919 */ /* 0x000e220000002100 */
[----:B-1----:R-:W-:-:S13]  /*1fec0*/  ISETP.NE.AND P0, PT, R9, 0x1, PT ;  /* 0x000000010900780c */ /* 0x002fda0003f05270 */
[----:B0-----:R-:W0:Y:S01]  /*1fed0*/  @P0 LDC R3, c[0x0][0x434] ;  /* 0x00010d00ff030b82 */ /* 0x001e220000000800 */
[----:B------:R-:W-:-:S04]  /*1fee0*/  LOP3.LUT R0, R0, 0x7f, RZ, 0xc0, !PT ;  /* 0x0000007f00007812 */ /* 0x000fc800078ec0ff */
[----:B------:R-:W-:Y:S01]  /*1fef0*/  SHF.R.U32.HI R0, RZ, 0x3, R0 ;  /* 0x00000003ff007819 */ /* 0x000fe20000011600 */
[----:B------:R-:W-:-:S05]  /*1ff00*/  IMAD.SHL.U32 R5, R5, 0x10, RZ ;  /* 0x0000001005057824 */ /* 0x000fca00078e00ff */
[----:B------:R-:W-:Y:S02]  /*1ff10*/  LOP3.LUT R5, R0, 0x70, R5, 0xf8, !PT ;  /* 0x0000007000057812 */ /* 0x000fe400078ef805 */
[----:B------:R-:W1:Y:S02]  /*1ff20*/  @P0 LDC R0, c[0x0][0x438] ;  /* 0x00010e00ff000b82 */ /* 0x000e640000000800 */
[----:B------:R-:W-:Y:S01]  /*1ff30*/  ISETP.GT.U32.AND P4, PT, R5, 0x5f, PT ;  /* 0x0000005f0500780c */ /* 0x000fe20003f84070 */
[----:B------:R-:W-:Y:S01]  /*1ff40*/  VIADD R26, R10, 0x1 ;  /* 0x000000010a1a7836 */ /* 0x000fe20000000000 */
[----:B------:R-:W-:Y:S05]  /*1ff50*/  YIELD ;  /* 0x0000000000007946 */ /* 0x000fea0003800000 */
[----:B------:R-:W-:-:S02]  /*1ff60*/  IMAD.MOV.U32 R25, RZ, RZ, R6 ;  /* 0x000000ffff197224 */ /* 0x000fc400078e0006 */
[----:B--2---:R-:W-:-:S04]  /*1ff70*/  IMAD R4, R6, 0x60, R2 ;  /* 0x0000006006047824 */ /* 0x004fc800078e0202 */
[----:B------:R-:W-:-:S04]  /*1ff80*/  IMAD.IADD R4, R5, 0x1, R4 ;  /* 0x0000000105047824 */ /* 0x000fc800078e0204 */
[----:B0-----:R-:W-:-:S04]  /*1ff90*/  @P0 IMAD.HI.U32 R3, R4, R3, RZ ;  /* 0x0000000304030227 */ /* 0x001fc800078e00ff */
[----:B------:R-:W-:Y:S01]  /*1ffa0*/  IMAD.MOV.U32 R2, RZ, RZ, R4 ;  /* 0x000000ffff027224 */ /* 0x000fe200078e0004 */
[----:B-1----:R-:W-:-:S05]  /*1ffb0*/  @P0 SHF.R.U32.HI R2, RZ, R0, R3 ;  /* 0x00000000ff020219 */ /* 0x002fca0000011603 */
[----:B------:R-:W-:-:S04]  /*1ffc0*/  IMAD.MOV R0, RZ, RZ, -R2 ;  /* 0x000000ffff007224 */ /* 0x000fc800078e0a02 */
[----:B------:R-:W-:Y:S02]  /*1ffd0*/  IMAD R9, R9, R0, R4 ;  /* 0x0000000009097224 */ /* 0x000fe400078e0204 */
[----:B------:R-:W0:Y:S01]  /*1ffe0*/  @!P4 LDC.64 R4, c[0x0][0x428] ;  /* 0x00010a00ff04cb82 */ /* 0x000e220000000a00 */
[----:B------:R-:W-:-:S03]  /*1fff0*/  @!P4 SHF.R.S32.HI R3, RZ, 0x1f, R2 ;  /* 0x0000001fff03c819 */ /* 0x000fc60000011402 */
[----:B0-----:R-:W-:-:S04]  /*20000*/  @!P4 IMAD.WIDE.U32 R2, R31, R4, R2 ;  /* 0x000000041f02c225 */ /* 0x001fc800078e0002 */
[----:B---3--:R-:W-:-:S04]  /*20010*/  @!P4 IMAD R4, R7, R4, RZ ;  /* 0x000000040704c224 */ /* 0x008fc800078e02ff */
[----:B------:R-:W-:Y:S02]  /*20020*/  @!P4 IMAD R7, R31, R5, R4 ;  /* 0x000000051f07c224 */ /* 0x000fe400078e0204 */
[----:B------:R-:W0:Y:S02]  /*20030*/  @!P4 LDC.64 R4, c[0x0][0x418] ;  /* 0x00010600ff04cb82 */ /* 0x000e240000000a00 */
[----:B------:R-:W-:Y:S01]  /*20040*/  @!P4 IMAD.IADD R0, R7, 0x1, R3 ;  /* 0x000000010700c824 */ /* 0x000fe200078e0203 */
[----:B0-----:R-:W-:-:S04]  /*20050*/  @!P4 LEA R4, P0, R2, R4, 0x2 ;  /* 0x000000040204c211 */ /* 0x001fc800078010ff */
[----:B------:R-:W-:Y:S01]  /*20060*/  @!P4 LEA.HI.X R5, R2, R5, R0, 0x2, P0 ;  /* 0x000000050205c211 */ /* 0x000fe200000f1400 */
[----:B------:R-:W-:-:S06]  /*20070*/  IMAD.MOV.U32 R0, RZ, RZ, RZ ;  /* 0x000000ffff007224 */ /* 0x000fcc00078e00ff */
[----:B------:R0:W5:Y:S01]  /*20080*/  @!P4 LDG.E R0, desc[UR48][R4.64] ;  /* 0x000000300400c981 */ /* 0x000162000c1e1900 */
[----:B----4-:R-:W-:Y:S02]  /*20090*/  ISETP.NE.AND P4, PT, R8, 0x3, PT ;  /* 0x000000030800780c */ /* 0x010fe40003f85270 */
[----:B------:R-:W-:-:S04]  /*200a0*/  ISETP.NE.AND P0, PT, R26, 0x2, PT ;  /* 0x000000021a00780c */ /* 0x000fc80003f05270 */
[----:B------:R-:W-:Y:S02]  /*200b0*/  SEL R28, RZ, 0x1, P0 ;  /* 0x00000001ff1c7807 */ /* 0x000fe40000000000 */
[----:B------:R-:W-:Y:S02]  /*200c0*/  SEL R26, R26, RZ, P0 ;  /* 0x000000ff1a1a7207 */ /* 0x000fe40000000000 */
[----:B------:R-:W-:-:S03]  /*200d0*/  LOP3.LUT R28, R17, R28, RZ, 0x3c, !PT ;  /* 0x0000001c111c7212 */ /* 0x000fc600078e3cff */
[----:B0-----:R-:W-:Y:S05]  /*200e0*/  @!P4 BRA `(.L_x_749) ;  /* 0x000000000004c947 */ /* 0x001fea0003800000 */
[----:B------:R-:W-:Y:S01]  /*200f0*/  BPT.TRAP 0x1 ;  /* 0x000000040000795c */ /* 0x000fe20000300000 */
.L_x_749:
[----:B------:R-:W-:Y:S01]  /*20100*/  IMAD R7, R26, 0x8, R22 ;  /* 0x000000081a077824 */ /* 0x000fe200078e0216 */
[----:B------:R-:W-:Y:S01]  /*20110*/  SHF.L.U32 R2, R28, 0x1f, RZ ;  /* 0x0000001f1c027819 */ /* 0x000fe200000006ff */
[----:B------:R-:W-:Y:S03]  /*20120*/  BSSY B1, `(.L_x_750) ;  /* 0x0000003000017945 */ /* 0x000fe60003800000 */
[----:B------:R-:W0:Y:S02]  /*20130*/  SYNCS.PHASECHK.TRANS64.TRYWAIT P0, [R7+URZ+0x30840], R2 ;  /* 0x03084002070075a7 */ /* 0x000e24000800017f */
[----:B0-----:R-:W-:Y:S05]  /*20140*/  @!P0 BRA `(.L_x_751) ;  /* 0x0000004800a08947 */ /* 0x001fea0003800000 */
.L_x_881:
[----:B------:R-:W-:Y:S05]  /*20150*/  BSYNC B1 ;  /* 0x0000000000017941 */ /* 0x000fea0003800000 */
.L_x_750:
[----:B------:R-:W2:Y:S01]  /*20160*/  LDL R3, [R1] ;  /* 0x0000000001037983 */ /* 0x000ea20000100800 */
[----:B------:R-:W-:Y:S01]  /*20170*/  SHF.R.S32.HI R20, RZ, 0x1f, R9 ;  /* 0x0000001fff147819 */ /* 0x000fe20000011409 */
[----:B------:R-:W-:Y:S01]  /*20180*/  ULDC.64 UR4, c[0x0][0x300] ;  /* 0x0000c00000047ab9 */ /* 0x000fe20000000a00 */
[----:B-----5:R-:W-:Y:S01]  /*20190*/  SHF.R.S32.HI R21, RZ, 0x1f, R0 ;  /* 0x0000001fff157819 */ /* 0x020fe20000011400 */
[----:B------:R-:W-:Y:S01]  /*201a0*/  ULDC.64 UR6, c[0x0][0x2e8] ;  /* 0x0000ba0000067ab9 */ /* 0x000fe20000000a00 */
[----:B------:R-:W-:Y:S02]  /*201b0*/  IMAD R5, R26, 0x4800, R36 ;  /* 0x000048001a057824 */ /* 0x000fe400078e0224 */
[----:B------:R-:W-:-:S04]  /*201c0*/  IMAD R4, R20, UR4, RZ ;  /* 0x0000000414047c24 */ /* 0x000fc8000f8e02ff */
[----:B------:R-:W-:Y:S01]  /*201d0*/  IMAD R4, R9, UR5, R4 ;  /* 0x0000000509047c24 */ /* 0x000fe2000f8e0204 */
[C---:B--2---:R-:W-:Y:S02]  /*201e0*/  LOP3.LUT P5, RZ, R3.reuse, 0x2, RZ, 0xc0, !PT ;  /* 0x0000000203ff7812 */ /* 0x044fe400078ac0ff */
[----:B------:R-:W-:Y:S01]  /*201f0*/  LOP3.LUT P4, RZ, R3, 0x1, RZ, 0xc0, !PT ;  /* 0x0000000103ff7812 */ /* 0x000fe2000788c0ff */
[----:B0-----:R-:W-:Y:S01]  /*20200*/  IMAD.WIDE.U32 R2, R9, UR4, RZ ;  /* 0x0000000409027c25 */ /* 0x001fe2000f8e00ff */
        /* <DEDUP_REMOVED lines=13> */
[----:B------:R-:W2:Y:S01]  /*202e0*/  LDL R3, [R1] ;  /* 0x0000000001037983 */ /* 0x000ea20000100800 */
[----:B------:R-:W-:Y:S02]  /*202f0*/  IMAD.SHL.U32 R4, R32, 0x2, RZ ;  /* 0x0000000220047824 */ /* 0x000fe400078e00ff */
[----:B------:R-:W-:Y:S01]  /*20300*/  IMAD R5, R5, 0x2, R22 ;  /* 0x0000000205057824 */ /* 0x000fe200078e0216 */
[----:B------:R-:W0:Y:S04]  /*20310*/  SHFL.IDX PT, R2, R8, RZ, 0x181f ;  /* 0x00181fff08027589 */ /* 0x000e2800000e0000 */
[----:B------:R-:W-:Y:S01]  /*20320*/  SHFL.IDX PT, R34, R6, 0x2, 0x181f ;  /* 0x00581f0006227f89 */ /* 0x000fe200000e0000 */
[----:B0-----:R-:W-:Y:S02]  /*20330*/  IADD3 R2, P0, R2, R4, RZ ;  /* 0x0000000402027210 */ /* 0x001fe40007f1e0ff */
[----:B--2---:R-:W-:-:S02]  /*20340*/  LOP3.LUT P6, RZ, R3, 0x4, RZ, 0xc0, !PT ;  /* 0x0000000403ff7812 */ /* 0x004fc400078cc0ff */
[----:B------:R-:W0:Y:S02]  /*20350*/  SHFL.IDX PT, R3, R6, RZ, 0x181f ;  /* 0x00181fff06037589 */ /* 0x000e2400000e0000 */
[----:B0-----:R-:W-:-:S09]  /*20360*/  IMAD.X R3, RZ, RZ, R3, P0 ;  /* 0x000000ffff037224 */ /* 0x001fd200000e0603 */
        /* <DEDUP_REMOVED lines=32> */
.L_x_895:
[----:B------:R-:W3:Y:S01]  /*20570*/  LDL R3, [R1] ;  /* 0x0000000001037983 */ /* 0x000ee20000100800 */
[----:B--2---:R-:W-:Y:S02]  /*20580*/  IADD3 R2, P0, R2, R4, RZ ;  /* 0x0000000402027210 */ /* 0x004fe40007f1e0ff */
[----:B---3--:R-:W-:-:S03]  /*20590*/  LOP3.LUT P6, RZ, R3, 0x4, RZ, 0xc0, !PT ;  /* 0x0000000403ff7812 */ /* 0x008fc600078cc0ff */
[----:B------:R-:W-:Y:S01]  /*205a0*/  IMAD.X R3, RZ, RZ, R34, P0 ;  /* 0x000000ffff037224 */ /* 0x000fe200000e0622 */
[----:B------:R-:W-:-:S09]  /*205b0*/  PLOP3.LUT P0, PT, PT, PT, PT, 0x80, 0x0 ;  /* 0x000000000000781c */ /* 0x000fd20003f0f070 */
[----:B------:R-:W-:Y:S01]  /*205c0*/  @!PT LDS RZ, [RZ] ;  /* 0x00000000fffff984 */ /* 0x000fe20000000800 */
[----:B------:R-:W-:Y:S01]  /*205d0*/  @!PT LDS RZ, [RZ] ;  /* 0x00000000fffff984 */ /* 0x000fe20000000800 */
[----:B------:R-:W-:Y:S01]  /*205e0*/  @!PT LDS RZ, [RZ] ;  /* 0x00000000fffff984 */ /* 0x000fe20000000800 */
[----:B------:R1:W-:Y:S04]  /*205f0*/  LDGSTS.E.BYPASS.LTC128B.128 [R5+0x20c00], desc[UR48][R2.64], !P6 ;  /* 0x20c0000002057fae */ /* 0x0003e8000f101d70 */
[----:B------:R1:W-:Y:S04]  /*20600*/  LDGSTS.E.BYPASS.LTC128B.128 [R5+0x23c00], desc[UR48][R2.64+0x80], !P5 ;  /* 0x23c0008002057fae */ /* 0x0003e8000e901d70 */
[----:B------:R1:W-:Y:S01]  /*20610*/  LDGSTS.E.BYPASS.LTC128B.128 [R5+0x26c00], desc[UR48][R2.64+0x100], !P4 ;  /* 0x26c0010002057fae */ /* 0x0003e2000e101d70 */
[----:B------:R-:W-:Y:S01]  /*20620*/  NOP ;  /* 0x0000000000007918 */ /* 0x000fe20000000000 */
.L_x_753:
[----:B------:R-:W-:Y:S02]  /*20630*/  PLOP3.LUT P4, PT, P4, P0, PT, 0xa2, 0x0 ;  /* 0x000000000000781c */ /* 0x000fe40002781472 */
[----:B------:R-:W-:-:S08]  /*20640*/  @P0 R2UR P4, UR4, R7 ;  /* 0x00000000070402ca */ /* 0x000fd00000080000 */
[----:B------:R-:W-:-:S05]  /*20650*/  @P0 PLOP3.LUT P0, PT, P4, PT, PT, 0x80, 0x0 ;  /* 0x000000000000081c */ /* 0x000fca000270f070 */
[----:B------:R-:W-:Y:S01]  /*20660*/  @!P4 SYNCS.ARRIVE.TRANS64.RED.A0T1 RZ, [UR4+0x30830], RZ ;  /* 0x030830ffffffc9a7 */ /* 0x000fe20008200404 */
[----:B------:R-:W-:Y:S07]  /*20670*/  @!P4 ARRIVES.LDGSTSBAR.64.TRANSCNT [UR4+0x30830] ;  /* 0x03083000ff00c9b0 */ /* 0x000fee0008000a84 */
[----:B------:R-:W-:Y:S05]  /*20680*/  @P0 BRA.U.ANY `(.L_x_753) ;  /* 0xfffffffd00e80947 */ /* 0x000fea000393ffff */
[----:B------:R-:W-:Y:S01]  /*20690*/  NOP ;  /* 0x0000000000007918 */ /* 0x000fe20000000000 */
[----:B-1----:R-:W2:Y:S02]  /*206a0*/  LDL R2, [R1+0x3c] ;  /* 0x00003c0001027983 */ /* 0x002ea40000100800 */
[----:B--2---:R-:W-:-:S13]  /*206b0*/  ISETP.NE.AND P5, PT, R2, 0x3, PT ;  /* 0x000000030200780c */ /* 0x004fda0003fa5270 */
[----:B------:R-:W-:Y:S05]  /*206c0*/  @!P5 BRA `(.L_x_754) ;  /* 0x000000000004d947 */ /* 0x000fea0003800000 */
[----:B------:R-:W-:Y:S01]  /*206d0*/  BPT.TRAP 0x1 ;  /* 0x000000040000795c */ /* 0x000fe20000300000 */
.L_x_754:
[----:B------:R1:W-:Y:S01]  /*206e0*/  SYNCS.ARRIVE.TRANS64.A1T0 RZ, [R7+URZ+0x30830], RZ ;  /* 0x030830ff07ff79a7 */ /* 0x0003e2000810003f */
[----:B------:R-:W-:Y:S05]  /*206f0*/  @!P5 BRA `(.L_x_755) ;  /* 0x000000000004d947 */ /* 0x000fea0003800000 */
[----:B------:R-:W-:Y:S01]  /*20700*/  BPT.TRAP 0x1 ;  /* 0x000000040000795c */ /* 0x000fe20000300000 */
.L_x_755:
[----:B------:R-:W-:Y:S01]  /*20710*/  SHF.L.U32 R2, R17, 0x1f, RZ ;  /* 0x0000001f11027819 */ /* 0x000fe200000006ff */
[----:B0-----:R-:W-:Y:S01]  /*20720*/  IMAD R6, R10, 0x8, R22 ;  /* 0x000000080a067824 */ /* 0x001fe200078e0216 */
[----:B------:R-:W-:Y:S03]  /*20730*/  BSSY B1, `(.L_x_756) ;  /* 0x0000003000017945 */ /* 0x000fe60003800000 */
[----:B------:R-:W0:Y:S02]  /*20740*/  SYNCS.PHASECHK.TRANS64.TRYWAIT P0, [R6+URZ+0x30860], R2 ;  /* 0x03086002060075a7 */ /* 0x000e24000800017f */
[----:B0-----:R-:W-:Y:S05]  /*20750*/  @!P0 BRA `(.L_x_757) ;  /* 0x0000004c002c8947 */ /* 0x001fea0003800000 */
.L_x_896:
[----:B------:R-:W-:Y:S05]  /*20760*/  BSYNC B1 ;  /* 0x0000000000017941 */ /* 0x000fea0003800000 */
.L_x_756:
[----:B------:R-:W1:Y:S01]  /*20770*/  LDL R5, [R1+0x4] ;  /* 0x0000040001057983 */ /* 0x000e620000100800 */
[----:B------:R-:W2:Y:S01]  /*20780*/  S2R R3, SR_TID.X ;  /* 0x0000000000037919 */ /* 0x000ea20000002100 */
[----:B------:R-:W-:Y:S01]  /*20790*/  UMOV UR4, 0xffffffff ;  /* 0xffffffff00047882 */ /* 0x000fe20000000000 */
[----:B--2---:R-:W-:-:S04]  /*207a0*/  LOP3.LUT R3, R3, 0x7f, RZ, 0xc0, !PT ;  /* 0x0000007f03037812 */ /* 0x004fc800078ec0ff */
[----:B------:R-:W-:Y:S01]  /*207b0*/  SHF.R.U32.HI R3, RZ, 0x3, R3 ;  /* 0x00000003ff037819 */ /* 0x000fe20000011603 */
[----:B-1----:R-:W-:Y:S02]  /*207c0*/  IMAD R7, R30, -0x60, R5 ;  /* 0xffffffa01e077824 */ /* 0x002fe400078e0205 */
[----:B------:R-:W-:Y:S02]  /*207d0*/  IMAD R5, R10, 0x4800, R36 ;  /* 0x000048000a057824 */ /* 0x000fe400078e0224 */
[----:B------:R-:W-:Y:S01]  /*207e0*/  IMAD.IADD R7, R7, 0x1, -R3 ;  /* 0x0000000107077824 */ /* 0x000fe200078e0a03 */
[----:B------:R-:W-:Y:S06]  /*207f0*/  BRA.DIV UR4, `(.L_x_758) ;  /* 0x0000004e04187947 */ /* 0x000fec000b800000 */
[----:B0-----:R-:W0:Y:S01]  /*20800*/  SHFL.IDX PT, R2, R23, RZ, 0x181f ;  /* 0x00181fff17027589 */ /* 0x001e2200000e0000 */
[----:B------:R-:W-:-:S03]  /*20810*/  IMAD R5, R5, 0x2, R22 ;  /* 0x0000000205057824 */ /* 0x000fc600078e0216 */
[----:B------:R-:W1:Y:S01]  /*20820*/  SHFL.IDX PT, R3, R24, RZ, 0x181f ;  /* 0x00181fff18037589 */ /* 0x000e6200000e0000 */
[----:B0-----:R-:W-:-:S05]  /*20830*/  IADD3 R2, P0, R2, R4, RZ ;  /* 0x0000000402027210 */ /* 0x001fca0007f1e0ff */
[----:B-1----:R-:W-:Y:S01]  /*20840*/  IMAD.X R3, RZ, RZ, R3, P0 ;  /* 0x000000ffff037224 */ /* 0x002fe200000e0603 */
[----:B------:R-:W-:-:S13]  /*20850*/  ISETP.LT.OR P0, PT, R7, 0x1, P3 ;  /* 0x000000010700780c */ /* 0x000fda0001f01670 */
[----:B------:R-:W-:Y:S01]  /*20860*/  @!PT LDS RZ, [RZ] ;  /* 0x00000000fffff984 */ /* 0x000fe20000000800 */
        /* <DEDUP_REMOVED lines=38> */
[----:B0-----:R-:W-:-:S04]  /*20ad0*/  IADD3 R2, P0, R2, R4, RZ ;  /* 0x0000000402027210 */ /* 0x001fc80007f1e0ff */
[----:B-1----:R-:W-:Y:S02]  /*20ae0*/  IADD3.X R3, RZ, R3, RZ, P0, !PT ;  /* 0x00000003ff037210 */ /* 0x002fe400007fe4ff */
[----:B------:R-:W-:-:S13]  /*20af0*/  ISETP.LT.OR P0, PT, R7, 0x41, P3 ;  /* 0x000000410700780c */ /* 0x000fda0001f01670 */
[----:B------:R-:W-:Y:S01]  /*20b00*/  LDGSTS.E.BYPASS.LTC128B.128 [R5+0x2400], desc[UR48][R2.64], !P0 ;  /* 0x0240000002057fae */ /* 0x000fe2000c101d70 */
[----:B------:R-:W-:-:S13]  /*20b10*/  ISETP.LT.OR P0, PT, R7, 0x41, P2 ;  /* 0x000000410700780c */ /* 0x000fda0001701670 */
[----:B------:R-:W-:Y:S01]  /*20b20*/  LDGSTS.E.BYPASS.LTC128B.128 [R5+0x5400], desc[UR48][R2.64+0x80], !P0 ;  /* 0x0540008002057fae */ /* 0x000fe2000c101d70 */
[----:B------:R-:W-:-:S13]  /*20b30*/  ISETP.LT.OR P0, PT, R7, 0x41, P1 ;  /* 0x000000410700780c */ /* 0x000fda0000f01670 */
[----:B------:R0:W-:Y:S04]  /*20b40*/  LDGSTS.E.BYPASS.LTC128B.128 [R5+0x8400], desc[UR48][R2.64+0x100], !P0 ;  /* 0x0840010002057fae */ /* 0x0001e8000c101d70 */
[----:B0-2---:R0:W1:Y:S02]  /*20b50*/  SHFL.IDX PT, R2, R23, 0x5, 0x181f ;  /* 0x00b81f0017027f89 */ /* 0x00506400000e0000 */
.L_x_910:
[----:B-1----:R-:W-:Y:S01]  /*20b60*/  IADD3 R2, P0, R2, R4, RZ ;  /* 0x0000000402027210 */ /* 0x002fe20007f1e0ff */
        /* <DEDUP_REMOVED lines=14> */
[----:B-1----:R-:W-:Y:S01]  /*20c50*/  IMAD.WIDE.U32 R2, R9, UR4, RZ ;  /* 0x0000000409027c25 */ /* 0x002fe2000f8e00ff */
        /* <DEDUP_REMOVED lines=10> */
[----:B0-----:R-:W-:-:S04]  /*20d00*/  LEA R23, P0, R2, UR6, 0x1 ;  /* 0x0000000602177c11 */ /* 0x001fc8000f8008ff */
[----:B------:R-:W-:Y:S02]  /*20d10*/  LEA.HI.X R24, R2, UR7, R3, 0x1, P0 ;  /* 0x0000000702187c11 */ /* 0x000fe400080f0c03 */
[----:B------:R-:W-:-:S13]  /*20d20*/  PLOP3.LUT P0, PT, PT, PT, PT, 0x80, 0x0 ;  /* 0x000000000000781c */ /* 0x000fda0003f0f070 */
.L_x_759:
        /* <DEDUP_REMOVED lines=11> */
.L_x_760:
[----:B------:R-:W2:Y:S01]  /*20de0*/  LDL R0, [R1+0x8] ;  /* 0x0000080001007983 */ /* 0x000ea20000100800 */
[----:B------:R0:W-:Y:S01]  /*20df0*/  SYNCS.ARRIVE.TRANS64.A1T0 RZ, [R6+URZ+0x30850], RZ ;  /* 0x030850ff06ff79a7 */ /* 0x0001e2000810003f */
[----:B------:R-:W-:Y:S02]  /*20e00*/  IMAD.MOV.U32 R10, RZ, RZ, R26 ;  /* 0x000000ffff0a7224 */ /* 0x000fe400078e001a */
[----:B------:R-:W-:Y:S02]  /*20e10*/  IMAD.MOV.U32 R17, RZ, RZ, R28 ;  /* 0x000000ffff117224 */ /* 0x000fe400078e001c */
[----:B------:R-:W-:Y:S02]  /*20e20*/  IMAD.MOV.U32 R30, RZ, RZ, R25 ;  /* 0x000000ffff1e7224 */ /* 0x000fe400078e0019 */
[C---:B0-----:R-:W-:Y:S01]  /*20e30*/  VIADD R6, R25.reuse, 0xffffffff ;  /* 0xffffffff19067836 */ /* 0x041fe20000000000 */
[----:B--2---:R-:W-:-:S13]  /*20e40*/  ISETP.GT.AND P0, PT, R25, R0, PT ;  /* 0x000000001900720c */ /* 0x004fda0003f04270 */
[----:B------:R-:W-:Y:S05]  /*20e50*/  @P0 BRA `(.L_x_761) ;  /* 0xfffffff000000947 */ /* 0x000fea000383ffff */
.L_x_748:
[----:B------:R-:W-:Y:S05]  /*20e60*/  BSYNC B0 ;  /* 0x0000000000007941 */ /* 0x000fea0003800000 */
.L_x_747:
        /* <DEDUP_REMOVED lines=11> */
[----:B0-----:R-:W2:Y:S01]  /*20f20*/  @P0 ATOMG.E.ADD.STRONG.GPU PT, R3, desc[UR48][R2.64], R5 ;  /* 0x00000005020309a8 */ /* 0x001ea200081ee1f0 */
[----:B------:R-:W0:Y:S02]  /*20f30*/  S2R R4, SR_LTMASK ;  /* 0x0000000000047919 */ /* 0x000e240000003900 */
[----:B0-----:R-:W-:-:S04]  /*20f40*/  LOP3.LUT R4, R4, UR4, RZ, 0xc0, !PT ;  /* 0x0000000404047c12 */ /* 0x001fc8000f8ec0ff */
[----:B------:R-:W0:Y:S01]  /*20f50*/  POPC R7, R4 ;  /* 0x0000000400077309 */ /* 0x000e220000000000 */
[----:B--2---:R-:W0:Y:S02]  /*20f60*/  SHFL.IDX PT, R0, R3, R0, 0x1f ;  /* 0x00001f0003007589 */ /* 0x004e2400000e0000 */
[----:B0-----:R-:W-:-:S07]  /*20f70*/  IADD3 R16, R0, UR38, R7 ;  /* 0x0000002600107c10 */ /* 0x001fce000fffe007 */
.L_x_763:
[----:B------:R-:W-:Y:S05]  /*20f80*/  BSYNC B0 ;  /* 0x0000000000007941 */ /* 0x000fea0003800000 */
.L_x_762:
[----:B------:R-:W2:Y:S02]  /*20f90*/  LDL R0, [R1+0x3c] ;  /* 0x00003c0001007983 */ /* 0x000ea40000100800 */
[----:B--2---:R-:W-:-:S13]  /*20fa0*/  ISETP.NE.AND P0, PT, R0, 0x3, PT ;  /* 0x000000030000780c */ /* 0x004fda0003f05270 */
[----:B------:R-:W-:Y:S05]  /*20fb0*/  @!P0 BRA `(.L_x_764) ;  /* 0x0000000000048947 */ /* 0x000fea0003800000 */
[----:B------:R-:W-:Y:S01]  /*20fc0*/  BPT.TRAP 0x1 ;  /* 0x000000040000795c */ /* 0x000fe20000300000 */
.L_x_764:
[----:B------:R-:W2:Y:S01]  /*20fd0*/  LDL.LU R2, [R1+0x4] ;  /* 0x0000040001027983 */ /* 0x000ea20000300800 */
[----:B------:R-:W-:Y:S01]  /*20fe0*/  IMAD R0, R26, 0x8, R22 ;  /* 0x000000081a007824 */ /* 0x000fe200078e0216 */
[----:B0-----:R-:W-:Y:S01]  /*20ff0*/  SHF.L.U32 R3, R28, 0x1f, RZ ;  /* 0x0000001f1c037819 */ /* 0x001fe200000006ff */
[----:B------:R-:W-:Y:S03]  /*21000*/  BSSY B0, `(.L_x_765) ;  /* 0x0000004000007945 */ /* 0x000fe60003800000 */
[----:B------:R-:W0:Y:S01]  /*21010*/  SYNCS.PHASECHK.TRANS64.TRYWAIT P0, [R0+URZ+0x30860], R3 ;  /* 0x03086003000075a7 */ /* 0x000e22000800017f */
[----:B--2---:R-:W-:Y:S01]  /*21020*/  IMAD R6, R25, -0x60, R2 ;  /* 0xffffffa019067824 */ /* 0x004fe200078e0202 */
[----:B0-----:R-:W-:Y:S06]  /*21030*/  @!P0 BRA `(.L_x_766) ;  /* 0x0000004c001c8947 */ /* 0x001fec0003800000 */
.L_x_911:
[----:B------:R-:W-:Y:S05]  /*21040*/  BSYNC B0 ;  /* 0x0000000000007941 */ /* 0x000fea0003800000 */
.L_x_765:
[----:B------:R-:W1:Y:S01]  /*21050*/  S2R R2, SR_TID.X ;  /* 0x0000000000027919 */ /* 0x000e620000002100 */
[----:B------:R-:W-:Y:S01]  /*21060*/  UMOV UR4, 0xffffffff ;  /* 0xffffffff00047882 */ /* 0x000fe20000000000 */
[----:B------:R-:W-:Y:S01]  /*21070*/  IMAD R7, R26, 0x4800, R36 ;  /* 0x000048001a077824 */ /* 0x000fe200078e0224 */
[----:B-1----:R-:W-:-:S04]  /*21080*/  LOP3.LUT R2, R2, 0x7f, RZ, 0xc0, !PT ;  /* 0x0000007f02027812 */ /* 0x002fc800078ec0ff */
[----:B------:R-:W-:-:S05]  /*21090*/  SHF.R.U32.HI R2, RZ, 0x3, R2 ;  /* 0x00000003ff027819 */ /* 0x000fca0000011602 */
[----:B------:R-:W-:Y:S01]  /*210a0*/  IMAD.IADD R6, R6, 0x1, -R2 ;  /* 0x0000000106067824 */ /* 0x000fe200078e0a02 */
[----:B------:R-:W-:Y:S06]  /*210b0*/  BRA.DIV UR4, `(.L_x_767) ;  /* 0x0000004e04107947 */ /* 0x000fec000b800000 */
[----:B------:R-:W1:Y:S01]  /*210c0*/  SHFL.IDX PT, R14, R23, RZ, 0x181f ;  /* 0x00181fff170e7589 */ /* 0x000e6200000e0000 */
        /* <DEDUP_REMOVED lines=57> */
.L_x_925:
        /* <DEDUP_REMOVED lines=13> */
.L_x_768:
[----:B------:R-:W-:Y:S02]  /*21530*/  PLOP3.LUT P1, PT, P1, P0, PT, 0xa2, 0x0 ;  /* 0x000000000000781c */ /* 0x000fe40000f21472 */
[----:B------:R-:W-:-:S08]  /*21540*/  @P0 R2UR P1, UR4, R0 ;  /* 0x00000000000402ca */ /* 0x000fd00000020000 */
[----:B------:R-:W-:-:S05]  /*21550*/  @P0 PLOP3.LUT P0, PT, P1, PT, PT, 0x80, 0x0 ;  /* 0x000000000000081c */ /* 0x000fca0000f0f070 */
[----:B------:R-:W-:Y:S01]  /*21560*/  @!P1 SYNCS.ARRIVE.TRANS64.RED.A0T1 RZ, [UR4+0x30850], RZ ;  /* 0x030850ffffff99a7 */ /* 0x000fe20008200404 */
[----:B------:R-:W-:Y:S07]  /*21570*/  @!P1 ARRIVES.LDGSTSBAR.64.TRANSCNT [UR4+0x30850] ;  /* 0x03085000ff0099b0 */ /* 0x000fee0008000a84 */
[----:B------:R-:W-:Y:S05]  /*21580*/  @P0 BRA.U.ANY `(.L_x_768) ;  /* 0xfffffffd00e80947 */ /* 0x000fea000393ffff */
[----:B------:R-:W-:Y:S01]  /*21590*/  NOP ;  /* 0x0000000000007918 */ /* 0x000fe20000000000 */
[----:B0-----:R-:W2:Y:S02]  /*215a0*/  LDL R2, [R1+0x3c] ;  /* 0x00003c0001027983 */ /* 0x001ea40000100800 */
[----:B--2---:R-:W-:-:S13]  /*215b0*/  ISETP.NE.AND P2, PT, R2, 0x3, PT ;  /* 0x000000030200780c */ /* 0x004fda0003f45270 */
[----:B------:R-:W-:Y:S05]  /*215c0*/  @!P2 BRA `(.L_x_769) ;  /* 0x000000000004a947 */ /* 0x000fea0003800000 */
[----:B------:R-:W-:Y:S01]  /*215d0*/  BPT.TRAP 0x1 ;  /* 0x000000040000795c */ /* 0x000fe20000300000 */
.L_x_769:
[----:B------:R1:W-:Y:S01]  /*215e0*/  SYNCS.ARRIVE.TRANS64.A1T0 RZ, [R0+URZ+0x30850], RZ ;  /* 0x030850ff00ff79a7 */ /* 0x0003e2000810003f */
[----:B------:R-:W-:-:S05]  /*215f0*/  VIADD R26, R26, 0x1 ;  /* 0x000000011a1a7836 */ /* 0x000fca0000000000 */
[----:B------:R-:W-:-:S04]  /*21600*/  ISETP.NE.AND P0, PT, R26, 0x2, PT ;  /* 0x000000021a00780c */ /* 0x000fc80003f05270 */
[----:B------:R-:W-:Y:S02]  /*21610*/  SEL R3, RZ, 0x1, P0 ;  /* 0x00000001ff037807 */ /* 0x000fe40000000000 */
[----:B------:R-:W-:Y:S02]  /*21620*/  SEL R26, R26, RZ, P0 ;  /* 0x000000ff1a1a7207 */ /* 0x000fe40000000000 */
[----:B-1----:R-:W-:-:S07]  /*21630*/  LOP3.LUT R28, R28, R3, RZ, 0x3c, !PT ;  /* 0x000000031c1c7212 */ /* 0x002fce00078e3cff */
.L_x_726:
[----:B------:R-:W-:Y:S05]  /*21640*/  BSYNC B7 ;  /* 0x0000000000077941 */ /* 0x000fea0003800000 */
.L_x_724:
[----:B------:R-:W2:Y:S02]  /*21650*/  LDL R0, [R1] ;  /* 0x0000000001007983 */ /* 0x000ea40000100800 */
[----:B--2---:R-:W-:-:S13]  /*21660*/  LOP3.LUT P0, RZ, R0, 0x20, RZ, 0xc0, !PT ;  /* 0x0000002000ff7812 */ /* 0x004fda000780c0ff */
[----:B------:R-:W-:Y:S05]  /*21670*/  @!P0 BRA `(.L_x_770) ;  /* 0x0000000000248947 */ /* 0x000fea0003800000 */
[----:B------:R-:W-:Y:S05]  /*21680*/  WARPSYNC.ALL ;  /* 0x0000000000007948 */ /* 0x000fea0003800000 */
[----:B------:R-:W1:Y:S08]  /*21690*/  S2UR UR5, SR_CgaCtaId ;  /* 0x00000000000579c3 */ /* 0x000e700000008800 */
[----:B------:R-:W-:Y:S06]  /*216a0*/  BAR.SYNC.DEFER_BLOCKING 0x5, 0x180 ;  /* 0x0146000000007b1d */ /* 0x000fec0000010000 */
[----:B------:R-:W-:-:S02]  /*216b0*/  UMOV UR4, 0x400 ;  /* 0x0000040000047882 */ /* 0x000fc40000000000 */
[----:B-1----:R-:W-:-:S06]  /*216c0*/  ULEA UR4, UR5, UR4, 0x18 ;  /* 0x0000000405047291 */ /* 0x002fcc000f8ec03f */
[----:B0-----:R-:W-:-:S05]  /*216d0*/  IMAD.U32 R22, RZ, RZ, UR4 ;  /* 0x00000004ff167e24 */ /* 0x001fca000f8e00ff */
[----:B------:R0:W1:Y:S01]  /*216e0*/  LDS.128 R16, [R22+0x308d0] ;  /* 0x0308d00016107984 */ /* 0x0000620000000c00 */
[----:B------:R-:W-:Y:S06]  /*216f0*/  BAR.ARV 0x4, 0x180 ;  /* 0x0106000000007b1d */ /* 0x000fec0000002000 */
[----:B------:R-:W-:Y:S05]  /*21700*/  BRA `(.L_x_771) ;  /* 0x0000000800d07947 */ /* 0x000fea0003800000 */
.L_x_770:
[----:B------:R-:W1:Y:S01]  /*21710*/  S2R R9, SR_TID.X ;  /* 0x0000000000097919 */ /* 0x000e620000002100 */
[----:B------:R-:W-:Y:S01]  /*21720*/  UMOV UR4, 0xffffffff ;  /* 0xffffffff00047882 */ /* 0x000fe20000000000 */
[----:B-1----:R-:W-:-:S04]  /*21730*/  LOP3.LUT R9, R9, 0x1f, RZ, 0xc0, !PT ;  /* 0x0000001f09097812 */ /* 0x002fc800078ec0ff */
[----:B------:R-:W-:Y:S01]  /*21740*/  ISETP.NE.AND P0, PT, R9, 0x1f, PT ;  /* 0x0000001f0900780c */ /* 0x000fe20003f05270 */
[----:B------:R-:W-:-:S12]  /*21750*/  BRA.DIV UR4, `(.L_x_772) ;  /* 0x0000004e046c7947 */ /* 0x000fd8000b800000 */
[----:B------:R-:W-:Y:S01]  /*21760*/  IMAD.IADD R7, R19, 0x1, R9 ;  /* 0x0000000113077824 */ /* 0x000fe200078e0209 */
[----:B------:R-:W-:-:S04]  /*21770*/  ULDC UR4, c[0x0][0xc3c] ;  /* 0x00030f0000047ab9 */ /* 0x000fc80000000800 */
[----:B------:R-:W-:-:S13]  /*21780*/  ISETP.GE.OR P1, PT, R7, UR4, !P0 ;  /* 0x0000000407007c0c */ /* 0x000fda000c726670 */
[----:B------:R-:W1:Y:S08]  /*21790*/  @!P1 LDC.64 R2, c[0x0][0xc80] ;  /* 0x00032000ff029b82 */ /* 0x000e700000000a00 */
[----:B------:R-:W2:Y:S01]  /*217a0*/  @!P1 LDC.64 R4, c[0x0][0xc78] ;  /* 0x00031e00ff049b82 */ /* 0x000ea20000000a00 */
[----:B-1----:R-:W-:-:S05]  /*217b0*/  @!P1 IMAD.WIDE R2, R7, 0x4, R2 ;  /* 0x0000000407029825 */ /* 0x002fca00078e0202 */
[----:B------:R2:W3:Y:S02]  /*217c0*/  @!P1 LDG.E R6, desc[UR48][R2.64] ;  /* 0x0000003002069981 */ /* 0x0004e4000c1e1900 */
[----:B--2---:R-:W-:-:S05]  /*217d0*/  @!P1 IMAD.WIDE R2, R7, 0x4, R4 ;  /* 0x0000000407029825 */ /* 0x004fca00078e0204 */
[----:B------:R-:W2:Y:S01]  /*217e0*/  @!P1 LDG.E R4, desc[UR48][R2.64] ;  /* 0x0000003002049981 */ /* 0x000ea2000c1e1900 */
[----:B------:R-:W-:Y:S01]  /*217f0*/  IMAD.MOV.U32 R7, RZ, RZ, RZ ;  /* 0x000000ffff077224 */ /* 0x000fe200078e00ff */
[C---:B------:R-:W-:Y:S01]  /*21800*/  ISETP.GE.U32.AND P2, PT, R9.reuse, 0x2, PT ;  /* 0x000000020900780c */ /* 0x040fe20003f46070 */
[----:B------:R-:W-:Y:S01]  /*21810*/  IMAD.MOV.U32 R10, RZ, RZ, RZ ;  /* 0x000000ffff0a7224 */ /* 0x000fe200078e00ff */
[C---:B------:R-:W-:Y:S01]  /*21820*/  ISETP.GE.U32.AND P3, PT, R9.reuse, 0x4, PT ;  /* 0x000000040900780c */ /* 0x040fe20003f66070 */
[----:B------:R-:W-:Y:S01]  /*21830*/  SHFL.IDX PT, R0, R16, RZ, 0x1f ;  /* 0x00001fff10007589 */ /* 0x000fe200000e0000 */
[C---:B------:R-:W-:Y:S02]  /*21840*/  ISETP.GE.U32.AND P4, PT, R9.reuse, 0x8, PT ;  /* 0x000000080900780c */ /* 0x040fe40003f86070 */
[----:B------:R-:W-:Y:S01]  /*21850*/  ISETP.GE.U32.AND P5, PT, R9, 0x10, PT ;  /* 0x000000100900780c */ /* 0x000fe20003fa6070 */
[----:B0-----:R-:W-:Y:S01]  /*21860*/  SHFL.IDX PT, R8, R16, 0x1, 0x1f ;  /* 0x00201f0010087f89 */ /* 0x001fe200000e0000 */
[----:B---3--:R-:W-:-:S02]  /*21870*/  @!P1 IMAD.MOV.U32 R7, RZ, RZ, R6 ;  /* 0x000000ffff079224 */ /* 0x008fc400078e0006 */
[----:B------:R-:W-:Y:S02]  /*21880*/  IMAD.MOV.U32 R6, RZ, RZ, RZ ;  /* 0x000000ffff067224 */ /* 0x000fe400078e00ff */
[----:B--2---:R-:W-:Y:S01]  /*21890*/  @!P1 IMAD.MOV.U32 R10, RZ, RZ, R4 ;  /* 0x000000ffff0a9224 */ /* 0x004fe200078e0004 */
[----:B------:R-:W-:-:S03]  /*218a0*/  ISETP.NE.AND P1, PT, R9, RZ, PT ;  /* 0x000000ff0900720c */ /* 0x000fc60003f25270 */
[----:B------:R-:W-:-:S05]  /*218b0*/  IMAD R13, R10, R7, RZ ;  /* 0x000000070a0d7224 */ /* 0x000fca00078e02ff */
        /* <DEDUP_REMOVED lines=16> */
.L_x_935:
[----:B------:R-:W-:Y:S02]  /*219c0*/  ULDC UR4, c[0x0][0xc38] ;  /* 0x00030e0000047ab9 */ /* 0x000fe40000000800 */
[----:B------:R-:W-:-:S04]  /*219d0*/  IMAD.U32 R5, RZ, RZ, UR4 ;  /* 0x00000004ff057e24 */ /* 0x000fc8000f8e00ff */
[----:B-1----:R-:W-:-:S04]  /*219e0*/  IMAD R14, R14, R5, RZ ;  /* 0x000000050e0e7224 */ /* 0x002fc800078e02ff */
[----:B------:R-:W-:-:S05]  /*219f0*/  IMAD.IADD R9, R8, 0x1, R14 ;  /* 0x0000000108097824 */ /* 0x000fca00078e020e */
[----:B------:R-:W-:-:S13]  /*21a00*/  ISETP.GT.AND P6, PT, R9, R0, PT ;  /* 0x000000000900720c */ /* 0x000fda0003fc4270 */
[----:B------:R-:W-:Y:S05]  /*21a10*/  @P6 BRA `(.L_x_773) ;  /* 0x0000000000a46947 */ /* 0x000fea0003800000 */
.L_x_776:
        /* <DEDUP_REMOVED lines=34> */
[----:B------:R0:W1:Y:S02]  /*21c40*/  SHFL.IDX PT, R14, R2, 0x1f, 0x1f ;  /* 0x03e01f00020e7f89 */ /* 0x00006400000e0000 */
.L_x_943:
[----:B------:R-:W-:Y:S02]  /*21c50*/  ULDC UR4, c[0x0][0xc38] ;  /* 0x00030e0000047ab9 */ /* 0x000fe40000000800 */
[----:B------:R-:W-:-:S04]  /*21c60*/  IMAD.U32 R5, RZ, RZ, UR4 ;  /* 0x00000004ff057e24 */ /* 0x000fc8000f8e00ff */
[----:B-1----:R-:W-:-:S04]  /*21c70*/  IMAD R14, R14, R5, RZ ;  /* 0x000000050e0e7224 */ /* 0x002fc800078e02ff */
[----:B------:R-:W-:-:S05]  /*21c80*/  IMAD.IADD R9, R14, 0x1, R9 ;  /* 0x000000010e097824 */ /* 0x000fca00078e0209 */
[----:B------:R-:W-:-:S13]  /*21c90*/  ISETP.GT.AND P6, PT, R9, R0, PT ;  /* 0x000000000900720c */ /* 0x000fda0003fc4270 */
[----:B------:R-:W-:Y:S05]  /*21ca0*/  @!P6 BRA `(.L_x_776) ;  /* 0xfffffffc005ce947 */ /* 0x000fea000383ffff */
.L_x_773:
        /* <DEDUP_REMOVED lines=9> */
.L_x_948:
[----:B------:R-:W-:-:S13]  /*21d40*/  ISETP.NE.AND P0, PT, R3, RZ, PT ;  /* 0x000000ff0300720c */ /* 0x000fda0003f05270 */
[----:B------:R-:W-:Y:S05]  /*21d50*/  @!P0 BRA `(.L_x_778) ;  /* 0x0000000000108947 */ /* 0x000fea0003800000 */
[----:B------:R-:W-:Y:S01]  /*21d60*/  UMOV UR4, 0xffffffff ;  /* 0xffffffff00047882 */ /* 0x000fe20000000000 */
[----:B------:R-:W-:Y:S02]  /*21d70*/  VIADD R12, R4, 0xffffffff ;  /* 0xffffffff040c7836 */ /* 0x000fe40000000000 */
[----:B------:R-:W-:Y:S05]  /*21d80*/  BRA.DIV UR4, `(.L_x_779) ;  /* 0x00000052042c7947 */ /* 0x000fea000b800000 */
[----:B------:R4:W0:Y:S02]  /*21d90*/  SHFL.IDX PT, R6, R2, R12, 0x1f ;  /* 0x00001f0c02067589 */ /* 0x00082400000e0000 */
.L_x_778:
        /* <DEDUP_REMOVED lines=32> */
[----:B------:R-:W-:Y:S02]  /*21fa0*/  ISETP.GE.AND P2, PT, R2, RZ, PT ;  /* 0x000000ff0200720c */ /* 0x000fe40003f46270 */
[----:B------:R-:W-:Y:S02]  /*21fb0*/  @P0 IADD3 R6, R6, 0x1, RZ ;  /* 0x0000000106060810 */ /* 0x000fe40007ffe0ff */
[----:B------:R-:W-:-:S05]  /*21fc0*/  IABS R2, R10 ;  /* 0x0000000a00027213 */ /* 0x000fca0000000000 */
[----:B------:R-:W-:-:S04]  /*21fd0*/  IMAD.MOV R2, RZ, RZ, -R2 ;  /* 0x000000ffff027224 */ /* 0x000fc800078e0a02 */
[----:B------:R-:W-:Y:S01]  /*21fe0*/  @!P2 IMAD.MOV R6, RZ, RZ, -R6 ;  /* 0x000000ffff06a224 */ /* 0x000fe200078e0a06 */
        /* <DEDUP_REMOVED lines=21> */
.L_x_774:
[----:B------:R-:W-:Y:S01]  /*22140*/  UMOV UR4, URZ ;  /* 0x0000003f00047c82 */ /* 0x000fe20008000000 */
[----:B------:R-:W-:Y:S01]  /*22150*/  UMOV UR5, URZ ;  /* 0x0000003f00057c82 */ /* 0x000fe20008000000 */
[----:B------:R-:W-:Y:S01]  /*22160*/  ULDC UR6, c[0x0][0xc3c] ;  /* 0x00030f0000067ab9 */ /* 0x000fe20000000800 */
[----:B------:R-:W-:Y:S02]  /*22170*/  IMAD.MOV.U32 R16, RZ, RZ, R0 ;  /* 0x000000ffff107224 */ /* 0x000fe400078e0000 */
[----:B------:R-:W-:Y:S02]  /*22180*/  IMAD.U32 R17, RZ, RZ, UR4 ;  /* 0x00000004ff117e24 */ /* 0x000fe4000f8e00ff */
[----:B------:R-:W-:Y:S02]  /*22190*/  IMAD.U32 R18, RZ, RZ, UR5 ;  /* 0x00000005ff127e24 */ /* 0x000fe4000f8e00ff */
[----:B------:R-:W-:-:S07]  /*221a0*/  IMAD.U32 R19, RZ, RZ, UR6 ;  /* 0x00000006ff137e24 */ /* 0x000fce000f8e00ff */
.L_x_780:
        /* <DEDUP_REMOVED lines=10> */
.L_x_771:
[----:B------:R-:W-:Y:S02]  /*22250*/  ULDC UR4, c[0x0][0xc3c] ;  /* 0x00030f0000047ab9 */ /* 0x000fe40000000800 */
[----:B-1----:R-:W-:-:S13]  /*22260*/  ISETP.GE.AND P0, PT, R19, UR4, PT ;  /* 0x0000000413007c0c */ /* 0x002fda000bf06270 */
[----:B------:R-:W-:Y:S05]  /*22270*/  @!P0 BRA `(.L_x_781) ;  /* 0xffffff9c005c8947 */ /* 0x000fea000383ffff */
[----:B------:R-:W-:Y:S05]  /*22280*/  BSYNC B8 ;  /* 0x0000000000087941 */ /* 0x000fea0003800000 */
.L_x_676:
[----:B------:R-:W3:Y:S01]  /*22290*/  LDL.LU R0, [R1+0x2c] ;  /* 0x00002c0001007983 */ /* 0x000ee20000300800 */
[----:B------:R-:W-:Y:S01]  /*222a0*/  BSSY B0, `(.L_x_782) ;  /* 0x000000b000007945 */ /* 0x000fe20003800000 */
[----:B------:R-:W1:Y:S01]  /*222b0*/  S2R R5, SR_CgaCtaId ;  /* 0x0000000000057919 */ /* 0x000e620000008800 */
[----:B---3--:R-:W-:-:S05]  /*222c0*/  VIADD R0, R0, 0x1 ;  /* 0x0000000100007836 */ /* 0x008fca0000000000 */
[----:B0-----:R-:W-:-:S04]  /*222d0*/  LEA.HI R2, R0, R0, RZ, 0x1 ;  /* 0x0000000000027211 */ /* 0x001fc800078f08ff */
[----:B------:R-:W-:Y:S02]  /*222e0*/  LOP3.LUT R3, R2, 0xfffffffe, RZ, 0xc0, !PT ;  /* 0xfffffffe02037812 */ /* 0x000fe400078ec0ff */
[----:B------:R-:W-:-:S03]  /*222f0*/  MOV R2, 0x400 ;  /* 0x0000040000027802 */ /* 0x000fc60000000f00 */
[----:B------:R-:W-:Y:S01]  /*22300*/  IMAD.IADD R0, R0, 0x1, -R3 ;  /* 0x0000000100007824 */ /* 0x000fe200078e0a03 */
[----:B-1----:R-:W-:-:S04]  /*22310*/  LEA R7, R5, R2, 0x18 ;  /* 0x0000000205077211 */ /* 0x002fc800078ec0ff */
[----:B------:R-:W-:-:S04]  /*22320*/  SHF.L.U32 R0, R0, 0x1f, RZ ;  /* 0x0000001f00007819 */ /* 0x000fc800000006ff */
[----:B------:R-:W0:Y:S02]  /*22330*/  SYNCS.PHASECHK.TRANS64.TRYWAIT P0, [R7+URZ+0x30820], R0 ;  /* 0x03082000070075a7 */ /* 0x000e24000800017f */
[----:B0-----:R-:W-:Y:S05]  /*22340*/  @!P0 BRA `(.L_x_783) ;  /* 0x0000004800e48947 */ /* 0x001fea0003800000 */
.L_x_951:
[----:B------:R-:W-:Y:S05]  /*22350*/  BSYNC B0 ;  /* 0x0000000000007941 */ /* 0x000fea0003800000 */
.L_x_782:
[----:B------:R-:W-:-:S03]  /*22360*/  UMOV UR4, 0xffffffff ;  /* 0xffffffff00047882 */ /* 0x000fc60000000000 */
[----:B------:R-:W-:Y:S05]  /*22370*/  BRA.DIV UR4, `(.L_x_784) ;  /* 0x0000004a04ec7947 */ /* 0x000fea000b800000 */
[----:B0-----:R-:W0:Y:S02]  /*22380*/  S2R R0, SR_TID.X ;  /* 0x0000000000007919 */ /* 0x001e240000002100 */
[----:B0-----:R-:W-:-:S04]  /*22390*/  SHF.R.U32.HI R0, RZ, 0x5, R0 ;  /* 0x00000005ff007819 */ /* 0x001fc80000011600 */
[----:B------:R-:W-:-:S05]  /*223a0*/  LOP3.LUT R0, R0, 0x3, RZ, 0xc0, !PT ;  /* 0x0000000300007812 */ /* 0x000fca00078ec0ff */
[----:B------:R0:W1:Y:S02]  /*223b0*/  SHFL.IDX PT, R14, R0, RZ, 0x1f ;  /* 0x00001fff000e7589 */ /* 0x00006400000e0000 */
.L_x_954:
[----:B-1----:R-:W-:-:S13]  /*223c0*/  ISETP.NE.AND P0, PT, R14, RZ, PT ;  /* 0x000000ff0e00720c */ /* 0x002fda0003f05270 */
[----:B------:R-:W-:Y:S05]  /*223d0*/  @P0 BRA `(.L_x_446) ;  /* 0x0000000000880947 */ /* 0x000fea0003800000 */
[----:B------:R-:W-:-:S03]  /*223e0*/  UMOV UR4, 0xffffffff ;  /* 0xffffffff00047882 */ /* 0x000fc60000000000 */
[----:B------:R-:W-:Y:S05]  /*223f0*/  BRA.DIV UR4, `(.L_x_785) ;  /* 0x0000004e04007947 */ /* 0x000fea000b800000 */
[----:B------:R-:W-:-:S13]  /*22400*/  ELECT P6, URZ, PT ;  /* 0x00000000003f782f */ /* 0x000fda00038c0000 */
.L_x_957:
[----:B------:R-:W-:Y:S05]  /*22410*/  @!P6 BRA `(.L_x_446) ;  /* 0x000000000078e947 */ /* 0x000fea0003800000 */
[----:B0-----:R-:W3:Y:S02]  /*22420*/  LDL.LU R0, [R1+0x18] ;  /* 0x0000180001007983 */ /* 0x001ee40000300800 */
[----:B---3--:R-:W-:-:S04]  /*22430*/  LOP3.LUT R0, R0, 0x2, RZ, 0xfc, !PT ;  /* 0x0000000200007812 */ /* 0x008fc800078efcff */
[----:B------:R-:W-:-:S13]  /*22440*/  ISETP.NE.AND P0, PT, R0, 0x3, PT ;  /* 0x000000030000780c */ /* 0x000fda0003f05270 */
[----:B------:R-:W-:Y:S05]  /*22450*/  @!P0 BRA `(.L_x_786) ;  /* 0x0000000000048947 */ /* 0x000fea0003800000 */
[----:B------:R-:W-:Y:S01]  /*22460*/  BPT.TRAP 0x1 ;  /* 0x000000040000795c */ /* 0x000fe20000300000 */
.L_x_786:
[----:B------:R-:W-:Y:S01]  /*22470*/  IMAD R5, R26, 0x8, R7 ;  /* 0x000000081a057824 */ /* 0x000fe200078e0207 */
[----:B------:R-:W-:Y:S01]  /*22480*/  SHF.L.U32 R0, R28, 0x1f, RZ ;  /* 0x0000001f1c007819 */ /* 0x000fe200000006ff */
[----:B------:R-:W-:-:S03]  /*22490*/  VIADD R26, R26, 0x1 ;  /* 0x000000011a1a7836 */ /* 0x000fc60000000000 */
[----:B------:R-:W0:Y:S02]  /*224a0*/  SYNCS.PHASECHK.TRANS64.TRYWAIT P1, [R5+URZ+0x30840], R0 ;  /* 0x03084000050075a7 */ /* 0x000e24000802017f */
[----:B------:R-:W-:-:S04]  /*224b0*/  ISETP.NE.AND P2, PT, R26, 0x2, PT ;  /* 0x000000021a00780c */ /* 0x000fc80003f45270 */
[----:B------:R-:W-:Y:S01]  /*224c0*/  SEL R3, RZ, 0x1, P2 ;  /* 0x00000001ff037807 */ /* 0x000fe20001000000 */
[----:B0-----:R-:W-:Y:S08]  /*224d0*/  @!P1 BRA `(.L_x_787) ;  /* 0x0000004800e89947 */ /* 0x001ff00003800000 */
.L_x_958:
[----:B------:R-:W-:Y:S02]  /*224e0*/  SEL R26, R26, RZ, P2 ;  /* 0x000000ff1a1a7207 */ /* 0x000fe40001000000 */
[----:B------:R-:W-:Y:S01]  /*224f0*/  LOP3.LUT R2, R28, R3, RZ, 0x3c, !PT ;  /* 0x000000031c027212 */ /* 0x000fe200078e3cff */
[----:B------:R-:W-:Y:S06]  /*22500*/  @!P0 BRA `(.L_x_788) ;  /* 0x0000000000048947 */ /* 0x000fec0003800000 */
[----:B------:R-:W-:Y:S01]  /*22510*/  BPT.TRAP 0x1 ;  /* 0x000000040000795c */ /* 0x000fe20000300000 */
.L_x_788:
[----:B------:R-:W-:Y:S01]  /*22520*/  IMAD R3, R26, 0x8, R7 ;  /* 0x000000081a037824 */ /* 0x000fe200078e0207 */
[----:B------:R-:W-:-:S04]  /*22530*/  SHF.L.U32 R2, R2, 0x1f, RZ ;  /* 0x0000001f02027819 */ /* 0x000fc800000006ff */
[----:B------:R-:W1:Y:S02]  /*22540*/  SYNCS.PHASECHK.TRANS64.TRYWAIT P1, [R3+URZ+0x30840], R2 ;  /* 0x03084002030075a7 */ /* 0x000e64000802017f */
[----:B-1----:R-:W-:Y:S05]  /*22550*/  @!P1 BRA `(.L_x_789) ;  /* 0x0000004800dc9947 */ /* 0x002fea0003800000 */
.L_x_959:
[----:B------:R-:W-:Y:S05]  /*22560*/  @!P0 BRA `(.L_x_790) ;  /* 0x0000000000048947 */ /* 0x000fea0003800000 */
[----:B------:R-:W-:Y:S01]  /*22570*/  BPT.TRAP 0x1 ;  /* 0x000000040000795c */ /* 0x000fe20000300000 */
.L_x_790:
[----:B------:R-:W3:Y:S02]  /*22580*/  SYNCS.PHASECHK.TRANS64.TRYWAIT P1, [R5+URZ+0x30860], R0 ;  /* 0x03086000050075a7 */ /* 0x000ee4000802017f */
[----:B---3--:R-:W-:Y:S05]  /*22590*/  @!P1 BRA `(.L_x_791) ;  /* 0x0000004800e09947 */ /* 0x008fea0003800000 */
.L_x_960:
[----:B------:R-:W-:Y:S05]  /*225a0*/  @!P0 BRA `(.L_x_792) ;  /* 0x0000000000048947 */ /* 0x000fea0003800000 */
[----:B------:R-:W-:Y:S01]  /*225b0*/  BPT.TRAP 0x1 ;  /* 0x000000040000795c */ /* 0x000fe20000300000 */
.L_x_792:
[----:B----4-:R4:W0:Y:S02]  /*225c0*/  SYNCS.PHASECHK.TRANS64.TRYWAIT P0, [R3+URZ+0x30860], R2 ;  /* 0x03086002030075a7 */ /* 0x010824000800017f */
[----:B0-----:R-:W-:Y:S05]  /*225d0*/  @!P0 NANOSLEEP.SYNCS 0x989680 ;  /* 0x009896800000895d */ /* 0x001fea0003900000 */
[----:B------:R-:W0:Y:S02]  /*225e0*/  @!P0 SYNCS.PHASECHK.TRANS64 P0, [R3+URZ+0x30860], R2 ;  /* 0x03086002030085a7 */ /* 0x000e24000800007f */
[----:B0-----:R-:W-:Y:S05]  /*225f0*/  @!P0 BRA `(.L_x_792) ;  /* 0xfffffffc00f08947 */ /* 0x001fea000383ffff */
.L_x_446:
[----:B------:R-:W-:Y:S05]  /*22600*/  BSYNC B9 ;  /* 0x0000000000097941 */ /* 0x000fea0003800000 */
.L_x_443:
[----:B------:R-:W-:Y:S05]  /*22610*/  EXIT ;  /* 0x000000000000794d */ /* 0x000fea0003800000 */
.L_x_466:
[----:B0-----:R0:W1:Y:S02]  /*22620*/  SYNCS.PHASECHK.TRANS64.TRYWAIT P5, [R83+URZ+0x30890], R84 ;  /* 0x03089054530075a7 */ /* 0x00106400080a017f */
[----:B-1----:R-:W-:Y:S05]  /*22630*/  @!P5 NANOSLEEP.SYNCS 0x989680 ;  /* 0x009896800000d95d */ /* 0x002fea0003900000 */
[----:B------:R-:W1:Y:S02]  /*22640*/  @!P5 SYNCS.PHASECHK.TRANS64 P5, [R83+URZ+0x30890], R84 ;  /* 0x030890545300d5a7 */ /* 0x000e6400080a007f */
[----:B-1----:R-:W-:Y:S05]  /*22650*/  @!P5 BRA `(.L_x_466) ;  /* 0xfffffffc00f0d947 */ /* 0x002fea000383ffff */
[----:B------:R-:W-:Y:S05]  /*22660*/  BRA `(.L_x_793) ;  /* 0xfffffe14008c7947 */ /* 0x000fea000383ffff */
.L_x_467:
        /* <DEDUP_REMOVED lines=8> */
.L_x_795:
[----:B------:R-:W-:Y:S05]  /*226f0*/  BSYNC B1 ;  /* 0x0000000000017941 */ /* 0x000fea0003800000 */
.L_x_794:
[----:B------:R-:W-:Y:S01]  /*22700*/  IMAD.MOV.U32 R13, RZ, RZ, R116 ;  /* 0x000000ffff0d7224 */ /* 0x000fe200078e0074 */
[----:B------:R-:W-:Y:S01]  /*22710*/  MOV R11, 0x1c1f ;  /* 0x00001c1f000b7802 */ /* 0x000fe20000000f00 */
[----:B------:R-:W-:Y:S02]  /*22720*/  IMAD.MOV.U32 R12, RZ, RZ, RZ ;  /* 0x000000ffff0c7224 */ /* 0x000fe400078e00ff */
[----:B------:R-:W-:Y:S02]  /*22730*/  IMAD.MOV.U32 R15, RZ, RZ, -0x1 ;  /* 0xffffffffff0f7424 */ /* 0x000fe400078e00ff */
[----:B------:R-:W-:-:S07]  /*22740*/  IMAD.MOV.U32 R76, RZ, RZ, R14 ;  /* 0x000000ffff4c7224 */ /* 0x000fce00078e000e */
[----:B------:R-:W-:Y:S05]  /*22750*/  WARPSYNC.COLLECTIVE R15, `(.L_x_796) ;  /* 0x000000000f087348 */ /* 0x000fea0003c00000 */
[----:B------:R0:W1:Y:S02]  /*22760*/  SHFL.IDX P6, R14, R13, R12, R11 ;  /* 0x0000000c0d0e7389 */ /* 0x00006400000c000b */
[----:B01----:R-:W-:Y:S01]  /*22770*/  ENDCOLLECTIVE ;  /* 0x000000000000791b */ /* 0x003fe20003800000 */
.L_x_796:
[----:B------:R-:W-:Y:S01]  /*22780*/  IMAD.MOV.U32 R11, RZ, RZ, R14 ;  /* 0x000000ffff0b7224 */ /* 0x000fe200078e000e */
[----:B------:R-:W-:Y:S06]  /*22790*/  BRA `(.L_x_797) ;  /* 0xfffffe1400547947 */ /* 0x000fec000383ffff */
.L_x_492:
[----:B------:R-:W-:Y:S01]  /*227a0*/  BSSY B1, `(.L_x_798) ;  /* 0x0000008000017945 */ /* 0x000fe20003800000 */
[----:B0---4-:R-:W-:Y:S02]  /*227b0*/  IMAD.MOV.U32 R13, RZ, RZ, R113 ;  /* 0x000000ffff0d7224 */ /* 0x011fe400078e0071 */
[----:B------:R-:W-:Y:S02]  /*227c0*/  IMAD.MOV.U32 R12, RZ, RZ, 0x1 ;  /* 0x00000001ff0c7424 */ /* 0x000fe400078e00ff */
[----:B---3--:R-:W-:Y:S02]  /*227d0*/  IMAD.MOV.U32 R11, RZ, RZ, 0x1c1f ;  /* 0x00001c1fff0b7424 */ /* 0x008fe400078e00ff */
[----:B------:R-:W-:-:S07]  /*227e0*/  IMAD.MOV.U32 R15, RZ, RZ, -0x1 ;  /* 0xffffffffff0f7424 */ /* 0x000fce00078e00ff */
[----:B-12---:R-:W-:Y:S05]  /*227f0*/  WARPSYNC.COLLECTIVE R15, `(.L_x_799) ;  /* 0x000000000f087348 */ /* 0x006fea0003c00000 */
[----:B------:R0:W3:Y:S02]  /*22800*/  SHFL.IDX P6, R14, R13, R12, R11 ;  /* 0x0000000c0d0e7389 */ /* 0x0000e400000c000b */
[----:B0123--:R-:W-:Y:S01]  /*22810*/  ENDCOLLECTIVE ;  /* 0x000000000000791b */ /* 0x00ffe20003800000 */
.L_x_799:
[----:B------:R-:W-:Y:S05]  /*22820*/  BSYNC B1 ;  /* 0x0000000000017941 */ /* 0x000fea0003800000 */
.L_x_798:
[----:B------:R-:W-:Y:S02]  /*22830*/  IMAD.MOV.U32 R13, RZ, RZ, R116 ;  /* 0x000000ffff0d7224 */ /* 0x000fe400078e0074 */
[----:B------:R-:W-:Y:S02]  /*22840*/  IMAD.MOV.U32 R12, RZ, RZ, 0x1 ;  /* 0x00000001ff0c7424 */ /* 0x000fe400078e00ff */
[----:B------:R-:W-:Y:S02]  /*22850*/  IMAD.MOV.U32 R11, RZ, RZ, 0x1c1f ;  /* 0x00001c1fff0b7424 */ /* 0x000fe400078e00ff */
[----:B------:R-:W-:Y:S02]  /*22860*/  IMAD.MOV.U32 R15, RZ, RZ, -0x1 ;  /* 0xffffffffff0f7424 */ /* 0x000fe400078e00ff */
[----:B------:R-:W-:-:S07]  /*22870*/  IMAD.MOV.U32 R113, RZ, RZ, R14 ;  /* 0x000000ffff717224 */ /* 0x000fce00078e000e */
[----:B------:R-:W-:Y:S05]  /*22880*/  WARPSYNC.COLLECTIVE R15, `(.L_x_800) ;  /* 0x000000000f087348 */ /* 0x000fea0003c00000 */
[----:B------:R0:W1:Y:S02]  /*22890*/  SHFL.IDX P6, R14, R13, R12, R11 ;  /* 0x0000000c0d0e7389 */ /* 0x00006400000c000b */
[----:B01----:R-:W-:Y:S01]  /*228a0*/  ENDCOLLECTIVE ;  /* 0x000000000000791b */ /* 0x003fe20003800000 */
.L_x_800:
[----:B------:R-:W-:Y:S01]  /*228b0*/  IMAD.MOV.U32 R116, RZ, RZ, R14 ;  /* 0x000000ffff747224 */ /* 0x000fe200078e000e */
[----:B------:R-:W-:Y:S06]  /*228c0*/  BRA `(.L_x_801) ;  /* 0xfffffe2800b47947 */ /* 0x000fec000383ffff */
.L_x_522:
[----:B0-----:R0:W1:Y:S02]  /*228d0*/  SYNCS.PHASECHK.TRANS64.TRYWAIT P5, [R83+URZ+0x30890], R84 ;  /* 0x03089054530075a7 */ /* 0x00106400080a017f */
[----:B-1----:R-:W-:Y:S05]  /*228e0*/  @!P5 NANOSLEEP.SYNCS 0x989680 ;  /* 0x009896800000d95d */ /* 0x002fea0003900000 */
[----:B------:R-:W1:Y:S02]  /*228f0*/  @!P5 SYNCS.PHASECHK.TRANS64 P5, [R83+URZ+0x30890], R84 ;  /* 0x030890545300d5a7 */ /* 0x000e6400080a007f */
[----:B-1----:R-:W-:Y:S05]  /*22900*/  @!P5 BRA `(.L_x_522) ;  /* 0xfffffffc00f0d947 */ /* 0x002fea000383ffff */
[----:B------:R-:W-:Y:S05]  /*22910*/  BRA `(.L_x_802) ;  /* 0xfffffe4800dc7947 */ /* 0x000fea000383ffff */
.L_x_523:
        /* <DEDUP_REMOVED lines=8> */
.L_x_804:
[----:B------:R-:W-:Y:S05]  /*229a0*/  BSYNC B1 ;  /* 0x0000000000017941 */ /* 0x000fea0003800000 */
.L_x_803:
[----:B------:R-:W-:Y:S02]  /*229b0*/  IMAD.MOV.U32 R13, RZ, RZ, R116 ;  /* 0x000000ffff0d7224 */ /* 0x000fe400078e0074 */
[----:B------:R-:W-:Y:S02]  /*229c0*/  IMAD.MOV.U32 R12, RZ, RZ, RZ ;  /* 0x000000ffff0c7224 */ /* 0x000fe400078e00ff */
[----:B------:R-:W-:Y:S02]  /*229d0*/  IMAD.MOV.U32 R11, RZ, RZ, 0x1c1f ;  /* 0x00001c1fff0b7424 */ /* 0x000fe400078e00ff */
[----:B------:R-:W-:Y:S02]  /*229e0*/  IMAD.MOV.U32 R15, RZ, RZ, -0x1 ;  /* 0xffffffffff0f7424 */ /* 0x000fe400078e00ff */
[----:B------:R-:W-:-:S07]  /*229f0*/  IMAD.MOV.U32 R115, RZ, RZ, R14 ;  /* 0x000000ffff737224 */ /* 0x000fce00078e000e */
[----:B------:R-:W-:Y:S05]  /*22a00*/  WARPSYNC.COLLECTIVE R15, `(.L_x_805) ;  /* 0x000000000f087348 */ /* 0x000fea0003c00000 */
[----:B------:R0:W1:Y:S02]  /*22a10*/  SHFL.IDX P6, R14, R13, R12, R11 ;  /* 0x0000000c0d0e7389 */ /* 0x00006400000c000b */
[----:B01----:R-:W-:Y:S01]  /*22a20*/  ENDCOLLECTIVE ;  /* 0x000000000000791b */ /* 0x003fe20003800000 */
.L_x_805:
[----:B------:R-:W-:Y:S01]  /*22a30*/  IMAD.MOV.U32 R11, RZ, RZ, R14 ;  /* 0x000000ffff0b7224 */ /* 0x000fe200078e000e */
[----:B------:R-:W-:Y:S06]  /*22a40*/  BRA `(.L_x_806) ;  /* 0xfffffe4800ac7947 */ /* 0x000fec000383ffff */
.L_x_536:
[----:B------:R-:W-:Y:S01]  /*22a50*/  BSSY B1, `(.L_x_807) ;  /* 0x0000008000017945 */ /* 0x000fe20003800000 */
[----:B--234-:R-:W-:Y:S02]  /*22a60*/  IMAD.MOV.U32 R13, RZ, RZ, R113 ;  /* 0x000000ffff0d7224 */ /* 0x01cfe400078e0071 */
[----:B------:R-:W-:Y:S02]  /*22a70*/  IMAD.MOV.U32 R12, RZ, RZ, 0x1 ;  /* 0x00000001ff0c7424 */ /* 0x000fe400078e00ff */
[----:B------:R-:W-:Y:S02]  /*22a80*/  IMAD.MOV.U32 R11, RZ, RZ, 0x1c1f ;  /* 0x00001c1fff0b7424 */ /* 0x000fe400078e00ff */
[----:B------:R-:W-:-:S07]  /*22a90*/  IMAD.MOV.U32 R15, RZ, RZ, -0x1 ;  /* 0xffffffffff0f7424 */ /* 0x000fce00078e00ff */
[----:B01----:R-:W-:Y:S05]  /*22aa0*/  WARPSYNC.COLLECTIVE R15, `(.L_x_808) ;  /* 0x000000000f087348 */ /* 0x003fea0003c00000 */
[----:B------:R2:W3:Y:S02]  /*22ab0*/  SHFL.IDX P6, R14, R13, R12, R11 ;  /* 0x0000000c0d0e7389 */ /* 0x0004e400000c000b */
[----:B0123--:R-:W-:Y:S01]  /*22ac0*/  ENDCOLLECTIVE ;  /* 0x000000000000791b */ /* 0x00ffe20003800000 */
.L_x_808:
[----:B------:R-:W-:Y:S05]  /*22ad0*/  BSYNC B1 ;  /* 0x0000000000017941 */ /* 0x000fea0003800000 */
.L_x_807:
[----:B------:R-:W-:Y:S01]  /*22ae0*/  MOV R13, R116 ;  /* 0x00000074000d7202 */ /* 0x000fe20000000f00 */
[----:B------:R-:W-:Y:S02]  /*22af0*/  IMAD.MOV.U32 R12, RZ, RZ, 0x1 ;  /* 0x00000001ff0c7424 */ /* 0x000fe400078e00ff */
[----:B------:R-:W-:Y:S02]  /*22b00*/  IMAD.MOV.U32 R11, RZ, RZ, 0x1c1f ;  /* 0x00001c1fff0b7424 */ /* 0x000fe400078e00ff */
[----:B------:R-:W-:Y:S02]  /*22b10*/  IMAD.MOV.U32 R15, RZ, RZ, -0x1 ;  /* 0xffffffffff0f7424 */ /* 0x000fe400078e00ff */
[----:B------:R-:W-:-:S07]  /*22b20*/  IMAD.MOV.U32 R113, RZ, RZ, R14 ;  /* 0x000000ffff717224 */ /* 0x000fce00078e000e */
[----:B------:R-:W-:Y:S05]  /*22b30*/  WARPSYNC.COLLECTIVE R15, `(.L_x_809) ;  /* 0x000000000f087348 */ /* 0x000fea0003c00000 */
[----:B------:R0:W1:Y:S02]  /*22b40*/  SHFL.IDX P6, R14, R13, R12, R11 ;  /* 0x0000000c0d0e7389 */ /* 0x00006400000c000b */
[----:B01----:R-:W-:Y:S01]  /*22b50*/  ENDCOLLECTIVE ;  /* 0x000000000000791b */ /* 0x003fe20003800000 */
.L_x_809:
[----:B------:R-:W-:Y:S01]  /*22b60*/  IMAD.MOV.U32 R116, RZ, RZ, R14 ;  /* 0x000000ffff747224 */ /* 0x000fe200078e000e */
[----:B------:R-:W-:Y:S06]  /*22b70*/  BRA `(.L_x_810) ;  /* 0xfffffe6000687947 */ /* 0x000fec000383ffff */
.L_x_549:
[----:B0-----:R0:W1:Y:S02]  /*22b80*/  SYNCS.PHASECHK.TRANS64.TRYWAIT P3, [R83+URZ+0x30890], R84 ;  /* 0x03089054530075a7 */ /* 0x001064000806017f */
[----:B-1----:R-:W-:Y:S05]  /*22b90*/  @!P3 NANOSLEEP.SYNCS 0x989680 ;  /* 0x009896800000b95d */ /* 0x002fea0003900000 */
[----:B------:R-:W1:Y:S02]  /*22ba0*/  @!P3 SYNCS.PHASECHK.TRANS64 P3, [R83+URZ+0x30890], R84 ;  /* 0x030890545300b5a7 */ /* 0x000e64000806007f */
[----:B-1----:R-:W-:Y:S05]  /*22bb0*/  @!P3 BRA `(.L_x_549) ;  /* 0xfffffffc00f0b947 */ /* 0x002fea000383ffff */
[----:B------:R-:W-:Y:S05]  /*22bc0*/  BRA `(.L_x_811) ;  /* 0xfffffe7800707947 */ /* 0x000fea000383ffff */
.L_x_550:
        /* <DEDUP_REMOVED lines=8> */
.L_x_813:
[----:B------:R-:W-:Y:S05]  /*22c50*/  BSYNC B1 ;  /* 0x0000000000017941 */ /* 0x000fea0003800000 */
.L_x_812:
        /* <DEDUP_REMOVED lines=8> */
.L_x_814:
[----:B------:R-:W-:Y:S01]  /*22ce0*/  IMAD.MOV.U32 R38, RZ, RZ, R14 ;  /* 0x000000ffff267224 */ /* 0x000fe200078e000e */
[----:B------:R-:W-:Y:S06]  /*22cf0*/  BRA `(.L_x_815) ;  /* 0xfffffe78008c7947 */ /* 0x000fec000383ffff */
.L_x_553:
[----:B------:R-:W-:Y:S01]  /*22d00*/  BSSY B1, `(.L_x_816) ;  /* 0x0000008000017945 */ /* 0x000fe20003800000 */
[----:B----4-:R-:W-:Y:S02]  /*22d10*/  IMAD.MOV.U32 R13, RZ, RZ, R35 ;  /* 0x000000ffff0d7224 */ /* 0x010fe400078e0023 */
[----:B------:R-:W-:Y:S02]  /*22d20*/  IMAD.MOV.U32 R12, RZ, RZ, 0x1 ;  /* 0x00000001ff0c7424 */ /* 0x000fe400078e00ff */
[----:B------:R-:W-:Y:S02]  /*22d30*/  IMAD.MOV.U32 R11, RZ, RZ, 0x1c1f ;  /* 0x00001c1fff0b7424 */ /* 0x000fe400078e00ff */
[----:B------:R-:W-:-:S07]  /*22d40*/  IMAD.MOV.U32 R15, RZ, RZ, -0x1 ;  /* 0xffffffffff0f7424 */ /* 0x000fce00078e00ff */
[----:B0123--:R-:W-:Y:S05]  /*22d50*/  WARPSYNC.COLLECTIVE R15, `(.L_x_817) ;  /* 0x000000000f087348 */ /* 0x00ffea0003c00000 */
[----:B------:R4:W0:Y:S02]  /*22d60*/  SHFL.IDX P6, R14, R13, R12, R11 ;  /* 0x0000000c0d0e7389 */ /* 0x00082400000c000b */
[----:B01234-:R-:W-:Y:S01]  /*22d70*/  ENDCOLLECTIVE ;  /* 0x000000000000791b */ /* 0x01ffe20003800000 */
.L_x_817:
[----:B------:R-:W-:Y:S05]  /*22d80*/  BSYNC B1 ;  /* 0x0000000000017941 */ /* 0x000fea0003800000 */
.L_x_816:
        /* <DEDUP_REMOVED lines=8> */
.L_x_818:
[----:B------:R-:W-:Y:S01]  /*22e10*/  IMAD.MOV.U32 R34, RZ, RZ, R14 ;  /* 0x000000ffff227224 */ /* 0x000fe200078e000e */
[----:B------:R-:W-:Y:S06]  /*22e20*/  BRA `(.L_x_819) ;  /* 0xfffffe7800e87947 */ /* 0x000fec000383ffff */
.L_x_557:
[----:B---3--:R3:W0:Y:S02]  /*22e30*/  SYNCS.PHASECHK.TRANS64.TRYWAIT P2, [R83+URZ+0x308b0], R84 ;  /* 0x0308b054530075a7 */ /* 0x008624000804017f */
[----:B0-----:R-:W-:Y:S05]  /*22e40*/  @!P2 NANOSLEEP.SYNCS 0x989680 ;  /* 0x009896800000a95d */ /* 0x001fea0003900000 */
[----:B------:R-:W0:Y:S02]  /*22e50*/  @!P2 SYNCS.PHASECHK.TRANS64 P2, [R83+URZ+0x308b0], R84 ;  /* 0x0308b0545300a5a7 */ /* 0x000e24000804007f */
[----:B0-----:R-:W-:Y:S05]  /*22e60*/  @!P2 BRA `(.L_x_557) ;  /* 0xfffffffc00f0a947 */ /* 0x001fea000383ffff */
[----:B------:R-:W-:Y:S05]  /*22e70*/  BRA `(.L_x_820) ;  /* 0xfffffe7c00c47947 */ /* 0x000fea000383ffff */
.L_x_577:
        /* <DEDUP_REMOVED lines=8> */
.L_x_822:
[----:B------:R-:W-:Y:S05]  /*22f00*/  BSYNC B1 ;  /* 0x0000000000017941 */ /* 0x000fea0003800000 */
.L_x_821:
        /* <DEDUP_REMOVED lines=8> */
.L_x_823:
[----:B------:R-:W-:Y:S02]  /*22f90*/  IMAD.MOV.U32 R13, RZ, RZ, R35 ;  /* 0x000000ffff0d7224 */ /* 0x000fe400078e0023 */
[----:B------:R-:W-:-:S07]  /*22fa0*/  IMAD.MOV.U32 R3, RZ, RZ, R14 ;  /* 0x000000ffff037224 */ /* 0x000fce00078e000e */
[----:B------:R-:W-:Y:S05]  /*22fb0*/  WARPSYNC.COLLECTIVE R15, `(.L_x_824) ;  /* 0x000000000f087348 */ /* 0x000fea0003c00000 */
[----:B------:R0:W1:Y:S02]  /*22fc0*/  SHFL.IDX P6, R14, R13, R12, R11 ;  /* 0x0000000c0d0e7389 */ /* 0x00006400000c000b */
[----:B01----:R-:W-:Y:S01]  /*22fd0*/  ENDCOLLECTIVE ;  /* 0x000000000000791b */ /* 0x003fe20003800000 */
.L_x_824:
[----:B------:R-:W-:Y:S02]  /*22fe0*/  IMAD.MOV.U32 R13, RZ, RZ, R40 ;  /* 0x000000ffff0d7224 */ /* 0x000fe400078e0028 */
[----:B------:R-:W-:-:S07]  /*22ff0*/  IMAD.MOV.U32 R35, RZ, RZ, R14 ;  /* 0x000000ffff237224 */ /* 0x000fce00078e000e */
[----:B------:R-:W-:Y:S05]  /*23000*/  WARPSYNC.COLLECTIVE R15, `(.L_x_825) ;  /* 0x000000000f087348 */ /* 0x000fea0003c00000 */
[----:B------:R0:W1:Y:S02]  /*23010*/  SHFL.IDX P6, R14, R13, R12, R11 ;  /* 0x0000000c0d0e7389 */ /* 0x00006400000c000b */
[----:B01----:R-:W-:Y:S01]  /*23020*/  ENDCOLLECTIVE ;  /* 0x000000000000791b */ /* 0x003fe20003800000 */
.L_x_825:
[----:B------:R-:W-:Y:S01]  /*23030*/  IMAD.MOV.U32 R44, RZ, RZ, R14 ;  /* 0x000000ffff2c7224 */ /* 0x000fe200078e000e */
[----:B------:R-:W-:Y:S06]  /*23040*/  BRA `(.L_x_826) ;  /* 0xfffffe90000c7947 */ /* 0x000fec000383ffff */
.L_x_581:
[----:B0-----:R0:W1:Y:S02]  /*23050*/  SYNCS.PHASECHK.TRANS64.TRYWAIT P0, [R18+URZ+0x30800], R11 ;  /* 0x0308000b120075a7 */ /* 0x001064000800017f */
[----:B-1----:R-:W-:Y:S05]  /*23060*/  @!P0 NANOSLEEP.SYNCS 0x989680 ;  /* 0x009896800000895d */ /* 0x002fea0003900000 */
[----:B------:R-:W1:Y:S02]  /*23070*/  @!P0 SYNCS.PHASECHK.TRANS64 P0, [R18+URZ+0x30800], R11 ;  /* 0x0308000b120085a7 */ /* 0x000e64000800007f */
[----:B-1----:R-:W-:Y:S05]  /*23080*/  @!P0 BRA `(.L_x_581) ;  /* 0xfffffffc00f08947 */ /* 0x002fea000383ffff */
[----:B------:R-:W-:Y:S05]  /*23090*/  BRA `(.L_x_827) ;  /* 0xfffffe9800cc7947 */ /* 0x000fea000383ffff */
.L_x_605:
        /* <DEDUP_REMOVED lines=8> */
.L_x_829:
[----:B------:R-:W-:Y:S05]  /*23120*/  BSYNC B1 ;  /* 0x0000000000017941 */ /* 0x000fea0003800000 */
.L_x_828:
        /* <DEDUP_REMOVED lines=8> */
.L_x_830:
[----:B------:R-:W-:Y:S02]  /*231b0*/  IMAD.MOV.U32 R13, RZ, RZ, R35 ;  /* 0x000000ffff0d7224 */ /* 0x000fe400078e0023 */
[----:B------:R-:W-:-:S07]  /*231c0*/  IMAD.MOV.U32 R0, RZ, RZ, R14 ;  /* 0x000000ffff007224 */ /* 0x000fce00078e000e */
[----:B------:R-:W-:Y:S05]  /*231d0*/  WARPSYNC.COLLECTIVE R15, `(.L_x_831) ;  /* 0x000000000f087348 */ /* 0x000fea0003c00000 */
[----:B------:R0:W1:Y:S02]  /*231e0*/  SHFL.IDX P6, R14, R13, R12, R11 ;  /* 0x0000000c0d0e7389 */ /* 0x00006400000c000b */
[----:B01----:R-:W-:Y:S01]  /*231f0*/  ENDCOLLECTIVE ;  /* 0x000000000000791b */ /* 0x003fe20003800000 */
.L_x_831:
[----:B------:R-:W-:Y:S02]  /*23200*/  IMAD.MOV.U32 R13, RZ, RZ, R40 ;  /* 0x000000ffff0d7224 */ /* 0x000fe400078e0028 */
[----:B------:R-:W-:-:S07]  /*23210*/  IMAD.MOV.U32 R39, RZ, RZ, R14 ;  /* 0x000000ffff277224 */ /* 0x000fce00078e000e */
[----:B------:R-:W-:Y:S05]  /*23220*/  WARPSYNC.COLLECTIVE R15, `(.L_x_832) ;  /* 0x000000000f087348 */ /* 0x000fea0003c00000 */
[----:B------:R0:W1:Y:S02]  /*23230*/  SHFL.IDX P6, R14, R13, R12, R11 ;  /* 0x0000000c0d0e7389 */ /* 0x00006400000c000b */
[----:B01----:R-:W-:Y:S01]  /*23240*/  ENDCOLLECTIVE ;  /* 0x000000000000791b */ /* 0x003fe20003800000 */
.L_x_832:
[----:B------:R-:W-:Y:S01]  /*23250*/  IMAD.MOV.U32 R40, RZ, RZ, R14 ;  /* 0x000000ffff287224 */ /* 0x000fe200078e000e */
[----:B------:R-:W-:Y:S06]  /*23260*/  BRA `(.L_x_833) ;  /* 0xfffffeb800787947 */ /* 0x000fec000383ffff */
.L_x_609:
[----:B0-----:R0:W1:Y:S02]  /*23270*/  SYNCS.PHASECHK.TRANS64.TRYWAIT P0, [R18+URZ+0x30800], R5 ;  /* 0x03080005120075a7 */ /* 0x001064000800017f */
[----:B-1----:R-:W-:Y:S05]  /*23280*/  @!P0 NANOSLEEP.SYNCS 0x989680 ;  /* 0x009896800000895d */ /* 0x002fea0003900000 */
[----:B------:R-:W1:Y:S02]  /*23290*/  @!P0 SYNCS.PHASECHK.TRANS64 P0, [R18+URZ+0x30800], R5 ;  /* 0x03080005120085a7 */ /* 0x000e64000800007f */
[----:B-1----:R-:W-:Y:S05]  /*232a0*/  @!P0 BRA `(.L_x_609) ;  /* 0xfffffffc00f08947 */ /* 0x002fea000383ffff */
[----:B------:R-:W-:Y:S05]  /*232b0*/  BRA `(.L_x_834) ;  /* 0xfffffec0007c7947 */ /* 0x000fea000383ffff */
.L_x_623:
[----:B-1----:R1:W2:Y:S02]  /*232c0*/  SYNCS.PHASECHK.TRANS64.TRYWAIT P1, [R3+URZ+0x30830], R0 ;  /* 0x03083000030075a7 */ /* 0x0022a4000802017f */
[----:B--2---:R-:W-:Y:S05]  /*232d0*/  @!P1 NANOSLEEP.SYNCS 0x989680 ;  /* 0x009896800000995d */ /* 0x004fea0003900000 */
[----:B------:R-:W2:Y:S02]  /*232e0*/  @!P1 SYNCS.PHASECHK.TRANS64 P1, [R3+URZ+0x30830], R0 ;  /* 0x03083000030095a7 */ /* 0x000ea4000802007f */
[----:B--2---:R-:W-:Y:S05]  /*232f0*/  @!P1 BRA `(.L_x_623) ;  /* 0xfffffffc00f09947 */ /* 0x004fea000383ffff */
[----:B------:R-:W-:Y:S05]  /*23300*/  BRA `(.L_x_622) ;  /* 0xfffffee800187947 */ /* 0x000fea000383ffff */
.L_x_631:
[----:B-1----:R1:W2:Y:S02]  /*23310*/  SYNCS.PHASECHK.TRANS64.TRYWAIT P1, [R0+URZ+0x30830], R4 ;  /* 0x03083004000075a7 */ /* 0x0022a4000802017f */
[----:B--2---:R-:W-:Y:S05]  /*23320*/  @!P1 NANOSLEEP.SYNCS 0x989680 ;  /* 0x009896800000995d */ /* 0x004fea0003900000 */
[----:B------:R-:W2:Y:S02]  /*23330*/  @!P1 SYNCS.PHASECHK.TRANS64 P1, [R0+URZ+0x30830], R4 ;  /* 0x03083004000095a7 */ /* 0x000ea4000802007f */
[----:B--2---:R-:W-:Y:S05]  /*23340*/  @!P1 BRA `(.L_x_631) ;  /* 0xfffffffc00f09947 */ /* 0x004fea000383ffff */
[----:B------:R-:W-:Y:S05]  /*23350*/  BRA `(.L_x_630) ;  /* 0xffffff0c00d07947 */ /* 0x000fea000383ffff */
.L_x_636:
[----:B-1----:R1:W2:Y:S02]  /*23360*/  SYNCS.PHASECHK.TRANS64.TRYWAIT P1, [R10+URZ+0x30850], R2 ;  /* 0x030850020a0075a7 */ /* 0x0022a4000802017f */
[----:B--2---:R-:W-:Y:S05]  /*23370*/  @!P1 NANOSLEEP.SYNCS 0x989680 ;  /* 0x009896800000995d */ /* 0x004fea0003900000 */
[----:B------:R-:W2:Y:S02]  /*23380*/  @!P1 SYNCS.PHASECHK.TRANS64 P1, [R10+URZ+0x30850], R2 ;  /* 0x030850020a0095a7 */ /* 0x000ea4000802007f */
[----:B--2---:R-:W-:Y:S05]  /*23390*/  @!P1 BRA `(.L_x_636) ;  /* 0xfffffffc00f09947 */ /* 0x004fea000383ffff */
[----:B------:R-:W-:Y:S05]  /*233a0*/  BRA `(.L_x_635) ;  /* 0xffffff1c006c7947 */ /* 0x000fea000383ffff */
.L_x_644:
[----:B-1----:R1:W2:Y:S02]  /*233b0*/  SYNCS.PHASECHK.TRANS64.TRYWAIT P1, [R7+URZ+0x30850], R2 ;  /* 0x03085002070075a7 */ /* 0x0022a4000802017f */
[----:B--2---:R-:W-:Y:S05]  /*233c0*/  @!P1 NANOSLEEP.SYNCS 0x989680 ;  /* 0x009896800000995d */ /* 0x004fea0003900000 */
[----:B------:R-:W2:Y:S02]  /*233d0*/  @!P1 SYNCS.PHASECHK.TRANS64 P1, [R7+URZ+0x30850], R2 ;  /* 0x03085002070095a7 */ /* 0x000ea4000802007f */
[----:B--2---:R-:W-:Y:S05]  /*233e0*/  @!P1 BRA `(.L_x_644) ;  /* 0xfffffffc00f09947 */ /* 0x004fea000383ffff */
[----:B------:R-:W-:Y:S05]  /*233f0*/  BRA `(.L_x_643) ;  /* 0xffffff3400c47947 */ /* 0x000fea000383ffff */
.L_x_684:
[----:B------:R-:W0:Y:S01]  /*23400*/  S2R R10, SR_TID.X ;  /* 0x00000000000a7919 */ /* 0x000e220000002100 */
[----:B------:R-:W-:Y:S01]  /*23410*/  BSSY B1, `(.L_x_835) ;  /* 0x000000a000017945 */ /* 0x000fe20003800000 */
[----:B------:R-:W-:Y:S01]  /*23420*/  IMAD.MOV.U32 R12, RZ, RZ, RZ ;  /* 0x000000ffff0c7224 */ /* 0x000fe200078e00ff */
[----:B------:R-:W-:Y:S01]  /*23430*/  MOV R15, 0xffffffff ;  /* 0xffffffff000f7802 */ /* 0x000fe20000000f00 */
[----:B------:R-:W-:Y:S01]  /*23440*/  IMAD.MOV.U32 R11, RZ, RZ, 0x1f ;  /* 0x0000001fff0b7424 */ /* 0x000fe200078e00ff */
[----:B0-----:R-:W-:-:S04]  /*23450*/  SHF.R.U32.HI R10, RZ, 0x5, R10 ;  /* 0x00000005ff0a7819 */ /* 0x001fc8000001160a */
[----:B------:R-:W-:-:S05]  /*23460*/  LOP3.LUT R10, R10, 0x3, RZ, 0xc0, !PT ;  /* 0x000000030a0a7812 */ /* 0x000fca00078ec0ff */
[----:B------:R-:W-:-:S07]  /*23470*/  IMAD.MOV.U32 R13, RZ, RZ, R10 ;  /* 0x000000ffff0d7224 */ /* 0x000fce00078e000a */
[----:B------:R-:W-:Y:S05]  /*23480*/  WARPSYNC.COLLECTIVE R15, `(.L_x_836) ;  /* 0x000000000f087348 */ /* 0x000fea0003c00000 */
[----:B------:R0:W1:Y:S02]  /*23490*/  SHFL.IDX P6, R14, R13, R12, R11 ;  /* 0x0000000c0d0e7389 */ /* 0x00006400000c000b */
[----:B01----:R-:W-:Y:S01]  /*234a0*/  ENDCOLLECTIVE ;  /* 0x000000000000791b */ /* 0x003fe20003800000 */
.L_x_836:
[----:B------:R-:W-:Y:S05]  /*234b0*/  BSYNC B1 ;  /* 0x0000000000017941 */ /* 0x000fea0003800000 */
.L_x_835:
[----:B------:R-:W-:Y:S05]  /*234c0*/  BRA `(.L_x_837) ;  /* 0xffffff94001c7947 */ /* 0x000fea000383ffff */
.L_x_686:
[----:B------:R-:W-:Y:S01]  /*234d0*/  BSSY B1, `(.L_x_838) ;  /* 0x0000006000017945 */ /* 0x000fe20003800000 */
[----:B------:R-:W-:-:S07]  /*234e0*/  IMAD.MOV.U32 R15, RZ, RZ, -0x1 ;  /* 0xffffffffff0f7424 */ /* 0x000fce00078e00ff */
[----:B0-----:R-:W-:Y:S05]  /*234f0*/  WARPSYNC.COLLECTIVE R15, `(.L_x_839) ;  /* 0x000000000f0c7348 */ /* 0x001fea0003c00000 */
[----:B------:R-:W-:Y:S02]  /*23500*/  ELECT P6, UR62, PT ;  /* 0x00000000003e782f */ /* 0x000fe400038c0000 */
[----:B------:R-:W-:Y:S01]  /*23510*/  MOV R14, UR62 ;  /* 0x0000003e000e7c02 */ /* 0x000fe20008000f00 */
[----:B0-----:R-:W-:Y:S10]  /*23520*/  ENDCOLLECTIVE ;  /* 0x000000000000791b */ /* 0x001ff40003800000 */
.L_x_839:
[----:B------:R-:W-:Y:S05]  /*23530*/  BSYNC B1 ;  /* 0x0000000000017941 */ /* 0x000fea0003800000 */
.L_x_838:
[----:B------:R-:W-:Y:S05]  /*23540*/  BRA `(.L_x_685) ;  /* 0xffffff9400147947 */ /* 0x000fea000383ffff */
.L_x_688:
[----:B0-----:R0:W1:Y:S02]  /*23550*/  SYNCS.PHASECHK.TRANS64.TRYWAIT P0, [R22+URZ+0x30820], R8 ;  /* 0x03082008160075a7 */ /* 0x001064000800017f */
[----:B-1----:R-:W-:Y:S05]  /*23560*/  @!P0 NANOSLEEP.SYNCS 0x989680 ;  /* 0x009896800000895d */ /* 0x002fea0003900000 */
[----:B------:R-:W1:Y:S02]  /*23570*/  @!P0 SYNCS.PHASECHK.TRANS64 P0, [R22+URZ+0x30820], R8 ;  /* 0x03082008160085a7 */ /* 0x000e64000800007f */
[----:B-1----:R-:W-:Y:S05]  /*23580*/  @!P0 BRA `(.L_x_688) ;  /* 0xfffffffc00f08947 */ /* 0x002fea000383ffff */
[----:B------:R-:W-:Y:S05]  /*23590*/  BRA `(.L_x_840) ;  /* 0xffffff9400247947 */ /* 0x000fea000383ffff */
.L_x_692:
[----:B-1----:R1:W2:Y:S02]  /*235a0*/  SYNCS.PHASECHK.TRANS64.TRYWAIT P0, [R12+URZ+0x308a0], R11 ;  /* 0x0308a00b0c0075a7 */ /* 0x0022a4000800017f */
[----:B--2---:R-:W-:Y:S05]  /*235b0*/  @!P0 NANOSLEEP.SYNCS 0x989680 ;  /* 0x009896800000895d */ /* 0x004fea0003900000 */
[----:B------:R-:W2:Y:S02]  /*235c0*/  @!P0 SYNCS.PHASECHK.TRANS64 P0, [R12+URZ+0x308a0], R11 ;  /* 0x0308a00b0c0085a7 */ /* 0x000ea4000800007f */
[----:B--2---:R-:W-:Y:S05]  /*235d0*/  @!P0 BRA `(.L_x_692) ;  /* 0xfffffffc00f08947 */ /* 0x004fea000383ffff */
[----:B------:R-:W-:Y:S05]  /*235e0*/  BRA `(.L_x_841) ;  /* 0xffffff94003c7947 */ /* 0x000fea000383ffff */
.L_x_699:
[----:B0-----:R0:W2:Y:S02]  /*235f0*/  SYNCS.PHASECHK.TRANS64.TRYWAIT P0, [R12+URZ+0x308c0], R11 ;  /* 0x0308c00b0c0075a7 */ /* 0x0010a4000800017f */
[----:B--2---:R-:W-:Y:S05]  /*23600*/  @!P0 NANOSLEEP.SYNCS 0x989680 ;  /* 0x009896800000895d */ /* 0x004fea0003900000 */
[----:B------:R-:W2:Y:S02]  /*23610*/  @!P0 SYNCS.PHASECHK.TRANS64 P0, [R12+URZ+0x308c0], R11 ;  /* 0x0308c00b0c0085a7 */ /* 0x000ea4000800007f */
[----:B--2---:R-:W-:Y:S05]  /*23620*/  @!P0 BRA `(.L_x_699) ;  /* 0xfffffffc00f08947 */ /* 0x004fea000383ffff */
[----:B------:R-:W-:Y:S05]  /*23630*/  BRA `(.L_x_842) ;  /* 0xffffff9800387947 */ /* 0x000fea000383ffff */
.L_x_708:
[----:B-1----:R1:W2:Y:S02]  /*23640*/  SYNCS.PHASECHK.TRANS64.TRYWAIT P2, [R11+URZ+0x308a0], R10 ;  /* 0x0308a00a0b0075a7 */ /* 0x0022a4000804017f */
[----:B--2---:R-:W-:Y:S05]  /*23650*/  @!P2 NANOSLEEP.SYNCS 0x989680 ;  /* 0x009896800000a95d */ /* 0x004fea0003900000 */
[----:B------:R-:W2:Y:S02]  /*23660*/  @!P2 SYNCS.PHASECHK.TRANS64 P2, [R11+URZ+0x308a0], R10 ;  /* 0x0308a00a0b00a5a7 */ /* 0x000ea4000804007f */
[----:B--2---:R-:W-:Y:S05]  /*23670*/  @!P2 BRA `(.L_x_708) ;  /* 0xfffffffc00f0a947 */ /* 0x004fea000383ffff */
[----:B------:R-:W-:Y:S05]  /*23680*/  BRA `(.L_x_843) ;  /* 0xffffff9c006c7947 */ /* 0x000fea000383ffff */
.L_x_715:
[----:B0-----:R0:W2:Y:S02]  /*23690*/  SYNCS.PHASECHK.TRANS64.TRYWAIT P2, [R11+URZ+0x308c0], R10 ;  /* 0x0308c00a0b0075a7 */ /* 0x0010a4000804017f */
[----:B--2---:R-:W-:Y:S05]  /*236a0*/  @!P2 NANOSLEEP.SYNCS 0x989680 ;  /* 0x009896800000a95d */ /* 0x004fea0003900000 */
[----:B------:R-:W2:Y:S02]  /*236b0*/  @!P2 SYNCS.PHASECHK.TRANS64 P2, [R11+URZ+0x308c0], R10 ;  /* 0x0308c00a0b00a5a7 */ /* 0x000ea4000804007f */
[----:B--2---:R-:W-:Y:S05]  /*236c0*/  @!P2 BRA `(.L_x_715) ;  /* 0xfffffffc00f0a947 */ /* 0x004fea000383ffff */
[----:B------:R-:W-:Y:S05]  /*236d0*/  BRA `(.L_x_844) ;  /* 0xffffffa000647947 */ /* 0x000fea000383ffff */
.L_x_732:
[----:B------:R-:W1:Y:S01]  /*236e0*/  S2R R7, SR_TID.X ;  /* 0x0000000000077919 */ /* 0x000e620000002100 */
[----:B------:R-:W-:Y:S01]  /*236f0*/  BSSY B0, `(.L_x_845) ;  /* 0x000000a000007945 */ /* 0x000fe20003800000 */
[----:B------:R-:W-:Y:S02]  /*23700*/  IMAD.MOV.U32 R12, RZ, RZ, RZ ;  /* 0x000000ffff0c7224 */ /* 0x000fe400078e00ff */
[----:B------:R-:W-:Y:S02]  /*23710*/  IMAD.MOV.U32 R11, RZ, RZ, 0x1f ;  /* 0x0000001fff0b7424 */ /* 0x000fe400078e00ff */
[----:B------:R-:W-:Y:S01]  /*23720*/  IMAD.MOV.U32 R15, RZ, RZ, -0x1 ;  /* 0xffffffffff0f7424 */ /* 0x000fe200078e00ff */
[----:B-1----:R-:W-:-:S04]  /*23730*/  SHF.R.U32.HI R7, RZ, 0x5, R7 ;  /* 0x00000005ff077819 */ /* 0x002fc80000011607 */
[----:B------:R-:W-:-:S05]  /*23740*/  LOP3.LUT R7, R7, 0x3, RZ, 0xc0, !PT ;  /* 0x0000000307077812 */ /* 0x000fca00078ec0ff */
[----:B------:R-:W-:-:S07]  /*23750*/  IMAD.MOV.U32 R13, RZ, RZ, R7 ;  /* 0x000000ffff0d7224 */ /* 0x000fce00078e0007 */
[----:B0----5:R-:W-:Y:S05]  /*23760*/  WARPSYNC.COLLECTIVE R15, `(.L_x_846) ;  /* 0x000000000f087348 */ /* 0x021fea0003c00000 */
[----:B------:R1:W2:Y:S02]  /*23770*/  SHFL.IDX P6, R14, R13, R12, R11 ;  /* 0x0000000c0d0e7389 */ /* 0x0002a400000c000b */
[----:B012--5:R-:W-:Y:S01]  /*23780*/  ENDCOLLECTIVE ;  /* 0x000000000000791b */ /* 0x027fe20003800000 */
.L_x_846:
[----:B------:R-:W-:Y:S05]  /*23790*/  BSYNC B0 ;  /* 0x0000000000007941 */ /* 0x000fea0003800000 */
.L_x_845:
[----:B------:R-:W-:Y:S05]  /*237a0*/  BRA `(.L_x_847) ;  /* 0xffffffb000147947 */ /* 0x000fea000383ffff */
.L_x_735:
[----:B0-----:R0:W1:Y:S02]  /*237b0*/  SYNCS.PHASECHK.TRANS64.TRYWAIT P0, [R7+URZ+0x30840], R2 ;  /* 0x03084002070075a7 */ /* 0x001064000800017f */
[----:B-1----:R-:W-:Y:S05]  /*237c0*/  @!P0 NANOSLEEP.SYNCS 0x989680 ;  /* 0x009896800000895d */ /* 0x002fea0003900000 */
[----:B------:R-:W1:Y:S02]  /*237d0*/  @!P0 SYNCS.PHASECHK.TRANS64 P0, [R7+URZ+0x30840], R2 ;  /* 0x03084002070085a7 */ /* 0x000e64000800007f */
[----:B-1----:R-:W-:Y:S05]  /*237e0*/  @!P0 BRA `(.L_x_735) ;  /* 0xfffffffc00f08947 */ /* 0x002fea000383ffff */
[----:B------:R-:W-:Y:S05]  /*237f0*/  BRA `(.L_x_848) ;  /* 0xffffffb000647947 */ /* 0x000fea000383ffff */
.L_x_736:
        /* <DEDUP_REMOVED lines=8> */
.L_x_850:
[----:B------:R-:W-:Y:S05]  /*23880*/  BSYNC B0 ;  /* 0x0000000000007941 */ /* 0x000fea0003800000 */
.L_x_849:
[----:B------:R-:W-:Y:S02]  /*23890*/  IMAD.MOV.U32 R13, RZ, RZ, R4 ;  /* 0x000000ffff0d7224 */ /* 0x000fe400078e0004 */
[----:B------:R-:W-:Y:S02]  /*238a0*/  IMAD.MOV.U32 R12, RZ, RZ, RZ ;  /* 0x000000ffff0c7224 */ /* 0x000fe400078e00ff */
[----:B------:R-:W-:Y:S02]  /*238b0*/  IMAD.MOV.U32 R11, RZ, RZ, 0x181f ;  /* 0x0000181fff0b7424 */ /* 0x000fe400078e00ff */
[----:B------:R-:W-:Y:S02]  /*238c0*/  IMAD.MOV.U32 R15, RZ, RZ, -0x1 ;  /* 0xffffffffff0f7424 */ /* 0x000fe400078e00ff */
[----:B------:R-:W-:Y:S02]  /*238d0*/  IMAD.MOV.U32 R2, RZ, RZ, R14 ;  /* 0x000000ffff027224 */ /* 0x000fe400078e000e */
[----:B------:R-:W-:-:S07]  /*238e0*/  @P0 IMAD R8, R5, 0x2, R22 ;  /* 0x0000000205080824 */ /* 0x000fce00078e0216 */
[----:B------:R-:W-:Y:S05]  /*238f0*/  WARPSYNC.COLLECTIVE R15, `(.L_x_851) ;  /* 0x000000000f087348 */ /* 0x000fea0003c00000 */
[----:B------:R0:W1:Y:S02]  /*23900*/  SHFL.IDX P6, R14, R13, R12, R11 ;  /* 0x0000000c0d0e7389 */ /* 0x00006400000c000b */
[----:B01----:R-:W-:Y:S01]  /*23910*/  ENDCOLLECTIVE ;  /* 0x000000000000791b */ /* 0x003fe20003800000 */
.L_x_851:
[----:B------:R-:W-:Y:S02]  /*23920*/  IMAD.MOV.U32 R13, RZ, RZ, R0 ;  /* 0x000000ffff0d7224 */ /* 0x000fe400078e0000 */
[----:B------:R-:W-:Y:S02]  /*23930*/  IMAD.MOV.U32 R12, RZ, RZ, 0x1 ;  /* 0x00000001ff0c7424 */ /* 0x000fe400078e00ff */
[----:B------:R-:W-:-:S07]  /*23940*/  IMAD.MOV.U32 R3, RZ, RZ, R14 ;  /* 0x000000ffff037224 */ /* 0x000fce00078e000e */
[----:B------:R-:W-:Y:S05]  /*23950*/  WARPSYNC.COLLECTIVE R15, `(.L_x_852) ;  /* 0x000000000f087348 */ /* 0x000fea0003c00000 */
[----:B------:R0:W1:Y:S02]  /*23960*/  SHFL.IDX P6, R14, R13, R12, R11 ;  /* 0x0000000c0d0e7389 */ /* 0x00006400000c000b */
[----:B01----:R-:W-:Y:S01]  /*23970*/  ENDCOLLECTIVE ;  /* 0x000000000000791b */ /* 0x003fe20003800000 */
.L_x_852:
        /* <DEDUP_REMOVED lines=17> */
.L_x_853:
[----:B------:R-:W-:Y:S02]  /*23a90*/  @P1 IMAD R8, R5, 0x2, R22 ;  /* 0x0000000205081824 */ /* 0x000fe400078e0216 */
[----:B------:R-:W-:Y:S02]  /*23aa0*/  IMAD.MOV.U32 R13, RZ, RZ, R0 ;  /* 0x000000ffff0d7224 */ /* 0x000fe400078e0000 */
[----:B------:R-:W-:Y:S02]  /*23ab0*/  IMAD.MOV.U32 R12, RZ, RZ, 0x2 ;  /* 0x00000002ff0c7424 */ /* 0x000fe400078e00ff */
[----:B------:R-:W-:-:S07]  /*23ac0*/  IMAD.MOV.U32 R3, RZ, RZ, R14 ;  /* 0x000000ffff037224 */ /* 0x000fce00078e000e */
[----:B------:R-:W-:Y:S05]  /*23ad0*/  WARPSYNC.COLLECTIVE R15, `(.L_x_854) ;  /* 0x000000000f087348 */ /* 0x000fea0003c00000 */
[----:B------:R0:W1:Y:S02]  /*23ae0*/  SHFL.IDX P6, R14, R13, R12, R11 ;  /* 0x0000000c0d0e7389 */ /* 0x00006400000c000b */
[----:B01----:R-:W-:Y:S01]  /*23af0*/  ENDCOLLECTIVE ;  /* 0x000000000000791b */ /* 0x003fe20003800000 */
.L_x_854:
[----:B------:R-:W-:-:S05]  /*23b00*/  @P1 LEA R3, P0, R32, R3, 0x1 ;  /* 0x0000000320031211 */ /* 0x000fca00078008ff */
[----:B------:R-:W-:-:S05]  /*23b10*/  @P1 IMAD.X R2, RZ, RZ, R2, P0 ;  /* 0x000000ffff021224 */ /* 0x000fca00000e0602 */
[----:B------:R-:W-:Y:S02]  /*23b20*/  @P1 LOP3.LUT R3, R3, R2, RZ, 0x3c, !PT ;  /* 0x0000000203031212 */ /* 0x000fe400078e3cff */
[----:B------:R-:W-:Y:S02]  /*23b30*/  MOV R13, R4 ;  /* 0x00000004000d7202 */ /* 0x000fe40000000f00 */
        /* <DEDUP_REMOVED lines=13> */
.L_x_855:
[----:B------:R-:W-:Y:S02]  /*23c10*/  @P1 IMAD R8, R5, 0x2, R22 ;  /* 0x0000000205081824 */ /* 0x000fe400078e0216 */
[----:B------:R-:W-:Y:S02]  /*23c20*/  IMAD.MOV.U32 R13, RZ, RZ, R0 ;  /* 0x000000ffff0d7224 */ /* 0x000fe400078e0000 */
[----:B------:R-:W-:Y:S02]  /*23c30*/  IMAD.MOV.U32 R12, RZ, RZ, 0x3 ;  /* 0x00000003ff0c7424 */ /* 0x000fe400078e00ff */
[----:B------:R-:W-:-:S07]  /*23c40*/  IMAD.MOV.U32 R3, RZ, RZ, R14 ;  /* 0x000000ffff037224 */ /* 0x000fce00078e000e */
[----:B------:R-:W-:Y:S05]  /*23c50*/  WARPSYNC.COLLECTIVE R15, `(.L_x_856) ;  /* 0x000000000f087348 */ /* 0x000fea0003c00000 */
[----:B------:R0:W1:Y:S02]  /*23c60*/  SHFL.IDX P6, R14, R13, R12, R11 ;  /* 0x0000000c0d0e7389 */ /* 0x00006400000c000b */
[----:B01----:R-:W-:Y:S01]  /*23c70*/  ENDCOLLECTIVE ;  /* 0x000000000000791b */ /* 0x003fe20003800000 */
.L_x_856:
        /* <DEDUP_REMOVED lines=17> */
.L_x_857:
[----:B------:R-:W-:Y:S02]  /*23d90*/  @P1 IMAD R8, R5, 0x2, R22 ;  /* 0x0000000205081824 */ /* 0x000fe400078e0216 */
[----:B------:R-:W-:Y:S02]  /*23da0*/  IMAD.MOV.U32 R13, RZ, RZ, R0 ;  /* 0x000000ffff0d7224 */ /* 0x000fe400078e0000 */
[----:B------:R-:W-:Y:S02]  /*23db0*/  IMAD.MOV.U32 R12, RZ, RZ, 0x4 ;  /* 0x00000004ff0c7424 */ /* 0x000fe400078e00ff */
[----:B------:R-:W-:-:S07]  /*23dc0*/  IMAD.MOV.U32 R3, RZ, RZ, R14 ;  /* 0x000000ffff037224 */ /* 0x000fce00078e000e */
[----:B------:R-:W-:Y:S05]  /*23dd0*/  WARPSYNC.COLLECTIVE R15, `(.L_x_858) ;  /* 0x000000000f087348 */ /* 0x000fea0003c00000 */
[----:B------:R0:W1:Y:S02]  /*23de0*/  SHFL.IDX P6, R14, R13, R12, R11 ;  /* 0x0000000c0d0e7389 */ /* 0x00006400000c000b */
[----:B01----:R-:W-:Y:S01]  /*23df0*/  ENDCOLLECTIVE ;  /* 0x000000000000791b */ /* 0x003fe20003800000 */
.L_x_858:
        /* <DEDUP_REMOVED lines=17> */
.L_x_859:
[----:B------:R-:W-:Y:S02]  /*23f10*/  @P1 IMAD R8, R5, 0x2, R22 ;  /* 0x0000000205081824 */ /* 0x000fe400078e0216 */
[----:B------:R-:W-:Y:S02]  /*23f20*/  IMAD.MOV.U32 R13, RZ, RZ, R0 ;  /* 0x000000ffff0d7224 */ /* 0x000fe400078e0000 */
[----:B------:R-:W-:Y:S02]  /*23f30*/  IMAD.MOV.U32 R12, RZ, RZ, 0x5 ;  /* 0x00000005ff0c7424 */ /* 0x000fe400078e00ff */
[----:B------:R-:W-:-:S07]  /*23f40*/  IMAD.MOV.U32 R3, RZ, RZ, R14 ;  /* 0x000000ffff037224 */ /* 0x000fce00078e000e */
[----:B------:R-:W-:Y:S05]  /*23f50*/  WARPSYNC.COLLECTIVE R15, `(.L_x_860) ;  /* 0x000000000f087348 */ /* 0x000fea0003c00000 */
[----:B------:R0:W1:Y:S02]  /*23f60*/  SHFL.IDX P6, R14, R13, R12, R11 ;  /* 0x0000000c0d0e7389 */ /* 0x00006400000c000b */
[----:B01----:R-:W-:Y:S01]  /*23f70*/  ENDCOLLECTIVE ;  /* 0x000000000000791b */ /* 0x003fe20003800000 */
.L_x_860:
        /* <DEDUP_REMOVED lines=10> */
.L_x_861:
        /* <DEDUP_REMOVED lines=8> */
.L_x_741:
        /* <DEDUP_REMOVED lines=9> */
.L_x_863:
[----:B------:R-:W-:Y:S02]  /*24130*/  ISETP.GE.AND P1, PT, R4, R6, PT ;  /* 0x000000060400720c */ /* 0x000fe40003f26270 */
[----:B------:R-:W-:Y:S01]  /*24140*/  MOV R13, R0 ;  /* 0x00000000000d7202 */ /* 0x000fe20000000f00 */
[----:B------:R-:W-:-:S10]  /*24150*/  IMAD.MOV.U32 R2, RZ, RZ, R14 ;  /* 0x000000ffff027224 */ /* 0x000fd400078e000e */
[----:B------:R-:W-:Y:S05]  /*24160*/  WARPSYNC.COLLECTIVE R15, `(.L_x_864) ;  /* 0x000000000f087348 */ /* 0x000fea0003c00000 */
[----:B------:R0:W1:Y:S02]  /*24170*/  SHFL.IDX P6, R14, R13, R12, R11 ;  /* 0x0000000c0d0e7389 */ /* 0x00006400000c000b */
[----:B01----:R-:W-:Y:S01]  /*24180*/  ENDCOLLECTIVE ;  /* 0x000000000000791b */ /* 0x003fe20003800000 */
.L_x_864:
[----:B------:R-:W-:Y:S02]  /*24190*/  IMAD.MOV.U32 R13, RZ, RZ, R5 ;  /* 0x000000ffff0d7224 */ /* 0x000fe400078e0005 */
[----:B------:R-:W-:Y:S02]  /*241a0*/  IMAD.MOV.U32 R12, RZ, RZ, 0x1 ;  /* 0x00000001ff0c7424 */ /* 0x000fe400078e00ff */
[----:B------:R-:W-:-:S07]  /*241b0*/  IMAD.MOV.U32 R3, RZ, RZ, R14 ;  /* 0x000000ffff037224 */ /* 0x000fce00078e000e */
[----:B------:R-:W-:Y:S05]  /*241c0*/  WARPSYNC.COLLECTIVE R15, `(.L_x_865) ;  /* 0x000000000f087348 */ /* 0x000fea0003c00000 */
[----:B------:R0:W1:Y:S02]  /*241d0*/  SHFL.IDX P6, R14, R13, R12, R11 ;  /* 0x0000000c0d0e7389 */ /* 0x00006400000c000b */
[----:B01----:R-:W-:Y:S01]  /*241e0*/  ENDCOLLECTIVE ;  /* 0x000000000000791b */ /* 0x003fe20003800000 */
.L_x_865:
[----:B------:R-:W-:-:S05]  /*241f0*/  @!P1 LEA R7, P4, R32, R3, 0x1 ;  /* 0x0000000320079211 */ /* 0x000fca00078808ff */
[----:B------:R-:W-:Y:S02]  /*24200*/  @!P1 IMAD.X R3, RZ, RZ, R2, P4 ;  /* 0x000000ffff039224 */ /* 0x000fe400020e0602 */
[----:B------:R-:W-:Y:S02]  /*24210*/  @!P1 IMAD.MOV.U32 R2, RZ, RZ, R7 ;  /* 0x000000ffff029224 */ /* 0x000fe400078e0007 */
[----:B------:R-:W-:Y:S02]  /*24220*/  VIADD R7, R4, 0x10 ;  /* 0x0000001004077836 */ /* 0x000fe40000000000 */
[----:B------:R-:W-:Y:S01]  /*24230*/  IMAD.MOV.U32 R13, RZ, RZ, R0 ;  /* 0x000000ffff0d7224 */ /* 0x000fe200078e0000 */
[----:B------:R-:W-:Y:S01]  /*24240*/  @!PT LDS RZ, [RZ] ;  /* 0x00000000fffff984 */ /* 0x000fe20000000800 */
[----:B------:R-:W-:Y:S01]  /*24250*/  @!PT LDS RZ, [RZ] ;  /* 0x00000000fffff984 */ /* 0x000fe20000000800 */
[----:B------:R-:W-:Y:S01]  /*24260*/  @!PT LDS RZ, [RZ] ;  /* 0x00000000fffff984 */ /* 0x000fe20000000800 */
[----:B------:R-:W-:Y:S04]  /*24270*/  @!P1 LDGSTS.E.BYPASS.LTC128B.128 [R37+0x12400], desc[UR48][R2.64], !P3 ;  /* 0x1240000002259fae */ /* 0x000fe8000d901d70 */
[----:B------:R-:W-:Y:S04]  /*24280*/  @!P1 LDGSTS.E.BYPASS.LTC128B.128 [R37+0x16400], desc[UR48][R2.64+0x80], !P2 ;  /* 0x1640008002259fae */ /* 0x000fe8000d101d70 */
[----:B------:R0:W-:Y:S01]  /*24290*/  @!P1 LDGSTS.E.BYPASS.LTC128B.128 [R37+0x1a400], desc[UR48][R2.64+0x100], !P0 ;  /* 0x1a40010002259fae */ /* 0x0001e2000c101d70 */
[----:B------:R-:W-:Y:S01]  /*242a0*/  ISETP.GE.AND P1, PT, R7, R6, PT ;  /* 0x000000060700720c */ /* 0x000fe20003f26270 */
[----:B0-----:R-:W-:-:S12]  /*242b0*/  IMAD.MOV.U32 R2, RZ, RZ, R14 ;  /* 0x000000ffff027224 */ /* 0x001fd800078e000e */
[----:B------:R-:W-:Y:S05]  /*242c0*/  WARPSYNC.COLLECTIVE R15, `(.L_x_866) ;  /* 0x000000000f087348 */ /* 0x000fea0003c00000 */
[----:B------:R0:W1:Y:S02]  /*242d0*/  SHFL.IDX P6, R14, R13, R12, R11 ;  /* 0x0000000c0d0e7389 */ /* 0x00006400000c000b */
[----:B01----:R-:W-:Y:S01]  /*242e0*/  ENDCOLLECTIVE ;  /* 0x000000000000791b */ /* 0x003fe20003800000 */
.L_x_866:
[----:B------:R-:W-:Y:S02]  /*242f0*/  IMAD.MOV.U32 R13, RZ, RZ, R5 ;  /* 0x000000ffff0d7224 */ /* 0x000fe400078e0005 */
[----:B------:R-:W-:Y:S02]  /*24300*/  IMAD.MOV.U32 R12, RZ, RZ, 0x2 ;  /* 0x00000002ff0c7424 */ /* 0x000fe400078e00ff */
[----:B------:R-:W-:-:S07]  /*24310*/  IMAD.MOV.U32 R3, RZ, RZ, R14 ;  /* 0x000000ffff037224 */ /* 0x000fce00078e000e */
[----:B------:R-:W-:Y:S05]  /*24320*/  WARPSYNC.COLLECTIVE R15, `(.L_x_867) ;  /* 0x000000000f087348 */ /* 0x000fea0003c00000 */
[----:B------:R0:W1:Y:S02]  /*24330*/  SHFL.IDX P6, R14, R13, R12, R11 ;  /* 0x0000000c0d0e7389 */ /* 0x00006400000c000b */
[----:B01----:R-:W-:Y:S01]  /*24340*/  ENDCOLLECTIVE ;  /* 0x000000000000791b */ /* 0x003fe20003800000 */
.L_x_867:
[----:B------:R-:W-:-:S05]  /*24350*/  @!P1 LEA R7, P4, R32, R3, 0x1 ;  /* 0x0000000320079211 */ /* 0x000fca00078808ff */
[----:B------:R-:W-:Y:S02]  /*24360*/  @!P1 IMAD.X R8, RZ, RZ, R2, P4 ;  /* 0x000000ffff089224 */ /* 0x000fe400020e0602 */
[----:B------:R-:W-:Y:S02]  /*24370*/  @!P1 IMAD.MOV.U32 R2, RZ, RZ, R7 ;  /* 0x000000ffff029224 */ /* 0x000fe400078e0007 */
[----:B------:R-:W-:Y:S02]  /*24380*/  @!P1 IMAD.MOV.U32 R3, RZ, RZ, R8 ;  /* 0x000000ffff039224 */ /* 0x000fe400078e0008 */
[----:B------:R-:W-:Y:S02]  /*24390*/  IMAD.MOV.U32 R13, RZ, RZ, R0 ;  /* 0x000000ffff0d7224 */ /* 0x000fe400078e0000 */
[----:B------:R-:W-:Y:S01]  /*243a0*/  VIADD R7, R4, 0x20 ;  /* 0x0000002004077836 */ /* 0x000fe20000000000 */
        /* <DEDUP_REMOVED lines=11> */
.L_x_868:
[----:B------:R-:W-:Y:S02]  /*24460*/  IMAD.MOV.U32 R13, RZ, RZ, R5 ;  /* 0x000000ffff0d7224 */ /* 0x000fe400078e0005 */
[----:B------:R-:W-:Y:S02]  /*24470*/  IMAD.MOV.U32 R12, RZ, RZ, 0x3 ;  /* 0x00000003ff0c7424 */ /* 0x000fe400078e00ff */
[----:B------:R-:W-:-:S07]  /*24480*/  IMAD.MOV.U32 R3, RZ, RZ, R14 ;  /* 0x000000ffff037224 */ /* 0x000fce00078e000e */
[----:B------:R-:W-:Y:S05]  /*24490*/  WARPSYNC.COLLECTIVE R15, `(.L_x_869) ;  /* 0x000000000f087348 */ /* 0x000fea0003c00000 */
[----:B------:R0:W1:Y:S02]  /*244a0*/  SHFL.IDX P6, R14, R13, R12, R11 ;  /* 0x0000000c0d0e7389 */ /* 0x00006400000c000b */
[----:B01----:R-:W-:Y:S01]  /*244b0*/  ENDCOLLECTIVE ;  /* 0x000000000000791b */ /* 0x003fe20003800000 */
.L_x_869:
        /* <DEDUP_REMOVED lines=17> */
.L_x_870:
[----:B------:R-:W-:Y:S02]  /*245d0*/  IMAD.MOV.U32 R13, RZ, RZ, R5 ;  /* 0x000000ffff0d7224 */ /* 0x000fe400078e0005 */
[----:B------:R-:W-:Y:S01]  /*245e0*/  IMAD.MOV.U32 R12, RZ, RZ, 0x4 ;  /* 0x00000004ff0c7424 */ /* 0x000fe200078e00ff */
[----:B------:R-:W-:-:S07]  /*245f0*/  MOV R3, R14 ;  /* 0x0000000e00037202 */ /* 0x000fce0000000f00 */
[----:B------:R-:W-:Y:S05]  /*24600*/  WARPSYNC.COLLECTIVE R15, `(.L_x_871) ;  /* 0x000000000f087348 */ /* 0x000fea0003c00000 */
[----:B------:R0:W1:Y:S02]  /*24610*/  SHFL.IDX P6, R14, R13, R12, R11 ;  /* 0x0000000c0d0e7389 */ /* 0x00006400000c000b */
[----:B01----:R-:W-:Y:S01]  /*24620*/  ENDCOLLECTIVE ;  /* 0x000000000000791b */ /* 0x003fe20003800000 */
.L_x_871:
[----:B------:R-:W-:-:S05]  /*24630*/  @!P1 LEA R7, P4, R32, R3, 0x1 ;  /* 0x0000000320079211 */ /* 0x000fca00078808ff */
[----:B------:R-:W-:Y:S02]  /*24640*/  @!P1 IMAD.X R8, RZ, RZ, R2, P4 ;  /* 0x000000ffff089224 */ /* 0x000fe400020e0602 */
[----:B------:R-:W-:Y:S02]  /*24650*/  @!P1 IMAD.MOV.U32 R2, RZ, RZ, R7 ;  /* 0x000000ffff029224 */ /* 0x000fe400078e0007 */
        /* <DEDUP_REMOVED lines=14> */
.L_x_872:
[----:B------:R-:W-:Y:S02]  /*24740*/  IMAD.MOV.U32 R13, RZ, RZ, R5 ;  /* 0x000000ffff0d7224 */ /* 0x000fe400078e0005 */
[----:B------:R-:W-:Y:S02]  /*24750*/  IMAD.MOV.U32 R12, RZ, RZ, 0x5 ;  /* 0x00000005ff0c7424 */ /* 0x000fe400078e00ff */
[----:B------:R-:W-:-:S07]  /*24760*/  IMAD.MOV.U32 R3, RZ, RZ, R14 ;  /* 0x000000ffff037224 */ /* 0x000fce00078e000e */
[----:B------:R-:W-:Y:S05]  /*24770*/  WARPSYNC.COLLECTIVE R15, `(.L_x_873) ;  /* 0x000000000f087348 */ /* 0x000fea0003c00000 */
[----:B------:R0:W1:Y:S02]  /*24780*/  SHFL.IDX P6, R14, R13, R12, R11 ;  /* 0x0000000c0d0e7389 */ /* 0x00006400000c000b */
[----:B01----:R-:W-:Y:S01]  /*24790*/  ENDCOLLECTIVE ;  /* 0x000000000000791b */ /* 0x003fe20003800000 */
.L_x_873:
        /* <DEDUP_REMOVED lines=17> */
.L_x_874:
[----:B------:R-:W-:Y:S02]  /*248b0*/  IMAD.MOV.U32 R13, RZ, RZ, R5 ;  /* 0x000000ffff0d7224 */ /* 0x000fe400078e0005 */
[----:B------:R-:W-:Y:S02]  /*248c0*/  IMAD.MOV.U32 R12, RZ, RZ, 0x6 ;  /* 0x00000006ff0c7424 */ /* 0x000fe400078e00ff */
[----:B------:R-:W-:-:S07]  /*248d0*/  IMAD.MOV.U32 R3, RZ, RZ, R14 ;  /* 0x000000ffff037224 */ /* 0x000fce00078e000e */
[----:B------:R-:W-:Y:S05]  /*248e0*/  WARPSYNC.COLLECTIVE R15, `(.L_x_875) ;  /* 0x000000000f087348 */ /* 0x000fea0003c00000 */
[----:B------:R0:W1:Y:S02]  /*248f0*/  SHFL.IDX P6, R14, R13, R12, R11 ;  /* 0x0000000c0d0e7389 */ /* 0x00006400000c000b */
[----:B01----:R-:W-:Y:S01]  /*24900*/  ENDCOLLECTIVE ;  /* 0x000000000000791b */ /* 0x003fe20003800000 */
.L_x_875:
        /* <DEDUP_REMOVED lines=17> */
.L_x_876:
[----:B------:R-:W-:Y:S02]  /*24a20*/  IMAD.MOV.U32 R13, RZ, RZ, R5 ;  /* 0x000000ffff0d7224 */ /* 0x000fe400078e0005 */
[----:B------:R-:W-:Y:S02]  /*24a30*/  IMAD.MOV.U32 R12, RZ, RZ, 0x7 ;  /* 0x00000007ff0c7424 */ /* 0x000fe400078e00ff */
[----:B------:R-:W-:-:S07]  /*24a40*/  IMAD.MOV.U32 R3, RZ, RZ, R14 ;  /* 0x000000ffff037224 */ /* 0x000fce00078e000e */
[----:B------:R-:W-:Y:S05]  /*24a50*/  WARPSYNC.COLLECTIVE R15, `(.L_x_877) ;  /* 0x000000000f087348 */ /* 0x000fea0003c00000 */
[----:B------:R0:W1:Y:S02]  /*24a60*/  SHFL.IDX P6, R14, R13, R12, R11 ;  /* 0x0000000c0d0e7389 */ /* 0x00006400000c000b */
[----:B01----:R-:W-:Y:S01]  /*24a70*/  ENDCOLLECTIVE ;  /* 0x000000000000791b */ /* 0x003fe20003800000 */
.L_x_877:
[----:B------:R-:W-:-:S04]  /*24a80*/  @!P1 LEA R7, P4, R32, R3, 0x1 ;  /* 0x0000000320079211 */ /* 0x000fc800078808ff */
[----:B------:R-:W-:Y:S01]  /*24a90*/  @!P1 IADD3.X R8, RZ, R2, RZ, P4, !PT ;  /* 0x00000002ff089210 */ /* 0x000fe200027fe4ff */
[----:B------:R-:W-:-:S04]  /*24aa0*/  @!P1 IMAD.MOV.U32 R2, RZ, RZ, R7 ;  /* 0x000000ffff029224 */ /* 0x000fc800078e0007 */
[----:B------:R-:W-:Y:S02]  /*24ab0*/  @!P1 IMAD.MOV.U32 R3, RZ, RZ, R8 ;  /* 0x000000ffff039224 */ /* 0x000fe400078e0008 */
[----:B------:R-:W-:-:S03]  /*24ac0*/  IMAD.MOV.U32 R13, RZ, RZ, R0 ;  /* 0x000000ffff0d7224 */ /* 0x000fc600078e0000 */
[----:B------:R-:W-:Y:S01]  /*24ad0*/  @!PT LDS RZ, [RZ] ;  /* 0x00000000fffff984 */ /* 0x000fe20000000800 */
[----:B------:R-:W-:Y:S01]  /*24ae0*/  @!PT LDS RZ, [RZ] ;  /* 0x00000000fffff984 */ /* 0x000fe20000000800 */
[----:B------:R-:W-:Y:S01]  /*24af0*/  @!PT LDS RZ, [RZ] ;  /* 0x00000000fffff984 */ /* 0x000fe20000000800 */
[----:B------:R0:W-:Y:S04]  /*24b00*/  @!P1 LDGSTS.E.BYPASS.LTC128B.128 [R37+0x15400], desc[UR48][R2.64], !P3 ;  /* 0x1540000002259fae */ /* 0x0001e8000d901d70 */
[----:B------:R0:W-:Y:S01]  /*24b10*/  @!P1 LDGSTS.E.BYPASS.LTC128B.128 [R37+0x19400], desc[UR48][R2.64+0x80], !P2 ;  /* 0x1940008002259fae */ /* 0x0001e2000d101d70 */
[----:B------:R-:W-:-:S03]  /*24b20*/  IMAD.MOV.U32 R5, RZ, RZ, R14 ;  /* 0x000000ffff057224 */ /* 0x000fc600078e000e */
[----:B------:R0:W-:Y:S04]  /*24b30*/  @!P1 LDGSTS.E.BYPASS.LTC128B.128 [R37+0x1d400], desc[UR48][R2.64+0x100], !P0 ;  /* 0x1d40010002259fae */ /* 0x0001e8000c101d70 */
[----:B0-----:R-:W-:Y:S05]  /*24b40*/  WARPSYNC.COLLECTIVE R15, `(.L_x_878) ;  /* 0x000000000f087348 */ /* 0x001fea0003c00000 */
[----:B------:R1:W2:Y:S02]  /*24b50*/  SHFL.IDX P6, R14, R13, R12, R11 ;  /* 0x0000000c0d0e7389 */ /* 0x0002a400000c000b */
[----:B012---:R-:W-:Y:S01]  /*24b60*/  ENDCOLLECTIVE ;  /* 0x000000000000791b */ /* 0x007fe20003800000 */
.L_x_878:
[----:B------:R-:W-:Y:S05]  /*24b70*/  BRA `(.L_x_879) ;  /* 0xffffffac00fc7947 */ /* 0x000fea000383ffff */
.L_x_746:
[----:B0-----:R0:W1:Y:S02]  /*24b80*/  SYNCS.PHASECHK.TRANS64.TRYWAIT P0, [R22+URZ+0x30820], R3 ;  /* 0x03082003160075a7 */ /* 0x001064000800017f */
[----:B-1----:R-:W-:Y:S05]  /*24b90*/  @!P0 NANOSLEEP.SYNCS 0x989680 ;  /* 0x009896800000895d */ /* 0x002fea0003900000 */
[----:B------:R-:W1:Y:S02]  /*24ba0*/  @!P0 SYNCS.PHASECHK.TRANS64 P0, [R22+URZ+0x30820], R3 ;  /* 0x03082003160085a7 */ /* 0x000e64000800007f */
[----:B-1----:R-:W-:Y:S05]  /*24bb0*/  @!P0 BRA `(.L_x_746) ;  /* 0xfffffffc00f08947 */ /* 0x002fea000383ffff */
[----:B------:R-:W-:Y:S05]  /*24bc0*/  BRA `(.L_x_880) ;  /* 0xffffffb000747947 */ /* 0x000fea000383ffff */
.L_x_751:
[----:B0-----:R0:W1:Y:S02]  /*24bd0*/  SYNCS.PHASECHK.TRANS64.TRYWAIT P0, [R7+URZ+0x30840], R2 ;  /* 0x03084002070075a7 */ /* 0x001064000800017f */
[----:B-1----:R-:W-:Y:S05]  /*24be0*/  @!P0 NANOSLEEP.SYNCS 0x989680 ;  /* 0x009896800000895d */ /* 0x002fea0003900000 */
[----:B------:R-:W1:Y:S02]  /*24bf0*/  @!P0 SYNCS.PHASECHK.TRANS64 P0, [R7+URZ+0x30840], R2 ;  /* 0x03084002070085a7 */ /* 0x000e64000800007f */
[----:B-1----:R-:W-:Y:S05]  /*24c00*/  @!P0 BRA `(.L_x_751) ;  /* 0xfffffffc00f08947 */ /* 0x002fea000383ffff */
[----:B------:R-:W-:Y:S05]  /*24c10*/  BRA `(.L_x_881) ;  /* 0xffffffb4004c7947 */ /* 0x000fea000383ffff */
.L_x_752:
        /* <DEDUP_REMOVED lines=8> */
.L_x_883:
[----:B------:R-:W-:Y:S05]  /*24ca0*/  BSYNC B1 ;  /* 0x0000000000017941 */ /* 0x000fea0003800000 */
.L_x_882:
[----:B------:R0:W-:Y:S04]  /*24cb0*/  STL [R1+0x118], R0 ;  /* 0x0001180001007387 */ /* 0x0001e80000100800 */
[----:B0-----:R0:W5:Y:S01]  /*24cc0*/  LDL.LU R0, [R1] ;  /* 0x0000000001007983 */ /* 0x0011620000300800 */
[----:B------:R-:W-:Y:S02]  /*24cd0*/  IMAD.MOV.U32 R13, RZ, RZ, R8 ;  /* 0x000000ffff0d7224 */ /* 0x000fe400078e0008 */
[----:B------:R-:W-:Y:S02]  /*24ce0*/  IMAD.MOV.U32 R12, RZ, RZ, RZ ;  /* 0x000000ffff0c7224 */ /* 0x000fe400078e00ff */
[----:B------:R-:W-:Y:S02]  /*24cf0*/  IMAD.MOV.U32 R11, RZ, RZ, 0x181f ;  /* 0x0000181fff0b7424 */ /* 0x000fe400078e00ff */
[----:B------:R-:W-:-:S02]  /*24d00*/  IMAD.MOV.U32 R15, RZ, RZ, -0x1 ;  /* 0xffffffffff0f7424 */ /* 0x000fc400078e00ff */
[----:B------:R-:W-:Y:S02]  /*24d10*/  IMAD.MOV.U32 R3, RZ, RZ, R14 ;  /* 0x000000ffff037224 */ /* 0x000fe400078e000e */
[----:B0-----:R-:W-:-:S07]  /*24d20*/  IMAD.SHL.U32 R4, R32, 0x2, RZ ;  /* 0x0000000220047824 */ /* 0x001fce00078e00ff */
[----:B-----5:R-:W-:Y:S05]  /*24d30*/  WARPSYNC.COLLECTIVE R15, `(.L_x_884) ;  /* 0x000000000f087348 */ /* 0x020fea0003c00000 */
[----:B------:R0:W1:Y:S02]  /*24d40*/  SHFL.IDX P6, R14, R13, R12, R11 ;  /* 0x0000000c0d0e7389 */ /* 0x00006400000c000b */
[----:B01---5:R-:W-:Y:S01]  /*24d50*/  ENDCOLLECTIVE ;  /* 0x000000000000791b */ /* 0x023fe20003800000 */
.L_x_884:
[----:B------:R-:W-:Y:S02]  /*24d60*/  IMAD R5, R5, 0x2, R22 ;  /* 0x0000000205057824 */ /* 0x000fe400078e0216 */
[----:B------:R-:W-:Y:S02]  /*24d70*/  IMAD.MOV.U32 R13, RZ, RZ, R6 ;  /* 0x000000ffff0d7224 */ /* 0x000fe400078e0006 */
[----:B------:R-:W-:Y:S02]  /*24d80*/  IMAD.MOV.U32 R12, RZ, RZ, 0x1 ;  /* 0x00000001ff0c7424 */ /* 0x000fe400078e00ff */
[----:B------:R-:W-:-:S07]  /*24d90*/  IMAD.MOV.U32 R2, RZ, RZ, R14 ;  /* 0x000000ffff027224 */ /* 0x000fce00078e000e */
[----:B------:R-:W-:Y:S05]  /*24da0*/  WARPSYNC.COLLECTIVE R15, `(.L_x_885) ;  /* 0x000000000f087348 */ /* 0x000fea0003c00000 */
[----:B------:R0:W1:Y:S02]  /*24db0*/  SHFL.IDX P6, R14, R13, R12, R11 ;  /* 0x0000000c0d0e7389 */ /* 0x00006400000c000b */
[----:B01----:R-:W-:Y:S01]  /*24dc0*/  ENDCOLLECTIVE ;  /* 0x000000000000791b */ /* 0x003fe20003800000 */
.L_x_885:
[----:B------:R-:W-:-:S05]  /*24dd0*/  IADD3 R2, P0, R2, R4, RZ ;  /* 0x0000000402027210 */ /* 0x000fca0007f1e0ff */
[----:B------:R-:W-:Y:S02]  /*24de0*/  IMAD.X R3, RZ, RZ, R3, P0 ;  /* 0x000000ffff037224 */ /* 0x000fe400000e0603 */
[----:B------:R-:W-:Y:S01]  /*24df0*/  IMAD.MOV.U32 R13, RZ, RZ, R8 ;  /* 0x000000ffff0d7224 */ /* 0x000fe200078e0008 */
[----:B------:R-:W-:-:S04]  /*24e00*/  LOP3.LUT R0, R0, 0xffffffbf, RZ, 0xc0, !PT ;  /* 0xffffffbf00007812 */ /* 0x000fc800078ec0ff */
[----:B------:R-:W-:-:S04]  /*24e10*/  @P1 LOP3.LUT R0, R0, 0x40, RZ, 0xfc, !PT ;  /* 0x0000004000001812 */ /* 0x000fc800078efcff */
[----:B------:R-:W-:Y:S01]  /*24e20*/  LOP3.LUT P1, RZ, R0, 0x4, RZ, 0xc0, !PT ;  /* 0x0000000400ff7812 */ /* 0x000fe2000782c0ff */
[----:B------:R0:W-:-:S12]  /*24e30*/  STL [R1], R0 ;  /* 0x0000000001007387 */ /* 0x0001d80000100800 */
[----:B------:R-:W-:Y:S01]  /*24e40*/  @!PT LDS RZ, [RZ] ;  /* 0x00000000fffff984 */ /* 0x000fe20000000800 */
[----:B------:R-:W-:Y:S01]  /*24e50*/  @!PT LDS RZ, [RZ] ;  /* 0x00000000fffff984 */ /* 0x000fe20000000800 */
[----:B------:R-:W-:Y:S01]  /*24e60*/  @!PT LDS RZ, [RZ] ;  /* 0x00000000fffff984 */ /* 0x000fe20000000800 */
[----:B------:R-:W-:Y:S04]  /*24e70*/  LDGSTS.E.BYPASS.LTC128B.128 [R5+0x1e400], desc[UR48][R2.64], !P1 ;  /* 0x1e40000002057fae */ /* 0x000fe8000c901d70 */
[----:B------:R-:W-:Y:S04]  /*24e80*/  LDGSTS.E.BYPASS.LTC128B.128 [R5+0x21400], desc[UR48][R2.64+0x80], !P5 ;  /* 0x2140008002057fae */ /* 0x000fe8000e901d70 */
[----:B------:R1:W-:Y:S02]  /*24e90*/  LDGSTS.E.BYPASS.LTC128B.128 [R5+0x24400], desc[UR48][R2.64+0x100], !P4 ;  /* 0x2440010002057fae */ /* 0x0003e4000e101d70 */
[----:B01----:R-:W-:-:S07]  /*24ea0*/  IMAD.MOV.U32 R3, RZ, RZ, R14 ;  /* 0x000000ffff037224 */ /* 0x003fce00078e000e */
[----:B------:R-:W-:Y:S05]  /*24eb0*/  WARPSYNC.COLLECTIVE R15, `(.L_x_886) ;  /* 0x000000000f087348 */ /* 0x000fea0003c00000 */
[----:B------:R0:W1:Y:S02]  /*24ec0*/  SHFL.IDX P6, R14, R13, R12, R11 ;  /* 0x0000000c0d0e7389 */ /* 0x00006400000c000b */
[----:B01----:R-:W-:Y:S01]  /*24ed0*/  ENDCOLLECTIVE ;  /* 0x000000000000791b */ /* 0x003fe20003800000 */
.L_x_886:
[----:B------:R-:W-:Y:S02]  /*24ee0*/  IMAD.MOV.U32 R13, RZ, RZ, R6 ;  /* 0x000000ffff0d7224 */ /* 0x000fe400078e0006 */
[----:B------:R-:W-:Y:S02]  /*24ef0*/  IMAD.MOV.U32 R12, RZ, RZ, 0x2 ;  /* 0x00000002ff0c7424 */ /* 0x000fe400078e00ff */
[----:B------:R-:W-:-:S07]  /*24f00*/  IMAD.MOV.U32 R2, RZ, RZ, R14 ;  /* 0x000000ffff027224 */ /* 0x000fce00078e000e */
[----:B------:R-:W-:Y:S05]  /*24f10*/  WARPSYNC.COLLECTIVE R15, `(.L_x_887) ;  /* 0x000000000f087348 */ /* 0x000fea0003c00000 */
[----:B------:R0:W1:Y:S02]  /*24f20*/  SHFL.IDX P6, R14, R13, R12, R11 ;  /* 0x0000000c0d0e7389 */ /* 0x00006400000c000b */
[----:B01----:R-:W-:Y:S01]  /*24f30*/  ENDCOLLECTIVE ;  /* 0x000000000000791b */ /* 0x003fe20003800000 */
.L_x_887:
        /* <DEDUP_REMOVED lines=13> */
.L_x_888:
[----:B------:R-:W-:Y:S02]  /*25010*/  IMAD.MOV.U32 R13, RZ, RZ, R6 ;  /* 0x000000ffff0d7224 */ /* 0x000fe400078e0006 */
[----:B------:R-:W-:Y:S02]  /*25020*/  IMAD.MOV.U32 R12, RZ, RZ, 0x3 ;  /* 0x00000003ff0c7424 */ /* 0x000fe400078e00ff */
[----:B------:R-:W-:-:S07]  /*25030*/  IMAD.MOV.U32 R2, RZ, RZ, R14 ;  /* 0x000000ffff027224 */ /* 0x000fce00078e000e */
[----:B------:R-:W-:Y:S05]  /*25040*/  WARPSYNC.COLLECTIVE R15, `(.L_x_889) ;  /* 0x000000000f087348 */ /* 0x000fea0003c00000 */
[----:B------:R0:W1:Y:S02]  /*25050*/  SHFL.IDX P6, R14, R13, R12, R11 ;  /* 0x0000000c0d0e7389 */ /* 0x00006400000c000b */
[----:B01----:R-:W-:Y:S01]  /*25060*/  ENDCOLLECTIVE ;  /* 0x000000000000791b */ /* 0x003fe20003800000 */
.L_x_889:
        /* <DEDUP_REMOVED lines=13> */
.L_x_890:
[----:B------:R-:W-:Y:S02]  /*25140*/  IMAD.MOV.U32 R13, RZ, RZ, R6 ;  /* 0x000000ffff0d7224 */ /* 0x000fe400078e0006 */
[----:B------:R-:W-:Y:S02]  /*25150*/  IMAD.MOV.U32 R12, RZ, RZ, 0x4 ;  /* 0x00000004ff0c7424 */ /* 0x000fe400078e00ff */
[----:B------:R-:W-:-:S07]  /*25160*/  IMAD.MOV.U32 R2, RZ, RZ, R14 ;  /* 0x000000ffff027224 */ /* 0x000fce00078e000e */
[----:B------:R-:W-:Y:S05]  /*25170*/  WARPSYNC.COLLECTIVE R15, `(.L_x_891) ;  /* 0x000000000f087348 */ /* 0x000fea0003c00000 */
[----:B------:R0:W1:Y:S02]  /*25180*/  SHFL.IDX P6, R14, R13, R12, R11 ;  /* 0x0000000c0d0e7389 */ /* 0x00006400000c000b */
[----:B01----:R-:W-:Y:S01]  /*25190*/  ENDCOLLECTIVE ;  /* 0x000000000000791b */ /* 0x003fe20003800000 */
.L_x_891:
        /* <DEDUP_REMOVED lines=13> */
.L_x_892:
[----:B------:R-:W-:-:S05]  /*25270*/  IMAD.MOV.U32 R2, RZ, RZ, R14 ;  /* 0x000000ffff027224 */ /* 0x000fca00078e000e */
[----:B------:R-:W-:-:S05]  /*25280*/  IADD3 R2, P0, R2, R4, RZ ;  /* 0x0000000402027210 */ /* 0x000fca0007f1e0ff */
[----:B------:R-:W-:-:S05]  /*25290*/  IMAD.X R3, RZ, RZ, R34, P0 ;  /* 0x000000ffff037224 */ /* 0x000fca00000e0622 */
[----:B------:R-:W-:Y:S01]  /*252a0*/  @!PT LDS RZ, [RZ] ;  /* 0x00000000fffff984 */ /* 0x000fe20000000800 */
[----:B------:R-:W-:Y:S01]  /*252b0*/  @!PT LDS RZ, [RZ] ;  /* 0x00000000fffff984 */ /* 0x000fe20000000800 */
[----:B------:R-:W-:Y:S01]  /*252c0*/  @!PT LDS RZ, [RZ] ;  /* 0x00000000fffff984 */ /* 0x000fe20000000800 */
[----:B------:R0:W-:Y:S01]  /*252d0*/  LDGSTS.E.BYPASS.LTC128B.128 [R5+0x20400], desc[UR48][R2.64], !P1 ;  /* 0x2040000002057fae */ /* 0x0001e2000c901d70 */
[----:B------:R-:W-:-:S03]  /*252e0*/  LOP3.LUT P1, RZ, R0, 0x40, RZ, 0xc0, !PT ;  /* 0x0000004000ff7812 */ /* 0x000fc6000782c0ff */
[----:B------:R0:W5:Y:S01]  /*252f0*/  LDL.LU R0, [R1+0x118] ;  /* 0x0001180001007983 */ /* 0x0001620000300800 */
[----:B------:R-:W-:Y:S02]  /*25300*/  IMAD.MOV.U32 R13, RZ, RZ, R6 ;  /* 0x000000ffff0d7224 */ /* 0x000fe400078e0006 */
[----:B------:R-:W-:Y:S01]  /*25310*/  IMAD.MOV.U32 R12, RZ, RZ, 0x5 ;  /* 0x00000005ff0c7424 */ /* 0x000fe200078e00ff */
[----:B------:R0:W-:Y:S06]  /*25320*/  LDGSTS.E.BYPASS.LTC128B.128 [R5+0x23400], desc[UR48][R2.64+0x80], !P5 ;  /* 0x2340008002057fae */ /* 0x0001ec000e901d70 */
[----:B0----5:R-:W-:Y:S05]  /*25330*/  WARPSYNC.COLLECTIVE R15, `(.L_x_893) ;  /* 0x000000000f087348 */ /* 0x021fea0003c00000 */
[----:B------:R1:W2:Y:S02]  /*25340*/  SHFL.IDX P6, R14, R13, R12, R11 ;  /* 0x0000000c0d0e7389 */ /* 0x0002a400000c000b */
[----:B012--5:R-:W-:Y:S01]  /*25350*/  ENDCOLLECTIVE ;  /* 0x000000000000791b */ /* 0x027fe20003800000 */
.L_x_893:
[----:B------:R-:W-:Y:S01]  /*25360*/  @!PT LDS RZ, [RZ] ;  /* 0x00000000fffff984 */ /* 0x000fe20000000800 */
[----:B------:R-:W-:Y:S01]  /*25370*/  @!PT LDS RZ, [RZ] ;  /* 0x00000000fffff984 */ /* 0x000fe20000000800 */
[----:B------:R-:W-:Y:S01]  /*25380*/  @!PT LDS RZ, [RZ] ;  /* 0x00000000fffff984 */ /* 0x000fe20000000800 */
[----:B------:R0:W-:Y:S01]  /*25390*/  LDGSTS.E.BYPASS.LTC128B.128 [R5+0x26400], desc[UR48][R2.64+0x100], !P4 ;  /* 0x2640010002057fae */ /* 0x0001e2000e101d70 */
[----:B------:R-:W-:Y:S02]  /*253a0*/  IMAD.MOV.U32 R13, RZ, RZ, R8 ;  /* 0x000000ffff0d7224 */ /* 0x000fe400078e0008 */
[----:B------:R-:W-:-:S07]  /*253b0*/  IMAD.MOV.U32 R34, RZ, RZ, R14 ;  /* 0x000000ffff227224 */ /* 0x000fce00078e000e */
[----:B0-----:R-:W-:Y:S05]  /*253c0*/  WARPSYNC.COLLECTIVE R15, `(.L_x_894) ;  /* 0x000000000f087348 */ /* 0x001fea0003c00000 */
[----:B------:R1:W2:Y:S02]  /*253d0*/  SHFL.IDX P6, R14, R13, R12, R11 ;  /* 0x0000000c0d0e7389 */ /* 0x0002a400000c000b */
[----:B012---:R-:W-:Y:S01]  /*253e0*/  ENDCOLLECTIVE ;  /* 0x000000000000791b */ /* 0x007fe20003800000 */
.L_x_894:
[----:B------:R-:W-:Y:S01]  /*253f0*/  IMAD.MOV.U32 R2, RZ, RZ, R14 ;  /* 0x000000ffff027224 */ /* 0x000fe200078e000e */
[----:B------:R-:W-:Y:S06]  /*25400*/  BRA `(.L_x_895) ;  /* 0xffffffb000587947 */ /* 0x000fec000383ffff */
.L_x_757:
[----:B0-----:R0:W2:Y:S02]  /*25410*/  SYNCS.PHASECHK.TRANS64.TRYWAIT P0, [R6+URZ+0x30860], R2 ;  /* 0x03086002060075a7 */ /* 0x0010a4000800017f */
[----:B--2---:R-:W-:Y:S05]  /*25420*/  @!P0 NANOSLEEP.SYNCS 0x989680 ;  /* 0x009896800000895d */ /* 0x004fea0003900000 */
[----:B------:R-:W2:Y:S02]  /*25430*/  @!P0 SYNCS.PHASECHK.TRANS64 P0, [R6+URZ+0x30860], R2 ;  /* 0x03086002060085a7 */ /* 0x000ea4000800007f */
[----:B--2---:R-:W-:Y:S05]  /*25440*/  @!P0 BRA `(.L_x_757) ;  /* 0xfffffffc00f08947 */ /* 0x004fea000383ffff */
[----:B------:R-:W-:Y:S05]  /*25450*/  BRA `(.L_x_896) ;  /* 0xffffffb000c07947 */ /* 0x000fea000383ffff */
.L_x_758:
        /* <DEDUP_REMOVED lines=8> */
.L_x_898:
[----:B------:R-:W-:Y:S05]  /*254e0*/  BSYNC B1 ;  /* 0x0000000000017941 */ /* 0x000fea0003800000 */
.L_x_897:
[----:B------:R-:W-:Y:S01]  /*254f0*/  IMAD.MOV.U32 R13, RZ, RZ, R23 ;  /* 0x000000ffff0d7224 */ /* 0x000fe200078e0017 */
[----:B------:R-:W-:Y:S01]  /*25500*/  MOV R11, 0x181f ;  /* 0x0000181f000b7802 */ /* 0x000fe20000000f00 */
[----:B------:R-:W-:Y:S02]  /*25510*/  IMAD.MOV.U32 R12, RZ, RZ, RZ ;  /* 0x000000ffff0c7224 */ /* 0x000fe400078e00ff */
[----:B------:R-:W-:Y:S02]  /*25520*/  IMAD.MOV.U32 R15, RZ, RZ, -0x1 ;  /* 0xffffffffff0f7424 */ /* 0x000fe400078e00ff */
[----:B------:R-:W-:Y:S02]  /*25530*/  IMAD.MOV.U32 R3, RZ, RZ, R14 ;  /* 0x000000ffff037224 */ /* 0x000fe400078e000e */
[----:B------:R-:W-:-:S07]  /*25540*/  IMAD R5, R5, 0x2, R22 ;  /* 0x0000000205057824 */ /* 0x000fce00078e0216 */
[----:B------:R-:W-:Y:S05]  /*25550*/  WARPSYNC.COLLECTIVE R15, `(.L_x_899) ;  /* 0x000000000f087348 */ /* 0x000fea0003c00000 */
[----:B------:R0:W1:Y:S02]  /*25560*/  SHFL.IDX P6, R14, R13, R12, R11 ;  /* 0x0000000c0d0e7389 */ /* 0x00006400000c000b */
[----:B01----:R-:W-:Y:S01]  /*25570*/  ENDCOLLECTIVE ;  /* 0x000000000000791b */ /* 0x003fe20003800000 */
.L_x_899:
[----:B------:R-:W-:Y:S02]  /*25580*/  IMAD.MOV.U32 R13, RZ, RZ, R24 ;  /* 0x000000ffff0d7224 */ /* 0x000fe400078e0018 */
[----:B------:R-:W-:Y:S02]  /*25590*/  IMAD.MOV.U32 R12, RZ, RZ, 0x1 ;  /* 0x00000001ff0c7424 */ /* 0x000fe400078e00ff */
[----:B------:R-:W-:-:S07]  /*255a0*/  IMAD.MOV.U32 R2, RZ, RZ, R14 ;  /* 0x000000ffff027224 */ /* 0x000fce00078e000e */
[----:B------:R-:W-:Y:S05]  /*255b0*/  WARPSYNC.COLLECTIVE R15, `(.L_x_900) ;  /* 0x000000000f087348 */ /* 0x000fea0003c00000 */
[----:B------:R0:W1:Y:S02]  /*255c0*/  SHFL.IDX P6, R14, R13, R12, R11 ;  /* 0x0000000c0d0e7389 */ /* 0x00006400000c000b */
[----:B01----:R-:W-:Y:S01]  /*255d0*/  ENDCOLLECTIVE ;  /* 0x000000000000791b */ /* 0x003fe20003800000 */
.L_x_900:
        /* <DEDUP_REMOVED lines=16> */
.L_x_901:
[----:B------:R-:W-:Y:S02]  /*256e0*/  IMAD.MOV.U32 R13, RZ, RZ, R24 ;  /* 0x000000ffff0d7224 */ /* 0x000fe400078e0018 */
[----:B------:R-:W-:Y:S02]  /*256f0*/  IMAD.MOV.U32 R12, RZ, RZ, 0x2 ;  /* 0x00000002ff0c7424 */ /* 0x000fe400078e00ff */
[----:B------:R-:W-:-:S07]  /*25700*/  IMAD.MOV.U32 R2, RZ, RZ, R14 ;  /* 0x000000ffff027224 */ /* 0x000fce00078e000e */
[----:B------:R-:W-:Y:S05]  /*25710*/  WARPSYNC.COLLECTIVE R15, `(.L_x_902) ;  /* 0x000000000f087348 */ /* 0x000fea0003c00000 */
[----:B------:R0:W1:Y:S02]  /*25720*/  SHFL.IDX P6, R14, R13, R12, R11 ;  /* 0x0000000c0d0e7389 */ /* 0x00006400000c000b */
[----:B01----:R-:W-:Y:S01]  /*25730*/  ENDCOLLECTIVE ;  /* 0x000000000000791b */ /* 0x003fe20003800000 */
.L_x_902:
        /* <DEDUP_REMOVED lines=16> */
.L_x_903:
[----:B------:R-:W-:Y:S02]  /*25840*/  IMAD.MOV.U32 R13, RZ, RZ, R24 ;  /* 0x000000ffff0d7224 */ /* 0x000fe400078e0018 */
[----:B------:R-:W-:Y:S02]  /*25850*/  IMAD.MOV.U32 R12, RZ, RZ, 0x3 ;  /* 0x00000003ff0c7424 */ /* 0x000fe400078e00ff */
[----:B------:R-:W-:-:S07]  /*25860*/  IMAD.MOV.U32 R2, RZ, RZ, R14 ;  /* 0x000000ffff027224 */ /* 0x000fce00078e000e */
[----:B------:R-:W-:Y:S05]  /*25870*/  WARPSYNC.COLLECTIVE R15, `(.L_x_904) ;  /* 0x000000000f087348 */ /* 0x000fea0003c00000 */
[----:B------:R0:W1:Y:S02]  /*25880*/  SHFL.IDX P6, R14, R13, R12, R11 ;  /* 0x0000000c0d0e7389 */ /* 0x00006400000c000b */
[----:B01----:R-:W-:Y:S01]  /*25890*/  ENDCOLLECTIVE ;  /* 0x000000000000791b */ /* 0x003fe20003800000 */
.L_x_904:
        /* <DEDUP_REMOVED lines=16> */
.L_x_905:
[----:B------:R-:W-:Y:S02]  /*259a0*/  IMAD.MOV.U32 R13, RZ, RZ, R24 ;  /* 0x000000ffff0d7224 */ /* 0x000fe400078e0018 */
[----:B------:R-:W-:Y:S02]  /*259b0*/  IMAD.MOV.U32 R12, RZ, RZ, 0x4 ;  /* 0x00000004ff0c7424 */ /* 0x000fe400078e00ff */
[----:B------:R-:W-:-:S07]  /*259c0*/  IMAD.MOV.U32 R2, RZ, RZ, R14 ;  /* 0x000000ffff027224 */ /* 0x000fce00078e000e */
[----:B------:R-:W-:Y:S05]  /*259d0*/  WARPSYNC.COLLECTIVE R15, `(.L_x_906) ;  /* 0x000000000f087348 */ /* 0x000fea0003c00000 */
[----:B------:R0:W1:Y:S02]  /*259e0*/  SHFL.IDX P6, R14, R13, R12, R11 ;  /* 0x0000000c0d0e7389 */ /* 0x00006400000c000b */
[----:B01----:R-:W-:Y:S01]  /*259f0*/  ENDCOLLECTIVE ;  /* 0x000000000000791b */ /* 0x003fe20003800000 */
.L_x_906:
        /* <DEDUP_REMOVED lines=16> */
.L_x_907:
[----:B------:R-:W-:Y:S02]  /*25b00*/  IMAD.MOV.U32 R13, RZ, RZ, R24 ;  /* 0x000000ffff0d7224 */ /* 0x000fe400078e0018 */
[----:B------:R-:W-:Y:S02]  /*25b10*/  IMAD.MOV.U32 R12, RZ, RZ, 0x5 ;  /* 0x00000005ff0c7424 */ /* 0x000fe400078e00ff */
[----:B------:R-:W-:-:S07]  /*25b20*/  IMAD.MOV.U32 R2, RZ, RZ, R14 ;  /* 0x000000ffff027224 */ /* 0x000fce00078e000e */
[----:B------:R-:W-:Y:S05]  /*25b30*/  WARPSYNC.COLLECTIVE R15, `(.L_x_908) ;  /* 0x000000000f087348 */ /* 0x000fea0003c00000 */
[----:B------:R0:W1:Y:S02]  /*25b40*/  SHFL.IDX P6, R14, R13, R12, R11 ;  /* 0x0000000c0d0e7389 */ /* 0x00006400000c000b */
[----:B01----:R-:W-:Y:S01]  /*25b50*/  ENDCOLLECTIVE ;  /* 0x000000000000791b */ /* 0x003fe20003800000 */
.L_x_908:
[----:B------:R-:W-:-:S04]  /*25b60*/  IADD3 R2, P0, R2, R4, RZ ;  /* 0x0000000402027210 */ /* 0x000fc80007f1e0ff */
[----:B------:R-:W-:Y:S02]  /*25b70*/  IADD3.X R3, RZ, R3, RZ, P0, !PT ;  /* 0x00000003ff037210 */ /* 0x000fe400007fe4ff */
        /* <DEDUP_REMOVED lines=11> */
.L_x_909:
[----:B------:R-:W-:Y:S01]  /*25c30*/  @!PT LDS RZ, [RZ] ;  /* 0x00000000fffff984 */ /* 0x000fe20000000800 */
[----:B------:R-:W-:Y:S01]  /*25c40*/  @!PT LDS RZ, [RZ] ;  /* 0x00000000fffff984 */ /* 0x000fe20000000800 */
[----:B------:R-:W-:Y:S01]  /*25c50*/  @!PT LDS RZ, [RZ] ;  /* 0x00000000fffff984 */ /* 0x000fe20000000800 */
[----:B------:R-:W-:Y:S01]  /*25c60*/  LDGSTS.E.BYPASS.LTC128B.128 [R5+0x5400], desc[UR48][R2.64+0x80], !P0 ;  /* 0x0540008002057fae */ /* 0x000fe2000c101d70 */
[----:B------:R-:W-:-:S13]  /*25c70*/  ISETP.LT.OR P0, PT, R7, 0x41, P1 ;  /* 0x000000410700780c */ /* 0x000fda0000f01670 */
[----:B------:R0:W-:Y:S02]  /*25c80*/  LDGSTS.E.BYPASS.LTC128B.128 [R5+0x8400], desc[UR48][R2.64+0x100], !P0 ;  /* 0x0840010002057fae */ /* 0x0001e4000c101d70 */
[----:B0-----:R-:W-:Y:S01]  /*25c90*/  IMAD.MOV.U32 R2, RZ, RZ, R14 ;  /* 0x000000ffff027224 */ /* 0x001fe200078e000e */
[----:B------:R-:W-:Y:S06]  /*25ca0*/  BRA `(.L_x_910) ;  /* 0xffffffac00ac7947 */ /* 0x000fec000383ffff */
.L_x_766:
[----:B0-----:R0:W1:Y:S02]  /*25cb0*/  SYNCS.PHASECHK.TRANS64.TRYWAIT P0, [R0+URZ+0x30860], R3 ;  /* 0x03086003000075a7 */ /* 0x001064000800017f */
[----:B-1----:R-:W-:Y:S05]  /*25cc0*/  @!P0 NANOSLEEP.SYNCS 0x989680 ;  /* 0x009896800000895d */ /* 0x002fea0003900000 */
[----:B------:R-:W1:Y:S02]  /*25cd0*/  @!P0 SYNCS.PHASECHK.TRANS64 P0, [R0+URZ+0x30860], R3 ;  /* 0x03086003000085a7 */ /* 0x000e64000800007f */
[----:B-1----:R-:W-:Y:S05]  /*25ce0*/  @!P0 BRA `(.L_x_766) ;  /* 0xfffffffc00f08947 */ /* 0x002fea000383ffff */
[----:B------:R-:W-:Y:S05]  /*25cf0*/  BRA `(.L_x_911) ;  /* 0xffffffb000d07947 */ /* 0x000fea000383ffff */
.L_x_767:
        /* <DEDUP_REMOVED lines=8> */
.L_x_913:
[----:B------:R-:W-:Y:S05]  /*25d80*/  BSYNC B0 ;  /* 0x0000000000007941 */ /* 0x000fea0003800000 */
.L_x_912:
[----:B------:R-:W-:Y:S02]  /*25d90*/  IMAD.MOV.U32 R13, RZ, RZ, R23 ;  /* 0x000000ffff0d7224 */ /* 0x000fe400078e0017 */
[----:B------:R-:W-:Y:S02]  /*25da0*/  IMAD.MOV.U32 R12, RZ, RZ, RZ ;  /* 0x000000ffff0c7224 */ /* 0x000fe400078e00ff */
[----:B------:R-:W-:Y:S02]  /*25db0*/  IMAD.MOV.U32 R11, RZ, RZ, 0x181f ;  /* 0x0000181fff0b7424 */ /* 0x000fe400078e00ff */
[----:B------:R-:W-:Y:S02]  /*25dc0*/  IMAD.MOV.U32 R15, RZ, RZ, -0x1 ;  /* 0xffffffffff0f7424 */ /* 0x000fe400078e00ff */
[----:B------:R-:W-:Y:S02]  /*25dd0*/  IMAD.MOV.U32 R3, RZ, RZ, R14 ;  /* 0x000000ffff037224 */ /* 0x000fe400078e000e */
[----:B------:R-:W-:-:S07]  /*25de0*/  IMAD.SHL.U32 R5, R32, 0x2, RZ ;  /* 0x0000000220057824 */ /* 0x000fce00078e00ff */
[----:B------:R-:W-:Y:S05]  /*25df0*/  WARPSYNC.COLLECTIVE R15, `(.L_x_914) ;  /* 0x000000000f087348 */ /* 0x000fea0003c00000 */
[----:B------:R0:W1:Y:S02]  /*25e00*/  SHFL.IDX P6, R14, R13, R12, R11 ;  /* 0x0000000c0d0e7389 */ /* 0x00006400000c000b */
[----:B01----:R-:W-:Y:S01]  /*25e10*/  ENDCOLLECTIVE ;  /* 0x000000000000791b */ /* 0x003fe20003800000 */
.L_x_914:
        /* <DEDUP_REMOVED lines=14> */
.L_x_915:
        /* <DEDUP_REMOVED lines=13> */
.L_x_916:
[----:B------:R-:W-:Y:S02]  /*25fd0*/  IMAD.MOV.U32 R13, RZ, RZ, R24 ;  /* 0x000000ffff0d7224 */ /* 0x000fe400078e0018 */
[----:B------:R-:W-:Y:S01]  /*25fe0*/  IMAD.MOV.U32 R12, RZ, RZ, 0x2 ;  /* 0x00000002ff0c7424 */ /* 0x000fe200078e00ff */
[----:B------:R-:W-:-:S13]  /*25ff0*/  IADD3 R2, P4, R14, R5, RZ ;  /* 0x000000050e027210 */ /* 0x000fda0007f9e0ff */
[----:B------:R-:W-:Y:S05]  /*26000*/  WARPSYNC.COLLECTIVE R15, `(.L_x_917) ;  /* 0x000000000f087348 */ /* 0x000fea0003c00000 */
[----:B------:R0:W1:Y:S02]  /*26010*/  SHFL.IDX P6, R14, R13, R12, R11 ;  /* 0x0000000c0d0e7389 */ /* 0x00006400000c000b */
[----:B01----:R-:W-:Y:S01]  /*26020*/  ENDCOLLECTIVE ;  /* 0x000000000000791b */ /* 0x003fe20003800000 */
.L_x_917:
        /* <DEDUP_REMOVED lines=15> */
.L_x_918:
[----:B------:R-:W-:Y:S01]  /*26120*/  MOV R13, R24 ;  /* 0x00000018000d7202 */ /* 0x000fe20000000f00 */
[----:B------:R-:W-:Y:S01]  /*26130*/  IMAD.MOV.U32 R12, RZ, RZ, 0x3 ;  /* 0x00000003ff0c7424 */ /* 0x000fe200078e00ff */
[----:B------:R-:W-:-:S13]  /*26140*/  IADD3 R2, P4, R14, R5, RZ ;  /* 0x000000050e027210 */ /* 0x000fda0007f9e0ff */
[----:B------:R-:W-:Y:S05]  /*26150*/  WARPSYNC.COLLECTIVE R15, `(.L_x_919) ;  /* 0x000000000f087348 */ /* 0x000fea0003c00000 */
[----:B------:R0:W1:Y:S02]  /*26160*/  SHFL.IDX P6, R14, R13, R12, R11 ;  /* 0x0000000c0d0e7389 */ /* 0x00006400000c000b */
[----:B01----:R-:W-:Y:S01]  /*26170*/  ENDCOLLECTIVE ;  /* 0x000000000000791b */ /* 0x003fe20003800000 */
.L_x_919:
        /* <DEDUP_REMOVED lines=15> */
.L_x_920:
[----:B------:R-:W-:Y:S02]  /*26270*/  IMAD.MOV.U32 R13, RZ, RZ, R24 ;  /* 0x000000ffff0d7224 */ /* 0x000fe400078e0018 */
[----:B------:R-:W-:Y:S01]  /*26280*/  IMAD.MOV.U32 R12, RZ, RZ, 0x4 ;  /* 0x00000004ff0c7424 */ /* 0x000fe200078e00ff */
[----:B------:R-:W-:-:S13]  /*26290*/  IADD3 R2, P4, R14, R5, RZ ;  /* 0x000000050e027210 */ /* 0x000fda0007f9e0ff */
[----:B------:R-:W-:Y:S05]  /*262a0*/  WARPSYNC.COLLECTIVE R15, `(.L_x_921) ;  /* 0x000000000f087348 */ /* 0x000fea0003c00000 */
[----:B------:R0:W1:Y:S02]  /*262b0*/  SHFL.IDX P6, R14, R13, R12, R11 ;  /* 0x0000000c0d0e7389 */ /* 0x00006400000c000b */
[----:B01----:R-:W-:Y:S01]  /*262c0*/  ENDCOLLECTIVE ;  /* 0x000000000000791b */ /* 0x003fe20003800000 */
.L_x_921:
        /* <DEDUP_REMOVED lines=15> */
.L_x_922:
[----:B------:R-:W-:Y:S02]  /*263c0*/  IMAD.MOV.U32 R13, RZ, RZ, R24 ;  /* 0x000000ffff0d7224 */ /* 0x000fe400078e0018 */
[----:B------:R-:W-:Y:S01]  /*263d0*/  IMAD.MOV.U32 R12, RZ, RZ, 0x5 ;  /* 0x00000005ff0c7424 */ /* 0x000fe200078e00ff */
[----:B------:R-:W-:-:S13]  /*263e0*/  IADD3 R2, P4, R14, R5, RZ ;  /* 0x000000050e027210 */ /* 0x000fda0007f9e0ff */
[----:B------:R-:W-:Y:S05]  /*263f0*/  WARPSYNC.COLLECTIVE R15, `(.L_x_923) ;  /* 0x000000000f087348 */ /* 0x000fea0003c00000 */
[----:B------:R0:W1:Y:S02]  /*26400*/  SHFL.IDX P6, R14, R13, R12, R11 ;  /* 0x0000000c0d0e7389 */ /* 0x00006400000c000b */
[----:B01----:R-:W-:Y:S01]  /*26410*/  ENDCOLLECTIVE ;  /* 0x000000000000791b */ /* 0x003fe20003800000 */
.L_x_923:
        /* <DEDUP_REMOVED lines=14> */
.L_x_924:
[----:B------:R-:W-:Y:S05]  /*26500*/  BRA `(.L_x_925) ;  /* 0xffffffac00d47947 */ /* 0x000fea000383ffff */
.L_x_772:
        /* <DEDUP_REMOVED lines=8> */
.L_x_927:
[----:B------:R-:W-:Y:S05]  /*26590*/  BSYNC B0 ;  /* 0x0000000000007941 */ /* 0x000fea0003800000 */
.L_x_926:
[----:B------:R-:W-:Y:S02]  /*265a0*/  IMAD.MOV.U32 R13, RZ, RZ, R16 ;  /* 0x000000ffff0d7224 */ /* 0x000fe400078e0010 */
[----:B------:R-:W-:Y:S02]  /*265b0*/  IMAD.MOV.U32 R12, RZ, RZ, 0x1 ;  /* 0x00000001ff0c7424 */ /* 0x000fe400078e00ff */
[----:B------:R-:W-:Y:S02]  /*265c0*/  IMAD.MOV.U32 R11, RZ, RZ, 0x1f ;  /* 0x0000001fff0b7424 */ /* 0x000fe400078e00ff */
[----:B------:R-:W-:Y:S02]  /*265d0*/  IMAD.MOV.U32 R15, RZ, RZ, -0x1 ;  /* 0xffffffffff0f7424 */ /* 0x000fe400078e00ff */
[----:B------:R-:W-:Y:S02]  /*265e0*/  IMAD.IADD R7, R19, 0x1, R9 ;  /* 0x0000000113077824 */ /* 0x000fe400078e0209 */
[----:B------:R-:W-:-:S07]  /*265f0*/  IMAD.MOV.U32 R0, RZ, RZ, R14 ;  /* 0x000000ffff007224 */ /* 0x000fce00078e000e */
[----:B------:R-:W-:Y:S05]  /*26600*/  WARPSYNC.COLLECTIVE R15, `(.L_x_928) ;  /* 0x000000000f087348 */ /* 0x000fea0003c00000 */
[----:B------:R0:W1:Y:S02]  /*26610*/  SHFL.IDX P6, R14, R13, R12, R11 ;  /* 0x0000000c0d0e7389 */ /* 0x00006400000c000b */
[----:B01----:R-:W-:Y:S01]  /*26620*/  ENDCOLLECTIVE ;  /* 0x000000000000791b */ /* 0x003fe20003800000 */
.L_x_928:
[----:B------:R-:W-:Y:S02]  /*26630*/  ULDC UR4, c[0x0][0xc3c] ;  /* 0x00030f0000047ab9 */ /* 0x000fe40000000800 */
[----:B------:R-:W-:-:S13]  /*26640*/  ISETP.GE.OR P1, PT, R7, UR4, !P0 ;  /* 0x0000000407007c0c */ /* 0x000fda000c726670 */
[----:B------:R-:W0:Y:S08]  /*26650*/  @!P1 LDC.64 R2, c[0x0][0xc80] ;  /* 0x00032000ff029b82 */ /* 0x000e300000000a00 */
[----:B------:R-:W1:Y:S01]  /*26660*/  @!P1 LDC.64 R4, c[0x0][0xc78] ;  /* 0x00031e00ff049b82 */ /* 0x000e620000000a00 */
[----:B------:R-:W-:Y:S01]  /*26670*/  CS2R R10, SRZ ;  /* 0x00000000000a7805 */ /* 0x000fe2000001ff00 */
[----:B------:R-:W-:-:S02]  /*26680*/  IMAD.MOV.U32 R8, RZ, RZ, R14 ;  /* 0x000000ffff087224 */ /* 0x000fc400078e000e */
[----:B0-----:R-:W-:-:S05]  /*26690*/  @!P1 IMAD.WIDE R2, R7, 0x4, R2 ;  /* 0x0000000407029825 */ /* 0x001fca00078e0202 */
[----:B------:R1:W2:Y:S02]  /*266a0*/  @!P1 LDG.E R6, desc[UR48][R2.64] ;  /* 0x0000003002069981 */ /* 0x0002a4000c1e1900 */
[----:B-1----:R-:W-:-:S05]  /*266b0*/  @!P1 IMAD.WIDE R2, R7, 0x4, R4 ;  /* 0x0000000407029825 */ /* 0x002fca00078e0204 */
[----:B------:R-:W3:Y:S01]  /*266c0*/  @!P1 LDG.E R4, desc[UR48][R2.64] ;  /* 0x0000003002049981 */ /* 0x000ee2000c1e1900 */
[----:B------:R-:W-:Y:S01]  /*266d0*/  IMAD.MOV.U32 R7, RZ, RZ, RZ ;  /* 0x000000ffff077224 */ /* 0x000fe200078e00ff */
[C---:B------:R-:W-:Y:S02]  /*266e0*/  ISETP.GE.U32.AND P2, PT, R9.reuse, 0x2, PT ;  /* 0x000000020900780c */ /* 0x040fe40003f46070 */
[C---:B------:R-:W-:Y:S02]  /*266f0*/  ISETP.GE.U32.AND P3, PT, R9.reuse, 0x4, PT ;  /* 0x000000040900780c */ /* 0x040fe40003f66070 */
[C---:B------:R-:W-:Y:S02]  /*26700*/  ISETP.GE.U32.AND P4, PT, R9.reuse, 0x8, PT ;  /* 0x000000080900780c */ /* 0x040fe40003f86070 */
[----:B------:R-:W-:Y:S01]  /*26710*/  ISETP.GE.U32.AND P5, PT, R9, 0x10, PT ;  /* 0x000000100900780c */ /* 0x000fe20003fa6070 */
[----:B--2---:R-:W-:Y:S02]  /*26720*/  @!P1 IMAD.MOV.U32 R7, RZ, RZ, R6 ;  /* 0x000000ffff079224 */ /* 0x004fe400078e0006 */
[----:B------:R-:W-:-:S02]  /*26730*/  IMAD.MOV.U32 R6, RZ, RZ, RZ ;  /* 0x000000ffff067224 */ /* 0x000fc400078e00ff */
[----:B---3--:R-:W-:Y:S01]  /*26740*/  @!P1 IMAD.MOV.U32 R10, RZ, RZ, R4 ;  /* 0x000000ffff0a9224 */ /* 0x008fe200078e0004 */
[----:B------:R-:W-:-:S03]  /*26750*/  ISETP.NE.AND P1, PT, R9, RZ, PT ;  /* 0x000000ff0900720c */ /* 0x000fc60003f25270 */
[----:B------:R-:W-:-:S10]  /*26760*/  IMAD R13, R10, R7, RZ ;  /* 0x000000070a0d7224 */ /* 0x000fd400078e02ff */
[----:B------:R-:W-:Y:S05]  /*26770*/  WARPSYNC.COLLECTIVE R15, `(.L_x_929) ;  /* 0x000000000f087348 */ /* 0x000fea0003c00000 */
[----:B------:R0:W1:Y:S02]  /*26780*/  SHFL.UP P6, R14, R13, R12, R11 ;  /* 0x0400000c0d0e7389 */ /* 0x00006400000c000b */
[----:B01----:R-:W-:Y:S01]  /*26790*/  ENDCOLLECTIVE ;  /* 0x000000000000791b */ /* 0x003fe20003800000 */
.L_x_929:
[----:B------:R-:W-:Y:S01]  /*267a0*/  IMAD.MOV.U32 R12, RZ, RZ, 0x2 ;  /* 0x00000002ff0c7424 */ /* 0x000fe200078e00ff */
[----:B------:R-:W-:-:S04]  /*267b0*/  SEL R4, R14, RZ, P1 ;  /* 0x000000ff0e047207 */ /* 0x000fc80000800000 */
[----:B------:R-:W-:-:S05]  /*267c0*/  IADD3 R4, R13, R4, RZ ;  /* 0x000000040d047210 */ /* 0x000fca0007ffe0ff */
[----:B------:R-:W-:-:S07]  /*267d0*/  IMAD.MOV.U32 R13, RZ, RZ, R4 ;  /* 0x000000ffff0d7224 */ /* 0x000fce00078e0004 */
[----:B------:R-:W-:Y:S05]  /*267e0*/  WARPSYNC.COLLECTIVE R15, `(.L_x_930) ;  /* 0x000000000f087348 */ /* 0x000fea0003c00000 */
[----:B------:R0:W1:Y:S02]  /*267f0*/  SHFL.UP P6, R14, R13, R12, R11 ;  /* 0x0400000c0d0e7389 */ /* 0x00006400000c000b */
[----:B01----:R-:W-:Y:S01]  /*26800*/  ENDCOLLECTIVE ;  /* 0x000000000000791b */ /* 0x003fe20003800000 */
.L_x_930:
[----:B------:R-:W-:Y:S01]  /*26810*/  IMAD.MOV.U32 R12, RZ, RZ, 0x4 ;  /* 0x00000004ff0c7424 */ /* 0x000fe200078e00ff */
[----:B------:R-:W-:-:S05]  /*26820*/  SEL R3, R14, RZ, P2 ;  /* 0x000000ff0e037207 */ /* 0x000fca0001000000 */
[----:B------:R-:W-:-:S04]  /*26830*/  IMAD.IADD R2, R4, 0x1, R3 ;  /* 0x0000000104027824 */ /* 0x000fc800078e0203 */
[----:B------:R-:W-:-:S07]  /*26840*/  IMAD.MOV.U32 R13, RZ, RZ, R2 ;  /* 0x000000ffff0d7224 */ /* 0x000fce00078e0002 */
[----:B------:R-:W-:Y:S05]  /*26850*/  WARPSYNC.COLLECTIVE R15, `(.L_x_931) ;  /* 0x000000000f087348 */ /* 0x000fea0003c00000 */
[----:B------:R0:W1:Y:S02]  /*26860*/  SHFL.UP P6, R14, R13, R12, R11 ;  /* 0x0400000c0d0e7389 */ /* 0x00006400000c000b */
[----:B01----:R-:W-:Y:S01]  /*26870*/  ENDCOLLECTIVE ;  /* 0x000000000000791b */ /* 0x003fe20003800000 */
.L_x_931:
[----:B------:R-:W-:Y:S01]  /*26880*/  IMAD.MOV.U32 R12, RZ, RZ, 0x8 ;  /* 0x00000008ff0c7424 */ /* 0x000fe200078e00ff */
[----:B------:R-:W-:-:S05]  /*26890*/  SEL R3, R14, RZ, P3 ;  /* 0x000000ff0e037207 */ /* 0x000fca0001800000 */
[----:B------:R-:W-:-:S04]  /*268a0*/  IMAD.IADD R3, R2, 0x1, R3 ;  /* 0x0000000102037824 */ /* 0x000fc800078e0203 */
[----:B------:R-:W-:-:S07]  /*268b0*/  IMAD.MOV.U32 R13, RZ, RZ, R3 ;  /* 0x000000ffff0d7224 */ /* 0x000fce00078e0003 */
[----:B------:R-:W-:Y:S05]  /*268c0*/  WARPSYNC.COLLECTIVE R15, `(.L_x_932) ;  /* 0x000000000f087348 */ /* 0x000fea0003c00000 */
[----:B------:R0:W1:Y:S02]  /*268d0*/  SHFL.UP P6, R14, R13, R12, R11 ;  /* 0x0400000c0d0e7389 */ /* 0x00006400000c000b */
[----:B01----:R-:W-:Y:S01]  /*268e0*/  ENDCOLLECTIVE ;  /* 0x000000000000791b */ /* 0x003fe20003800000 */
.L_x_932:
[----:B------:R-:W-:Y:S01]  /*268f0*/  IMAD.MOV.U32 R12, RZ, RZ, 0x10 ;  /* 0x00000010ff0c7424 */ /* 0x000fe200078e00ff */
[----:B------:R-:W-:-:S05]  /*26900*/  SEL R4, R14, RZ, P4 ;  /* 0x000000ff0e047207 */ /* 0x000fca0002000000 */
[----:B------:R-:W-:-:S04]  /*26910*/  IMAD.IADD R4, R3, 0x1, R4 ;  /* 0x0000000103047824 */ /* 0x000fc800078e0204 */
[----:B------:R-:W-:-:S07]  /*26920*/  IMAD.MOV.U32 R13, RZ, RZ, R4 ;  /* 0x000000ffff0d7224 */ /* 0x000fce00078e0004 */
[----:B------:R-:W-:Y:S05]  /*26930*/  WARPSYNC.COLLECTIVE R15, `(.L_x_933) ;  /* 0x000000000f087348 */ /* 0x000fea0003c00000 */
[----:B------:R0:W1:Y:S02]  /*26940*/  SHFL.UP P6, R14, R13, R12, R11 ;  /* 0x0400000c0d0e7389 */ /* 0x00006400000c000b */
[----:B01----:R-:W-:Y:S01]  /*26950*/  ENDCOLLECTIVE ;  /* 0x000000000000791b */ /* 0x003fe20003800000 */
.L_x_933:
        /* <DEDUP_REMOVED lines=8> */
.L_x_934:
[----:B------:R-:W-:Y:S05]  /*269e0*/  BRA `(.L_x_935) ;  /* 0xffffffac00f47947 */ /* 0x000fea000383ffff */
.L_x_775:
[----:B------:R-:W-:Y:S01]  /*269f0*/  BSSY B0, `(.L_x_936) ;  /* 0x0000007000007945 */ /* 0x000fe20003800000 */
[----:B------:R-:W-:Y:S02]  /*26a00*/  IMAD.MOV.U32 R12, RZ, RZ, 0x1 ;  /* 0x00000001ff0c7424 */ /* 0x000fe400078e00ff */
[----:B------:R-:W-:Y:S02]  /*26a10*/  IMAD.MOV.U32 R11, RZ, RZ, RZ ;  /* 0x000000ffff0b7224 */ /* 0x000fe400078e00ff */
[----:B------:R-:W-:-:S07]  /*26a20*/  IMAD.MOV.U32 R15, RZ, RZ, -0x1 ;  /* 0xffffffffff0f7424 */ /* 0x000fce00078e00ff */
[----:B------:R-:W-:Y:S05]  /*26a30*/  WARPSYNC.COLLECTIVE R15, `(.L_x_937) ;  /* 0x000000000f087348 */ /* 0x000fea0003c00000 */
[----:B------:R0:W1:Y:S02]  /*26a40*/  SHFL.UP P6, R14, R13, R12, R11 ;  /* 0x0400000c0d0e7389 */ /* 0x00006400000c000b */
[----:B01----:R-:W-:Y:S01]  /*26a50*/  ENDCOLLECTIVE ;  /* 0x000000000000791b */ /* 0x003fe20003800000 */
.L_x_937:
[----:B------:R-:W-:Y:S05]  /*26a60*/  BSYNC B0 ;  /* 0x0000000000007941 */ /* 0x000fea0003800000 */
.L_x_936:
        /* <DEDUP_REMOVED lines=8> */
.L_x_938:
[----:B------:R-:W-:Y:S01]  /*26af0*/  IMAD.MOV.U32 R12, RZ, RZ, 0x4 ;  /* 0x00000004ff0c7424 */ /* 0x000fe200078e00ff */
[----:B------:R-:W-:-:S05]  /*26b00*/  SEL R2, R14, RZ, P2 ;  /* 0x000000ff0e027207 */ /* 0x000fca0001000000 */
[----:B------:R-:W-:-:S04]  /*26b10*/  IMAD.IADD R2, R13, 0x1, R2 ;  /* 0x000000010d027824 */ /* 0x000fc800078e0202 */
[----:B------:R-:W-:-:S07]  /*26b20*/  IMAD.MOV.U32 R13, RZ, RZ, R2 ;  /* 0x000000ffff0d7224 */ /* 0x000fce00078e0002 */
[----:B------:R-:W-:Y:S05]  /*26b30*/  WARPSYNC.COLLECTIVE R15, `(.L_x_939) ;  /* 0x000000000f087348 */ /* 0x000fea0003c00000 */
[----:B------:R0:W1:Y:S02]  /*26b40*/  SHFL.UP P6, R14, R13, R12, R11 ;  /* 0x0400000c0d0e7389 */ /* 0x00006400000c000b */
[----:B01----:R-:W-:Y:S01]  /*26b50*/  ENDCOLLECTIVE ;  /* 0x000000000000791b */ /* 0x003fe20003800000 */
.L_x_939:
[----:B------:R-:W-:Y:S01]  /*26b60*/  IMAD.MOV.U32 R12, RZ, RZ, 0x8 ;  /* 0x00000008ff0c7424 */ /* 0x000fe200078e00ff */
[----:B------:R-:W-:-:S05]  /*26b70*/  SEL R3, R14, RZ, P3 ;  /* 0x000000ff0e037207 */ /* 0x000fca0001800000 */
[----:B------:R-:W-:-:S05]  /*26b80*/  IMAD.IADD R3, R2, 0x1, R3 ;  /* 0x0000000102037824 */ /* 0x000fca00078e0203 */
[----:B------:R-:W-:-:S07]  /*26b90*/  MOV R13, R3 ;  /* 0x00000003000d7202 */ /* 0x000fce0000000f00 */
[----:B------:R-:W-:Y:S05]  /*26ba0*/  WARPSYNC.COLLECTIVE R15, `(.L_x_940) ;  /* 0x000000000f087348 */ /* 0x000fea0003c00000 */
[----:B------:R0:W1:Y:S02]  /*26bb0*/  SHFL.UP P6, R14, R13, R12, R11 ;  /* 0x0400000c0d0e7389 */ /* 0x00006400000c000b */
[----:B01----:R-:W-:Y:S01]  /*26bc0*/  ENDCOLLECTIVE ;  /* 0x000000000000791b */ /* 0x003fe20003800000 */
.L_x_940:
[----:B------:R-:W-:Y:S01]  /*26bd0*/  IMAD.MOV.U32 R12, RZ, RZ, 0x10 ;  /* 0x00000010ff0c7424 */ /* 0x000fe200078e00ff */
[----:B------:R-:W-:-:S05]  /*26be0*/  SEL R4, R14, RZ, P4 ;  /* 0x000000ff0e047207 */ /* 0x000fca0002000000 */
[----:B------:R-:W-:-:S04]  /*26bf0*/  IMAD.IADD R4, R3, 0x1, R4 ;  /* 0x0000000103047824 */ /* 0x000fc800078e0204 */
[----:B------:R-:W-:-:S07]  /*26c00*/  IMAD.MOV.U32 R13, RZ, RZ, R4 ;  /* 0x000000ffff0d7224 */ /* 0x000fce00078e0004 */
[----:B------:R-:W-:Y:S05]  /*26c10*/  WARPSYNC.COLLECTIVE R15, `(.L_x_941) ;  /* 0x000000000f087348 */ /* 0x000fea0003c00000 */
[----:B------:R0:W1:Y:S02]  /*26c20*/  SHFL.UP P6, R14, R13, R12, R11 ;  /* 0x0400000c0d0e7389 */ /* 0x00006400000c000b */
[----:B01----:R-:W-:Y:S01]  /*26c30*/  ENDCOLLECTIVE ;  /* 0x000000000000791b */ /* 0x003fe20003800000 */
.L_x_941:
        /* <DEDUP_REMOVED lines=8> */
.L_x_942:
[----:B------:R-:W-:Y:S05]  /*26cc0*/  BRA `(.L_x_943) ;  /* 0xffffffac00e07947 */ /* 0x000fea000383ffff */
.L_x_777:
[----:B------:R-:W-:Y:S01]  /*26cd0*/  BSSY B0, `(.L_x_944) ;  /* 0x0000006000007945 */ /* 0x000fe20003800000 */
[----:B------:R-:W-:Y:S01]  /*26ce0*/  PLOP3.LUT P6, PT, P6, PT, PT, 0x8, 0x0 ;  /* 0x000000000000781c */ /* 0x000fe200037ce170 */
[----:B------:R-:W-:-:S12]  /*26cf0*/  IMAD.MOV.U32 R15, RZ, RZ, -0x1 ;  /* 0xffffffffff0f7424 */ /* 0x000fd800078e00ff */
[----:B0-----:R-:W-:Y:S05]  /*26d00*/  WARPSYNC.COLLECTIVE R15, `(.L_x_945) ;  /* 0x000000000f087348 */ /* 0x001fea0003c00000 */
[----:B------:R-:W-:Y:S01]  /*26d10*/  VOTE.ANY R14, PT, P6 ;  /* 0x00000000000e7806 */ /* 0x000fe200030e0100 */
[----:B0-----:R-:W-:Y:S06]  /*26d20*/  ENDCOLLECTIVE ;  /* 0x000000000000791b */ /* 0x001fec0003800000 */
.L_x_945:
[----:B------:R-:W-:Y:S05]  /*26d30*/  BSYNC B0 ;  /* 0x0000000000007941 */ /* 0x000fea0003800000 */
.L_x_944:
[----:B------:R-:W-:Y:S02]  /*26d40*/  IMAD.MOV.U32 R3, RZ, RZ, R14 ;  /* 0x000000ffff037224 */ /* 0x000fe400078e000e */
[----:B------:R-:W-:Y:S02]  /*26d50*/  IMAD.MOV.U32 R13, RZ, RZ, R7 ;  /* 0x000000ffff0d7224 */ /* 0x000fe400078e0007 */
[----:B------:R-:W0:Y:S01]  /*26d60*/  POPC R4, R3 ;  /* 0x0000000300047309 */ /* 0x000e220000000000 */
[----:B------:R-:W-:Y:S02]  /*26d70*/  IMAD.MOV.U32 R11, RZ, RZ, 0x1f ;  /* 0x0000001fff0b7424 */ /* 0x000fe400078e00ff */
[----:B------:R-:W-:Y:S02]  /*26d80*/  IMAD.MOV.U32 R15, RZ, RZ, -0x1 ;  /* 0xffffffffff0f7424 */ /* 0x000fe400078e00ff */
[----:B0-----:R-:W-:-:S07]  /*26d90*/  IMAD.MOV.U32 R12, RZ, RZ, R4 ;  /* 0x000000ffff0c7224 */ /* 0x001fce00078e0004 */
[----:B------:R-:W-:Y:S05]  /*26da0*/  WARPSYNC.COLLECTIVE R15, `(.L_x_946) ;  /* 0x000000000f087348 */ /* 0x000fea0003c00000 */
[----:B------:R0:W1:Y:S02]  /*26db0*/  SHFL.IDX P6, R14, R13, R12, R11 ;  /* 0x0000000c0d0e7389 */ /* 0x00006400000c000b */
[----:B01----:R-:W-:Y:S01]  /*26dc0*/  ENDCOLLECTIVE ;  /* 0x000000000000791b */ /* 0x003fe20003800000 */
.L_x_946:
[----:B------:R-:W-:Y:S02]  /*26dd0*/  IMAD.MOV.U32 R13, RZ, RZ, R10 ;  /* 0x000000ffff0d7224 */ /* 0x000fe400078e000a */
[----:B------:R-:W-:-:S07]  /*26de0*/  IMAD.MOV.U32 R7, RZ, RZ, R14 ;  /* 0x000000ffff077224 */ /* 0x000fce00078e000e */
[----:B------:R-:W-:Y:S05]  /*26df0*/  WARPSYNC.COLLECTIVE R15, `(.L_x_947) ;  /* 0x000000000f087348 */ /* 0x000fea0003c00000 */
[----:B------:R0:W1:Y:S02]  /*26e00*/  SHFL.IDX P6, R14, R13, R12, R11 ;  /* 0x0000000c0d0e7389 */ /* 0x00006400000c000b */
[----:B01----:R-:W-:Y:S01]  /*26e10*/  ENDCOLLECTIVE ;  /* 0x000000000000791b */ /* 0x003fe20003800000 */
.L_x_947:
[----:B------:R-:W-:Y:S01]  /*26e20*/  IMAD.MOV.U32 R10, RZ, RZ, R14 ;  /* 0x000000ffff0a7224 */ /* 0x000fe200078e000e */
[----:B------:R-:W-:Y:S06]  /*26e30*/  BRA `(.L_x_948) ;  /* 0xffffffac00c07947 */ /* 0x000fec000383ffff */
.L_x_779:
[----:B------:R-:W-:Y:S01]  /*26e40*/  BSSY B0, `(.L_x_949) ;  /* 0x0000007000007945 */ /* 0x000fe20003800000 */
[----:B------:R-:W-:Y:S02]  /*26e50*/  IMAD.MOV.U32 R13, RZ, RZ, R2 ;  /* 0x000000ffff0d7224 */ /* 0x000fe400078e0002 */
[----:B------:R-:W-:Y:S02]  /*26e60*/  IMAD.MOV.U32 R11, RZ, RZ, 0x1f ;  /* 0x0000001fff0b7424 */ /* 0x000fe400078e00ff */
[----:B------:R-:W-:-:S07]  /*26e70*/  IMAD.MOV.U32 R15, RZ, RZ, -0x1 ;  /* 0xffffffffff0f7424 */ /* 0x000fce00078e00ff */
[----:B0123--:R-:W-:Y:S05]  /*26e80*/  WARPSYNC.COLLECTIVE R15, `(.L_x_950) ;  /* 0x000000000f087348 */ /* 0x00ffea0003c00000 */
[----:B------:R4:W0:Y:S02]  /*26e90*/  SHFL.IDX P6, R14, R13, R12, R11 ;  /* 0x0000000c0d0e7389 */ /* 0x00082400000c000b */
[----:B01234-:R-:W-:Y:S01]  /*26ea0*/  ENDCOLLECTIVE ;  /* 0x000000000000791b */ /* 0x01ffe20003800000 */
.L_x_950:
[----:B------:R-:W-:Y:S05]  /*26eb0*/  BSYNC B0 ;  /* 0x0000000000007941 */ /* 0x000fea0003800000 */
.L_x_949:
[----:B------:R-:W-:Y:S01]  /*26ec0*/  IMAD.MOV.U32 R6, RZ, RZ, R14 ;  /* 0x000000ffff067224 */ /* 0x000fe200078e000e */
[----:B------:R-:W-:Y:S06]  /*26ed0*/  BRA `(.L_x_778) ;  /* 0xffffffac00b07947 */ /* 0x000fec000383ffff */
.L_x_783:
[----:B0-----:R0:W1:Y:S02]  /*26ee0*/  SYNCS.PHASECHK.TRANS64.TRYWAIT P0, [R7+URZ+0x30820], R0 ;  /* 0x03082000070075a7 */ /* 0x001064000800017f */
[----:B-1----:R-:W-:Y:S05]  /*26ef0*/  @!P0 NANOSLEEP.SYNCS 0x989680 ;  /* 0x009896800000895d */ /* 0x002fea0003900000 */
[----:B------:R-:W1:Y:S02]  /*26f00*/  @!P0 SYNCS.PHASECHK.TRANS64 P0, [R7+URZ+0x30820], R0 ;  /* 0x03082000070085a7 */ /* 0x000e64000800007f */
[----:B-1----:R-:W-:Y:S05]  /*26f10*/  @!P0 BRA `(.L_x_783) ;  /* 0xfffffffc00f08947 */ /* 0x002fea000383ffff */
[----:B------:R-:W-:Y:S05]  /*26f20*/  BRA `(.L_x_951) ;  /* 0xffffffb400087947 */ /* 0x000fea000383ffff */
.L_x_784:
        /* <DEDUP_REMOVED lines=8> */
[----:B0-2---:R-:W-:Y:S05]  /*26fb0*/  WARPSYNC.COLLECTIVE R15, `(.L_x_953) ;  /* 0x000000000f087348 */ /* 0x005fea0003c00000 */
[----:B------:R1:W3:Y:S02]  /*26fc0*/  SHFL.IDX P6, R14, R13, R12, R11 ;  /* 0x0000000c0d0e7389 */ /* 0x0002e400000c000b */
[----:B0123--:R-:W-:Y:S01]  /*26fd0*/  ENDCOLLECTIVE ;  /* 0x000000000000791b */ /* 0x00ffe20003800000 */
.L_x_953:
[----:B------:R-:W-:Y:S05]  /*26fe0*/  BSYNC B0 ;  /* 0x0000000000007941 */ /* 0x000fea0003800000 */
.L_x_952:
[----:B------:R-:W-:Y:S05]  /*26ff0*/  BRA `(.L_x_954) ;  /* 0xffffffb000f07947 */ /* 0x000fea000383ffff */
.L_x_785:
[----:B------:R-:W-:Y:S01]  /*27000*/  BSSY B0, `(.L_x_955) ;  /* 0x0000006000007945 */ /* 0x000fe20003800000 */
[----:B------:R-:W-:-:S07]  /*27010*/  IMAD.MOV.U32 R15, RZ, RZ, -0x1 ;  /* 0xffffffffff0f7424 */ /* 0x000fce00078e00ff */
[----:B0-2---:R-:W-:Y:S05]  /*27020*/  WARPSYNC.COLLECTIVE R15, `(.L_x_956) ;  /* 0x000000000f0c7348 */ /* 0x005fea0003c00000 */
[----:B------:R-:W-:Y:S02]  /*27030*/  ELECT P6, UR62, PT ;  /* 0x00000000003e782f */ /* 0x000fe400038c0000 */
[----:B------:R-:W-:Y:S01]  /*27040*/  MOV R14, UR62 ;  /* 0x0000003e000e7c02 */ /* 0x000fe20008000f00 */
[----:B0-2---:R-:W-:Y:S10]  /*27050*/  ENDCOLLECTIVE ;  /* 0x000000000000791b */ /* 0x005ff40003800000 */
.L_x_956:
[----:B------:R-:W-:Y:S05]  /*27060*/  BSYNC B0 ;  /* 0x0000000000007941 */ /* 0x000fea0003800000 */
.L_x_955:
[----:B------:R-:W-:Y:S05]  /*27070*/  BRA `(.L_x_957) ;  /* 0xffffffb000e47947 */ /* 0x000fea000383ffff */
.L_x_787:
[----:B0-----:R0:W1:Y:S02]  /*27080*/  SYNCS.PHASECHK.TRANS64.TRYWAIT P1, [R5+URZ+0x30840], R0 ;  /* 0x03084000050075a7 */ /* 0x001064000802017f */
[----:B-1----:R-:W-:Y:S05]  /*27090*/  @!P1 NANOSLEEP.SYNCS 0x989680 ;  /* 0x009896800000995d */ /* 0x002fea0003900000 */
[----:B------:R-:W1:Y:S02]  /*270a0*/  @!P1 SYNCS.PHASECHK.TRANS64 P1, [R5+URZ+0x30840], R0 ;  /* 0x03084000050095a7 */ /* 0x000e64000802007f */
[----:B-1----:R-:W-:Y:S05]  /*270b0*/  @!P1 BRA `(.L_x_787) ;  /* 0xfffffffc00f09947 */ /* 0x002fea000383ffff */
[----:B------:R-:W-:Y:S05]  /*270c0*/  BRA `(.L_x_958) ;  /* 0xffffffb400047947 */ /* 0x000fea000383ffff */
.L_x_789:
[----:B-1----:R1:W3:Y:S02]  /*270d0*/  SYNCS.PHASECHK.TRANS64.TRYWAIT P1, [R3+URZ+0x30840], R2 ;  /* 0x03084002030075a7 */ /* 0x0022e4000802017f */
[----:B---3--:R-:W-:Y:S05]  /*270e0*/  @!P1 NANOSLEEP.SYNCS 0x989680 ;  /* 0x009896800000995d */ /* 0x008fea0003900000 */
[----:B------:R-:W3:Y:S02]  /*270f0*/  @!P1 SYNCS.PHASECHK.TRANS64 P1, [R3+URZ+0x30840], R2 ;  /* 0x03084002030095a7 */ /* 0x000ee4000802007f */
[----:B---3--:R-:W-:Y:S05]  /*27100*/  @!P1 BRA `(.L_x_789) ;  /* 0xfffffffc00f09947 */ /* 0x008fea000383ffff */
[----:B------:R-:W-:Y:S05]  /*27110*/  BRA `(.L_x_959) ;  /* 0xffffffb400107947 */ /* 0x000fea000383ffff */
.L_x_791:
[----:B---3--:R3:W4:Y:S02]  /*27120*/  SYNCS.PHASECHK.TRANS64.TRYWAIT P1, [R5+URZ+0x30860], R0 ;  /* 0x03086000050075a7 */ /* 0x008724000802017f */
[----:B----4-:R-:W-:Y:S05]  /*27130*/  @!P1 NANOSLEEP.SYNCS 0x989680 ;  /* 0x009896800000995d */ /* 0x010fea0003900000 */
[----:B------:R-:W4:Y:S02]  /*27140*/  @!P1 SYNCS.PHASECHK.TRANS64 P1, [R5+URZ+0x30860], R0 ;  /* 0x03086000050095a7 */ /* 0x000f24000802007f */
[----:B----4-:R-:W-:Y:S05]  /*27150*/  @!P1 BRA `(.L_x_791) ;  /* 0xfffffffc00f09947 */ /* 0x010fea000383ffff */
[----:B------:R-:W-:Y:S05]  /*27160*/  BRA `(.L_x_960) ;  /* 0xffffffb4000c7947 */ /* 0x000fea000383ffff */
.L_x_961:
        /* <DEDUP_REMOVED lines=9> */
.L_x_3212:


//--------------------- .text._ZN7cutlass13device_kernelIN5flash11enable_sm90INS1_16FlashAttnFwdSm90INS1_25CollectiveMainloopFwdSm90ILi2EN4cute5tupleIJNS5_1CILi1EEES8_S8_EEENS6_IJNS7_ILi128EEENS7_ILi96EEENS7_ILi192EEEEEELi192ENS_10bfloat16_tEfNS_4arch4Sm90ELb0ELb1ELb0ELb0ELb1ELb0ELb0ELb1ELb1ELb1ELb1ELb0EEENS1_21CollectiveEpilogueFwdINS6_IJSA_SC_SB_EEES9_SE_SG_Li256ELb0ELb1ELb1ELb0EEENS1_19SingleTileSchedulerILb0ELb1ELb1ELi128EEEEEEEEEvNT_6ParamsE --------------------------
	.section	.text._ZN7cutlass13device_kernelIN5flash11enable_sm90INS1_16FlashAttnFwdSm90INS1_25CollectiveMainloopFwdSm90ILi2EN4cute5tupleIJNS5_1CILi1EEES8_S8_EEENS6_IJNS7_ILi128EEENS7_ILi96EEENS7_ILi192EEEEEELi192ENS_10bfloat16_tEfNS_4arch4Sm90ELb0ELb1ELb0ELb0ELb1ELb0ELb0ELb1ELb1ELb1ELb1ELb0EEENS1_21CollectiveEpilogueFwdINS6_IJSA_SC_SB_EEES9_SE_SG_Li256ELb0ELb1ELb1ELb0EEENS1_19SingleTileSchedulerILb0ELb1ELb1ELi128EEEEEEEEEvNT_6ParamsE,"ax",@progbits
	.align	128
.text._ZN7cutlass13device_kernelIN5flash11enable_sm90INS1_16FlashAttnFwdSm90INS1_25CollectiveMainloopFwdSm90ILi2EN4cute5tupleIJNS5_1CILi1EEES8_S8_EEENS6_IJNS7_ILi128EEENS7_ILi96EEENS7_ILi192EEEEEELi192ENS_10bfloat16_tEfNS_4arch4Sm90ELb0ELb1ELb0ELb0ELb1ELb0ELb0ELb1ELb1ELb1ELb1ELb0EEENS1_21CollectiveEpilogueFwdINS6_IJSA_SC_SB_EEES9_SE_SG_Li256ELb0ELb1ELb1ELb0EEENS1_19SingleTileSchedulerILb0ELb1ELb1ELi128EEEEEEEEEvNT_6ParamsE:
        .type           _ZN7cutlass13device_kernelIN5flash11enable_sm90INS1_16FlashAttnFwdSm90INS1_25CollectiveMainloopFwdSm90ILi2EN4cute5tupleIJNS5_1CILi1EEES8_S8_EEENS6_IJNS7_ILi128EEENS7_ILi96EEENS7_ILi192EEEEEELi192ENS_10bfloat16_tEfNS_4arch4Sm90ELb0ELb1ELb0ELb0ELb1ELb0ELb0ELb1ELb1ELb1ELb1ELb0EEENS1_21CollectiveEpilogueFwdINS6_IJSA_SC_SB_EEES9_SE_SG_Li256ELb0ELb1ELb1ELb0EEENS1_19SingleTileSchedulerILb0ELb1ELb1ELi128EEEEEEEEEvNT_6ParamsE,@function
        .size           _ZN7cutlass13device_kernelIN5flash11enable_sm90INS1_16FlashAttnFwdSm90INS1_25CollectiveMainloopFwdSm90ILi2EN4cute5tupleIJNS5_1CILi1EEES8_S8_EEENS6_IJNS7_ILi128EEENS7_ILi96EEENS7_ILi192EEEEEELi192ENS_10bfloat16_tEfNS_4arch4Sm90ELb0ELb1ELb0ELb0ELb1ELb0ELb0ELb1ELb1ELb1ELb1ELb0EEENS1_21CollectiveEpilogueFwdINS6_IJSA_SC_SB_EEES9_SE_SG_Li256ELb0ELb1ELb1ELb0EEENS1_19SingleTileSchedulerILb0ELb1ELb1ELi128EEEEEEEEEvNT_6ParamsE,(.L_x_3213 - _ZN7cutlass13device_kernelIN5flash11enable_sm90INS1_16FlashAttnFwdSm90INS1_25CollectiveMainloopFwdSm90ILi2EN4cute5tupleIJNS5_1CILi1EEES8_S8_EEENS6_IJNS7_ILi128EEENS7_ILi96EEENS7_ILi192EEEEEELi192ENS_10bfloat16_tEfNS_4arch4Sm90ELb0ELb1ELb0ELb0ELb1ELb0ELb0ELb1ELb1ELb1ELb1ELb0EEENS1_21CollectiveEpilogueFwdINS6_IJSA_SC_SB_EEES9_SE_SG_Li256ELb0ELb1ELb1ELb0EEENS1_19SingleTileSchedulerILb0ELb1ELb1ELi128EEEEEEEEEvNT_6ParamsE)
        .other          _ZN7cutlass13device_kernelIN5flash11enable_sm90INS1_16FlashAttnFwdSm90INS1_25CollectiveMainloopFwdSm90ILi2EN4cute5tupleIJNS5_1CILi1EEES8_S8_EEENS6_IJNS7_ILi128EEENS7_ILi96EEENS7_ILi192EEEEEELi192ENS_10bfloat16_tEfNS_4arch4Sm90ELb0ELb1ELb0ELb0ELb1ELb0ELb0ELb1ELb1ELb1ELb1ELb0EEENS1_21CollectiveEpilogueFwdINS6_IJSA_SC_SB_EEES9_SE_SG_Li256ELb0ELb1ELb1ELb0EEENS1_19SingleTileSchedulerILb0ELb1ELb1ELi128EEEEEEEEEvNT_6ParamsE,@"STO_CUDA_ENTRY STV_DEFAULT"
_ZN7cutlass13device_kernelIN5flash11enable_sm90INS1_16FlashAttnFwdSm90INS1_25CollectiveMainloopFwdSm90ILi2EN4cute5tupleIJNS5_1CILi1EEES8_S8_EEENS6_IJNS7_ILi128EEENS7_ILi96EEENS7_ILi192EEEEEELi192ENS_10bfloat16_tEfNS_4arch4Sm90ELb0ELb1ELb0ELb0ELb1ELb0ELb0ELb1ELb1ELb1ELb1ELb0EEENS1_21CollectiveEpilogueFwdINS6_IJSA_SC_SB_EEES9_SE_SG_Li256ELb0ELb1ELb1ELb0EEENS1_19SingleTileSchedulerILb0ELb1ELb1ELi128EEEEEEEEEvNT_6ParamsE:
        /* <DEDUP_REMOVED lines=45> */
.L_x_962:
        /* <DEDUP_REMOVED lines=22> */
.L_x_963:
        /* <DEDUP_REMOVED lines=18> */
.L_x_964:
        /* <DEDUP_REMOVED lines=22> */
.L_x_965:
        /* <DEDUP_REMOVED lines=23> */
.L_x_966:
        /* <DEDUP_REMOVED lines=11> */
.L_x_969:
        /* <DEDUP_REMOVED lines=14> */
[----:B------:R-:W-:Y:S01]  /*09b0*/  IMAD.U32 R0, RZ, RZ, UR10 ;  /* 0x0000000aff007e24 */ /* 0x000fe2000f8e00ff */
[----:B--2---:R-:W-:Y:S01]  /*09c0*/  ISETP.LE.AND P0, PT, RZ, UR8, PT ;  /* 0x00000008ff007c0c */ /* 0x004fe2000bf03270 */
[----:B------:R-:W-:-:S03]  /*09d0*/  UIADD3 UR4, -UR10, URZ, URZ ;  /* 0x0000003f0a047290 */ /* 0x000fc6000fffe13f */
[----:B------:R4:W-:Y:S01]  /*09e0*/  STL [R1], R0 ;  /* 0x0000000001007387 */ /* 0x0009e20000100800 */
[----:B------:R-:W-:-:S08]  /*09f0*/  UIMAD UR6, UR7, UR4, UR6 ;  /* 0x00000004070672a4 */ /* 0x000fd0000f8e0206 */
[----:B------:R-:W-:Y:S05]  /*0a00*/  @!P0 BRA `(.L_x_970) ;  /* 0x0000013000b48947 */ /* 0x000fea0003800000 */
[----:B0-----:R-:W0:Y:S01]  /*0a10*/  LDC.64 R2, c[0x0][0x418] ;  /* 0x00010600ff027b82 */ /* 0x001e220000000a00 */
[----:B------:R-:W-:Y:S01]  /*0a20*/  ULDC UR4, c[0x0][0x448] ;  /* 0x0001120000047ab9 */ /* 0x000fe20000000800 */
[----:B------:R-:W-:Y:S01]  /*0a30*/  VIADD R121, R25, 0xffffff80 ;  /* 0xffffff8019797836 */ /* 0x000fe20000000000 */
[----:B------:R-:W-:-:S04]  /*0a40*/  UISETP.NE.AND UP0, UPT, UR4, 0x1, UPT ;  /* 0x000000010400788c */ /* 0x000fc8000bf05270 */
[----:B------:R-:W-:Y:S01]  /*0a50*/  UP2UR UR4, UPR, URZ, 0x1 ;  /* 0x000000013f047883 */ /* 0x000fe20008000000 */
[----:B------:R-:W4:Y:S05]  /*0a60*/  LDC R120, c[0x0][0x288] ;  /* 0x0000a200ff787b82 */ /* 0x000f2a0000000800 */
[----:B------:R-:W-:Y:S01]  /*0a70*/  IMAD.U32 R19, RZ, RZ, UR4 ;  /* 0x00000004ff137e24 */ /* 0x000fe2000f8e00ff */
[----:B------:R-:W-:Y:S01]  /*0a80*/  @UP0 ULDC UR9, c[0x0][0x44c] ;  /* 0x0001130000090ab9 */ /* 0x000fe20000000800 */
[----:B------:R-:W-:Y:S01]  /*0a90*/  @UP0 ULDC UR11, c[0x0][0x450] ;  /* 0x00011400000b0ab9 */ /* 0x000fe20000000800 */
[----:B------:R-:W1:Y:S01]  /*0aa0*/  LDC R17, c[0x0][0x424] ;  /* 0x00010900ff117b82 */ /* 0x000e620000000800 */
[----:B------:R-:W-:-:S07]  /*0ab0*/  ULDC.64 UR4, c[0x0][0x9e0] ;  /* 0x0002780000047ab9 */ /* 0x000fce0000000a00 */
[----:B------:R-:W2:Y:S01]  /*0ac0*/  S2UR UR39, SR_CTAID.X ;  /* 0x00000000002779c3 */ /* 0x000ea20000002500 */
[----:B0-----:R-:W-:-:S04]  /*0ad0*/  ISETP.NE.U32.AND P0, PT, R2, RZ, PT ;  /* 0x000000ff0200720c */ /* 0x001fc80003f05070 */
[----:B------:R-:W-:-:S03]  /*0ae0*/  ISETP.NE.AND.EX P0, PT, R3, RZ, PT, P0 ;  /* 0x000000ff0300720c */ /* 0x000fc60003f05300 */
[----:B------:R-:W0:Y:S01]  /*0af0*/  LDC R4, c[0x0][0x2f0] ;  /* 0x0000bc00ff047b82 */ /* 0x000e220000000800 */
[----:B----4-:R-:W-:Y:S02]  /*0b00*/  IADD3 R0, -R120, 0x1, RZ ;  /* 0x0000000178007810 */ /* 0x010fe40007ffe1ff */
[----:B-1----:R-:W-:Y:S01]  /*0b10*/  SEL R17, R17, 0x1, P0 ;  /* 0x0000000111117807 */ /* 0x002fe20000000000 */
[----:B--2---:R-:W-:-:S04]  /*0b20*/  USHF.L.U32 UR39, UR39, 0x7, URZ ;  /* 0x0000000727277899 */ /* 0x004fc8000800063f */
[----:B------:R-:W-:Y:S02]  /*0b30*/  @UP0 UIADD3 UR8, UR39, 0x7f, URZ ;  /* 0x0000007f27080890 */ /* 0x000fe4000fffe03f */
[----:B------:R-:W-:Y:S01]  /*0b40*/  UIADD3 UR7, UR39, 0x7f, URZ ;  /* 0x0000007f27077890 */ /* 0x000fe2000fffe03f */
[CC--:B0-----:R-:W-:Y:S01]  /*0b50*/  IMAD R0, R17.reuse, R4.reuse, R0 ;  /* 0x0000000411007224 */ /* 0x0c1fe200078e0200 */
[----:B------:R-:W-:Y:S01]  /*0b60*/  UIMAD.WIDE.U32 UR8, UR8, UR9, URZ ;  /* 0x00000009080872a5 */ /* 0x000fe2000f8e003f */
[----:B------:R-:W-:-:S03]  /*0b70*/  IMAD R23, R17, R4, RZ ;  /* 0x0000000411177224 */ /* 0x000fc600078e02ff */
[----:B------:R-:W-:Y:S01]  /*0b80*/  R2UR UR10, R0 ;  /* 0x00000000000a72ca */ /* 0x000fe200000e0000 */
[----:B------:R-:W-:Y:S02]  /*0b90*/  @UP0 USHF.R.U32.HI UR7, URZ, UR11, UR9 ;  /* 0x0000000b3f070299 */ /* 0x000fe40008011609 */
[----:B------:R-:W-:-:S04]  /*0ba0*/  UISETP.GE.AND UP0, UPT, UR5, 0x1, UPT ;  /* 0x000000010500788c */ /* 0x000fc8000bf06270 */
[----:B------:R-:W-:Y:S02]  /*0bb0*/  UP2UR UR8, UPR, URZ, 0x1 ;  /* 0x000000013f087883 */ /* 0x000fe40008000000 */
[----:B------:R-:W-:-:S04]  /*0bc0*/  PLOP3.LUT P0, PT, PT, PT, UP0, 0x40, 0x0 ;  /* 0x000000000000781c */ /* 0x000fc80003f0e808 */
[----:B------:R-:W-:Y:S01]  /*0bd0*/  UIADD3 UR7, UR10, UR7, URZ ;  /* 0x000000070a077290 */ /* 0x000fe2000fffe03f */
[----:B------:R-:W-:-:S03]  /*0be0*/  IMAD.U32 R18, RZ, RZ, UR8 ;  /* 0x00000008ff127e24 */ /* 0x000fc6000f8e00ff */
[----:B------:R-:W-:-:S06]  /*0bf0*/  UIADD3 UR4, UR7, UR4, URZ ;  /* 0x0000000407047290 */ /* 0x000fcc000fffe03f */
[----:B------:R-:W-:Y:S01]  /*0c00*/  IMAD.U32 R0, RZ, RZ, UR4 ;  /* 0x00000004ff007e24 */ /* 0x000fe2000f8e00ff */
[----:B------:R-:W-:Y:S06]  /*0c10*/  @P0 BRA `(.L_x_971) ;  /* 0x0000000000400947 */ /* 0x000fec0003800000 */
[----:B------:R-:W-:Y:S01]  /*0c20*/  ISETP.LT.AND P0, PT, RZ, UR7, PT ;  /* 0x00000007ff007c0c */ /* 0x000fe2000bf01270 */
[----:B------:R-:W-:-:S12]  /*0c30*/  UIADD3 UR4, UR7, -0x1, URZ ;  /* 0xffffffff07047890 */ /* 0x000fd8000fffe03f */
[----:B------:R-:W-:Y:S05]  /*0c40*/  @P0 BRA `(.L_x_972) ;  /* 0x00000000001c0947 */ /* 0x000fea0003800000 */
[----:B------:R-:W-:Y:S02]  /*0c50*/  UISETP.NE.AND UP0, UPT, UR5, 0x1, UPT ;  /* 0x000000010500788c */ /* 0x000fe4000bf05270 */
[----:B------:R-:W-:-:S09]  /*0c60*/  UIADD3 UR4, -UR7, URZ, URZ ;  /* 0x0000003f07047290 */ /* 0x000fd2000fffe13f */
[----:B------:R-:W-:Y:S02]  /*0c70*/  @UP0 ULDC.64 UR10, c[0x0][0x9e8] ;  /* 0x00027a00000a0ab9 */ /* 0x000fe40000000a00 */
[----:B------:R-:W-:-:S04]  /*0c80*/  UIMAD.WIDE.U32 UR8, UR4, UR10, URZ ;  /* 0x0000000a040872a5 */ /* 0x000fc8000f8e003f */
[----:B------:R-:W-:-:S04]  /*0c90*/  @UP0 USHF.R.U32.HI UR4, URZ, UR11, UR9 ;  /* 0x0000000b3f040299 */ /* 0x000fc80008011609 */
[----:B------:R-:W-:Y:S01]  /*0ca0*/  ULOP3.LUT UR4, URZ, UR4, URZ, 0x33, !UPT ;  /* 0x000000043f047292 */ /* 0x000fe2000f8e333f */
[----:B------:R-:W-:Y:S11]  /*0cb0*/  BRA `(.L_x_973) ;  /* 0x0000000000107947 */ /* 0x000ff60003800000 */
.L_x_972:
[----:B------:R-:W-:-:S11]  /*0cc0*/  UISETP.NE.AND UP0, UPT, UR5, 0x1, UPT ;  /* 0x000000010500788c */ /* 0x000fd6000bf05270 */
[----:B------:R-:W-:Y:S02]  /*0cd0*/  @UP0 ULDC.64 UR10, c[0x0][0x9e8] ;  /* 0x00027a00000a0ab9 */ /* 0x000fe40000000a00 */
[----:B------:R-:W-:-:S04]  /*0ce0*/  UIMAD.WIDE.U32 UR8, UR4, UR10, URZ ;  /* 0x0000000a040872a5 */ /* 0x000fc8000f8e003f */
[----:B------:R-:W-:-:S12]  /*0cf0*/  @UP0 USHF.R.U32.HI UR4, URZ, UR11, UR9 ;  /* 0x0000000b3f040299 */ /* 0x000fd80008011609 */
.L_x_973:
[----:B------:R-:W-:-:S06]  /*0d00*/  UIMAD UR4, UR4, UR5, UR5 ;  /* 0x00000005040472a4 */ /* 0x000fcc000f8e0205 */
[----:B------:R-:W-:-:S07]  /*0d10*/  VIMNMX R0, R0, UR4, PT ;  /* 0x0000000400007c48 */ /* 0x000fce000bfe0100 */
.L_x_971:
[----:B------:R-:W-:Y:S01]  /*0d20*/  R2UR UR4, R19 ;  /* 0x00000000130472ca */ /* 0x000fe200000e0000 */
[CC--:B------:R-:W-:Y:S02]  /*0d30*/  IMAD R120, R17.reuse, R4.reuse, -R120 ;  /* 0x0000000411787224 */ /* 0x0c0fe400078e0a78 */
[----:B------:R-:W-:Y:S02]  /*0d40*/  VIADD R2, R0, 0x5f ;  /* 0x0000005f00027836 */ /* 0x000fe40000000000 */
[----:B------:R-:W-:Y:S01]  /*0d50*/  IMAD R0, R17, R4, 0x5f ;  /* 0x0000005f11007424 */ /* 0x000fe200078e0204 */
[----:B------:R-:W-:Y:S01]  /*0d60*/  R2UR UR7, R120 ;  /* 0x00000000780772ca */ /* 0x000fe200000e0000 */
[----:B------:R-:W-:-:S04]  /*0d70*/  IMAD.HI R2, R2, 0x2aaaaaab, RZ ;  /* 0x2aaaaaab02027827 */ /* 0x000fc800078e02ff */
[----:B------:R-:W-:Y:S01]  /*0d80*/  IMAD.HI R0, R0, 0x2aaaaaab, RZ ;  /* 0x2aaaaaab00007827 */ /* 0x000fe200078e02ff */
[----:B------:R-:W-:Y:S01]  /*0d90*/  SHF.R.U32.HI R5, RZ, 0x1f, R2 ;  /* 0x0000001fff057819 */ /* 0x000fe20000011602 */
[----:B------:R-:W-:-:S03]  /*0da0*/  UISETP.NE.AND UP0, UPT, UR4, URZ, UPT ;  /* 0x0000003f0400728c */ /* 0x000fc6000bf05270 */
[----:B------:R-:W-:Y:S01]  /*0db0*/  UMOV UR4, UR39 ;  /* 0x0000002700047c82 */ /* 0x000fe20008000000 */
[----:B------:R-:W-:Y:S02]  /*0dc0*/  SHF.R.U32.HI R3, RZ, 0x1f, R0 ;  /* 0x0000001fff037819 */ /* 0x000fe40000011600 */
[----:B------:R-:W-:Y:S02]  /*0dd0*/  LEA.HI.SX32 R2, R2, R5, 0x1c ;  /* 0x0000000502027211 */ /* 0x000fe400078fe2ff */
[----:B------:R-:W-:-:S03]  /*0de0*/  LEA.HI.SX32 R3, R0, R3, 0x1c ;  /* 0x0000000300037211 */ /* 0x000fc600078fe2ff */
[----:B------:R-:W-:Y:S01]  /*0df0*/  @UP0 ULDC UR8, c[0x0][0x44c] ;  /* 0x0001130000080ab9 */ /* 0x000fe20000000800 */
[----:B------:R-:W-:Y:S01]  /*0e00*/  @UP0 ULDC UR10, c[0x0][0x450] ;  /* 0x00011400000a0ab9 */ /* 0x000fe20000000800 */
[----:B------:R-:W-:Y:S01]  /*0e10*/  UIMAD.WIDE.U32 UR8, UR39, UR8, URZ ;  /* 0x00000008270872a5 */ /* 0x000fe2000f8e003f */
[----:B------:R-:W-:-:S03]  /*0e20*/  VIMNMX R16, R3, R2, PT ;  /* 0x0000000203107248 */ /* 0x000fc60003fe0100 */
[----:B------:R-:W-:Y:S02]  /*0e30*/  @UP0 USHF.R.U32.HI UR4, URZ, UR10, UR9 ;  /* 0x0000000a3f040299 */ /* 0x000fe40008011609 */
[----:B------:R-:W-:Y:S02]  /*0e40*/  UISETP.GE.AND UP0, UPT, UR5, 0x1, UPT ;  /* 0x000000010500788c */ /* 0x000fe4000bf06270 */
[----:B------:R-:W-:-:S03]  /*0e50*/  UIADD3 UR4, UR7, UR4, URZ ;  /* 0x0000000407047290 */ /* 0x000fc6000fffe03f */
[----:B------:R-:W-:Y:S01]  /*0e60*/  ULDC UR7, c[0x0][0x9dc] ;  /* 0x0002770000077ab9 */ /* 0x000fe20000000800 */
[----:B------:R-:W-:Y:S01]  /*0e70*/  PLOP3.LUT P0, PT, PT, PT, UP0, 0x40, 0x0 ;  /* 0x000000000000781c */ /* 0x000fe20003f0e808 */
[----:B------:R-:W-:-:S12]  /*0e80*/  UIADD3 UR7, UR4, -UR7, URZ ;  /* 0x8000000704077290 */ /* 0x000fd8000fffe03f */
[----:B------:R-:W-:Y:S05]  /*0e90*/  @P0 BRA `(.L_x_974) ;  /* 0x0000000000440947 */ /* 0x000fea0003800000 */
[----:B------:R-:W-:-:S06]  /*0ea0*/  UISETP.GT.AND UP0, UPT, UR4, -0x1, UPT ;  /* 0xffffffff0400788c */ /* 0x000fcc000bf04270 */
[----:B------:R-:W-:-:S13]  /*0eb0*/  PLOP3.LUT P0, PT, PT, PT, UP0, 0x80, 0x0 ;  /* 0x000000000000781c */ /* 0x000fda0003f0f008 */
[----:B------:R-:W-:Y:S05]  /*0ec0*/  @P0 BRA `(.L_x_975) ;  /* 0x00000000001c0947 */ /* 0x000fea0003800000 */
[----:B------:R-:W-:Y:S02]  /*0ed0*/  UISETP.NE.AND UP0, UPT, UR5, 0x1, UPT ;  /* 0x000000010500788c */ /* 0x000fe4000bf05270 */
[----:B------:R-:W-:-:S09]  /*0ee0*/  ULOP3.LUT UR4, URZ, UR4, URZ, 0x33, !UPT ;  /* 0x000000043f047292 */ /* 0x000fd2000f8e333f */
[----:B------:R-:W-:Y:S02]  /*0ef0*/  @UP0 ULDC.64 UR10, c[0x0][0x9e8] ;  /* 0x00027a00000a0ab9 */ /* 0x000fe40000000a00 */
[----:B------:R-:W-:-:S04]  /*0f00*/  UIMAD.WIDE.U32 UR8, UR4, UR10, URZ ;  /* 0x0000000a040872a5 */ /* 0x000fc8000f8e003f */
[----:B------:R-:W-:-:S04]  /*0f10*/  @UP0 USHF.R.U32.HI UR4, URZ, UR11, UR9 ;  /* 0x0000000b3f040299 */ /* 0x000fc80008011609 */
[----:B------:R-:W-:Y:S01]  /*0f20*/  ULOP3.LUT UR4, URZ, UR4, URZ, 0x33, !UPT ;  /* 0x000000043f047292 */ /* 0x000fe2000f8e333f */
[----:B------:R-:W-:Y:S11]  /*0f30*/  BRA `(.L_x_976) ;  /* 0x0000000000107947 */ /* 0x000ff60003800000 */
.L_x_975:
[----:B------:R-:W-:-:S11]  /*0f40*/  UISETP.NE.AND UP0, UPT, UR5, 0x1, UPT ;  /* 0x000000010500788c */ /* 0x000fd6000bf05270 */
[----:B------:R-:W-:Y:S02]  /*0f50*/  @UP0 ULDC.64 UR10, c[0x0][0x9e8] ;  /* 0x00027a00000a0ab9 */ /* 0x000fe40000000a00 */
[----:B------:R-:W-:-:S04]  /*0f60*/  UIMAD.WIDE.U32 UR8, UR4, UR10, URZ ;  /* 0x0000000a040872a5 */ /* 0x000fc8000f8e003f */
[----:B------:R-:W-:-:S12]  /*0f70*/  @UP0 USHF.R.U32.HI UR4, URZ, UR11, UR9 ;  /* 0x0000000b3f040299 */ /* 0x000fd80008011609 */
.L_x_976:
[----:B------:R-:W-:-:S04]  /*0f80*/  UIMAD UR4, UR4, UR5, URZ ;  /* 0x00000005040472a4 */ /* 0x000fc8000f8e023f */
[----:B------:R-:W-:-:S04]  /*0f90*/  UISETP.LT.AND UP0, UPT, UR7, UR4, UPT ;  /* 0x000000040700728c */ /* 0x000fc8000bf01270 */
[----:B------:R-:W-:-:S12]  /*0fa0*/  USEL UR7, UR7, UR4, !UP0 ;  /* 0x0000000407077287 */ /* 0x000fd8000c000000 */
.L_x_974:
[----:B------:R-:W-:Y:S02]  /*0fb0*/  UIMAD.WIDE UR4, UR7, 0x2aaaaaab, URZ ;  /* 0x2aaaaaab070478a5 */ /* 0x000fe4000f8e023f */
[----:B------:R-:W-:Y:S02]  /*0fc0*/  USHF.R.U32.HI UR11, URZ, 0x10, UR6 ;  /* 0x000000103f0b7899 */ /* 0x000fe40008011606 */
[----:B------:R-:W-:Y:S02]  /*0fd0*/  USHF.R.U32.HI UR4, URZ, 0x1f, UR5 ;  /* 0x0000001f3f047899 */ /* 0x000fe40008011605 */
[----:B------:R-:W-:Y:S02]  /*0fe0*/  ULOP3.LUT UR7, UR6, 0xffff, URZ, 0xc0, !UPT ;  /* 0x0000ffff06077892 */ /* 0x000fe4000f8ec03f */
[----:B------:R-:W-:-:S04]  /*0ff0*/  ULEA.HI.SX32 UR4, UR5, UR4, 0x1c ;  /* 0x0000000405047291 */ /* 0x000fc8000f8fe23f */
[----:B------:R-:W-:-:S04]  /*1000*/  UISETP.LT.AND UP0, UPT, URZ, UR4, UPT ;  /* 0x000000043f00728c */ /* 0x000fc8000bf01270 */
[----:B------:R-:W-:Y:S02]  /*1010*/  USEL UR10, URZ, UR4, !UP0 ;  /* 0x000000043f0a7287 */ /* 0x000fe4000c000000 */
[----:B------:R-:W-:Y:S01]  /*1020*/  UISETP.NE.AND UP0, UPT, UR11, URZ, UPT ;  /* 0x0000003f0b00728c */ /* 0x000fe2000bf05270 */
[----:B------:R-:W-:-:S03]  /*1030*/  UMOV UR4, URZ ;  /* 0x0000003f00047c82 */ /* 0x000fc60008000000 */
[----:B------:R-:W-:-:S07]  /*1040*/  ISETP.GT.AND P0, PT, R16, UR10, PT ;  /* 0x0000000a10007c0c */ /* 0x000fce000bf04270 */
[----:B------:R-:W-:-:S06]  /*1050*/  @!UP0 ULDC UR11, c[0x0][0x9f0] ;  /* 0x00027c00000b8ab9 */ /* 0x000fcc0000000800 */
[----:B------:R-:W-:Y:S05]  /*1060*/  @!P0 BRA `(.L_x_977) ;  /* 0x00000000008c8947 */ /* 0x000fea0003800000 */
[----:B------:R-:W-:Y:S01]  /*1070*/  IMAD.U32 R5, RZ, RZ, UR11 ;  /* 0x0000000bff057e24 */ /* 0x000fe2000f8e00ff */
[----:B------:R-:W-:-:S04]  /*1080*/  UMOV UR4, URZ ;  /* 0x0000003f00047c82 */ /* 0x000fc80008000000 */
[----:B------:R-:W-:-:S04]  /*1090*/  IABS R0, R5 ;  /* 0x0000000500007213 */ /* 0x000fc80000000000 */
[----:B------:R-:W-:Y:S02]  /*10a0*/  R2UR UR12, R0 ;  /* 0x00000000000c72ca */ /* 0x000fe400000e0000 */
[----:B------:R-:W-:Y:S02]  /*10b0*/  IADD3 R0, R5, -0x1, R16 ;  /* 0xffffffff05007810 */ /* 0x000fe40007ffe010 */
[----:B------:R-:W-:Y:S02]  /*10c0*/  IABS R5, R5 ;  /* 0x0000000500057213 */ /* 0x000fe40000000000 */
[----:B------:R-:W-:-:S03]  /*10d0*/  R2UR UR6, R0 ;  /* 0x00000000000672ca */ /* 0x000fc600000e0000 */
[----:B------:R-:W-:-:S04]  /*10e0*/  IMAD.MOV R5, RZ, RZ, -R5 ;  /* 0x000000ffff057224 */ /* 0x000fc800078e0a05 */
[----:B------:R-:W0:Y:S06]  /*10f0*/  I2F.RP R2, UR12 ;  /* 0x0000000c00027d06 */ /* 0x000e2c0008209400 */
[----:B------:R-:W-:-:S06]  /*1100*/  UIADD3 UR6, -UR10, UR6, URZ ;  /* 0x000000060a067290 */ /* 0x000fcc000fffe13f */
[----:B------:R-:W-:Y:S01]  /*1110*/  IMAD.U32 R0, RZ, RZ, UR6 ;  /* 0x00000006ff007e24 */ /* 0x000fe2000f8e00ff */
[----:B------:R-:W-:Y:S01]  /*1120*/  ULOP3.LUT UR6, UR6, UR11, URZ, 0x3c, !UPT ;  /* 0x0000000b06067292 */ /* 0x000fe2000f8e3c3f */
[----:B0-----:R-:W0:Y:S03]  /*1130*/  MUFU.RCP R2, R2 ;  /* 0x0000000200027308 */ /* 0x001e260000001000 */
[----:B------:R-:W-:-:S04]  /*1140*/  IABS R0, R0 ;  /* 0x0000000000007213 */ /* 0x000fc80000000000 */
[----:B------:R-:W-:Y:S01]  /*1150*/  R2UR UR9, R0 ;  /* 0x00000000000972ca */ /* 0x000fe200000e0000 */
[----:B------:R-:W-:Y:S02]  /*1160*/  IMAD.MOV.U32 R0, RZ, RZ, R5 ;  /* 0x000000ffff007224 */ /* 0x000fe400078e0005 */
[----:B0-----:R-:W-:-:S06]  /*1170*/  VIADD R3, R2, 0xffffffe ;  /* 0x0ffffffe02037836 */ /* 0x001fcc0000000000 */
        /* <DEDUP_REMOVED lines=18> */
.L_x_977:
[----:B------:R-:W-:Y:S02]  /*12a0*/  UIMAD UR5, UR7, UR4, UR10 ;  /* 0x00000004070572a4 */ /* 0x000fe4000f8e020a */
[----:B------:R-:W-:Y:S01]  /*12b0*/  IMAD.U32 R3, RZ, RZ, UR4 ;  /* 0x00000004ff037e24 */ /* 0x000fe2000f8e00ff */
[----:B------:R-:W-:Y:S02]  /*12c0*/  PLOP3.LUT P0, PT, PT, PT, PT, 0x80, 0x0 ;  /* 0x000000000000781c */ /* 0x000fe40003f0f070 */
[----:B------:R-:W-:Y:S02]  /*12d0*/  CS2R R118, SRZ ;  /* 0x0000000000767805 */ /* 0x000fe4000001ff00 */
[----:B------:R-:W-:Y:S02]  /*12e0*/  CS2R R116, SRZ ;  /* 0x0000000000747805 */ /* 0x000fe4000001ff00 */
[----:B------:R-:W-:Y:S02]  /*12f0*/  CS2R R114, SRZ ;  /* 0x0000000000727805 */ /* 0x000fe4000001ff00 */
[----:B------:R-:W-:Y:S01]  /*1300*/  VIADDMNMX R16, R3, UR5, R16, PT ;  /* 0x0000000503107c46 */ /* 0x000fe2000b800110 */
[----:B------:R-:W-:Y:S01]  /*1310*/  IMAD.U32 R22, RZ, RZ, UR5 ;  /* 0x00000005ff167e24 */ /* 0x000fe2000f8e00ff */
[----:B------:R-:W-:-:S02]  /*1320*/  CS2R R2, SRZ ;  /* 0x0000000000027805 */ /* 0x000fc4000001ff00 */
[----:B------:R-:W-:Y:S02]  /*1330*/  CS2R R112, SRZ ;  /* 0x0000000000707805 */ /* 0x000fe4000001ff00 */
[----:B------:R-:W-:Y:S02]  /*1340*/  ISETP.GT.AND P1, PT, R16, UR5, PT ;  /* 0x0000000510007c0c */ /* 0x000fe4000bf24270 */
        /* <DEDUP_REMOVED lines=49> */
[----:B------:R-:W-:-:S05]  /*1660*/  SHF.R.S32.HI R74, RZ, 0x7, R73 ;  /* 0x00000007ff4a7819 */ /* 0x000fca0000011449 */
        /* <DEDUP_REMOVED lines=29> */
.L_x_979:
[----:B------:R-:W-:-:S04]  /*1840*/  SHF.L.U32 R0, RZ, 0x1f, RZ ;  /* 0x0000001fff007819 */ /* 0x000fc800000006ff */
[----:B------:R-:W0:Y:S02]  /*1850*/  SYNCS.PHASECHK.TRANS64.TRYWAIT P0, [UR38+0x30800], R0 ;  /* 0x03080000ff0075a7 */ /* 0x000e240008000166 */
[----:B0-----:R-:W-:Y:S05]  /*1860*/  @!P0 BRA `(.L_x_980) ;  /* 0x0000012400248947 */ /* 0x001fea0003800000 */
.L_x_1113:
[----:B------:R-:W2:Y:S02]  /*1870*/  LDL R2, [R1+0x4] ;  /* 0x0000040001027983 */ /* 0x000ea40000100800 */
[----:B--2---:R-:W-:-:S13]  /*1880*/  R2UR UR4, R2 ;  /* 0x00000000020472ca */ /* 0x004fda00000e0000 */
[----:B------:R-:W-:-:S06]  /*1890*/  ULOP3.LUT UR4, UR4, 0x1, URZ, 0xfc, !UPT ;  /* 0x0000000104047892 */ /* 0x000fcc000f8efc3f */
[----:B------:R-:W-:-:S05]  /*18a0*/  IMAD.U32 R2, RZ, RZ, UR4 ;  /* 0x00000004ff027e24 */ /* 0x000fca000f8e00ff */
[----:B------:R-:W-:-:S13]  /*18b0*/  ISETP.NE.AND P0, PT, R2, 0x3, PT ;  /* 0x000000030200780c */ /* 0x000fda0003f05270 */
[----:B------:R-:W-:Y:S05]  /*18c0*/  @!P0 BRA `(.L_x_981) ;  /* 0x0000000000048947 */ /* 0x000fea0003800000 */
[----:B------:R-:W-:Y:S01]  /*18d0*/  BPT.TRAP 0x1 ;  /* 0x000000040000795c */ /* 0x000fe20000300000 */
.L_x_981:
[----:B------:R1:W2:Y:S01]  /*18e0*/  SYNCS.PHASECHK.TRANS64.TRYWAIT P1, [UR38+0x30830], R0 ;  /* 0x03083000ff0075a7 */ /* 0x0002a20008020166 */
[----:B------:R-:W-:Y:S05]  /*18f0*/  @!P0 BRA `(.L_x_982) ;  /* 0x0000000000048947 */ /* 0x000fea0003800000 */
[----:B------:R-:W-:Y:S01]  /*1900*/  BPT.TRAP 0x1 ;  /* 0x000000040000795c */ /* 0x000fe20000300000 */
.L_x_982:
[----:B------:R-:W-:-:S05]  /*1910*/  IMAD.U32 R6, RZ, RZ, UR40 ;  /* 0x00000028ff067e24 */ /* 0x000fca000f8e00ff */
[----:B------:R-:W-:Y:S01]  /*1920*/  LOP3.LUT R6, R6, 0x10000, RZ, 0xfc, !PT ;  /* 0x0001000006067812 */ /* 0x000fe200078efcff */
[----:B--2---:R-:W-:Y:S06]  /*1930*/  @P1 BRA `(.L_x_983) ;  /* 0x0000000000081947 */ /* 0x004fec0003800000 */
[----:B------:R-:W2:Y:S02]  /*1940*/  SYNCS.PHASECHK.TRANS64.TRYWAIT P1, [UR38+0x30830], R0 ;  /* 0x03083000ff0075a7 */ /* 0x000ea40008020166 */
[----:B--2---:R-:W-:Y:S05]  /*1950*/  @!P1 BRA `(.L_x_984) ;  /* 0x0000012400009947 */ /* 0x004fea0003800000 */
.L_x_983:
[----:B------:R-:W-:Y:S05]  /*1960*/  WARPSYNC.ALL ;  /* 0x0000000000007948 */ /* 0x000fea0003800000 */
[----:B------:R-:W-:Y:S01]  /*1970*/  IMAD.MOV.U32 R7, RZ, RZ, 0x40000040 ;  /* 0x40000040ff077424 */ /* 0x000fe200078e00ff */
[----:B------:R-:W-:Y:S01]  /*1980*/  UIADD3 UR4, UR38, 0x1e400, URZ ;  /* 0x0001e40026047890 */ /* 0x000fe2000fffe03f */
[----:B------:R-:W-:Y:S01]  /*1990*/  R2UR UR8, R6 ;  /* 0x00000000060872ca */ /* 0x000fe200000e0000 */
[----:B------:R-:W-:Y:S02]  /*19a0*/  WARPGROUP.ARRIVE ;  /* 0x00000000000079c5 */ /* 0x000fe40000000000 */
        /* <DEDUP_REMOVED lines=24> */
[----:B------:R-:W-:Y:S01]  /*1b30*/  UMOV UR29, 0x40000040 ;  /* 0x40000040001d7882 */ /* 0x000fe20000000000 */
[----:B------:R-:W-:-:S03]  /*1b40*/  UMOV UR33, 0x40000040 ;  /* 0x4000004000217882 */ /* 0x000fc60000000000 */
[----:B------:R-:W-:Y:S02]  /*1b50*/  UIADD3 UR8, UR10, 0x2, URZ ;  /* 0x000000020a087890 */ /* 0x000fe4000fffe03f */
[----:B------:R-:W-:Y:S02]  /*1b60*/  UIADD3 UR12, UR10, 0x4, URZ ;  /* 0x000000040a0c7890 */ /* 0x000fe4000fffe03f */
[----:B------:R-:W-:Y:S02]  /*1b70*/  UIADD3 UR16, UR10, 0x6, URZ ;  /* 0x000000060a107890 */ /* 0x000fe4000fffe03f */
[----:B------:R-:W-:Y:S01]  /*1b80*/  UIADD3 UR20, UR10, 0x400, URZ ;  /* 0x000004000a147890 */ /* 0x000fe2000fffe03f */
[----:B------:R-:W-:Y:S01]  /*1b90*/  UMOV UR4, UR8 ;  /* 0x0000000800047c82 */ /* 0x000fe20008000000 */
[----:B------:R-:W-:Y:S02]  /*1ba0*/  UIADD3 UR24, UR10, 0x402, URZ ;  /* 0x000004020a187890 */ /* 0x000fe4000fffe03f */
[----:B------:R-:W-:-:S02]  /*1bb0*/  UIADD3 UR28, UR10, 0x404, URZ ;  /* 0x000004040a1c7890 */ /* 0x000fc4000fffe03f */
[----:B------:R-:W-:Y:S02]  /*1bc0*/  UIADD3 UR32, UR10, 0x406, URZ ;  /* 0x000004060a207890 */ /* 0x000fe4000fffe03f */
        /* <DEDUP_REMOVED lines=68> */
.L_x_985:
[----:B01----:R-:W-:Y:S01]  /*2010*/  LOP3.LUT R0, R73, 0xffffff80, RZ, 0xc0, !PT ;  /* 0xffffff8049007812 */ /* 0x003fe200078ec0ff */
[----:B------:R-:W0:Y:S01]  /*2020*/  S2UR UR6, SR_CgaCtaId ;  /* 0x00000000000679c3 */ /* 0x000e220000008800 */
[----:B------:R-:W-:Y:S01]  /*2030*/  R2UR UR5, R19 ;  /* 0x00000000130572ca */ /* 0x000fe200000e0000 */
[----:B------:R-:W-:Y:S01]  /*2040*/  ULDC UR10, c[0x0][0x288] ;  /* 0x0000a200000a7ab9 */ /* 0x000fe20000000800 */
[----:B------:R-:W-:Y:S01]  /*2050*/  LEA.HI R72, R72, R121, RZ, 0x2 ;  /* 0x0000007948487211 */ /* 0x000fe200078f10ff */
[----:B------:R-:W-:Y:S01]  /*2060*/  IMAD.IADD R0, R121, 0x1, -R0 ;  /* 0x0000000179007824 */ /* 0x000fe200078e0a00 */
[----:B------:R-:W-:Y:S02]  /*2070*/  LEA.HI R5, R74, R74, RZ, 0x1 ;  /* 0x0000004a4a057211 */ /* 0x000fe400078f08ff */
[----:B------:R-:W-:Y:S02]  /*2080*/  LOP3.LUT R72, R72, 0xfffffffc, RZ, 0xc0, !PT ;  /* 0xfffffffc48487812 */ /* 0x000fe400078ec0ff */
[----:B------:R-:W-:-:S02]  /*2090*/  SHF.R.S32.HI R3, RZ, 0x1f, R0 ;  /* 0x0000001fff037819 */ /* 0x000fc40000011400 */
[----:B------:R-:W-:Y:S01]  /*20a0*/  LOP3.LUT R5, R5, 0x3fffffe, RZ, 0xc0, !PT ;  /* 0x03fffffe05057812 */ /* 0x000fe200078ec0ff */
[----:B------:R-:W-:Y:S01]  /*20b0*/  IMAD.IADD R72, R121, 0x1, -R72 ;  /* 0x0000000179487824 */ /* 0x000fe200078e0a48 */
[CC--:B------:R-:W-:Y:S01]  /*20c0*/  LEA.HI R2, R3.reuse, R0.reuse, RZ, 0x2 ;  /* 0x0000000003027211 */ /* 0x0c0fe200078f10ff */
[----:B------:R-:W-:Y:S01]  /*20d0*/  UISETP.NE.AND UP1, UPT, UR5, URZ, UPT ;  /* 0x0000003f0500728c */ /* 0x000fe2000bf25270 */
[----:B------:R-:W-:Y:S01]  /*20e0*/  LEA.HI R4, R3, R0, RZ, 0x5 ;  /* 0x0000000003047211 */ /* 0x000fe200078f28ff */
[----:B------:R-:W-:Y:S01]  /*20f0*/  IMAD.IADD R5, R74, 0x1, -R5 ;  /* 0x000000014a057824 */ /* 0x000fe200078e0a05 */
[--C-:B------:R-:W-:Y:S02]  /*2100*/  SHF.R.S32.HI R3, RZ, 0x2, R2.reuse ;  /* 0x00000002ff037819 */ /* 0x100fe40000011402 */
[----:B------:R-:W-:Y:S02]  /*2110*/  SHF.R.S32.HI R8, RZ, 0x1f, R2 ;  /* 0x0000001fff087819 */ /* 0x000fe40000011402 */
[----:B------:R-:W-:-:S02]  /*2120*/  SHF.R.S32.HI R4, RZ, 0x5, R4 ;  /* 0x00000005ff047819 */ /* 0x000fc40000011404 */
[----:B------:R-:W-:Y:S02]  /*2130*/  LEA.HI R8, R8, R3, RZ, 0x3 ;  /* 0x0000000308087211 */ /* 0x000fe400078f18ff */
[----:B------:R-:W-:Y:S01]  /*2140*/  LEA.HI R9, R72, R72, RZ, 0x1 ;  /* 0x0000004848097211 */ /* 0x000fe200078f08ff */
[----:B------:R-:W-:Y:S01]  /*2150*/  @UP1 ULDC UR5, c[0x0][0x450] ;  /* 0x0001140000051ab9 */ /* 0x000fe20000000800 */
[----:B------:R-:W-:Y:S02]  /*2160*/  LEA R4, R4, UR39, 0x4 ;  /* 0x0000002704047c11 */ /* 0x000fe4000f8e20ff */
[----:B------:R-:W-:Y:S02]  /*2170*/  LOP3.LUT R8, R8, 0xfffffff8, RZ, 0xc0, !PT ;  /* 0xfffffff808087812 */ /* 0x000fe400078ec0ff */
[----:B------:R-:W-:Y:S02]  /*2180*/  R2UR UR4, R18 ;  /* 0x00000000120472ca */ /* 0x000fe400000e0000 */
[----:B------:R-:W-:-:S02]  /*2190*/  LOP3.LUT R9, R9, 0x1ffffffe, RZ, 0xc0, !PT ;  /* 0x1ffffffe09097812 */ /* 0x000fc400078ec0ff */
[----:B------:R-:W-:Y:S02]  /*21a0*/  IADD3 R4, R4, R3, -R8 ;  /* 0x0000000304047210 */ /* 0x000fe40007ffe808 */
[----:B------:R-:W-:Y:S01]  /*21b0*/  PLOP3.LUT P1, PT, PT, PT, UP1, 0x80, 0x0 ;  /* 0x000000000000781c */ /* 0x000fe20003f2f018 */
[----:B------:R-:W-:Y:S01]  /*21c0*/  IMAD.IADD R9, R72, 0x1, -R9 ;  /* 0x0000000148097824 */ /* 0x000fe200078e0a09 */
[----:B------:R-:W-:Y:S01]  /*21d0*/  PLOP3.LUT P2, PT, PT, PT, UP1, 0x80, 0x0 ;  /* 0x000000000000781c */ /* 0x000fe20003f4f018 */
[----:B------:R-:W-:Y:S01]  /*21e0*/  IMAD R4, R5, 0x40, R4 ;  /* 0x0000004005047824 */ /* 0x000fe200078e0204 */
[----:B------:R-:W-:Y:S01]  /*21f0*/  LOP3.LUT R11, R2, 0x7ffffffc, RZ, 0xc0, !PT ;  /* 0x7ffffffc020b7812 */ /* 0x000fe200078ec0ff */
[----:B------:R-:W-:Y:S02]  /*2200*/  IMAD.MOV.U32 R5, RZ, RZ, -0x60 ;  /* 0xffffffa0ff057424 */ /* 0x000fe400078e00ff */
[----:B------:R-:W-:Y:S01]  /*2210*/  IMAD R10, R9, 0x8, R4 ;  /* 0x00000008090a7824 */ /* 0x000fe200078e0204 */
[----:B------:R-:W-:Y:S01]  /*2220*/  UISETP.NE.AND UP0, UPT, UR4, URZ, UPT ;  /* 0x0000003f0400728c */ /* 0x000fe2000bf05270 */
[----:B------:R-:W-:-:S02]  /*2230*/  IMAD.IADD R11, R0, 0x1, -R11 ;  /* 0x00000001000b7824 */ /* 0x000fc400078e0a0b */
[----:B------:R-:W-:Y:S01]  /*2240*/  @UP1 ULDC UR4, c[0x0][0x44c] ;  /* 0x0001130000041ab9 */ /* 0x000fe20000000800 */
[----:B------:R-:W-:Y:S02]  /*2250*/  IMAD.MOV.U32 R3, RZ, RZ, R10 ;  /* 0x000000ffff037224 */ /* 0x000fe400078e000a */
[----:B------:R-:W-:Y:S01]  /*2260*/  @P1 IMAD.HI.U32 R4, R10, UR4, RZ ;  /* 0x000000040a041c27 */ /* 0x000fe2000f8e00ff */
[----:B------:R-:W-:Y:S01]  /*2270*/  UIADD3 UR4, UR38, 0x30840, URZ ;  /* 0x0003084026047890 */ /* 0x000fe2000fffe03f */
[----:B------:R-:W-:Y:S02]  /*2280*/  PLOP3.LUT P1, PT, PT, PT, UP0, 0x40, 0x0 ;  /* 0x000000000000781c */ /* 0x000fe40003f2e808 */
[C---:B------:R-:W-:Y:S01]  /*2290*/  IMAD R2, R16.reuse, R5, 0x61 ;  /* 0x0000006110027424 */ /* 0x040fe200078e0205 */
[----:B------:R-:W-:Y:S01]  /*22a0*/  @P2 SHF.R.U32.HI R3, RZ, UR5, R4 ;  /* 0x00000005ff032c19 */ /* 0x000fe20008011604 */
[----:B0-----:R-:W-:Y:S01]  /*22b0*/  UPRMT UR4, UR6, 0x654, UR4 ;  /* 0x0000065406047896 */ /* 0x001fe20008000004 */
[----:B------:R-:W-:-:S02]  /*22c0*/  IMAD R0, R16, -0x60, R23 ;  /* 0xffffffa010007824 */ /* 0x000fc400078e0217 */
[C---:B------:R-:W-:Y:S01]  /*22d0*/  IMAD R4, R11.reuse, -0x2, R2 ;  /* 0xfffffffe0b047824 */ /* 0x040fe200078e0202 */
[----:B------:R-:W0:Y:S01]  /*22e0*/  SHFL.IDX PT, R72, R3, RZ, 0x1c1f ;  /* 0x001c1fff03487589 */ /* 0x000e2200000e0000 */
[----:B------:R-:W-:Y:S01]  /*22f0*/  VIADD R0, R0, 0x60 ;  /* 0x0000006000007836 */ /* 0x000fe20000000000 */
[----:B------:R-:W-:Y:S01]  /*2300*/  ULDC UR6, c[0x0][0x9e0] ;  /* 0x0002780000067ab9 */ /* 0x000fe20000000800 */
[----:B------:R-:W-:Y:S01]  /*2310*/  VIADD R14, R2, 0xffffffff ;  /* 0xffffffff020e7836 */ /* 0x000fe20000000000 */
[----:B------:R-:W-:Y:S01]  /*2320*/  IADD3 R5, R4, -UR10, R23 ;  /* 0x8000000a04057c10 */ /* 0x000fe2000fffe017 */
[----:B------:R-:W-:Y:S01]  /*2330*/  SYNCS.ARRIVE.TRANS64.RED.A1T0 RZ, [UR4], RZ ;  /* 0x000000ffffff79a7 */ /* 0x000fe20008100404 */
[----:B------:R-:W-:Y:S01]  /*2340*/  ULDC UR4, c[0x0][0x9dc] ;  /* 0x0002770000047ab9 */ /* 0x000fe20000000800 */
[----:B------:R-:W-:Y:S01]  /*2350*/  IMAD R8, R11, -0x2, R0 ;  /* 0xfffffffe0b087824 */ /* 0x000fe200078e0200 */
[----:B------:R-:W-:Y:S01]  /*2360*/  ULOP3.LUT UR5, URZ, UR4, URZ, 0x33, !UPT ;  /* 0x000000043f057292 */ /* 0x000fe2000f8e333f */
[----:B------:R-:W-:-:S02]  /*2370*/  VIADD R9, R5, UR6 ;  /* 0x0000000605097c36 */ /* 0x000fc40008000000 */
[----:B------:R-:W-:-:S03]  /*2380*/  VIADD R20, R4, 0xffffffff ;  /* 0xffffffff04147836 */ /* 0x000fc60000000000 */
[----:B------:R-:W-:Y:S02]  /*2390*/  VIADD R13, R5, UR5 ;  /* 0x00000005050d7c36 */ /* 0x000fe40008000000 */
[----:B------:R-:W-:Y:S01]  /*23a0*/  IMAD.U32 R12, RZ, RZ, UR5 ;  /* 0x00000005ff0c7e24 */ /* 0x000fe2000f8e00ff */
[----:B0-----:R-:W-:Y:S01]  /*23b0*/  VIADDMNMX R0, R72, R9, R8, PT ;  /* 0x0000000948007246 */ /* 0x001fe20003800108 */
[----:B------:R-:W-:Y:S01]  /*23c0*/  IMAD.IADD R2, R13, 0x1, R72 ;  /* 0x000000010d027824 */ /* 0x000fe200078e0248 */
[----:B------:R-:W-:Y:S06]  /*23d0*/  @P1 BRA `(.L_x_986) ;  /* 0x00000000005c1947 */ /* 0x000fec0003800000 */
[----:B------:R-:W-:Y:S01]  /*23e0*/  IADD3 R5, R23, -UR10, R72 ;  /* 0x8000000a17057c10 */ /* 0x000fe2000fffe048 */
[----:B------:R-:W-:Y:S03]  /*23f0*/  BSSY B0, `(.L_x_987) ;  /* 0x0000012000007945 */ /* 0x000fe60003800000 */
[----:B------:R-:W-:-:S13]  /*2400*/  ISETP.GT.AND P1, PT, R5, -0x1, PT ;  /* 0xffffffff0500780c */ /* 0x000fda0003f24270 */
[----:B------:R-:W-:Y:S05]  /*2410*/  @P1 BRA `(.L_x_988) ;  /* 0x0000000000241947 */ /* 0x000fea0003800000 */
[----:B------:R-:W-:Y:S01]  /*2420*/  ULDC UR4, c[0x0][0x9e4] ;  /* 0x0002790000047ab9 */ /* 0x000fe20000000800 */
[----:B------:R-:W-:Y:S01]  /*2430*/  LOP3.LUT R5, RZ, R5, RZ, 0x33, !PT ;  /* 0x00000005ff057212 */ /* 0x000fe200078e33ff */
[----:B------:R-:W-:-:S05]  /*2440*/  IMAD.U32 R15, RZ, RZ, UR4 ;  /* 0x00000004ff0f7e24 */ /* 0x000fca000f8e00ff */
[----:B------:R-:W-:-:S13]  /*2450*/  ISETP.NE.AND P1, PT, R15, 0x1, PT ;  /* 0x000000010f00780c */ /* 0x000fda0003f25270 */
[----:B------:R-:W0:Y:S02]  /*2460*/  @P1 LDC.64 R72, c[0x0][0x9e8] ;  /* 0x00027a00ff481b82 */ /* 0x000e240000000a00 */
[----:B0-----:R-:W-:-:S05]  /*2470*/  @P1 IMAD.HI.U32 R4, R5, R72, RZ ;  /* 0x0000004805041227 */ /* 0x001fca00078e00ff */
[----:B------:R-:W-:-:S04]  /*2480*/  @P1 SHF.R.U32.HI R5, RZ, R73, R4 ;  /* 0x00000049ff051219 */ /* 0x000fc80000011604 */
[----:B------:R-:W-:Y:S01]  /*2490*/  LOP3.LUT R5, RZ, R5, RZ, 0x33, !PT ;  /* 0x00000005ff057212 */ /* 0x000fe200078e33ff */
[----:B------:R-:W-:Y:S06]  /*24a0*/  BRA `(.L_x_989) ;  /* 0x0000000000187947 */ /* 0x000fec0003800000 */
.L_x_988:
[----:B------:R-:W-:Y:S02]  /*24b0*/  ULDC UR4, c[0x0][0x9e4] ;  /* 0x0002790000047ab9 */ /* 0x000fe40000000800 */
[----:B------:R-:W-:-:S05]  /*24c0*/  IMAD.U32 R15, RZ, RZ, UR4 ;  /* 0x00000004ff0f7e24 */ /* 0x000fca000f8e00ff */
[----:B------:R-:W-:-:S13]  /*24d0*/  ISETP.NE.AND P1, PT, R15, 0x1, PT ;  /* 0x000000010f00780c */ /* 0x000fda0003f25270 */
[----:B------:R-:W0:Y:S02]  /*24e0*/  @P1 LDC.64 R72, c[0x0][0x9e8] ;  /* 0x00027a00ff481b82 */ /* 0x000e240000000a00 */
[----:B0-----:R-:W-:-:S05]  /*24f0*/  @P1 IMAD.HI.U32 R4, R5, R72, RZ ;  /* 0x0000004805041227 */ /* 0x001fca00078e00ff */
[----:B------:R-:W-:-:S07]  /*2500*/  @P1 SHF.R.U32.HI R5, RZ, R73, R4 ;  /* 0x00000049ff051219 */ /* 0x000fce0000011604 */
.L_x_989:
[----:B------:R-:W-:Y:S05]  /*2510*/  BSYNC B0 ;  /* 0x0000000000007941 */ /* 0x000fea0003800000 */
.L_x_987:
[----:B------:R-:W-:-:S05]  /*2520*/  IMAD R5, R5, R15, R20 ;  /* 0x0000000f05057224 */ /* 0x000fca00078e0214 */
[----:B------:R-:W-:Y:S02]  /*2530*/  VIADDMNMX R0, R5, R15, R0, PT ;  /* 0x0000000f05007246 */ /* 0x000fe40003800100 */
[----:B------:R-:W-:-:S07]  /*2540*/  VIMNMX R2, R2, R5, !PT ;  /* 0x0000000502027248 */ /* 0x000fce0007fe0100 */
.L_x_986:
[C---:B------:R-:W-:Y:S02]  /*2550*/  ISETP.GE.AND P2, PT, R14.reuse, 0x9, PT ;  /* 0x000000090e00780c */ /* 0x040fe40003f46270 */
[----:B------:R-:W-:Y:S02]  /*2560*/  ISETP.GE.AND P1, PT, R14, 0x2, PT ;  /* 0x000000020e00780c */ /* 0x000fe40003f26270 */
[C---:B------:R-:W-:Y:S02]  /*2570*/  ISETP.GT.AND P3, PT, R2.reuse, 0x8, !P2 ;  /* 0x000000080200780c */ /* 0x040fe40005764270 */
[----:B------:R-:W-:Y:S02]  /*2580*/  ISETP.GT.AND P4, PT, R2, 0x1, !P1 ;  /* 0x000000010200780c */ /* 0x000fe40004f84270 */
[----:B------:R-:W-:Y:S02]  /*2590*/  ISETP.LT.OR P3, PT, R0, 0x9, P3 ;  /* 0x000000090000780c */ /* 0x000fe40001f61670 */
[----:B------:R-:W-:-:S02]  /*25a0*/  ISETP.GE.AND P5, PT, R14, 0x11, PT ;  /* 0x000000110e00780c */ /* 0x000fc40003fa6270 */
[----:B------:R-:W-:Y:S02]  /*25b0*/  ISETP.LT.OR P4, PT, R0, 0x2, P4 ;  /* 0x000000020000780c */ /* 0x000fe40002781670 */
[----:B------:R-:W-:Y:S02]  /*25c0*/  FSEL R28, R28, -INF , !P3 ;  /* 0xff8000001c1c7808 */ /* 0x000fe40005800000 */
[----:B------:R-:W-:Y:S02]  /*25d0*/  ISETP.GT.AND P3, PT, R2, 0x10, !P5 ;  /* 0x000000100200780c */ /* 0x000fe40006f64270 */
[----:B------:R-:W-:Y:S02]  /*25e0*/  ISETP.GE.AND P6, PT, R14, 0xa, PT ;  /* 0x0000000a0e00780c */ /* 0x000fe40003fc6270 */
[----:B------:R-:W-:Y:S02]  /*25f0*/  FSEL R72, R25, -INF , !P4 ;  /* 0xff80000019487808 */ /* 0x000fe40006000000 */
[----:B------:R-:W-:-:S02]  /*2600*/  P2R R25, PR, RZ, 0x20 ;  /* 0x00000020ff197803 */ /* 0x000fc40000000000 */
[----:B------:R-:W-:Y:S02]  /*2610*/  ISETP.LT.OR P3, PT, R0, 0x11, P3 ;  /* 0x000000110000780c */ /* 0x000fe40001f61670 */
[----:B------:R-:W-:Y:S02]  /*2620*/  ISETP.GT.AND P4, PT, R2, 0x9, !P6 ;  /* 0x000000090200780c */ /* 0x000fe40007784270 */
[----:B------:R-:W-:Y:S02]  /*2630*/  ISETP.GE.AND P5, PT, R14, 0x12, PT ;  /* 0x000000120e00780c */ /* 0x000fe40003fa6270 */
[----:B------:R-:W-:Y:S02]  /*2640*/  FSEL R32, R32, -INF , !P3 ;  /* 0xff80000020207808 */ /* 0x000fe40005800000 */
[----:B------:R-:W-:Y:S02]  /*2650*/  ISETP.LT.OR P4, PT, R0, 0xa, P4 ;  /* 0x0000000a0000780c */ /* 0x000fe40002781670 */
[----:B------:R-:W-:-:S02]  /*2660*/  ISETP.GT.AND P3, PT, R2, 0x11, !P5 ;  /* 0x000000110200780c */ /* 0x000fc40006f64270 */
[----:B------:R-:W-:Y:S02]  /*2670*/  FSEL R74, R29, -INF , !P4 ;  /* 0xff8000001d4a7808 */ /* 0x000fe40006000000 */
[----:B------:R-:W-:Y:S02]  /*2680*/  ISETP.LT.OR P3, PT, R0, 0x12, P3 ;  /* 0x000000120000780c */ /* 0x000fe40001f61670 */
[----:B------:R-:W-:Y:S02]  /*2690*/  ISETP.GE.AND P4, PT, R14, 0x19, PT ;  /* 0x000000190e00780c */ /* 0x000fe40003f86270 */
[----:B------:R-:W-:Y:S02]  /*26a0*/  FSEL R76, R33, -INF , !P3 ;  /* 0xff800000214c7808 */ /* 0x000fe40005800000 */
[----:B------:R-:W-:Y:S02]  /*26b0*/  ISETP.GT.AND P3, PT, R2, 0x18, !P4 ;  /* 0x000000180200780c */ /* 0x000fe40006764270 */
[----:B------:R-:W-:-:S02]  /*26c0*/  P2R R33, PR, RZ, 0x10 ;  /* 0x00000010ff217803 */ /* 0x000fc40000000000 */
[----:B------:R-:W-:Y:S02]  /*26d0*/  ISETP.LT.OR P3, PT, R0, 0x19, P3 ;  /* 0x000000190000780c */ /* 0x000fe40001f61670 */
[----:B------:R-:W-:Y:S02]  /*26e0*/  ISETP.GE.AND P4, PT, R14, 0x1a, PT ;  /* 0x0000001a0e00780c */ /* 0x000fe40003f86270 */
[----:B------:R-:W-:Y:S02]  /*26f0*/  FSEL R36, R36, -INF , !P3 ;  /* 0xff80000024247808 */ /* 0x000fe40005800000 */
[----:B------:R-:W-:Y:S02]  /*2700*/  ISETP.GT.AND P3, PT, R2, 0x19, !P4 ;  /* 0x000000190200780c */ /* 0x000fe40006764270 */
[----:B------:R-:W-:Y:S02]  /*2710*/  P2R R73, PR, RZ, 0x10 ;  /* 0x00000010ff497803 */ /* 0x000fe40000000000 */
[----:B------:R-:W-:-:S02]  /*2720*/  ISETP.LT.OR P3, PT, R0, 0x1a, P3 ;  /* 0x0000001a0000780c */ /* 0x000fc40001f61670 */
[----:B------:R-:W-:Y:S02]  /*2730*/  ISETP.GE.AND P4, PT, R14, 0x21, PT ;  /* 0x000000210e00780c */ /* 0x000fe40003f86270 */
[----:B------:R-:W-:Y:S02]  /*2740*/  FSEL R78, R37, -INF , !P3 ;  /* 0xff800000254e7808 */ /* 0x000fe40005800000 */
[----:B------:R-:W-:Y:S02]  /*2750*/  ISETP.GT.AND P3, PT, R2, 0x20, !P4 ;  /* 0x000000200200780c */ /* 0x000fe40006764270 */
[----:B------:R-:W-:Y:S02]  /*2760*/  P2R R37, PR, RZ, 0x10 ;  /* 0x00000010ff257803 */ /* 0x000fe40000000000 */
[----:B------:R-:W-:Y:S02]  /*2770*/  ISETP.LT.OR P3, PT, R0, 0x21, P3 ;  /* 0x000000210000780c */ /* 0x000fe40001f61670 */
[----:B------:R-:W-:-:S02]  /*2780*/  ISETP.GE.AND P4, PT, R14, 0x22, PT ;  /* 0x000000220e00780c */ /* 0x000fc40003f86270 */
[----:B------:R-:W-:Y:S02]  /*2790*/  FSEL R40, R40, -INF , !P3 ;  /* 0xff80000028287808 */ /* 0x000fe40005800000 */
[----:B------:R-:W-:Y:S02]  /*27a0*/  ISETP.GT.AND P3, PT, R2, 0x21, !P4 ;  /* 0x000000210200780c */ /* 0x000fe40006764270 */
[----:B------:R-:W-:Y:S02]  /*27b0*/  P2R R75, PR, RZ, 0x10 ;  /* 0x00000010ff4b7803 */ /* 0x000fe40000000000 */
[----:B------:R-:W-:Y:S02]  /*27c0*/  ISETP.LT.OR P3, PT, R0, 0x22, P3 ;  /* 0x000000220000780c */ /* 0x000fe40001f61670 */
[----:B------:R-:W-:Y:S02]  /*27d0*/  ISETP.GE.AND P4, PT, R14, 0x29, PT ;  /* 0x000000290e00780c */ /* 0x000fe40003f86270 */
[----:B------:R-:W-:-:S02]  /*27e0*/  FSEL R80, R41, -INF , !P3 ;  /* 0xff80000029507808 */ /* 0x000fc40005800000 */
[----:B------:R-:W-:Y:S02]  /*27f0*/  ISETP.GT.AND P3, PT, R2, 0x28, !P4 ;  /* 0x000000280200780c */ /* 0x000fe40006764270 */
[----:B------:R-:W-:Y:S02]  /*2800*/  P2R R41, PR, RZ, 0x10 ;  /* 0x00000010ff297803 */ /* 0x000fe40000000000 */
[----:B------:R-:W-:Y:S02]  /*2810*/  ISETP.LT.OR P3, PT, R0, 0x29, P3 ;  /* 0x000000290000780c */ /* 0x000fe40001f61670 */
[----:B------:R-:W-:Y:S02]  /*2820*/  ISETP.GE.AND P4, PT, R14, 0x2a, PT ;  /* 0x0000002a0e00780c */ /* 0x000fe40003f86270 */
[----:B------:R-:W-:Y:S02]  /*2830*/  FSEL R44, R44, -INF , !P3 ;  /* 0xff8000002c2c7808 */ /* 0x000fe40005800000 */
[----:B------:R-:W-:-:S02]  /*2840*/  ISETP.GT.AND P3, PT, R2, 0x29, !P4 ;  /* 0x000000290200780c */ /* 0x000fc40006764270 */
[----:B------:R-:W-:Y:S02]  /*2850*/  P2R R77, PR, RZ, 0x10 ;  /* 0x00000010ff4d7803 */ /* 0x000fe40000000000 */
        /* <DEDUP_REMOVED lines=41> */
[----:B------:R-:W-:Y:S02]  /*2af0*/  P2R R29, PR, RZ, 0x20 ;  /* 0x00000020ff1d7803 */ /* 0x000fe40000000000 */
[----:B------:R-:W-:Y:S02]  /*2b00*/  FSEL R90, R61, -INF , !P3 ;  /* 0xff8000003d5a7808 */ /* 0x000fe40005800000 */
[----:B------:R-:W-:Y:S02]  /*2b10*/  ISETP.GE.AND P3, PT, R14, 0x51, PT ;  /* 0x000000510e00780c */ /* 0x000fe40003f66270 */
[----:B------:R-:W-:Y:S02]  /*2b20*/  P2R R21, PR, RZ, 0x40 ;  /* 0x00000040ff157803 */ /* 0x000fe40000000000 */
[----:B------:R-:W-:Y:S02]  /*2b30*/  ISETP.GT.AND P4, PT, R2, 0x50, !P3 ;  /* 0x000000500200780c */ /* 0x000fe40005f84270 */
[----:B------:R-:W-:-:S02]  /*2b40*/  R2UR UR4, R18 ;  /* 0x00000000120472ca */ /* 0x000fc400000e0000 */
[----:B------:R-:W-:-:S04]  /*2b50*/  ISETP.LT.OR P4, PT, R0, 0x51, P4 ;  /* 0x000000510000780c */ /* 0x000fc80002781670 */
[----:B------:R-:W-:Y:S02]  /*2b60*/  FSEL R64, R64, -INF , !P4 ;  /* 0xff80000040407808 */ /* 0x000fe40006000000 */
[----:B------:R-:W-:-:S04]  /*2b70*/  ISETP.GE.AND P4, PT, R14, 0x52, PT ;  /* 0x000000520e00780c */ /* 0x000fc80003f86270 */
[----:B------:R-:W-:Y:S01]  /*2b80*/  ISETP.GT.AND P5, PT, R2, 0x51, !P4 ;  /* 0x000000510200780c */ /* 0x000fe200067a4270 */
[----:B------:R-:W-:-:S03]  /*2b90*/  UISETP.NE.AND UP0, UPT, UR4, URZ, UPT ;  /* 0x0000003f0400728c */ /* 0x000fc6000bf05270 */
[----:B------:R-:W-:-:S04]  /*2ba0*/  ISETP.LT.OR P5, PT, R0, 0x52, P5 ;  /* 0x000000520000780c */ /* 0x000fc80002fa1670 */
[----:B------:R-:W-:Y:S02]  /*2bb0*/  FSEL R92, R65, -INF , !P5 ;  /* 0xff800000415c7808 */ /* 0x000fe40006800000 */
[----:B------:R-:W-:-:S04]  /*2bc0*/  ISETP.GE.AND P5, PT, R14, 0x59, PT ;  /* 0x000000590e00780c */ /* 0x000fc80003fa6270 */
[----:B------:R-:W-:-:S04]  /*2bd0*/  ISETP.GT.AND P6, PT, R2, 0x58, !P5 ;  /* 0x000000580200780c */ /* 0x000fc80006fc4270 */
[----:B------:R-:W-:-:S04]  /*2be0*/  ISETP.LT.OR P6, PT, R0, 0x59, P6 ;  /* 0x000000590000780c */ /* 0x000fc800037c1670 */
[----:B------:R-:W-:Y:S02]  /*2bf0*/  FSEL R68, R68, -INF , !P6 ;  /* 0xff80000044447808 */ /* 0x000fe40007000000 */
[----:B------:R-:W-:-:S04]  /*2c00*/  ISETP.GE.AND P6, PT, R14, 0x1, PT ;  /* 0x000000010e00780c */ /* 0x000fc80003fc6270 */
[----:B------:R-:W-:Y:S02]  /*2c10*/  P2R R15, PR, RZ, 0x40 ;  /* 0x00000040ff0f7803 */ /* 0x000fe40000000000 */
[----:B------:R-:W-:-:S04]  /*2c20*/  ISETP.GT.AND P6, PT, R2, RZ, !P6 ;  /* 0x000000ff0200720c */ /* 0x000fc800077c4270 */
[----:B------:R-:W-:-:S04]  /*2c30*/  ISETP.LT.OR P6, PT, R0, 0x1, P6 ;  /* 0x000000010000780c */ /* 0x000fc800037c1670 */
[----:B------:R-:W-:Y:S02]  /*2c40*/  FSEL R24, R24, -INF , !P6 ;  /* 0xff80000018187808 */ /* 0x000fe40007000000 */
[----:B------:R-:W-:-:S04]  /*2c50*/  ISETP.GE.AND P6, PT, R14, 0x5a, PT ;  /* 0x0000005a0e00780c */ /* 0x000fc80003fc6270 */
[----:B------:R-:W-:Y:S02]  /*2c60*/  P2R R61, PR, RZ, 0x40 ;  /* 0x00000040ff3d7803 */ /* 0x000fe40000000000 */
[----:B------:R-:W-:-:S04]  /*2c70*/  ISETP.GT.AND P6, PT, R2, 0x59, !P6 ;  /* 0x000000590200780c */ /* 0x000fc800077c4270 */
[----:B------:R-:W-:Y:S02]  /*2c80*/  ISETP.LT.OR P6, PT, R0, 0x5a, P6 ;  /* 0x0000005a0000780c */ /* 0x000fe400037c1670 */
[----:B------:R-:W0:Y:S02]  /*2c90*/  SHFL.IDX PT, R0, R3, 0x1, 0x1c1f ;  /* 0x003c1f0003007f89 */ /* 0x000e2400000e0000 */
[----:B------:R-:W-:Y:S02]  /*2ca0*/  FSEL R94, R69, -INF , !P6 ;  /* 0xff800000455e7808 */ /* 0x000fe40007000000 */
[----:B------:R-:W-:Y:S02]  /*2cb0*/  PLOP3.LUT P6, PT, PT, PT, UP0, 0x40, 0x0 ;  /* 0x000000000000781c */ /* 0x000fe40003fce808 */
[----:B0-----:R-:W-:Y:S01]  /*2cc0*/  VIADDMNMX R2, R0, R9, R8, PT ;  /* 0x0000000900027246 */ /* 0x001fe20003800108 */
[----:B------:R-:W-:-:S10]  /*2cd0*/  IMAD.IADD R4, R13, 0x1, R0 ;  /* 0x000000010d047824 */ /* 0x000fd400078e0200 */
[----:B------:R-:W-:Y:S05]  /*2ce0*/  @P6 BRA `(.L_x_990) ;  /* 0x00000000005c6947 */ /* 0x000fea0003800000 */
        /* <DEDUP_REMOVED lines=13> */
.L_x_992:
[----:B------:R-:W-:Y:S02]  /*2dc0*/  ULDC UR4, c[0x0][0x9e4] ;  /* 0x0002790000047ab9 */ /* 0x000fe40000000800 */
[----:B------:R-:W-:-:S05]  /*2dd0*/  IMAD.U32 R5, RZ, RZ, UR4 ;  /* 0x00000004ff057e24 */ /* 0x000fca000f8e00ff */
[----:B------:R-:W-:-:S13]  /*2de0*/  ISETP.NE.AND P6, PT, R5, 0x1, PT ;  /* 0x000000010500780c */ /* 0x000fda0003fc5270 */
[----:B------:R-:W0:Y:S02]  /*2df0*/  @P6 LDC.64 R8, c[0x0][0x9e8] ;  /* 0x00027a00ff086b82 */ /* 0x000e240000000a00 */
[----:B0-----:R-:W-:-:S05]  /*2e00*/  @P6 IMAD.HI.U32 R0, R3, R8, RZ ;  /* 0x0000000803006227 */ /* 0x001fca00078e00ff */
[----:B------:R-:W-:-:S07]  /*2e10*/  @P6 SHF.R.U32.HI R3, RZ, R9, R0 ;  /* 0x00000009ff036219 */ /* 0x000fce0000011600 */
.L_x_993:
[----:B------:R-:W-:Y:S05]  /*2e20*/  BSYNC B0 ;  /* 0x0000000000007941 */ /* 0x000fea0003800000 */
.L_x_991:
[----:B------:R-:W-:-:S05]  /*2e30*/  IMAD R3, R3, R5, R20 ;  /* 0x0000000503037224 */ /* 0x000fca00078e0214 */
[----:B------:R-:W-:Y:S02]  /*2e40*/  VIADDMNMX R2, R3, R5, R2, PT ;  /* 0x0000000503027246 */ /* 0x000fe40003800102 */
[----:B------:R-:W-:-:S07]  /*2e50*/  VIMNMX R4, R4, R3, !PT ;  /* 0x0000000304047248 */ /* 0x000fce0007fe0100 */
.L_x_990:
[C---:B------:R-:W-:Y:S02]  /*2e60*/  ISETP.GT.AND P1, PT, R4.reuse, 0x1, !P1 ;  /* 0x000000010400780c */ /* 0x040fe40004f24270 */
[----:B------:R-:W-:Y:S02]  /*2e70*/  ISETP.GT.AND P2, PT, R4, 0x8, !P2 ;  /* 0x000000080400780c */ /* 0x000fe40005744270 */
[C---:B------:R-:W-:Y:S02]  /*2e80*/  ISETP.LT.OR P1, PT, R2.reuse, 0x2, P1 ;  /* 0x000000020200780c */ /* 0x040fe40000f21670 */
[----:B------:R-:W-:Y:S02]  /*2e90*/  ISETP.LT.OR P2, PT, R2, 0x9, P2 ;  /* 0x000000090200780c */ /* 0x000fe40001741670 */
[----:B------:R-:W-:Y:S02]  /*2ea0*/  FSEL R27, R27, -INF , !P1 ;  /* 0xff8000001b1b7808 */ /* 0x000fe40004800000 */
[----:B------:R-:W-:-:S02]  /*2eb0*/  ISETP.NE.AND P1, PT, R21, RZ, PT ;  /* 0x000000ff1500720c */ /* 0x000fc40003f25270 */
[----:B------:R-:W-:Y:S02]  /*2ec0*/  FSEL R9, R30, -INF , !P2 ;  /* 0xff8000001e097808 */ /* 0x000fe40005000000 */
[----:B------:R-:W-:Y:S02]  /*2ed0*/  ISETP.GT.AND P1, PT, R4, 0x9, !P1 ;  /* 0x000000090400780c */ /* 0x000fe40004f24270 */
[----:B------:R-:W-:Y:S02]  /*2ee0*/  ISETP.NE.AND P2, PT, R29, RZ, PT ;  /* 0x000000ff1d00720c */ /* 0x000fe40003f45270 */
[----:B------:R-:W-:Y:S02]  /*2ef0*/  ISETP.LT.OR P1, PT, R2, 0xa, P1 ;  /* 0x0000000a0200780c */ /* 0x000fe40000f21670 */
[----:B------:R-:W-:Y:S02]  /*2f00*/  ISETP.NE.AND P6, PT, R33, RZ, PT ;  /* 0x000000ff2100720c */ /* 0x000fe40003fc5270 */
[----:B------:R-:W-:-:S02]  /*2f10*/  FSEL R31, R31, -INF , !P1 ;  /* 0xff8000001f1f7808 */ /* 0x000fc40004800000 */
[----:B------:R-:W-:Y:S02]  /*2f20*/  ISETP.NE.AND P1, PT, R25, RZ, PT ;  /* 0x000000ff1900720c */ /* 0x000fe40003f25270 */
[----:B------:R-:W-:Y:S02]  /*2f30*/  FMNMX.FTZ R0, R24, R72, !PT ;  /* 0x0000004818007209 */ /* 0x000fe40007810000 */
[----:B------:R-:W-:Y:S02]  /*2f40*/  ISETP.GT.AND P1, PT, R4, 0x10, !P1 ;  /* 0x000000100400780c */ /* 0x000fe40004f24270 */
[----:B------:R-:W-:Y:S02]  /*2f50*/  FMNMX.FTZ R0, R28, R0, !PT ;  /* 0x000000001c007209 */ /* 0x000fe40007810000 */
[----:B------:R-:W-:Y:S02]  /*2f60*/  ISETP.LT.OR P1, PT, R2, 0x11, P1 ;  /* 0x000000110200780c */ /* 0x000fe40000f21670 */
[----:B------:R-:W-:-:S02]  /*2f70*/  FMNMX.FTZ R0, R74, R0, !PT ;  /* 0x000000004a007209 */ /* 0x000fc40007810000 */
[----:B------:R-:W-:Y:S02]  /*2f80*/  FSEL R13, R34, -INF , !P1 ;  /* 0xff800000220d7808 */ /* 0x000fe40004800000 */
[----:B------:R-:W-:Y:S02]  /*2f90*/  ISETP.GT.AND P1, PT, R4, 0x11, !P2 ;  /* 0x000000110400780c */ /* 0x000fe40005724270 */
[----:B------:R-:W-:Y:S02]  /*2fa0*/  FMNMX.FTZ R0, R32, R0, !PT ;  /* 0x0000000020007209 */ /* 0x000fe40007810000 */
[----:B------:R-:W-:Y:S02]  /*2fb0*/  ISETP.LT.OR P1, PT, R2, 0x12, P1 ;  /* 0x000000120200780c */ /* 0x000fe40000f21670 */
[----:B------:R-:W-:Y:S02]  /*2fc0*/  FMNMX.FTZ R0, R76, R0, !PT ;  /* 0x000000004c007209 */ /* 0x000fe40007810000 */
[----:B------:R-:W-:-:S02]  /*2fd0*/  FSEL R35, R35, -INF , !P1 ;  /* 0xff80000023237808 */ /* 0x000fc40004800000 */
[----:B------:R-:W-:Y:S02]  /*2fe0*/  ISETP.GT.AND P1, PT, R4, 0x18, !P6 ;  /* 0x000000180400780c */ /* 0x000fe40007724270 */
[----:B------:R-:W-:Y:S02]  /*2ff0*/  ISETP.NE.AND P6, PT, R15, RZ, PT ;  /* 0x000000ff0f00720c */ /* 0x000fe40003fc5270 */
[----:B------:R-:W-:Y:S02]  /*3000*/  ISETP.LT.OR P1, PT, R2, 0x19, P1 ;  /* 0x000000190200780c */ /* 0x000fe40000f21670 */
[----:B------:R-:W-:Y:S02]  /*3010*/  FMNMX.FTZ R0, R36, R0, !PT ;  /* 0x0000000024007209 */ /* 0x000fe40007810000 */
[----:B------:R-:W-:Y:S02]  /*3020*/  FSEL R15, R38, -INF , !P1 ;  /* 0xff800000260f7808 */ /* 0x000fe40004800000 */
[----:B------:R-:W-:-:S02]  /*3030*/  ISETP.NE.AND P1, PT, R73, RZ, PT ;  /* 0x000000ff4900720c */ /* 0x000fc40003f25270 */
[----:B------:R-:W-:Y:S02]  /*3040*/  FMNMX.FTZ R0, R78, R0, !PT ;  /* 0x000000004e007209 */ /* 0x000fe40007810000 */
[----:B------:R-:W-:Y:S02]  /*3050*/  ISETP.GT.AND P1, PT, R4, 0x19, !P1 ;  /* 0x000000190400780c */ /* 0x000fe40004f24270 */
[----:B------:R-:W-:Y:S02]  /*3060*/  FMNMX.FTZ R0, R40, R0, !PT ;  /* 0x0000000028007209 */ /* 0x000fe40007810000 */
[----:B------:R-:W-:Y:S02]  /*3070*/  ISETP.LT.OR P1, PT, R2, 0x1a, P1 ;  /* 0x0000001a0200780c */ /* 0x000fe40000f21670 */
[----:B------:R-:W-:Y:S02]  /*3080*/  FMNMX.FTZ R0, R80, R0, !PT ;  /* 0x0000000050007209 */ /* 0x000fe40007810000 */
        /* <DEDUP_REMOVED lines=8> */
[----:B------:R-:W-:Y:S02]  /*3110*/  ISETP.NE.AND P1, PT, R75, RZ, PT ;  /* 0x000000ff4b00720c */ /* 0x000fe40003f25270 */
[----:B------:R-:W-:Y:S02]  /*3120*/  FMNMX.FTZ R0, R84, R0, !PT ;  /* 0x0000000054007209 */ /* 0x000fe40007810000 */
[----:B------:R-:W-:Y:S02]  /*3130*/  ISETP.GT.AND P1, PT, R4, 0x21, !P1 ;  /* 0x000000210400780c */ /* 0x000fe40004f24270 */
[----:B------:R-:W-:Y:S02]  /*3140*/  FMNMX.FTZ R0, R52, R0, !PT ;  /* 0x0000000034007209 */ /* 0x000fe40007810000 */
[----:B------:R-:W-:-:S02]  /*3150*/  ISETP.LT.OR P1, PT, R2, 0x22, P1 ;  /* 0x000000220200780c */ /* 0x000fc40000f21670 */
[----:B------:R-:W-:Y:S02]  /*3160*/  FMNMX.FTZ R0, R86, R0, !PT ;  /* 0x0000000056007209 */ /* 0x000fe40007810000 */
[----:B------:R-:W-:Y:S02]  /*3170*/  FSEL R43, R43, -INF , !P1 ;  /* 0xff8000002b2b7808 */ /* 0x000fe40004800000 */
[----:B------:R-:W-:Y:S02]  /*3180*/  ISETP.NE.AND P1, PT, R41, RZ, PT ;  /* 0x000000ff2900720c */ /* 0x000fe40003f25270 */
[----:B------:R-:W-:Y:S02]  /*3190*/  FMNMX.FTZ R0, R56, R0, !PT ;  /* 0x0000000038007209 */ /* 0x000fe40007810000 */
[----:B------:R-:W-:Y:S02]  /*31a0*/  ISETP.GT.AND P1, PT, R4, 0x28, !P1 ;  /* 0x000000280400780c */ /* 0x000fe40004f24270 */
[----:B------:R-:W-:-:S02]  /*31b0*/  FMNMX.FTZ R0, R88, R0, !PT ;  /* 0x0000000058007209 */ /* 0x000fc40007810000 */
[----:B------:R-:W-:Y:S02]  /*31c0*/  ISETP.LT.OR P1, PT, R2, 0x29, P1 ;  /* 0x000000290200780c */ /* 0x000fe40000f21670 */
[----:B------:R-:W-:Y:S02]  /*31d0*/  FMNMX.FTZ R0, R60, R0, !PT ;  /* 0x000000003c007209 */ /* 0x000fe40007810000 */
[----:B------:R-:W-:Y:S02]  /*31e0*/  FSEL R25, R46, -INF , !P1 ;  /* 0xff8000002e197808 */ /* 0x000fe40004800000 */
[----:B------:R-:W-:Y:S02]  /*31f0*/  ISETP.NE.AND P1, PT, R77, RZ, PT ;  /* 0x000000ff4d00720c */ /* 0x000fe40003f25270 */
[----:B------:R-:W-:Y:S02]  /*3200*/  FMNMX.FTZ R0, R90, R0, !PT ;  /* 0x000000005a007209 */ /* 0x000fe40007810000 */
[----:B------:R-:W-:-:S02]  /*3210*/  ISETP.GT.AND P1, PT, R4, 0x29, !P1 ;  /* 0x000000290400780c */ /* 0x000fc40004f24270 */
[----:B------:R-:W-:Y:S02]  /*3220*/  FMNMX.FTZ R0, R64, R0, !PT ;  /* 0x0000000040007209 */ /* 0x000fe40007810000 */
[----:B------:R-:W-:Y:S02]  /*3230*/  ISETP.LT.OR P1, PT, R2, 0x2a, P1 ;  /* 0x0000002a0200780c */ /* 0x000fe40000f21670 */
[----:B------:R-:W-:Y:S02]  /*3240*/  FMNMX.FTZ R0, R92, R0, !PT ;  /* 0x000000005c007209 */ /* 0x000fe40007810000 */
[----:B------:R-:W-:Y:S02]  /*3250*/  FSEL R47, R47, -INF , !P1 ;  /* 0xff8000002f2f7808 */ /* 0x000fe40004800000 */
[----:B------:R-:W-:Y:S02]  /*3260*/  ISETP.NE.AND P1, PT, R45, RZ, PT ;  /* 0x000000ff2d00720c */ /* 0x000fe40003f25270 */
[----:B------:R-:W-:-:S02]  /*3270*/  FMNMX.FTZ R0, R68, R0, !PT ;  /* 0x0000000044007209 */ /* 0x000fc40007810000 */
[----:B------:R-:W-:Y:S02]  /*3280*/  ISETP.GT.AND P1, PT, R4, 0x30, !P1 ;  /* 0x000000300400780c */ /* 0x000fe40004f24270 */
[----:B------:R-:W-:Y:S02]  /*3290*/  FMNMX.FTZ R8, R94, R0, !PT ;  /* 0x000000005e087209 */ /* 0x000fe40007810000 */
[----:B------:R-:W-:Y:S02]  /*32a0*/  ISETP.LT.OR P1, PT, R2, 0x31, P1 ;  /* 0x000000310200780c */ /* 0x000fe40000f21670 */
[----:B------:R-:W-:Y:S01]  /*32b0*/  ISETP.NE.AND P2, PT, R53, RZ, PT ;  /* 0x000000ff3500720c */ /* 0x000fe20003f45270 */
[----:B------:R-:W0:Y:S01]  /*32c0*/  SHFL.BFLY PT, R5, R8, 0x2, 0x1f ;  /* 0x0c401f0008057f89 */ /* 0x000e2200000e0000 */
[----:B------:R-:W-:Y:S02]  /*32d0*/  FSEL R29, R50, -INF , !P1 ;  /* 0xff800000321d7808 */ /* 0x000fe40004800000 */
[----:B------:R-:W-:-:S02]  /*32e0*/  ISETP.NE.AND P1, PT, R79, RZ, PT ;  /* 0x000000ff4f00720c */ /* 0x000fc40003f25270 */
[----:B------:R-:W-:Y:S02]  /*32f0*/  R2UR UR4, R18 ;  /* 0x00000000120472ca */ /* 0x000fe400000e0000 */
[C---:B------:R-:W-:Y:S02]  /*3300*/  ISETP.GT.AND P1, PT, R4.reuse, 0x31, !P1 ;  /* 0x000000310400780c */ /* 0x040fe40004f24270 */
[----:B------:R-:W-:Y:S02]  /*3310*/  ISETP.GT.AND P3, PT, R4, 0x50, !P3 ;  /* 0x000000500400780c */ /* 0x000fe40005f64270 */
[----:B------:R-:W-:Y:S02]  /*3320*/  ISETP.LT.OR P1, PT, R2, 0x32, P1 ;  /* 0x000000320200780c */ /* 0x000fe40000f21670 */
[----:B------:R-:W-:Y:S02]  /*3330*/  ISETP.GT.AND P4, PT, R4, 0x51, !P4 ;  /* 0x000000510400780c */ /* 0x000fe40006784270 */
[----:B------:R-:W-:-:S02]  /*3340*/  FSEL R51, R51, -INF , !P1 ;  /* 0xff80000033337808 */ /* 0x000fc40004800000 */
[----:B------:R-:W-:Y:S01]  /*3350*/  ISETP.NE.AND P1, PT, R49, RZ, PT ;  /* 0x000000ff3100720c */ /* 0x000fe20003f25270 */
[----:B------:R-:W-:Y:S01]  /*3360*/  UISETP.NE.AND UP0, UPT, UR4, URZ, UPT ;  /* 0x0000003f0400728c */ /* 0x000fe2000bf05270 */
[----:B------:R-:W-:Y:S02]  /*3370*/  ISETP.LT.OR P3, PT, R2, 0x51, P3 ;  /* 0x000000510200780c */ /* 0x000fe40001f61670 */
[C---:B------:R-:W-:Y:S01]  /*3380*/  ISETP.GT.AND P1, PT, R4.reuse, 0x38, !P1 ;  /* 0x000000380400780c */ /* 0x040fe20004f24270 */
[----:B------:R-:W-:Y:S01]  /*3390*/  ULDC UR4, c[0x0][0x988] ;  /* 0x0002620000047ab9 */ /* 0x000fe20000000800 */
[----:B------:R-:W-:Y:S01]  /*33a0*/  ISETP.GT.AND P5, PT, R4, 0x58, !P5 ;  /* 0x000000580400780c */ /* 0x000fe20006fa4270 */
[----:B------:R-:W-:Y:S01]  /*33b0*/  IMAD.U32 R0, RZ, RZ, UR4 ;  /* 0x00000004ff007e24 */ /* 0x000fe2000f8e00ff */
[----:B------:R-:W-:Y:S02]  /*33c0*/  ISETP.LT.OR P1, PT, R2, 0x39, P1 ;  /* 0x000000390200780c */ /* 0x000fe40000f21670 */
[----:B0-----:R-:W-:-:S02]  /*33d0*/  FMNMX.FTZ R14, R8, R5, !PT ;  /* 0x00000005080e7209 */ /* 0x001fc40007810000 */
[----:B------:R-:W-:Y:S02]  /*33e0*/  FSEL R33, R54, -INF , !P1 ;  /* 0xff80000036217808 */ /* 0x000fe40004800000 */
[----:B------:R-:W-:Y:S01]  /*33f0*/  ISETP.NE.AND P1, PT, R81, RZ, PT ;  /* 0x000000ff5100720c */ /* 0x000fe20003f25270 */
[----:B------:R-:W0:Y:S01]  /*3400*/  SHFL.BFLY PT, R5, R14, 0x1, 0x1f ;  /* 0x0c201f000e057f89 */ /* 0x000e2200000e0000 */
[----:B------:R-:W-:Y:S02]  /*3410*/  ISETP.LT.OR P4, PT, R2, 0x52, P4 ;  /* 0x000000520200780c */ /* 0x000fe40002781670 */
[----:B------:R-:W-:Y:S02]  /*3420*/  ISETP.GT.AND P1, PT, R4, 0x39, !P1 ;  /* 0x000000390400780c */ /* 0x000fe40004f24270 */
[----:B------:R-:W-:Y:S02]  /*3430*/  FSEL R45, R66, -INF , !P3 ;  /* 0xff800000422d7808 */ /* 0x000fe40005800000 */
[----:B------:R-:W-:-:S02]  /*3440*/  ISETP.LT.OR P1, PT, R2, 0x3a, P1 ;  /* 0x0000003a0200780c */ /* 0x000fc40000f21670 */
[----:B------:R-:W-:Y:S02]  /*3450*/  ISETP.LT.OR P5, PT, R2, 0x59, P5 ;  /* 0x000000590200780c */ /* 0x000fe40002fa1670 */
[----:B------:R-:W-:Y:S02]  /*3460*/  FSEL R55, R55, -INF , !P1 ;  /* 0xff80000037377808 */ /* 0x000fe40004800000 */
[----:B------:R-:W-:Y:S02]  /*3470*/  ISETP.GT.AND P1, PT, R4, 0x40, !P2 ;  /* 0x000000400400780c */ /* 0x000fe40005724270 */
[----:B------:R-:W-:Y:S02]  /*3480*/  ISETP.NE.AND P2, PT, R57, RZ, PT ;  /* 0x000000ff3900720c */ /* 0x000fe40003f45270 */
[----:B------:R-:W-:Y:S02]  /*3490*/  ISETP.LT.OR P1, PT, R2, 0x41, P1 ;  /* 0x000000410200780c */ /* 0x000fe40000f21670 */
[----:B------:R-:W-:-:S02]  /*34a0*/  ISETP.GT.AND P2, PT, R4, 0x49, !P2 ;  /* 0x000000490400780c */ /* 0x000fc40005744270 */
[----:B------:R-:W-:Y:S02]  /*34b0*/  FSEL R37, R58, -INF , !P1 ;  /* 0xff8000003a257808 */ /* 0x000fe40004800000 */
[----:B------:R-:W-:Y:S02]  /*34c0*/  ISETP.GT.AND P1, PT, R4, RZ, !P6 ;  /* 0x000000ff0400720c */ /* 0x000fe40007724270 */
[----:B0-----:R-:W-:Y:S02]  /*34d0*/  FMNMX.FTZ R5, R14, R5, !PT ;  /* 0x000000050e057209 */ /* 0x001fe40007810000 */
[----:B------:R-:W-:Y:S02]  /*34e0*/  ISETP.LT.OR P1, PT, R2, 0x1, P1 ;  /* 0x000000010200780c */ /* 0x000fe40000f21670 */
[----:B------:R-:W-:Y:S01]  /*34f0*/  ISETP.NE.AND P6, PT, R83, RZ, PT ;  /* 0x000000ff5300720c */ /* 0x000fe20003fc5270 */
[----:B------:R-:W-:Y:S01]  /*3500*/  FMUL.FTZ R20, R5, R0 ;  /* 0x0000000005147220 */ /* 0x000fe20000410000 */
[----:B------:R-:W-:-:S02]  /*3510*/  FSEL R3, R26, -INF , !P1 ;  /* 0xff8000001a037808 */ /* 0x000fc40004800000 */
[----:B------:R-:W-:Y:S02]  /*3520*/  FSETP.NEU.FTZ.AND P1, PT, R5, -INF , PT ;  /* 0xff8000000500780b */ /* 0x000fe40003f3d000 */
[----:B------:R-:W-:Y:S02]  /*3530*/  FMNMX.FTZ R8, R3, R27, !PT ;  /* 0x0000001b03087209 */ /* 0x000fe40007810000 */
[----:B------:R-:W-:Y:S02]  /*3540*/  FSEL R57, R20, RZ, P1 ;  /* 0x000000ff14397208 */ /* 0x000fe40000800000 */
[----:B------:R-:W-:Y:S02]  /*3550*/  FMNMX.FTZ R8, R9, R8, !PT ;  /* 0x0000000809087209 */ /* 0x000fe40007810000 */
[----:B------:R-:W-:Y:S01]  /*3560*/  ISETP.GT.AND P1, PT, R4, 0x41, !P6 ;  /* 0x000000410400780c */ /* 0x000fe20007724270 */
[--C-:B------:R-:W-:Y:S01]  /*3570*/  FFMA.FTZ R14, R24, R0, -R57.reuse ;  /* 0x00000000180e7223 */ /* 0x100fe20000010839 */
[----:B------:R-:W-:Y:S01]  /*3580*/  FMNMX.FTZ R8, R31, R8, !PT ;  /* 0x000000081f087209 */ /* 0x000fe20007810000 */
[-CC-:B------:R-:W-:Y:S01]  /*3590*/  FFMA.FTZ R20, R72, R0.reuse, -R57.reuse ;  /* 0x0000000048147223 */ /* 0x180fe20000010839 */
[----:B------:R-:W-:Y:S01]  /*35a0*/  ISETP.LT.OR P1, PT, R2, 0x42, P1 ;  /* 0x000000420200780c */ /* 0x000fe20000f21670 */
[--C-:B------:R-:W-:Y:S01]  /*35b0*/  FFMA.FTZ R24, R28, R0, -R57.reuse ;  /* 0x000000001c187223 */ /* 0x100fe20000010839 */
[----:B------:R-:W-:Y:S01]  /*35c0*/  FMNMX.FTZ R8, R13, R8, !PT ;  /* 0x000000080d087209 */ /* 0x000fe20007810000 */
[----:B------:R-:W-:Y:S01]  /*35d0*/  MUFU.EX2 R14, R14 ;  /* 0x0000000e000e7308 */ /* 0x000fe20000000800 */
[----:B------:R-:W-:Y:S01]  /*35e0*/  FSEL R59, R59, -INF , !P1 ;  /* 0xff8000003b3b7808 */ /* 0x000fe20004800000 */
[--C-:B------:R-:W-:Y:S01]  /*35f0*/  FFMA.FTZ R26, R74, R0, -R57.reuse ;  /* 0x000000004a1a7223 */ /* 0x100fe20000010839 */
[----:B------:R-:W-:Y:S01]  /*3600*/  FMNMX.FTZ R8, R35, R8, !PT ;  /* 0x0000000823087209 */ /* 0x000fe20007810000 */
[-CC-:B------:R-:W-:Y:S01]  /*3610*/  FFMA.FTZ R28, R32, R0.reuse, -R57.reuse ;  /* 0x00000000201c7223 */ /* 0x180fe20000010839 */
[----:B------:R-:W-:Y:S01]  /*3620*/  ISETP.NE.AND P1, PT, R85, RZ, PT ;  /* 0x000000ff5500720c */ /* 0x000fe20003f25270 */
[--C-:B------:R-:W-:Y:S01]  /*3630*/  FFMA.FTZ R34, R84, R0, -R57.reuse ;  /* 0x0000000054227223 */ /* 0x100fe20000010839 */
[----:B------:R-:W-:Y:S01]  /*3640*/  FMNMX.FTZ R8, R15, R8, !PT ;  /* 0x000000080f087209 */ /* 0x000fe20007810000 */
[----:B------:R-:W-:Y:S01]  /*3650*/  MUFU.EX2 R24, R24 ;  /* 0x0000001800187308 */ /* 0x000fe20000000800 */
[----:B------:R-:W-:Y:S01]  /*3660*/  ISETP.GT.AND P1, PT, R4, 0x48, !P1 ;  /* 0x000000480400780c */ /* 0x000fe20004f24270 */
[--C-:B------:R-:W-:Y:S01]  /*3670*/  FFMA.FTZ R42, R92, R0, -R57.reuse ;  /* 0x000000005c2a7223 */ /* 0x100fe20000010839 */
[----:B------:R-:W-:Y:S01]  /*3680*/  FMNMX.FTZ R8, R39, R8, !PT ;  /* 0x0000000827087209 */ /* 0x000fe20007810000 */
[-CC-:B------:R-:W-:Y:S01]  /*3690*/  FFMA.FTZ R30, R82, R0.reuse, -R57.reuse ;  /* 0x00000000521e7223 */ /* 0x180fe20000010839 */
[----:B------:R-:W-:Y:S01]  /*36a0*/  ISETP.LT.OR P1, PT, R2, 0x49, P1 ;  /* 0x000000490200780c */ /* 0x000fe20000f21670 */
[--C-:B------:R-:W-:Y:S01]  /*36b0*/  FFMA.FTZ R32, R48, R0, -R57.reuse ;  /* 0x0000000030207223 */ /* 0x100fe20000010839 */
[----:B------:R-:W-:Y:S01]  /*36c0*/  FMNMX.FTZ R8, R21, R8, !PT ;  /* 0x0000000815087209 */ /* 0x000fe20007810000 */
[----:B------:R0:W-:Y:S01]  /*36d0*/  MUFU.EX2 R65, R26 ;  /* 0x0000001a00417308 */ /* 0x0001e20000000800 */
[----:B------:R-:W-:Y:S01]  /*36e0*/  ISETP.LT.OR P2, PT, R2, 0x4a, P2 ;  /* 0x0000004a0200780c */ /* 0x000fe20001741670 */
[----:B------:R-:W-:Y:S01]  /*36f0*/  FFMA.FTZ R38, R86, R0, -R57 ;  /* 0x0000000056267223 */ /* 0x000fe20000010839 */
[----:B------:R-:W-:-:S02]  /*3700*/  FMNMX.FTZ R8, R43, R8, !PT ;  /* 0x000000082b087209 */ /* 0x000fc40007810000 */
[----:B------:R-:W-:Y:S02]  /*3710*/  FSEL R41, R62, -INF , !P1 ;  /* 0xff8000003e297808 */ /* 0x000fe40004800000 */
[----:B------:R-:W-:Y:S01]  /*3720*/  FMNMX.FTZ R8, R25, R8, !PT ;  /* 0x0000000819087209 */ /* 0x000fe20007810000 */
[----:B------:R-:W-:Y:S01]  /*3730*/  MUFU.EX2 R28, R28 ;  /* 0x0000001c001c7308 */ /* 0x000fe20000000800 */
[----:B------:R-:W-:Y:S01]  /*3740*/  FSEL R63, R63, -INF , !P2 ;  /* 0xff8000003f3f7808 */ /* 0x000fe20005000000 */
[--C-:B0-----:R-:W-:Y:S01]  /*3750*/  FFMA.FTZ R26, R36, R0, -R57.reuse ;  /* 0x00000000241a7223 */ /* 0x101fe20000010839 */
[----:B------:R-:W-:Y:S01]  /*3760*/  FMNMX.FTZ R8, R47, R8, !PT ;  /* 0x000000082f087209 */ /* 0x000fe20007810000 */
[--C-:B------:R-:W-:Y:S01]  /*3770*/  FFMA.FTZ R36, R52, R0, -R57.reuse ;  /* 0x0000000034247223 */ /* 0x100fe20000010839 */
[----:B------:R-:W-:Y:S02]  /*3780*/  ISETP.NE.AND P6, PT, R61, RZ, PT ;  /* 0x000000ff3d00720c */ /* 0x000fe40003fc5270 */
[----:B------:R-:W-:Y:S01]  /*3790*/  FMNMX.FTZ R8, R29, R8, !PT ;  /* 0x000000081d087209 */ /* 0x000fe20007810000 */
[----:B------:R0:W1:Y:S01]  /*37a0*/  MUFU.EX2 R61, R20 ;  /* 0x00000014003d7308 */ /* 0x0000620000000800 */
[----:B------:R-:W-:Y:S01]  /*37b0*/  ISETP.GT.AND P6, PT, R4, 0x59, !P6 ;  /* 0x000000590400780c */ /* 0x000fe200077c4270 */
[----:B------:R-:W-:Y:S01]  /*37c0*/  FFMA.FTZ R4, R78, R0, -R57 ;  /* 0x000000004e047223 */ /* 0x000fe20000010839 */
[----:B------:R-:W-:-:S02]  /*37d0*/  FMNMX.FTZ R8, R51, R8, !PT ;  /* 0x0000000833087209 */ /* 0x000fc40007810000 */
[----:B------:R-:W-:Y:S02]  /*37e0*/  FSEL R67, R67, -INF , !P4 ;  /* 0xff80000043437808 */ /* 0x000fe40006000000 */
[----:B------:R-:W-:Y:S01]  /*37f0*/  FMNMX.FTZ R8, R33, R8, !PT ;  /* 0x0000000821087209 */ /* 0x000fe20007810000 */
[----:B------:R2:W-:Y:S01]  /*3800*/  MUFU.EX2 R73, R4 ;  /* 0x0000000400497308 */ /* 0x0005e20000000800 */
[----:B------:R-:W-:Y:S01]  /*3810*/  ISETP.LT.OR P6, PT, R2, 0x5a, P6 ;  /* 0x0000005a0200780c */ /* 0x000fe200037c1670 */
[--C-:B0-----:R-:W-:Y:S01]  /*3820*/  FFMA.FTZ R20, R76, R0, -R57.reuse ;  /* 0x000000004c147223 */ /* 0x101fe20000010839 */
[----:B------:R-:W-:Y:S01]  /*3830*/  FMNMX.FTZ R8, R55, R8, !PT ;  /* 0x0000000837087209 */ /* 0x000fe20007810000 */
[-CC-:B------:R-:W-:Y:S01]  /*3840*/  FFMA.FTZ R2, R44, R0.reuse, -R57.reuse ;  /* 0x000000002c027223 */ /* 0x180fe20000010839 */
[----:B------:R-:W-:Y:S01]  /*3850*/  FSEL R49, R70, -INF , !P5 ;  /* 0xff80000046317808 */ /* 0x000fe20006800000 */
[--C-:B------:R-:W-:Y:S01]  /*3860*/  FFMA.FTZ R44, R68, R0, -R57.reuse ;  /* 0x00000000442c7223 */ /* 0x100fe20000010839 */
[----:B------:R-:W-:Y:S01]  /*3870*/  FMNMX.FTZ R8, R37, R8, !PT ;  /* 0x0000000825087209 */ /* 0x000fe20007810000 */
[----:B------:R0:W3:Y:S01]  /*3880*/  MUFU.EX2 R69, R20 ;  /* 0x0000001400457308 */ /* 0x0000e20000000800 */
[----:B------:R-:W-:Y:S01]  /*3890*/  FSEL R71, R71, -INF , !P6 ;  /* 0xff80000047477808 */ /* 0x000fe20007000000 */
[----:B--2---:R-:W-:Y:S01]  /*38a0*/  FFMA.FTZ R4, R80, R0, -R57 ;  /* 0x0000000050047223 */ /* 0x004fe20000010839 */
[----:B------:R-:W-:-:S02]  /*38b0*/  FMNMX.FTZ R8, R59, R8, !PT ;  /* 0x000000083b087209 */ /* 0x000fc40007810000 */
[----:B-1----:R-:W-:Y:S02]  /*38c0*/  F2FP.BF16.F32.PACK_AB R188, R61, R14 ;  /* 0x0000000e3dbc723e */ /* 0x002fe400000010ff */
[----:B------:R-:W-:Y:S01]  /*38d0*/  FMNMX.FTZ R8, R41, R8, !PT ;  /* 0x0000000829087209 */ /* 0x000fe20007810000 */
[----:B------:R-:W-:Y:S01]  /*38e0*/  MUFU.EX2 R75, R4 ;  /* 0x00000004004b7308 */ /* 0x000fe20000000800 */
[-CC-:B0-----:R-:W-:Y:S01]  /*38f0*/  FFMA.FTZ R20, R40, R0.reuse, -R57.reuse ;  /* 0x0000000028147223 */ /* 0x181fe20000010839 */
[----:B------:R-:W-:Y:S01]  /*3900*/  FFMA.FTZ R40, R56, R0, -R57 ;  /* 0x0000000038287223 */ /* 0x000fe20000010839 */
[----:B------:R-:W-:Y:S02]  /*3910*/  FMNMX.FTZ R8, R63, R8, !PT ;  /* 0x000000083f087209 */ /* 0x000fe40007810000 */
[----:B------:R-:W-:Y:S02]  /*3920*/  F2FP.BF16.F32.PACK_AB R190, R65, R24 ;  /* 0x0000001841be723e */ /* 0x000fe400000010ff */
[----:B------:R-:W-:Y:S01]  /*3930*/  FMNMX.FTZ R8, R45, R8, !PT ;  /* 0x000000082d087209 */ /* 0x000fe20007810000 */
[----:B------:R0:W-:Y:S01]  /*3940*/  MUFU.EX2 R79, R34 ;  /* 0x00000022004f7308 */ /* 0x0001e20000000800 */
[----:B------:R-:W-:-:S02]  /*3950*/  R2UR UR5, R19 ;  /* 0x00000000130572ca */ /* 0x000fc400000e0000 */
[----:B------:R-:W-:Y:S02]  /*3960*/  FMNMX.FTZ R8, R67, R8, !PT ;  /* 0x0000000843087209 */ /* 0x000fe40007810000 */
[----:B------:R-:W-:Y:S02]  /*3970*/  R2UR UR7, R120 ;  /* 0x00000000780772ca */ /* 0x000fe400000e0000 */
[----:B------:R-:W-:Y:S01]  /*3980*/  FMNMX.FTZ R8, R49, R8, !PT ;  /* 0x0000000831087209 */ /* 0x000fe20007810000 */
[----:B------:R-:W1:Y:S01]  /*3990*/  MUFU.EX2 R26, R26 ;  /* 0x0000001a001a7308 */ /* 0x000e620000000800 */
[----:B0-----:R-:W-:Y:S01]  /*39a0*/  FFMA.FTZ R34, R90, R0, -R57 ;  /* 0x000000005a227223 */ /* 0x001fe20000010839 */
[----:B---3--:R-:W-:Y:S02]  /*39b0*/  F2FP.BF16.F32.PACK_AB R184, R69, R28 ;  /* 0x0000001c45b8723e */ /* 0x008fe400000010ff */
[----:B------:R-:W-:Y:S02]  /*39c0*/  FMNMX.FTZ R8, R71, R8, !PT ;  /* 0x0000000847087209 */ /* 0x000fe40007810000 */
[----:B------:R-:W-:-:S02]  /*39d0*/  UISETP.NE.AND UP1, UPT, UR5, URZ, UPT ;  /* 0x0000003f0500728c */ /* 0x000fc4000bf25270 */
[----:B------:R-:W-:Y:S01]  /*39e0*/  MUFU.EX2 R85, R34 ;  /* 0x0000002200557308 */ /* 0x000fe20000000800 */
[----:B------:R-:W0:Y:S07]  /*39f0*/  SHFL.BFLY PT, R53, R8, 0x2, 0x1f ;  /* 0x0c401f0008357f89 */ /* 0x000e2e00000e0000 */
[----:B------:R-:W2:Y:S01]  /*3a00*/  MUFU.EX2 R20, R20 ;  /* 0x0000001400147308 */ /* 0x000ea20000000800 */
[----:B------:R-:W-:Y:S01]  /*3a10*/  @UP1 ULDC UR4, c[0x0][0x44c] ;  /* 0x0001130000041ab9 */ /* 0x000fe20000000800 */
[----:B------:R-:W-:Y:S01]  /*3a20*/  @UP1 ULDC UR11, c[0x0][0x450] ;  /* 0x00011400000b1ab9 */ /* 0x000fe20000000800 */
[----:B------:R-:W-:Y:S01]  /*3a30*/  UIMAD.WIDE.U32 UR4, UR39, UR4, URZ ;  /* 0x00000004270472a5 */ /* 0x000fe2000f8e003f */
[----:B-1----:R-:W-:-:S03]  /*3a40*/  F2FP.BF16.F32.PACK_AB R186, R73, R26 ;  /* 0x0000001a49ba723e */ /* 0x002fc600000010ff */
[----:B------:R-:W-:Y:S01]  /*3a50*/  @UP1 USHF.R.U32.HI UR39, URZ, UR11, UR5 ;  /* 0x0000000b3f271299 */ /* 0x000fe20008011605 */
[----:B------:R-:W-:Y:S03]  /*3a60*/  MUFU.EX2 R87, R42 ;  /* 0x0000002a00577308 */ /* 0x000fe60000000800 */
[----:B------:R-:W-:-:S04]  /*3a70*/  UIADD3 UR39, UR7, UR39, URZ ;  /* 0x0000002707277290 */ /* 0x000fc8000fffe03f */
[----:B------:R-:W-:Y:S01]  /*3a80*/  UIADD3 UR6, UR39, UR6, URZ ;  /* 0x0000000627067290 */ /* 0x000fe2000fffe03f */
[----:B------:R-:W-:Y:S01]  /*3a90*/  MUFU.EX2 R2, R2 ;  /* 0x0000000200027308 */ /* 0x000fe20000000800 */
[----:B0-----:R-:W-:Y:S01]  /*3aa0*/  FMNMX.FTZ R53, R8, R53, !PT ;  /* 0x0000003508357209 */ /* 0x001fe20007810000 */
[----:B------:R-:W-:Y:S01]  /*3ab0*/  FFMA.FTZ R8, R88, R0, -R57 ;  /* 0x0000000058087223 */ /* 0x000fe20000010839 */
[----:B--2---:R-:W-:-:S03]  /*3ac0*/  F2FP.BF16.F32.PACK_AB R180, R75, R20 ;  /* 0x000000144bb4723e */ /* 0x004fc600000010ff */
[----:B------:R-:W0:Y:S02]  /*3ad0*/  SHFL.BFLY PT, R4, R53, 0x1, 0x1f ;  /* 0x0c201f0035047f89 */ /* 0x000e2400000e0000 */
[----:B------:R-:W-:Y:S08]  /*3ae0*/  MUFU.EX2 R83, R8 ;  /* 0x0000000800537308 */ /* 0x000ff00000000800 */
[----:B------:R1:W2:Y:S08]  /*3af0*/  MUFU.EX2 R77, R30 ;  /* 0x0000001e004d7308 */ /* 0x0002b00000000800 */
[----:B------:R-:W3:Y:S01]  /*3b00*/  MUFU.EX2 R32, R32 ;  /* 0x0000002000207308 */ /* 0x000ee20000000800 */
[----:B-1----:R-:W-:Y:S01]  /*3b10*/  FFMA.FTZ R30, R60, R0, -R57 ;  /* 0x000000003c1e7223 */ /* 0x002fe20000010839 */
[----:B0-----:R-:W-:-:S06]  /*3b20*/  FMNMX.FTZ R4, R53, R4, !PT ;  /* 0x0000000435047209 */ /* 0x001fcc0007810000 */
[----:B------:R-:W-:Y:S01]  /*3b30*/  MUFU.EX2 R36, R36 ;  /* 0x0000002400247308 */ /* 0x000fe20000000800 */
[----:B--2---:R-:W-:Y:S01]  /*3b40*/  F2FP.BF16.F32.PACK_AB R182, R77, R2 ;  /* 0x000000024db6723e */ /* 0x004fe200000010ff */
[C---:B------:R-:W-:Y:S01]  /*3b50*/  FMUL.FTZ R8, R4.reuse, R0 ;  /* 0x0000000004087220 */ /* 0x040fe20000410000 */
[----:B------:R-:W-:-:S04]  /*3b60*/  FSETP.NEU.FTZ.AND P1, PT, R4, -INF , PT ;  /* 0xff8000000400780b */ /* 0x000fc80003f3d000 */
[----:B------:R-:W-:Y:S01]  /*3b70*/  FSEL R8, R8, RZ, P1 ;  /* 0x000000ff08087208 */ /* 0x000fe20000800000 */
[----:B------:R-:W-:Y:S01]  /*3b80*/  MUFU.EX2 R81, R38 ;  /* 0x0000002600517308 */ /* 0x000fe20000000800 */
[----:B------:R-:W-:Y:S02]  /*3b90*/  PLOP3.LUT P1, PT, PT, PT, UP0, 0x40, 0x0 ;  /* 0x000000000000781c */ /* 0x000fe40003f2e808 */
[----:B---3--:R-:W-:Y:S01]  /*3ba0*/  F2FP.BF16.F32.PACK_AB R176, R79, R32 ;  /* 0x000000204fb0723e */ /* 0x008fe200000010ff */
[-CC-:B------:R-:W-:Y:S01]  /*3bb0*/  FFMA.FTZ R9, R9, R0.reuse, -R8.reuse ;  /* 0x0000000009097223 */ /* 0x180fe20000010808 */
[-CC-:B------:R-:W-:Y:S01]  /*3bc0*/  FFMA.FTZ R3, R3, R0.reuse, -R8.reuse ;  /* 0x0000000003037223 */ /* 0x180fe20000010808 */
[-CC-:B------:R-:W-:Y:S01]  /*3bd0*/  FFMA.FTZ R27, R27, R0.reuse, -R8.reuse ;  /* 0x000000001b1b7223 */ /* 0x180fe20000010808 */
[-CC-:B------:R-:W-:Y:S01]  /*3be0*/  FFMA.FTZ R31, R31, R0.reuse, -R8.reuse ;  /* 0x000000001f1f7223 */ /* 0x180fe20000010808 */
[----:B------:R0:W-:Y:S01]  /*3bf0*/  MUFU.EX2 R191, R9 ;  /* 0x0000000900bf7308 */ /* 0x0001e20000000800 */
        /* <DEDUP_REMOVED lines=8> */
[----:B0-----:R-:W-:Y:S01]  /*3c80*/  FADD.FTZ R9, R14, R61 ;  /* 0x0000003d0e097221 */ /* 0x001fe20000010000 */
[-CC-:B------:R-:W-:Y:S01]  /*3c90*/  FFMA.FTZ R47, R47, R0.reuse, -R8.reuse ;  /* 0x000000002f2f7223 */ /* 0x180fe20000010808 */
[-CC-:B------:R-:W-:Y:S01]  /*3ca0*/  FFMA.FTZ R29, R29, R0.reuse, -R8.reuse ;  /* 0x000000001d1d7223 */ /* 0x180fe20000010808 */
[-CC-:B------:R-:W-:Y:S01]  /*3cb0*/  FFMA.FTZ R51, R51, R0.reuse, -R8.reuse ;  /* 0x0000000033337223 */ /* 0x180fe20000010808 */
[----:B------:R-:W-:Y:S01]  /*3cc0*/  FADD.FTZ R54, R24, R9 ;  /* 0x0000000918367221 */ /* 0x000fe20000010000 */
[-C--:B------:R-:W-:Y:S01]  /*3cd0*/  FFMA.FTZ R38, R64, R0.reuse, -R57 ;  /* 0x0000000040267223 */ /* 0x080fe20000010839 */
[-C--:B------:R-:W-:Y:S01]  /*3ce0*/  FFMA.FTZ R33, R33, R0.reuse, -R8 ;  /* 0x0000000021217223 */ /* 0x080fe20000010808 */
[----:B------:R-:W0:Y:S01]  /*3cf0*/  MUFU.EX2 R34, R27 ;  /* 0x0000001b00227308 */ /* 0x000e220000000800 */
[----:B------:R-:W-:Y:S01]  /*3d00*/  FADD.FTZ R9, R65, R54 ;  /* 0x0000003641097221 */ /* 0x000fe20000010000 */
[-CC-:B------:R-:W-:Y:S01]  /*3d10*/  FFMA.FTZ R55, R55, R0.reuse, -R8.reuse ;  /* 0x0000000037377223 */ /* 0x180fe20000010808 */
[-CC-:B------:R-:W-:Y:S01]  /*3d20*/  FFMA.FTZ R37, R37, R0.reuse, -R8.reuse ;  /* 0x0000000025257223 */ /* 0x180fe20000010808 */
[-CC-:B------:R-:W-:Y:S01]  /*3d30*/  FFMA.FTZ R59, R59, R0.reuse, -R8.reuse ;  /* 0x000000003b3b7223 */ /* 0x180fe20000010808 */
[----:B------:R-:W-:Y:S01]  /*3d40*/  FADD.FTZ R54, R28, R9 ;  /* 0x000000091c367221 */ /* 0x000fe20000010000 */
[-CC-:B------:R-:W-:Y:S01]  /*3d50*/  FFMA.FTZ R41, R41, R0.reuse, -R8.reuse ;  /* 0x0000000029297223 */ /* 0x180fe20000010808 */
[-C--:B------:R-:W-:Y:S01]  /*3d60*/  FFMA.FTZ R63, R63, R0.reuse, -R8 ;  /* 0x000000003f3f7223 */ /* 0x080fe20000010808 */
[----:B------:R-:W1:Y:S01]  /*3d70*/  MUFU.EX2 R42, R31 ;  /* 0x0000001f002a7308 */ /* 0x000e620000000800 */
[----:B------:R-:W-:Y:S01]  /*3d80*/  FADD.FTZ R9, R69, R54 ;  /* 0x0000003645097221 */ /* 0x000fe20000010000 */
[-CC-:B------:R-:W-:Y:S01]  /*3d90*/  FFMA.FTZ R45, R45, R0.reuse, -R8.reuse ;  /* 0x000000002d2d7223 */ /* 0x180fe20000010808 */
[-CC-:B------:R-:W-:Y:S01]  /*3da0*/  FFMA.FTZ R67, R67, R0.reuse, -R8.reuse ;  /* 0x0000000043437223 */ /* 0x180fe20000010808 */
[-CC-:B------:R-:W-:Y:S01]  /*3db0*/  FFMA.FTZ R49, R49, R0.reuse, -R8.reuse ;  /* 0x0000000031317223 */ /* 0x180fe20000010808 */
[----:B------:R-:W-:Y:S01]  /*3dc0*/  FADD.FTZ R56, R26, R9 ;  /* 0x000000091a387221 */ /* 0x000fe20000010000 */
[-C--:B------:R-:W-:Y:S01]  /*3dd0*/  FFMA.FTZ R71, R71, R0.reuse, -R8 ;  /* 0x0000000047477223 */ /* 0x080fe20000010808 */
[----:B------:R-:W-:Y:S01]  /*3de0*/  FFMA.FTZ R57, R94, R0, -R57 ;  /* 0x000000005e397223 */ /* 0x000fe20000010839 */
[----:B------:R-:W2:Y:S01]  /*3df0*/  MUFU.EX2 R13, R13 ;  /* 0x0000000d000d7308 */ /* 0x000ea20000000800 */
[----:B------:R-:W-:Y:S01]  /*3e00*/  FADD.FTZ R9, R73, R56 ;  /* 0x0000003849097221 */ /* 0x000fe20000010000 */
[----:B0-----:R-:W-:Y:S01]  /*3e10*/  FADD.FTZ R56, R3, R34 ;  /* 0x0000002203387221 */ /* 0x001fe20000010000 */
[----:B------:R-:W-:-:S02]  /*3e20*/  F2FP.BF16.F32.PACK_AB R189, R34, R3 ;  /* 0x0000000322bd723e */ /* 0x000fc400000010ff */
[----:B------:R-:W-:Y:S01]  /*3e30*/  FADD.FTZ R58, R20, R9 ;  /* 0x00000009143a7221 */ /* 0x000fe20000010000 */
[----:B------:R-:W-:Y:S01]  /*3e40*/  FADD.FTZ R9, R191, R56 ;  /* 0x00000038bf097221 */ /* 0x000fe20000010000 */
[----:B------:R-:W-:Y:S01]  /*3e50*/  F2FP.BF16.F32.PACK_AB R178, R81, R36 ;  /* 0x0000002451b2723e */ /* 0x000fe200000010ff */
[----:B------:R-:W0:Y:S01]  /*3e60*/  MUFU.EX2 R46, R35 ;  /* 0x00000023002e7308 */ /* 0x000e220000000800 */
[----:B------:R-:W-:Y:S01]  /*3e70*/  FADD.FTZ R27, R75, R58 ;  /* 0x0000003a4b1b7221 */ /* 0x000fe20000010000 */
[C---:B-1----:R-:W-:Y:S01]  /*3e80*/  FADD.FTZ R58, R42.reuse, R9 ;  /* 0x000000092a3a7221 */ /* 0x042fe20000010000 */
[----:B------:R-:W-:Y:S02]  /*3e90*/  F2FP.BF16.F32.PACK_AB R191, R42, R191 ;  /* 0x000000bf2abf723e */ /* 0x000fe400000010ff */
[----:B------:R-:W-:-:S03]  /*3ea0*/  FADD.FTZ R60, R2, R27 ;  /* 0x0000001b023c7221 */ /* 0x000fc60000010000 */
[----:B------:R-:W1:Y:S01]  /*3eb0*/  MUFU.EX2 R15, R15 ;  /* 0x0000000f000f7308 */ /* 0x000e620000000800 */
[----:B--2---:R-:W-:Y:S01]  /*3ec0*/  FADD.FTZ R9, R13, R58 ;  /* 0x0000003a0d097221 */ /* 0x004fe20000010000 */
[----:B------:R-:W-:-:S04]  /*3ed0*/  FADD.FTZ R27, R77, R60 ;  /* 0x0000003c4d1b7221 */ /* 0x000fc80000010000 */
[----:B------:R-:W-:Y:S02]  /*3ee0*/  FADD.FTZ R60, R32, R27 ;  /* 0x0000001b203c7221 */ /* 0x000fe40000010000 */
[----:B------:R-:W2:Y:S01]  /*3ef0*/  MUFU.EX2 R48, R39 ;  /* 0x0000002700307308 */ /* 0x000ea20000000800 */
[C---:B0-----:R-:W-:Y:S01]  /*3f00*/  FADD.FTZ R58, R46.reuse, R9 ;  /* 0x000000092e3a7221 */ /* 0x041fe20000010000 */
[----:B------:R-:W-:Y:S01]  /*3f10*/  FADD.FTZ R27, R79, R60 ;  /* 0x0000003c4f1b7221 */ /* 0x000fe20000010000 */
[----:B------:R-:W-:-:S03]  /*3f20*/  F2FP.BF16.F32.PACK_AB R185, R46, R13 ;  /* 0x0000000d2eb9723e */ /* 0x000fc600000010ff */
[----:B------:R-:W-:Y:S02]  /*3f30*/  FADD.FTZ R62, R36, R27 ;  /* 0x0000001b243e7221 */ /* 0x000fe40000010000 */
[----:B------:R-:W0:Y:S01]  /*3f40*/  MUFU.EX2 R21, R21 ;  /* 0x0000001500157308 */ /* 0x000e220000000800 */
[----:B-1----:R-:W-:Y:S01]  /*3f50*/  FADD.FTZ R9, R15, R58 ;  /* 0x0000003a0f097221 */ /* 0x002fe20000010000 */
[----:B------:R-:W-:-:S06]  /*3f60*/  FADD.FTZ R27, R81, R62 ;  /* 0x0000003e511b7221 */ /* 0x000fcc0000010000 */
[----:B------:R-:W1:Y:S01]  /*3f70*/  MUFU.EX2 R50, R43 ;  /* 0x0000002b00327308 */ /* 0x000e620000000800 */
[C---:B--2---:R-:W-:Y:S01]  /*3f80*/  FADD.FTZ R60, R48.reuse, R9 ;  /* 0x00000009303c7221 */ /* 0x044fe20000010000 */
[----:B------:R-:W-:Y:S01]  /*3f90*/  F2FP.BF16.F32.PACK_AB R187, R48, R15 ;  /* 0x0000000f30bb723e */ /* 0x000fe200000010ff */
[----:B------:R-:W-:-:S05]  /*3fa0*/  VIADD R15, R16, 0xfffffffe ;  /* 0xfffffffe100f7836 */ /* 0x000fca0000000000 */
[----:B------:R-:W2:Y:S01]  /*3fb0*/  MUFU.EX2 R40, R40 ;  /* 0x0000002800287308 */ /* 0x000ea20000000800 */
[----:B0-----:R-:W-:-:S07]  /*3fc0*/  FADD.FTZ R9, R21, R60 ;  /* 0x0000003c15097221 */ /* 0x001fce0000010000 */
[----:B------:R-:W0:Y:S01]  /*3fd0*/  MUFU.EX2 R25, R25 ;  /* 0x0000001900197308 */ /* 0x000e220000000800 */
[C---:B-1----:R-:W-:Y:S01]  /*3fe0*/  FADD.FTZ R8, R50.reuse, R9 ;  /* 0x0000000932087221 */ /* 0x042fe20000010000 */
[----:B------:R-:W-:-:S06]  /*3ff0*/  F2FP.BF16.F32.PACK_AB R181, R50, R21 ;  /* 0x0000001532b5723e */ /* 0x000fcc00000010ff */
[----:B------:R-:W1:Y:S01]  /*4000*/  MUFU.EX2 R52, R47 ;  /* 0x0000002f00347308 */ /* 0x000e620000000800 */
[----:B--2---:R-:W-:Y:S01]  /*4010*/  FADD.FTZ R14, R40, R27 ;  /* 0x0000001b280e7221 */ /* 0x004fe20000010000 */
[----:B------:R-:W-:-:S03]  /*4020*/  F2FP.BF16.F32.PACK_AB R172, R83, R40 ;  /* 0x0000002853ac723e */ /* 0x000fc600000010ff */
[----:B------:R-:W-:-:S03]  /*4030*/  FADD.FTZ R27, R83, R14 ;  /* 0x0000000e531b7221 */ /* 0x000fc60000010000 */
        /* <DEDUP_REMOVED lines=24> */
[----:B--2---:R-:W-:-:S07]  /*41c0*/  FADD.FTZ R20, R44, R27 ;  /* 0x0000001b2c147221 */ /* 0x004fce0000010000 */
        /* <DEDUP_REMOVED lines=8> */
[C---:B0-----:R-:W-:Y:S01]  /*4250*/  FADD.FTZ R9, R57.reuse, R20 ;  /* 0x0000001439097221 */ /* 0x041fe20000010000 */
[----:B------:R-:W-:-:S06]  /*4260*/  F2FP.BF16.F32.PACK_AB R170, R57, R44 ;  /* 0x0000002c39aa723e */ /* 0x000fcc00000010ff */
[----:B------:R-:W0:Y:S01]  /*4270*/  MUFU.EX2 R2, R67 ;  /* 0x0000004300027308 */ /* 0x000e220000000800 */
[C---:B-1----:R-:W-:Y:S01]  /*4280*/  FADD.FTZ R20, R8.reuse, R3 ;  /* 0x0000000308147221 */ /* 0x042fe20000010000 */
[----:B------:R-:W-:-:S06]  /*4290*/  F2FP.BF16.F32.PACK_AB R175, R8, R41 ;  /* 0x0000002908af723e */ /* 0x000fcc00000010ff */
[----:B------:R-:W1:Y:S01]  /*42a0*/  MUFU.EX2 R49, R49 ;  /* 0x0000003100317308 */ /* 0x000e620000000800 */
[----:B--2---:R-:W-:-:S07]  /*42b0*/  FADD.FTZ R3, R45, R20 ;  /* 0x000000142d037221 */ /* 0x004fce0000010000 */
[----:B------:R-:W2:Y:S01]  /*42c0*/  MUFU.EX2 R14, R71 ;  /* 0x00000047000e7308 */ /* 0x000ea20000000800 */
[C---:B0-----:R-:W-:Y:S01]  /*42d0*/  FADD.FTZ R20, R2.reuse, R3 ;  /* 0x0000000302147221 */ /* 0x041fe20000010000 */
[----:B------:R-:W-:-:S03]  /*42e0*/  F2FP.BF16.F32.PACK_AB R169, R2, R45 ;  /* 0x0000002d02a9723e */ /* 0x000fc600000010ff */
[----:B-1----:R-:W-:-:S04]  /*42f0*/  FADD.FTZ R3, R49, R20 ;  /* 0x0000001431037221 */ /* 0x002fc80000010000 */
[C---:B--2---:R-:W-:Y:S01]  /*4300*/  FADD.FTZ R8, R14.reuse, R3 ;  /* 0x000000030e087221 */ /* 0x044fe20000010000 */
[----:B------:R-:W-:Y:S01]  /*4310*/  F2FP.BF16.F32.PACK_AB R171, R14, R49 ;  /* 0x000000310eab723e */ /* 0x000fe200000010ff */
[----:B------:R-:W-:Y:S06]  /*4320*/  @P1 BRA `(.L_x_994) ;  /* 0x00000000004c1947 */ /* 0x000fec0003800000 */
[----:B------:R-:W-:Y:S01]  /*4330*/  ISETP.LT.AND P1, PT, RZ, UR39, PT ;  /* 0x00000027ff007c0c */ /* 0x000fe2000bf21270 */
[----:B------:R-:W-:-:S12]  /*4340*/  UIADD3 UR7, UR39, -0x1, URZ ;  /* 0xffffffff27077890 */ /* 0x000fd8000fffe03f */
[----:B------:R-:W-:Y:S05]  /*4350*/  @P1 BRA `(.L_x_995) ;  /* 0x0000000000201947 */ /* 0x000fea0003800000 */
[----:B------:R-:W-:Y:S01]  /*4360*/  ULDC UR11, c[0x0][0x9e4] ;  /* 0x00027900000b7ab9 */ /* 0x000fe20000000800 */
[----:B------:R-:W-:Y:S02]  /*4370*/  UIADD3 UR7, -UR39, URZ, URZ ;  /* 0x0000003f27077290 */ /* 0x000fe4000fffe13f */
[----:B------:R-:W-:-:S11]  /*4380*/  UISETP.NE.AND UP0, UPT, UR11, 0x1, UPT ;  /* 0x000000010b00788c */ /* 0x000fd6000bf05270 */
[----:B------:R-:W-:Y:S02]  /*4390*/  @UP0 ULDC.64 UR14, c[0x0][0x9e8] ;  /* 0x00027a00000e0ab9 */ /* 0x000fe40000000a00 */
[----:B------:R-:W-:-:S04]  /*43a0*/  UIMAD.WIDE.U32 UR4, UR7, UR14, URZ ;  /* 0x0000000e070472a5 */ /* 0x000fc8000f8e003f */
[----:B------:R-:W-:-:S04]  /*43b0*/  @UP0 USHF.R.U32.HI UR7, URZ, UR15, UR5 ;  /* 0x0000000f3f070299 */ /* 0x000fc80008011605 */
[----:B------:R-:W-:Y:S01]  /*43c0*/  ULOP3.LUT UR7, URZ, UR7, URZ, 0x33, !UPT ;  /* 0x000000073f077292 */ /* 0x000fe2000f8e333f */
[----:B------:R-:W-:Y:S11]  /*43d0*/  BRA `(.L_x_996) ;  /* 0x0000000000147947 */ /* 0x000ff60003800000 */
.L_x_995:
[----:B------:R-:W-:Y:S02]  /*43e0*/  ULDC UR11, c[0x0][0x9e4] ;  /* 0x00027900000b7ab9 */ /* 0x000fe40000000800 */
[----:B------:R-:W-:-:S11]  /*43f0*/  UISETP.NE.AND UP0, UPT, UR11, 0x1, UPT ;  /* 0x000000010b00788c */ /* 0x000fd6000bf05270 */
[----:B------:R-:W-:Y:S02]  /*4400*/  @UP0 ULDC.64 UR14, c[0x0][0x9e8] ;  /* 0x00027a00000e0ab9 */ /* 0x000fe40000000a00 */
[----:B------:R-:W-:-:S04]  /*4410*/  UIMAD.WIDE.U32 UR4, UR7, UR14, URZ ;  /* 0x0000000e070472a5 */ /* 0x000fc8000f8e003f */
[----:B------:R-:W-:-:S12]  /*4420*/  @UP0 USHF.R.U32.HI UR7, URZ, UR15, UR5 ;  /* 0x0000000f3f070299 */ /* 0x000fd80008011605 */
.L_x_996:
[----:B------:R-:W-:-:S04]  /*4430*/  UIMAD UR7, UR7, UR11, UR11 ;  /* 0x0000000b070772a4 */ /* 0x000fc8000f8e020b */
[----:B------:R-:W-:-:S04]  /*4440*/  UISETP.LT.AND UP0, UPT, UR6, UR7, UPT ;  /* 0x000000070600728c */ /* 0x000fc8000bf01270 */
[----:B------:R-:W-:-:S12]  /*4450*/  USEL UR6, UR6, UR7, UP0 ;  /* 0x0000000706067287 */ /* 0x000fd80008000000 */
.L_x_994:
[----:B------:R-:W-:Y:S01]  /*4460*/  R2UR UR7, R22 ;  /* 0x00000000160772ca */ /* 0x000fe200000e0000 */
[----:B------:R-:W-:Y:S01]  /*4470*/  UIMAD.WIDE UR4, UR6, 0x2aaaaaab, URZ ;  /* 0x2aaaaaab060478a5 */ /* 0x000fe2000f8e023f */
[----:B------:R-:W-:Y:S01]  /*4480*/  IMAD.MOV.U32 R3, RZ, RZ, 0x3f800000 ;  /* 0x3f800000ff037424 */ /* 0x000fe200078e00ff */
[----:B------:R-:W-:Y:S01]  /*4490*/  CS2R R118, SRZ ;  /* 0x0000000000767805 */ /* 0x000fe2000001ff00 */
[----:B------:R-:W-:Y:S01]  /*44a0*/  UMOV UR6, URZ ;  /* 0x0000003f00067c82 */ /* 0x000fe20008000000 */
[----:B------:R-:W-:Y:S01]  /*44b0*/  USHF.R.U32.HI UR4, URZ, 0x1f, UR5 ;  /* 0x0000001f3f047899 */ /* 0x000fe20008011605 */
[----:B------:R-:W-:Y:S01]  /*44c0*/  IMAD.MOV.U32 R2, RZ, RZ, 0x3f800000 ;  /* 0x3f800000ff027424 */ /* 0x000fe200078e00ff */
[----:B------:R-:W-:Y:S02]  /*44d0*/  CS2R R116, SRZ ;  /* 0x0000000000747805 */ /* 0x000fe4000001ff00 */
[----:B------:R-:W-:Y:S01]  /*44e0*/  CS2R R114, SRZ ;  /* 0x0000000000727805 */ /* 0x000fe2000001ff00 */
[----:B------:R-:W-:Y:S01]  /*44f0*/  ULEA.HI.SX32 UR4, UR5, UR4, 0x1c ;  /* 0x0000000405047291 */ /* 0x000fe2000f8fe23f */
[----:B------:R-:W-:-:S02]  /*4500*/  CS2R R112, SRZ ;  /* 0x0000000000707805 */ /* 0x000fc4000001ff00 */
[----:B------:R-:W-:Y:S02]  /*4510*/  CS2R R110, SRZ ;  /* 0x00000000006e7805 */ /* 0x000fe4000001ff00 */
[----:B------:R-:W-:Y:S01]  /*4520*/  CS2R R108, SRZ ;  /* 0x00000000006c7805 */ /* 0x000fe2000001ff00 */
[----:B------:R-:W-:Y:S01]  /*4530*/  UISETP.LT.AND UP0, UPT, UR7, UR4, UPT ;  /* 0x000000040700728c */ /* 0x000fe2000bf01270 */
[----:B------:R-:W-:Y:S02]  /*4540*/  CS2R R106, SRZ ;  /* 0x00000000006a7805 */ /* 0x000fe4000001ff00 */
[----:B------:R-:W-:Y:S02]  /*4550*/  CS2R R104, SRZ ;  /* 0x0000000000687805 */ /* 0x000fe4000001ff00 */
[----:B------:R-:W-:Y:S01]  /*4560*/  CS2R R102, SRZ ;  /* 0x0000000000667805 */ /* 0x000fe2000001ff00 */
[----:B------:R-:W-:Y:S01]  /*4570*/  USEL UR60, UR7, UR4, !UP0 ;  /* 0x00000004073c7287 */ /* 0x000fe2000c000000 */
[----:B------:R-:W-:-:S02]  /*4580*/  CS2R R100, SRZ ;  /* 0x0000000000647805 */ /* 0x000fc4000001ff00 */
[----:B------:R-:W-:Y:S01]  /*4590*/  CS2R R98, SRZ ;  /* 0x0000000000627805 */ /* 0x000fe2000001ff00 */
[----:B------:R-:W-:Y:S01]  /*45a0*/  UMOV UR4, URZ ;  /* 0x0000003f00047c82 */ /* 0x000fe20008000000 */
[----:B------:R-:W-:Y:S02]  /*45b0*/  CS2R R96, SRZ ;  /* 0x0000000000607805 */ /* 0x000fe4000001ff00 */
[----:B------:R-:W-:Y:S02]  /*45c0*/  CS2R R94, SRZ ;  /* 0x00000000005e7805 */ /* 0x000fe4000001ff00 */
[----:B------:R-:W-:Y:S02]  /*45d0*/  ISETP.GE.AND P1, PT, R15, UR60, PT ;  /* 0x0000003c0f007c0c */ /* 0x000fe4000bf26270 */
        /* <DEDUP_REMOVED lines=35> */
[----:B------:R-:W-:Y:S06]  /*4810*/  @!P1 BRA `(.L_x_997) ;  /* 0x0000003000709947 */ /* 0x000fec0003800000 */
[----:B------:R-:W-:Y:S01]  /*4820*/  IMAD.MOV.U32 R14, RZ, RZ, R4 ;  /* 0x000000ffff0e7224 */ /* 0x000fe200078e0004 */
[----:B------:R-:W-:Y:S01]  /*4830*/  UMOV UR5, URZ ;  /* 0x0000003f00057c82 */ /* 0x000fe20008000000 */
[----:B------:R-:W-:Y:S01]  /*4840*/  IMAD.MOV.U32 R13, RZ, RZ, R5 ;  /* 0x000000ffff0d7224 */ /* 0x000fe200078e0005 */
[----:B------:R-:W-:Y:S01]  /*4850*/  UMOV UR7, URZ ;  /* 0x0000003f00077c82 */ /* 0x000fe20008000000 */
[----:B------:R-:W-:Y:S02]  /*4860*/  IMAD.MOV.U32 R3, RZ, RZ, 0x3f800000 ;  /* 0x3f800000ff037424 */ /* 0x000fe400078e00ff */
[----:B------:R-:W-:-:S07]  /*4870*/  IMAD.MOV.U32 R119, RZ, RZ, RZ ;  /* 0x000000ffff777224 */ /* 0x000fce00078e00ff */
.L_x_1016:
[----:B------:R-:W-:-:S04]  /*4880*/  UISETP.NE.AND UP0, UPT, UR7, 0x1, UPT ;  /* 0x000000010700788c */ /* 0x000fc8000bf05270 */
[----:B------:R-:W-:-:S04]  /*4890*/  USEL UR6, URZ, 0x1, UP0 ;  /* 0x000000013f067887 */ /* 0x000fc80008000000 */
[----:B------:R-:W-:Y:S01]  /*48a0*/  ULOP3.LUT UR6, UR5, UR6, URZ, 0x3c, !UPT ;  /* 0x0000000605067292 */ /* 0x000fe2000f8e3c3f */
[----:B------:R-:W-:Y:S11]  /*48b0*/  @!P0 BRA `(.L_x_998) ;  /* 0x0000000000048947 */ /* 0x000ff60003800000 */
[----:B------:R-:W-:Y:S01]  /*48c0*/  BPT.TRAP 0x1 ;  /* 0x000000040000795c */ /* 0x000fe20000300000 */
.L_x_998:
[----:B------:R-:W-:Y:S01]  /*48d0*/  UIADD3 UR4, UR7, 0x1, URZ ;  /* 0x0000000107047890 */ /* 0x000fe2000fffe03f */
[----:B------:R-:W-:-:S03]  /*48e0*/  IMAD.U32 R0, RZ, RZ, UR6 ;  /* 0x00000006ff007e24 */ /* 0x000fc6000f8e00ff */
[----:B------:R-:W-:Y:S02]  /*48f0*/  UISETP.NE.AND UP0, UPT, UR4, 0x2, UPT ;  /* 0x000000020400788c */ /* 0x000fe4000bf05270 */
[----:B------:R-:W-:Y:S02]  /*4900*/  SHF.L.U32 R0, R0, 0x1f, RZ ;  /* 0x0000001f00007819 */ /* 0x000fe400000006ff */
[----:B------:R-:W-:-:S04]  /*4910*/  USEL UR4, UR4, URZ, UP0 ;  /* 0x0000003f04047287 */ /* 0x000fc80008000000 */
[----:B------:R-:W-:-:S09]  /*4920*/  ULEA UR39, UR4, UR38, 0x3 ;  /* 0x0000002604277291 */ /* 0x000fd2000f8e183f */
[----:B------:R0:W1:Y:S01]  /*4930*/  SYNCS.PHASECHK.TRANS64.TRYWAIT P1, [UR39+0x30830], R0 ;  /* 0x03083000ff0075a7 */ /* 0x0000620008020167 */
[----:B------:R-:W-:Y:S05]  /*4940*/  @!P0 BRA `(.L_x_999) ;  /* 0x0000000000048947 */ /* 0x000fea0003800000 */
[----:B------:R-:W-:Y:S01]  /*4950*/  BPT.TRAP 0x1 ;  /* 0x000000040000795c */ /* 0x000fe20000300000 */
.L_x_999:
[----:B-1----:R-:W-:Y:S05]  /*4960*/  @P1 BRA `(.L_x_1000) ;  /* 0x0000000000081947 */ /* 0x002fea0003800000 */
[----:B------:R-:W1:Y:S02]  /*4970*/  SYNCS.PHASECHK.TRANS64.TRYWAIT P1, [UR39+0x30830], R0 ;  /* 0x03083000ff0075a7 */ /* 0x000e640008020167 */
[----:B-1----:R-:W-:Y:S05]  /*4980*/  @!P1 BRA `(.L_x_1001) ;  /* 0x000000f4000c9947 */ /* 0x002fea0003800000 */
.L_x_1000:
        /* <DEDUP_REMOVED lines=120> */
[-C--:B------:R-:W-:Y:S01]  /*5110*/  FMUL.FTZ R107, R107, R3.reuse ;  /* 0x000000036b6b7220 */ /* 0x080fe20000410000 */
[-C--:B------:R-:W-:Y:S01]  /*5120*/  FMUL.FTZ R110, R110, R3.reuse ;  /* 0x000000036e6e7220 */ /* 0x080fe20000410000 */
[-C--:B------:R-:W-:Y:S01]  /*5130*/  FMUL.FTZ R111, R111, R3.reuse ;  /* 0x000000036f6f7220 */ /* 0x080fe20000410000 */
[-C--:B------:R-:W-:Y:S01]  /*5140*/  FMUL.FTZ R114, R114, R3.reuse ;  /* 0x0000000372727220 */ /* 0x080fe20000410000 */
[----:B------:R-:W-:Y:S01]  /*5150*/  HGMMA.64x96x16.F32.BF16 R120, gdesc[UR8], R120, gsb0 ;  /* 0x01600000087879f0 */ /* 0x000fe20008001878 */
[-C--:B------:R-:W-:Y:S01]  /*5160*/  FMUL.FTZ R115, R115, R3.reuse ;  /* 0x0000000373737220 */ /* 0x080fe20000410000 */
[-C--:B------:R-:W-:Y:S01]  /*5170*/  FMUL.FTZ R118, R118, R3.reuse ;  /* 0x0000000376767220 */ /* 0x080fe20000410000 */
[----:B------:R-:W-:Y:S01]  /*5180*/  FMUL.FTZ R119, R119, R3 ;  /* 0x0000000377777220 */ /* 0x000fe20000410000 */
        /* <DEDUP_REMOVED lines=33> */
.L_x_1002:
[----:B------:R-:W-:Y:S01]  /*53a0*/  ULEA UR14, UR7, UR38, 0x3 ;  /* 0x00000026070e7291 */ /* 0x000fe2000f8e183f */
[----:B01----:R-:W-:-:S05]  /*53b0*/  IMAD.U32 R0, RZ, RZ, UR5 ;  /* 0x00000005ff007e24 */ /* 0x003fca000f8e00ff */
[----:B------:R-:W-:-:S04]  /*53c0*/  SHF.L.U32 R0, R0, 0x1f, RZ ;  /* 0x0000001f00007819 */ /* 0x000fc800000006ff */
[----:B------:R0:W1:Y:S01]  /*53d0*/  SYNCS.PHASECHK.TRANS64.TRYWAIT P1, [UR14+0x30850], R0 ;  /* 0x03085000ff0075a7 */ /* 0x000062000802014e */
[----:B------:R-:W-:Y:S05]  /*53e0*/  @!P0 BRA `(.L_x_1003) ;  /* 0x0000000000048947 */ /* 0x000fea0003800000 */
[----:B------:R-:W-:Y:S01]  /*53f0*/  BPT.TRAP 0x1 ;  /* 0x000000040000795c */ /* 0x000fe20000300000 */
.L_x_1003:
[----:B-1----:R-:W-:Y:S05]  /*5400*/  @P1 BRA `(.L_x_1004) ;  /* 0x0000000000081947 */ /* 0x002fea0003800000 */
[----:B------:R-:W1:Y:S02]  /*5410*/  SYNCS.PHASECHK.TRANS64.TRYWAIT P1, [UR14+0x30850], R0 ;  /* 0x03085000ff0075a7 */ /* 0x000e64000802014e */
[----:B-1----:R-:W-:Y:S05]  /*5420*/  @!P1 BRA `(.L_x_1005) ;  /* 0x000000e8007c9947 */ /* 0x002fea0003800000 */
.L_x_1004:
[----:B------:R-:W-:Y:S01]  /*5430*/  UIADD3 UR5, UR38, 0x400, URZ ;  /* 0x0000040026057890 */ /* 0x000fe2000fffe03f */
[----:B------:R-:W-:Y:S01]  /*5440*/  WARPGROUP.ARRIVE ;  /* 0x00000000000079c5 */ /* 0x000fe20000000000 */
[----:B------:R-:W-:Y:S02]  /*5450*/  UMOV UR11, 0x40000040 ;  /* 0x40000040000b7882 */ /* 0x000fe40000000000 */
[----:B------:R-:W-:-:S04]  /*5460*/  USHF.R.U32.HI UR5, URZ, 0x4, UR5 ;  /* 0x000000043f057899 */ /* 0x000fc80008011605 */
[----:B------:R-:W-:-:S04]  /*5470*/  ULOP3.LUT UR5, UR5, 0x3fff, URZ, 0xc0, !UPT ;  /* 0x00003fff05057892 */ /* 0x000fc8000f8ec03f */
[----:B------:R-:W-:-:S04]  /*5480*/  ULOP3.LUT UR5, UR5, 0x3000000, URZ, 0xfc, !UPT ;  /* 0x0300000005057892 */ /* 0x000fc8000f8efc3f */
[----:B------:R-:W-:-:S07]  /*5490*/  UIMAD UR5, UR7, 0x900, UR5 ;  /* 0x00000900070578a4 */ /* 0x000fce000f8e0205 */
        /* <DEDUP_REMOVED lines=30> */
.L_x_1006:
[----:B------:R-:W-:Y:S01]  /*5680*/  R2UR UR10, R19 ;  /* 0x00000000130a72ca */ /* 0x000fe200000e0000 */
[----:B01----:R-:W-:Y:S01]  /*5690*/  IMAD.MOV.U32 R0, RZ, RZ, R10 ;  /* 0x000000ffff007224 */ /* 0x003fe200078e000a */
[----:B------:R-:W-:Y:S01]  /*56a0*/  R2UR UR5, R18 ;  /* 0x00000000120572ca */ /* 0x000fe200000e0000 */
[----:B------:R-:W-:Y:S01]  /*56b0*/  IMAD R174, R15, -0x60, RZ ;  /* 0xffffffa00fae7824 */ /* 0x000fe200078e02ff */
[----:B------:R-:W-:Y:S01]  /*56c0*/  R2UR UR7, R12 ;  /* 0x000000000c0772ca */ /* 0x000fe200000e0000 */
[----:B------:R-:W-:Y:S01]  /*56d0*/  UIADD3 UR39, UR39, 0x30840, URZ ;  /* 0x0003084027277890 */ /* 0x000fe2000fffe03f */
[----:B------:R-:W-:-:S07]  /*56e0*/  ULDC UR11, c[0x0][0x2f0] ;  /* 0x0000bc00000b7ab9 */ /* 0x000fce0000000800 */
[----:B------:R-:W-:Y:S01]  /*56f0*/  UISETP.NE.AND UP1, UPT, UR10, URZ, UPT ;  /* 0x0000003f0a00728c */ /* 0x000fe2000bf25270 */
[----:B------:R-:W0:Y:S01]  /*5700*/  S2UR UR10, SR_CgaCtaId ;  /* 0x00000000000a79c3 */ /* 0x000e220000008800 */
[----:B------:R-:W-:-:S04]  /*5710*/  UISETP.NE.AND UP0, UPT, UR5, URZ, UPT ;  /* 0x0000003f0500728c */ /* 0x000fc8000bf05270 */
[----:B------:R-:W-:Y:S02]  /*5720*/  PLOP3.LUT P1, PT, PT, PT, UP1, 0x80, 0x0 ;  /* 0x000000000000781c */ /* 0x000fe40003f2f018 */
[----:B------:R-:W-:-:S03]  /*5730*/  PLOP3.LUT P2, PT, PT, PT, UP1, 0x80, 0x0 ;  /* 0x000000000000781c */ /* 0x000fc60003f4f018 */
[----:B------:R-:W-:-:S08]  /*5740*/  @UP1 ULDC UR5, c[0x0][0x44c] ;  /* 0x0001130000051ab9 */ /* 0x000fd00000000800 */
[----:B------:R-:W-:Y:S01]  /*5750*/  @P1 IMAD.HI.U32 R2, R10, UR5, RZ ;  /* 0x000000050a021c27 */ /* 0x000fe2000f8e00ff */
[----:B------:R-:W-:Y:S01]  /*5760*/  @UP1 ULDC UR5, c[0x0][0x450] ;  /* 0x0001140000051ab9 */ /* 0x000fe20000000800 */
[----:B------:R-:W-:-:S03]  /*5770*/  PLOP3.LUT P1, PT, PT, PT, UP0, 0x40, 0x0 ;  /* 0x000000000000781c */ /* 0x000fc60003f2e808 */
[----:B------:R-:W-:Y:S01]  /*5780*/  @P2 SHF.R.U32.HI R0, RZ, UR5, R2 ;  /* 0x00000005ff002c19 */ /* 0x000fe20008011602 */
[----:B------:R-:W-:Y:S01]  /*5790*/  VIADD R2, R174, 0x1 ;  /* 0x00000001ae027836 */ /* 0x000fe20000000000 */
[----:B0-----:R-:W-:-:S03]  /*57a0*/  UPRMT UR39, UR10, 0x654, UR39 ;  /* 0x000006540a277896 */ /* 0x001fc60008000027 */
[----:B------:R-:W0:Y:S01]  /*57b0*/  SHFL.IDX PT, R20, R0, RZ, 0x1c1f ;  /* 0x001c1fff00147589 */ /* 0x000e2200000e0000 */
[----:B------:R-:W-:Y:S01]  /*57c0*/  IMAD R2, R11, -0x2, R2 ;  /* 0xfffffffe0b027824 */ /* 0x000fe200078e0202 */
[----:B------:R-:W-:-:S03]  /*57d0*/  ULDC UR10, c[0x0][0x288] ;  /* 0x0000a200000a7ab9 */ /* 0x000fc60000000800 */
[----:B------:R-:W-:Y:S01]  /*57e0*/  IMAD R3, R17, UR11, R2 ;  /* 0x0000000b11037c24 */ /* 0x000fe2000f8e0202 */
[----:B------:R-:W-:Y:S01]  /*57f0*/  ULDC UR11, c[0x0][0x9e0] ;  /* 0x00027800000b7ab9 */ /* 0x000fe20000000800 */
[----:B------:R-:W-:Y:S01]  /*5800*/  SYNCS.ARRIVE.TRANS64.RED.A1T0 RZ, [UR39], RZ ;  /* 0x000000ffffff79a7 */ /* 0x000fe20008100427 */
[----:B------:R-:W-:Y:S02]  /*5810*/  VIADD R170, R2, 0xffffffff ;  /* 0xffffffff02aa7836 */ /* 0x000fe40000000000 */
[----:B------:R-:W-:-:S04]  /*5820*/  VIADD R3, R3, -UR10 ;  /* 0x8000000a03037c36 */ /* 0x000fc80008000000 */
[C---:B------:R-:W-:Y:S02]  /*5830*/  VIADD R5, R3.reuse, UR11 ;  /* 0x0000000b03057c36 */ /* 0x040fe40008000000 */
[----:B------:R-:W-:Y:S02]  /*5840*/  VIADD R168, R3, UR7 ;  /* 0x0000000703a87c36 */ /* 0x000fe40008000000 */
[--C-:B0-----:R-:W-:Y:S02]  /*5850*/  IMAD.IADD R2, R5, 0x1, R20.reuse ;  /* 0x0000000105027824 */ /* 0x101fe400078e0214 */
[----:B------:R-:W-:Y:S01]  /*5860*/  IMAD.IADD R4, R168, 0x1, R20 ;  /* 0x00000001a8047824 */ /* 0x000fe200078e0214 */
[----:B------:R-:W-:Y:S06]  /*5870*/  @P1 BRA `(.L_x_1007) ;  /* 0x0000000000641947 */ /* 0x000fec0003800000 */
[----:B------:R-:W-:Y:S01]  /*5880*/  ULDC UR5, c[0x0][0x2f0] ;  /* 0x0000bc0000057ab9 */ /* 0x000fe20000000800 */
[----:B------:R-:W-:Y:S01]  /*5890*/  BSSY B0, `(.L_x_1008) ;  /* 0x0000014000007945 */ /* 0x000fe20003800000 */
[----:B------:R-:W-:-:S04]  /*58a0*/  IMAD R3, R17, UR5, R20 ;  /* 0x0000000511037c24 */ /* 0x000fc8000f8e0214 */
[----:B------:R-:W-:-:S05]  /*58b0*/  VIADD R3, R3, -UR10 ;  /* 0x8000000a03037c36 */ /* 0x000fca0008000000 */
        /* <DEDUP_REMOVED lines=11> */
.L_x_1009:
[----:B------:R-:W-:Y:S02]  /*5970*/  ULDC UR5, c[0x0][0x9e4] ;  /* 0x0002790000057ab9 */ /* 0x000fe40000000800 */
[----:B------:R-:W-:-:S05]  /*5980*/  IMAD.U32 R21, RZ, RZ, UR5 ;  /* 0x00000005ff157e24 */ /* 0x000fca000f8e00ff */
[----:B------:R-:W-:-:S13]  /*5990*/  ISETP.NE.AND P1, PT, R21, 0x1, PT ;  /* 0x000000011500780c */ /* 0x000fda0003f25270 */
[----:B------:R-:W0:Y:S02]  /*59a0*/  @P1 LDC.64 R172, c[0x0][0x9e8] ;  /* 0x00027a00ffac1b82 */ /* 0x000e240000000a00 */
[----:B0-----:R-:W-:-:S05]  /*59b0*/  @P1 IMAD.HI.U32 R20, R3, R172, RZ ;  /* 0x000000ac03141227 */ /* 0x001fca00078e00ff */
[----:B------:R-:W-:-:S07]  /*59c0*/  @P1 SHF.R.U32.HI R3, RZ, R173, R20 ;  /* 0x000000adff031219 */ /* 0x000fce0000011614 */
.L_x_1010:
[----:B------:R-:W-:Y:S05]  /*59d0*/  BSYNC B0 ;  /* 0x0000000000007941 */ /* 0x000fea0003800000 */
.L_x_1008:
[----:B------:R-:W-:-:S05]  /*59e0*/  IMAD R3, R3, R21, R170 ;  /* 0x0000001503037224 */ /* 0x000fca00078e02aa */
[----:B------:R-:W-:Y:S02]  /*59f0*/  VIADDMNMX R2, R3, R21, R2, PT ;  /* 0x0000001503027246 */ /* 0x000fe40003800102 */
[----:B------:R-:W-:-:S07]  /*5a00*/  VIMNMX R4, R4, R3, !PT ;  /* 0x0000000304047248 */ /* 0x000fce0007fe0100 */
.L_x_1007:
[C---:B------:R-:W-:Y:S01]  /*5a10*/  ISETP.GE.AND P6, PT, R174.reuse, 0xa, PT ;  /* 0x0000000aae00780c */ /* 0x040fe20003fc6270 */
[----:B------:R-:W0:Y:S01]  /*5a20*/  SHFL.IDX PT, R0, R0, 0x1, 0x1c1f ;  /* 0x003c1f0000007f89 */ /* 0x000e2200000e0000 */
[C---:B------:R-:W-:Y:S02]  /*5a30*/  ISETP.GE.AND P1, PT, R174.reuse, 0x2, PT ;  /* 0x00000002ae00780c */ /* 0x040fe40003f26270 */
[C---:B------:R-:W-:Y:S02]  /*5a40*/  ISETP.GE.AND P2, PT, R174.reuse, 0x9, PT ;  /* 0x00000009ae00780c */ /* 0x040fe40003f46270 */
[----:B------:R-:W-:Y:S02]  /*5a50*/  ISETP.GE.AND P5, PT, R174, 0x11, PT ;  /* 0x00000011ae00780c */ /* 0x000fe40003fa6270 */
[----:B------:R-:W-:Y:S02]  /*5a60*/  LOP3.LUT R16, R16, 0xfffffffb, RZ, 0xc0, !PT ;  /* 0xfffffffb10107812 */ /* 0x000fe400078ec0ff */
[----:B------:R-:W-:-:S02]  /*5a70*/  ISETP.GT.AND P4, PT, R4, 0x1, !P1 ;  /* 0x000000010400780c */ /* 0x000fc40004f84270 */
[----:B------:R-:W-:Y:S02]  /*5a80*/  ISETP.GT.AND P3, PT, R4, 0x8, !P2 ;  /* 0x000000080400780c */ /* 0x000fe40005764270 */
[----:B------:R-:W-:Y:S02]  /*5a90*/  @P6 LOP3.LUT R16, R16, 0x4, RZ, 0xfc, !PT ;  /* 0x0000000410106812 */ /* 0x000fe400078efcff */
[C---:B------:R-:W-:Y:S02]  /*5aa0*/  ISETP.LT.OR P4, PT, R2.reuse, 0x2, P4 ;  /* 0x000000020200780c */ /* 0x040fe40002781670 */
[----:B------:R-:W-:Y:S02]  /*5ab0*/  ISETP.LT.OR P3, PT, R2, 0x9, P3 ;  /* 0x000000090200780c */ /* 0x000fe40001f61670 */
[----:B------:R-:W-:Y:S02]  /*5ac0*/  LOP3.LUT R16, R16, 0xfffffff7, RZ, 0xc0, !PT ;  /* 0xfffffff710107812 */ /* 0x000fe400078ec0ff */
[----:B------:R-:W-:-:S02]  /*5ad0*/  FSEL R203, R121, -INF , !P4 ;  /* 0xff80000079cb7808 */ /* 0x000fc40006000000 */
[----:B------:R-:W-:Y:S02]  /*5ae0*/  FSEL R171, R124, -INF , !P3 ;  /* 0xff8000007cab7808 */ /* 0x000fe40005800000 */
[----:B------:R-:W-:Y:S02]  /*5af0*/  ISETP.GT.AND P4, PT, R4, 0x9, !P6 ;  /* 0x000000090400780c */ /* 0x000fe40007784270 */
[----:B------:R-:W-:Y:S02]  /*5b00*/  @P5 LOP3.LUT R16, R16, 0x8, RZ, 0xfc, !PT ;  /* 0x0000000810105812 */ /* 0x000fe400078efcff */
[----:B------:R-:W-:Y:S02]  /*5b10*/  ISETP.GT.AND P3, PT, R4, 0x10, !P5 ;  /* 0x000000100400780c */ /* 0x000fe40006f64270 */
[----:B------:R-:W-:Y:S02]  /*5b20*/  ISETP.GE.AND P5, PT, R174, 0x12, PT ;  /* 0x00000012ae00780c */ /* 0x000fe40003fa6270 */
[----:B------:R-:W-:-:S02]  /*5b30*/  ISETP.LT.OR P4, PT, R2, 0xa, P4 ;  /* 0x0000000a0200780c */ /* 0x000fc40002781670 */
[----:B------:R-:W-:Y:S02]  /*5b40*/  ISETP.LT.OR P3, PT, R2, 0x11, P3 ;  /* 0x000000110200780c */ /* 0x000fe40001f61670 */
[----:B------:R-:W-:Y:S02]  /*5b50*/  FSEL R173, R125, -INF , !P4 ;  /* 0xff8000007dad7808 */ /* 0x000fe40006000000 */
[----:B------:R-:W-:Y:S02]  /*5b60*/  ISETP.GE.AND P4, PT, R174, 0x19, PT ;  /* 0x00000019ae00780c */ /* 0x000fe40003f86270 */
[----:B------:R-:W-:Y:S02]  /*5b70*/  LOP3.LUT R16, R16, 0xffffffef, RZ, 0xc0, !PT ;  /* 0xffffffef10107812 */ /* 0x000fe400078ec0ff */
[----:B------:R-:W-:Y:S02]  /*5b80*/  FSEL R175, R128, -INF , !P3 ;  /* 0xff80000080af7808 */ /* 0x000fe40005800000 */
[----:B------:R-:W-:-:S02]  /*5b90*/  ISETP.GT.AND P3, PT, R4, 0x11, !P5 ;  /* 0x000000110400780c */ /* 0x000fc40006f64270 */
[----:B------:R-:W-:Y:S02]  /*5ba0*/  @P5 LOP3.LUT R16, R16, 0x10, RZ, 0xfc, !PT ;  /* 0x0000001010105812 */ /* 0x000fe400078efcff */
[----:B------:R-:W-:Y:S02]  /*5bb0*/  ISETP.LT.OR P3, PT, R2, 0x12, P3 ;  /* 0x000000120200780c */ /* 0x000fe40001f61670 */
[----:B------:R-:W-:Y:S02]  /*5bc0*/  LOP3.LUT R16, R16, 0xfffbffff, RZ, 0xc0, !PT ;  /* 0xfffbffff10107812 */ /* 0x000fe400078ec0ff */
[----:B------:R-:W-:Y:S02]  /*5bd0*/  FSEL R177, R129, -INF , !P3 ;  /* 0xff80000081b17808 */ /* 0x000fe40005800000 */
[----:B------:R-:W-:Y:S02]  /*5be0*/  @P4 LOP3.LUT R16, R16, 0x40000, RZ, 0xfc, !PT ;  /* 0x0004000010104812 */ /* 0x000fe400078efcff */
[----:B------:R-:W-:-:S02]  /*5bf0*/  ISETP.GT.AND P3, PT, R4, 0x18, !P4 ;  /* 0x000000180400780c */ /* 0x000fc40006764270 */
[----:B------:R-:W-:Y:S02]  /*5c00*/  ISETP.GE.AND P4, PT, R174, 0x1a, PT ;  /* 0x0000001aae00780c */ /* 0x000fe40003f86270 */
[----:B------:R-:W-:Y:S02]  /*5c10*/  ISETP.LT.OR P3, PT, R2, 0x19, P3 ;  /* 0x000000190200780c */ /* 0x000fe40001f61670 */
[----:B------:R-:W-:Y:S02]  /*5c20*/  LOP3.LUT R16, R16, 0xfffdffff, RZ, 0xc0, !PT ;  /* 0xfffdffff10107812 */ /* 0x000fe400078ec0ff */
[----:B------:R-:W-:Y:S02]  /*5c30*/  FSEL R179, R132, -INF , !P3 ;  /* 0xff80000084b37808 */ /* 0x000fe40005800000 */
[----:B------:R-:W-:Y:S02]  /*5c40*/  ISETP.GT.AND P3, PT, R4, 0x19, !P4 ;  /* 0x000000190400780c */ /* 0x000fe40006764270 */
[----:B------:R-:W-:-:S02]  /*5c50*/  R2UR UR5, R18 ;  /* 0x00000000120572ca */ /* 0x000fc400000e0000 */
[----:B------:R-:W-:Y:S02]  /*5c60*/  ISETP.LT.OR P3, PT, R2, 0x1a, P3 ;  /* 0x0000001a0200780c */ /* 0x000fe40001f61670 */
[----:B------:R-:W-:Y:S02]  /*5c70*/  @P4 LOP3.LUT R16, R16, 0x20000, RZ, 0xfc, !PT ;  /* 0x0002000010104812 */ /* 0x000fe400078efcff */
[----:B------:R-:W-:Y:S02]  /*5c80*/  ISETP.GE.AND P4, PT, R174, 0x21, PT ;  /* 0x00000021ae00780c */ /* 0x000fe40003f86270 */
[----:B------:R-:W-:Y:S02]  /*5c90*/  LOP3.LUT R16, R16, 0xfffeffff, RZ, 0xc0, !PT ;  /* 0xfffeffff10107812 */ /* 0x000fe400078ec0ff */
[----:B------:R-:W-:Y:S02]  /*5ca0*/  FSEL R181, R133, -INF , !P3 ;  /* 0xff80000085b57808 */ /* 0x000fe40005800000 */
[----:B------:R-:W-:Y:S01]  /*5cb0*/  ISETP.GT.AND P3, PT, R4, 0x20, !P4 ;  /* 0x000000200400780c */ /* 0x000fe20006764270 */
[----:B------:R-:W-:-:S03]  /*5cc0*/  UISETP.NE.AND UP0, UPT, UR5, URZ, UPT ;  /* 0x0000003f0500728c */ /* 0x000fc6000bf05270 */
[----:B------:R-:W-:-:S03]  /*5cd0*/  ISETP.LT.OR P3, PT, R2, 0x21, P3 ;  /* 0x000000210200780c */ /* 0x000fc60001f61670 */
[----:B------:R-:W-:Y:S02]  /*5ce0*/  @P4 LOP3.LUT R16, R16, 0x10000, RZ, 0xfc, !PT ;  /* 0x0001000010104812 */ /* 0x000fe400078efcff */
[----:B------:R-:W-:Y:S02]  /*5cf0*/  ISETP.GE.AND P4, PT, R174, 0x22, PT ;  /* 0x00000022ae00780c */ /* 0x000fe40003f86270 */
[----:B------:R-:W-:Y:S02]  /*5d00*/  LOP3.LUT R16, R16, 0xffff7fff, RZ, 0xc0, !PT ;  /* 0xffff7fff10107812 */ /* 0x000fe400078ec0ff */
[----:B------:R-:W-:Y:S02]  /*5d10*/  FSEL R183, R136, -INF , !P3 ;  /* 0xff80000088b77808 */ /* 0x000fe40005800000 */
[----:B------:R-:W-:-:S04]  /*5d20*/  ISETP.GT.AND P3, PT, R4, 0x21, !P4 ;  /* 0x000000210400780c */ /* 0x000fc80006764270 */
        /* <DEDUP_REMOVED lines=51> */
[----:B------:R-:W-:Y:S02]  /*6060*/  FSEL R153, R153, -INF , !P3 ;  /* 0xff80000099997808 */ /* 0x000fe40005800000 */
[----:B------:R-:W-:Y:S02]  /*6070*/  LOP3.LUT R16, R16, 0xffffffbf, RZ, 0xc0, !PT ;  /* 0xffffffbf10107812 */ /* 0x000fe400078ec0ff */
[----:B------:R-:W-:-:S04]  /*6080*/  ISETP.GT.AND P3, PT, R4, 0x48, !P4 ;  /* 0x000000480400780c */ /* 0x000fc80006764270 */
[----:B------:R-:W-:-:S03]  /*6090*/  ISETP.LT.OR P3, PT, R2, 0x49, P3 ;  /* 0x000000490200780c */ /* 0x000fc60001f61670 */
[----:B------:R-:W-:Y:S02]  /*60a0*/  @P4 LOP3.LUT R16, R16, 0x40, RZ, 0xfc, !PT ;  /* 0x0000004010104812 */ /* 0x000fe400078efcff */
[----:B------:R-:W-:Y:S02]  /*60b0*/  ISETP.GE.AND P4, PT, R174, 0x4a, PT ;  /* 0x0000004aae00780c */ /* 0x000fe40003f86270 */
[----:B------:R-:W-:Y:S02]  /*60c0*/  FSEL R3, R156, -INF , !P3 ;  /* 0xff8000009c037808 */ /* 0x000fe40005800000 */
[----:B------:R-:W-:Y:S02]  /*60d0*/  ISETP.GT.AND P3, PT, R4, 0x49, !P4 ;  /* 0x000000490400780c */ /* 0x000fe40006764270 */
[----:B------:R-:W-:Y:S02]  /*60e0*/  LOP3.LUT R16, R16, 0xffffffdf, RZ, 0xc0, !PT ;  /* 0xffffffdf10107812 */ /* 0x000fe400078ec0ff */
[----:B------:R-:W-:-:S04]  /*60f0*/  ISETP.LT.OR P3, PT, R2, 0x4a, P3 ;  /* 0x0000004a0200780c */ /* 0x000fc80001f61670 */
[----:B------:R-:W-:Y:S02]  /*6100*/  FSEL R157, R157, -INF , !P3 ;  /* 0xff8000009d9d7808 */ /* 0x000fe40005800000 */
[----:B------:R-:W-:Y:S02]  /*6110*/  ISETP.GE.AND P3, PT, R174, 0x51, PT ;  /* 0x00000051ae00780c */ /* 0x000fe40003f66270 */
[----:B------:R-:W-:Y:S02]  /*6120*/  @P4 LOP3.LUT R16, R16, 0x20, RZ, 0xfc, !PT ;  /* 0x0000002010104812 */ /* 0x000fe400078efcff */
[----:B------:R-:W-:Y:S02]  /*6130*/  ISETP.GT.AND P4, PT, R4, 0x50, !P3 ;  /* 0x000000500400780c */ /* 0x000fe40005f84270 */
[----:B------:R-:W-:Y:S02]  /*6140*/  LOP3.LUT R16, R16, 0xfffffffd, RZ, 0xc0, !PT ;  /* 0xfffffffd10107812 */ /* 0x000fe400078ec0ff */
[----:B------:R-:W-:-:S04]  /*6150*/  ISETP.LT.OR P4, PT, R2, 0x51, P4 ;  /* 0x000000510200780c */ /* 0x000fc80002781670 */
[----:B------:R-:W-:Y:S02]  /*6160*/  FSEL R133, R160, -INF , !P4 ;  /* 0xff800000a0857808 */ /* 0x000fe40006000000 */
[----:B------:R-:W-:-:S04]  /*6170*/  ISETP.GE.AND P4, PT, R174, 0x52, PT ;  /* 0x00000052ae00780c */ /* 0x000fc80003f86270 */
[----:B------:R-:W-:-:S04]  /*6180*/  ISETP.GT.AND P5, PT, R4, 0x51, !P4 ;  /* 0x000000510400780c */ /* 0x000fc800067a4270 */
[----:B------:R-:W-:-:S04]  /*6190*/  ISETP.LT.OR P5, PT, R2, 0x52, P5 ;  /* 0x000000520200780c */ /* 0x000fc80002fa1670 */
[----:B------:R-:W-:Y:S02]  /*61a0*/  FSEL R161, R161, -INF , !P5 ;  /* 0xff800000a1a17808 */ /* 0x000fe40006800000 */
[----:B------:R-:W-:-:S04]  /*61b0*/  ISETP.GE.AND P5, PT, R174, 0x59, PT ;  /* 0x00000059ae00780c */ /* 0x000fc80003fa6270 */
[----:B------:R-:W-:-:S04]  /*61c0*/  ISETP.GT.AND P6, PT, R4, 0x58, !P5 ;  /* 0x000000580400780c */ /* 0x000fc80006fc4270 */
[----:B------:R-:W-:-:S04]  /*61d0*/  ISETP.LT.OR P6, PT, R2, 0x59, P6 ;  /* 0x000000590200780c */ /* 0x000fc800037c1670 */
[----:B------:R-:W-:Y:S02]  /*61e0*/  FSEL R129, R164, -INF , !P6 ;  /* 0xff800000a4817808 */ /* 0x000fe40007000000 */
[----:B------:R-:W-:-:S13]  /*61f0*/  ISETP.GE.AND P6, PT, R174, 0x1, PT ;  /* 0x00000001ae00780c */ /* 0x000fda0003fc6270 */
[----:B------:R-:W-:Y:S02]  /*6200*/  @P6 LOP3.LUT R16, R16, 0x2, RZ, 0xfc, !PT ;  /* 0x0000000210106812 */ /* 0x000fe400078efcff */
[----:B------:R-:W-:Y:S02]  /*6210*/  ISETP.GT.AND P6, PT, R4, RZ, !P6 ;  /* 0x000000ff0400720c */ /* 0x000fe400077c4270 */
[----:B------:R-:W-:Y:S02]  /*6220*/  LOP3.LUT R16, R16, 0xfffffffe, RZ, 0xc0, !PT ;  /* 0xfffffffe10107812 */ /* 0x000fe400078ec0ff */
[----:B------:R-:W-:-:S04]  /*6230*/  ISETP.LT.OR P6, PT, R2, 0x1, P6 ;  /* 0x000000010200780c */ /* 0x000fc800037c1670 */
[----:B------:R-:W-:Y:S02]  /*6240*/  FSEL R205, R120, -INF , !P6 ;  /* 0xff80000078cd7808 */ /* 0x000fe40007000000 */
[----:B------:R-:W-:-:S13]  /*6250*/  ISETP.GE.AND P6, PT, R174, 0x5a, PT ;  /* 0x0000005aae00780c */ /* 0x000fda0003fc6270 */
[----:B------:R-:W-:Y:S02]  /*6260*/  @P6 LOP3.LUT R16, R16, 0x1, RZ, 0xfc, !PT ;  /* 0x0000000110106812 */ /* 0x000fe400078efcff */
[----:B------:R-:W-:Y:S01]  /*6270*/  ISETP.GT.AND P6, PT, R4, 0x59, !P6 ;  /* 0x000000590400780c */ /* 0x000fe200077c4270 */
[----:B0-----:R-:W-:-:S03]  /*6280*/  IMAD.IADD R4, R168, 0x1, R0 ;  /* 0x00000001a8047824 */ /* 0x001fc600078e0200 */
[----:B------:R-:W-:Y:S01]  /*6290*/  ISETP.LT.OR P6, PT, R2, 0x5a, P6 ;  /* 0x0000005a0200780c */ /* 0x000fe200037c1670 */
[----:B------:R-:W-:-:S03]  /*62a0*/  IMAD.IADD R2, R5, 0x1, R0 ;  /* 0x0000000105027824 */ /* 0x000fc600078e0200 */
[----:B------:R-:W-:Y:S02]  /*62b0*/  FSEL R165, R165, -INF , !P6 ;  /* 0xff800000a5a57808 */ /* 0x000fe40007000000 */
[----:B------:R-:W-:-:S13]  /*62c0*/  PLOP3.LUT P6, PT, PT, PT, UP0, 0x40, 0x0 ;  /* 0x000000000000781c */ /* 0x000fda0003fce808 */
[----:B------:R-:W-:Y:S05]  /*62d0*/  @P6 BRA `(.L_x_1011) ;  /* 0x0000000000646947 */ /* 0x000fea0003800000 */
        /* <DEDUP_REMOVED lines=15> */
.L_x_1013:
[----:B------:R-:W-:Y:S02]  /*63d0*/  ULDC UR5, c[0x0][0x9e4] ;  /* 0x0002790000057ab9 */ /* 0x000fe40000000800 */
[----:B------:R-:W-:-:S05]  /*63e0*/  IMAD.U32 R20, RZ, RZ, UR5 ;  /* 0x00000005ff147e24 */ /* 0x000fca000f8e00ff */
[----:B------:R-:W-:-:S13]  /*63f0*/  ISETP.NE.AND P6, PT, R20, 0x1, PT ;  /* 0x000000011400780c */ /* 0x000fda0003fc5270 */
[----:B------:R-:W0:Y:S02]  /*6400*/  @P6 LDC.64 R184, c[0x0][0x9e8] ;  /* 0x00027a00ffb86b82 */ /* 0x000e240000000a00 */
[----:B0-----:R-:W-:-:S05]  /*6410*/  @P6 IMAD.HI.U32 R0, R5, R184, RZ ;  /* 0x000000b805006227 */ /* 0x001fca00078e00ff */
[----:B------:R-:W-:-:S07]  /*6420*/  @P6 SHF.R.U32.HI R5, RZ, R185, R0 ;  /* 0x000000b9ff056219 */ /* 0x000fce0000011600 */
.L_x_1014:
[----:B------:R-:W-:Y:S05]  /*6430*/  BSYNC B0 ;  /* 0x0000000000007941 */ /* 0x000fea0003800000 */
.L_x_1012:
[----:B------:R-:W-:-:S05]  /*6440*/  IMAD R5, R5, R20, R170 ;  /* 0x0000001405057224 */ /* 0x000fca00078e02aa */
[----:B------:R-:W-:Y:S02]  /*6450*/  VIADDMNMX R2, R5, R20, R2, PT ;  /* 0x0000001405027246 */ /* 0x000fe40003800102 */
[----:B------:R-:W-:-:S07]  /*6460*/  VIMNMX R4, R4, R5, !PT ;  /* 0x0000000504047248 */ /* 0x000fce0007fe0100 */
.L_x_1011:
[C---:B------:R-:W-:Y:S02]  /*6470*/  ISETP.GT.AND P1, PT, R4.reuse, 0x1, !P1 ;  /* 0x000000010400780c */ /* 0x040fe40004f24270 */
[----:B------:R-:W-:Y:S02]  /*6480*/  ISETP.GT.AND P2, PT, R4, 0x8, !P2 ;  /* 0x000000080400780c */ /* 0x000fe40005744270 */
[C---:B------:R-:W-:Y:S02]  /*6490*/  ISETP.LT.OR P1, PT, R2.reuse, 0x2, P1 ;  /* 0x000000020200780c */ /* 0x040fe40000f21670 */
[----:B------:R-:W-:Y:S02]  /*64a0*/  ISETP.LT.OR P2, PT, R2, 0x9, P2 ;  /* 0x000000090200780c */ /* 0x000fe40001741670 */
[----:B------:R-:W-:Y:S02]  /*64b0*/  FSEL R185, R123, -INF , !P1 ;  /* 0xff8000007bb97808 */ /* 0x000fe40004800000 */
[----:B------:R-:W-:-:S02]  /*64c0*/  LOP3.LUT P1, RZ, R16, 0x4, RZ, 0xc0, !PT ;  /* 0x0000000410ff7812 */ /* 0x000fc4000782c0ff */
[----:B------:R-:W-:Y:S02]  /*64d0*/  FSEL R187, R126, -INF , !P2 ;  /* 0xff8000007ebb7808 */ /* 0x000fe40005000000 */
[----:B------:R-:W-:Y:S02]  /*64e0*/  ISETP.GT.AND P1, PT, R4, 0x9, !P1 ;  /* 0x000000090400780c */ /* 0x000fe40004f24270 */
[----:B------:R-:W-:Y:S02]  /*64f0*/  LOP3.LUT P2, RZ, R16, 0x40000, RZ, 0xc0, !PT ;  /* 0x0004000010ff7812 */ /* 0x000fe4000784c0ff */
[----:B------:R-:W-:Y:S02]  /*6500*/  ISETP.LT.OR P1, PT, R2, 0xa, P1 ;  /* 0x0000000a0200780c */ /* 0x000fe40000f21670 */
[----:B------:R-:W-:Y:S02]  /*6510*/  LOP3.LUT P6, RZ, R16, 0x20000, RZ, 0xc0, !PT ;  /* 0x0002000010ff7812 */ /* 0x000fe400078cc0ff */
[----:B------:R-:W-:-:S02]  /*6520*/  FSEL R189, R127, -INF , !P1 ;  /* 0xff8000007fbd7808 */ /* 0x000fc40004800000 */
[----:B------:R-:W-:Y:S02]  /*6530*/  LOP3.LUT P1, RZ, R16, 0x8, RZ, 0xc0, !PT ;  /* 0x0000000810ff7812 */ /* 0x000fe4000782c0ff */
[----:B------:R-:W-:Y:S02]  /*6540*/  FMNMX.FTZ R0, R205, R13, !PT ;  /* 0x0000000dcd007209 */ /* 0x000fe40007810000 */
[----:B------:R-:W-:Y:S02]  /*6550*/  ISETP.GT.AND P1, PT, R4, 0x10, !P1 ;  /* 0x000000100400780c */ /* 0x000fe40004f24270 */
[----:B------:R-:W-:Y:S02]  /*6560*/  FMNMX.FTZ R0, R203, R0, !PT ;  /* 0x00000000cb007209 */ /* 0x000fe40007810000 */
[----:B------:R-:W-:Y:S02]  /*6570*/  ISETP.LT.OR P1, PT, R2, 0x11, P1 ;  /* 0x000000110200780c */ /* 0x000fe40000f21670 */
[----:B------:R-:W-:-:S02]  /*6580*/  FMNMX.FTZ R0, R171, R0, !PT ;  /* 0x00000000ab007209 */ /* 0x000fc40007810000 */
[----:B------:R-:W-:Y:S02]  /*6590*/  FSEL R191, R130, -INF , !P1 ;  /* 0xff80000082bf7808 */ /* 0x000fe40004800000 */
[----:B------:R-:W-:Y:S02]  /*65a0*/  LOP3.LUT P1, RZ, R16, 0x10, RZ, 0xc0, !PT ;  /* 0x0000001010ff7812 */ /* 0x000fe4000782c0ff */
[----:B------:R-:W-:Y:S02]  /*65b0*/  FMNMX.FTZ R0, R173, R0, !PT ;  /* 0x00000000ad007209 */ /* 0x000fe40007810000 */
[----:B------:R-:W-:Y:S02]  /*65c0*/  ISETP.GT.AND P1, PT, R4, 0x11, !P1 ;  /* 0x000000110400780c */ /* 0x000fe40004f24270 */
[----:B------:R-:W-:Y:S02]  /*65d0*/  FMNMX.FTZ R0, R175, R0, !PT ;  /* 0x00000000af007209 */ /* 0x000fe40007810000 */
[----:B------:R-:W-:-:S02]  /*65e0*/  ISETP.LT.OR P1, PT, R2, 0x12, P1 ;  /* 0x000000120200780c */ /* 0x000fc40000f21670 */
[----:B------:R-:W-:Y:S02]  /*65f0*/  FMNMX.FTZ R0, R177, R0, !PT ;  /* 0x00000000b1007209 */ /* 0x000fe40007810000 */
[----:B------:R-:W-:Y:S02]  /*6600*/  FSEL R193, R131, -INF , !P1 ;  /* 0xff80000083c17808 */ /* 0x000fe40004800000 */
        /* <DEDUP_REMOVED lines=24> */
[----:B------:R-:W-:Y:S02]  /*6790*/  LOP3.LUT P1, RZ, R16, 0x4000, RZ, 0xc0, !PT ;  /* 0x0000400010ff7812 */ /* 0x000fe4000782c0ff */
[----:B------:R-:W-:Y:S02]  /*67a0*/  FMNMX.FTZ R0, R125, R0, !PT ;  /* 0x000000007d007209 */ /* 0x000fe40007810000 */
[----:B------:R-:W-:Y:S02]  /*67b0*/  ISETP.GT.AND P1, PT, R4, 0x28, !P1 ;  /* 0x000000280400780c */ /* 0x000fe40004f24270 */
[----:B------:R-:W-:-:S02]  /*67c0*/  FMNMX.FTZ R0, R153, R0, !PT ;  /* 0x0000000099007209 */ /* 0x000fc40007810000 */
[----:B------:R-:W-:Y:S02]  /*67d0*/  ISETP.LT.OR P1, PT, R2, 0x29, P1 ;  /* 0x000000290200780c */ /* 0x000fe40000f21670 */
[----:B------:R-:W-:Y:S02]  /*67e0*/  FMNMX.FTZ R0, R3, R0, !PT ;  /* 0x0000000003007209 */ /* 0x000fe40007810000 */
[----:B------:R-:W-:Y:S02]  /*67f0*/  FSEL R199, R142, -INF , !P1 ;  /* 0xff8000008ec77808 */ /* 0x000fe40004800000 */
[----:B------:R-:W-:Y:S02]  /*6800*/  LOP3.LUT P1, RZ, R16, 0x2000, RZ, 0xc0, !PT ;  /* 0x0000200010ff7812 */ /* 0x000fe4000782c0ff */
[----:B------:R-:W-:Y:S02]  /*6810*/  FMNMX.FTZ R0, R157, R0, !PT ;  /* 0x000000009d007209 */ /* 0x000fe40007810000 */
[----:B------:R-:W-:-:S02]  /*6820*/  ISETP.GT.AND P1, PT, R4, 0x29, !P1 ;  /* 0x000000290400780c */ /* 0x000fc40004f24270 */
[----:B------:R-:W-:Y:S02]  /*6830*/  FMNMX.FTZ R0, R133, R0, !PT ;  /* 0x0000000085007209 */ /* 0x000fe40007810000 */
[----:B------:R-:W-:Y:S02]  /*6840*/  ISETP.LT.OR P1, PT, R2, 0x2a, P1 ;  /* 0x0000002a0200780c */ /* 0x000fe40000f21670 */
[----:B------:R-:W-:Y:S02]  /*6850*/  FMNMX.FTZ R0, R161, R0, !PT ;  /* 0x00000000a1007209 */ /* 0x000fe40007810000 */
[----:B------:R-:W-:Y:S02]  /*6860*/  FSEL R143, R143, -INF , !P1 ;  /* 0xff8000008f8f7808 */ /* 0x000fe40004800000 */
[C---:B------:R-:W-:Y:S02]  /*6870*/  LOP3.LUT P1, RZ, R16.reuse, 0x1000, RZ, 0xc0, !PT ;  /* 0x0000100010ff7812 */ /* 0x040fe4000782c0ff */
[----:B------:R-:W-:-:S02]  /*6880*/  LOP3.LUT P2, RZ, R16, 0x80, RZ, 0xc0, !PT ;  /* 0x0000008010ff7812 */ /* 0x000fc4000784c0ff */
[----:B------:R-:W-:Y:S02]  /*6890*/  ISETP.GT.AND P1, PT, R4, 0x30, !P1 ;  /* 0x000000300400780c */ /* 0x000fe40004f24270 */
[----:B------:R-:W-:Y:S02]  /*68a0*/  FMNMX.FTZ R0, R129, R0, !PT ;  /* 0x0000000081007209 */ /* 0x000fe40007810000 */
[----:B------:R-:W-:Y:S02]  /*68b0*/  ISETP.LT.OR P1, PT, R2, 0x31, P1 ;  /* 0x000000310200780c */ /* 0x000fe40000f21670 */
[----:B------:R-:W-:Y:S02]  /*68c0*/  FMNMX.FTZ R120, R165, R0, !PT ;  /* 0x00000000a5787209 */ /* 0x000fe40007810000 */
[----:B------:R-:W-:Y:S01]  /*68d0*/  FSEL R123, R146, -INF , !P1 ;  /* 0xff800000927b7808 */ /* 0x000fe20004800000 */
[----:B------:R-:W0:Y:S01]  /*68e0*/  LDC R0, c[0x0][0x988] ;  /* 0x00026200ff007b82 */ /* 0x000e220000000800 */
[C---:B------:R-:W-:Y:S01]  /*68f0*/  LOP3.LUT P1, RZ, R16.reuse, 0x800, RZ, 0xc0, !PT ;  /* 0x0000080010ff7812 */ /* 0x040fe2000782c0ff */
[----:B------:R-:W1:Y:S01]  /*6900*/  SHFL.BFLY PT, R5, R120, 0x2, 0x1f ;  /* 0x0c401f0078057f89 */ /* 0x000e6200000e0000 */
[----:B------:R-:W-:-:S02]  /*6910*/  LOP3.LUT P6, RZ, R16, 0x40, RZ, 0xc0, !PT ;  /* 0x0000004010ff7812 */ /* 0x000fc400078cc0ff */
[C---:B------:R-:W-:Y:S02]  /*6920*/  ISETP.GT.AND P1, PT, R4.reuse, 0x31, !P1 ;  /* 0x000000310400780c */ /* 0x040fe40004f24270 */
[----:B------:R-:W-:Y:S02]  /*6930*/  ISETP.GT.AND P3, PT, R4, 0x50, !P3 ;  /* 0x000000500400780c */ /* 0x000fe40005f64270 */
[----:B------:R-:W-:Y:S02]  /*6940*/  ISETP.LT.OR P1, PT, R2, 0x32, P1 ;  /* 0x000000320200780c */ /* 0x000fe40000f21670 */
[----:B------:R-:W-:Y:S02]  /*6950*/  ISETP.GT.AND P4, PT, R4, 0x51, !P4 ;  /* 0x000000510400780c */ /* 0x000fe40006784270 */
[----:B------:R-:W-:Y:S02]  /*6960*/  FSEL R147, R147, -INF , !P1 ;  /* 0xff80000093937808 */ /* 0x000fe40004800000 */
[----:B------:R-:W-:-:S02]  /*6970*/  LOP3.LUT P1, RZ, R16, 0x400, RZ, 0xc0, !PT ;  /* 0x0000040010ff7812 */ /* 0x000fc4000782c0ff */
[----:B------:R-:W-:Y:S02]  /*6980*/  ISETP.LT.OR P3, PT, R2, 0x51, P3 ;  /* 0x000000510200780c */ /* 0x000fe40001f61670 */
[C---:B------:R-:W-:Y:S02]  /*6990*/  ISETP.GT.AND P1, PT, R4.reuse, 0x38, !P1 ;  /* 0x000000380400780c */ /* 0x040fe40004f24270 */
[----:B------:R-:W-:Y:S02]  /*69a0*/  ISETP.GT.AND P5, PT, R4, 0x58, !P5 ;  /* 0x000000580400780c */ /* 0x000fe40006fa4270 */
[C---:B------:R-:W-:Y:S02]  /*69b0*/  ISETP.LT.OR P1, PT, R2.reuse, 0x39, P1 ;  /* 0x000000390200780c */ /* 0x040fe40000f21670 */
[----:B------:R-:W-:Y:S02]  /*69c0*/  ISETP.LT.OR P4, PT, R2, 0x52, P4 ;  /* 0x000000520200780c */ /* 0x000fe40002781670 */
[----:B------:R-:W-:-:S02]  /*69d0*/  FSEL R127, R150, -INF , !P1 ;  /* 0xff800000967f7808 */ /* 0x000fc40004800000 */
[----:B------:R-:W-:Y:S02]  /*69e0*/  LOP3.LUT P1, RZ, R16, 0x200, RZ, 0xc0, !PT ;  /* 0x0000020010ff7812 */ /* 0x000fe4000782c0ff */
[----:B-1----:R-:W-:Y:S02]  /*69f0*/  FMNMX.FTZ R124, R120, R5, !PT ;  /* 0x00000005787c7209 */ /* 0x002fe40007810000 */
[----:B------:R-:W-:Y:S02]  /*6a00*/  ISETP.GT.AND P1, PT, R4, 0x39, !P1 ;  /* 0x000000390400780c */ /* 0x000fe40004f24270 */
[C---:B------:R-:W-:Y:S01]  /*6a10*/  ISETP.LT.OR P5, PT, R2.reuse, 0x59, P5 ;  /* 0x000000590200780c */ /* 0x040fe20002fa1670 */
[----:B------:R-:W1:Y:S01]  /*6a20*/  SHFL.BFLY PT, R5, R124, 0x1, 0x1f ;  /* 0x0c201f007c057f89 */ /* 0x000e6200000e0000 */
[----:B------:R-:W-:Y:S02]  /*6a30*/  ISETP.LT.OR P1, PT, R2, 0x3a, P1 ;  /* 0x0000003a0200780c */ /* 0x000fe40000f21670 */
[----:B------:R-:W-:-:S02]  /*6a40*/  FSEL R163, R163, -INF , !P4 ;  /* 0xff800000a3a37808 */ /* 0x000fc40006000000 */
[----:B------:R-:W-:Y:S02]  /*6a50*/  FSEL R151, R151, -INF , !P1 ;  /* 0xff80000097977808 */ /* 0x000fe40004800000 */
[----:B------:R-:W-:-:S04]  /*6a60*/  LOP3.LUT P1, RZ, R16, 0x100, RZ, 0xc0, !PT ;  /* 0x0000010010ff7812 */ /* 0x000fc8000782c0ff */
[----:B------:R-:W-:-:S04]  /*6a70*/  ISETP.GT.AND P1, PT, R4, 0x40, !P1 ;  /* 0x000000400400780c */ /* 0x000fc80004f24270 */
[----:B------:R-:W-:-:S04]  /*6a80*/  ISETP.LT.OR P1, PT, R2, 0x41, P1 ;  /* 0x000000410200780c */ /* 0x000fc80000f21670 */
[----:B------:R-:W-:Y:S02]  /*6a90*/  FSEL R131, R154, -INF , !P1 ;  /* 0xff8000009a837808 */ /* 0x000fe40004800000 */
[----:B------:R-:W-:Y:S02]  /*6aa0*/  ISETP.GT.AND P1, PT, R4, 0x41, !P2 ;  /* 0x000000410400780c */ /* 0x000fe40005724270 */
[----:B------:R-:W-:Y:S02]  /*6ab0*/  LOP3.LUT P2, RZ, R16, 0x20, RZ, 0xc0, !PT ;  /* 0x0000002010ff7812 */ /* 0x000fe4000784c0ff */
[----:B------:R-:W-:Y:S02]  /*6ac0*/  ISETP.LT.OR P1, PT, R2, 0x42, P1 ;  /* 0x000000420200780c */ /* 0x000fe40000f21670 */
[----:B-1----:R-:W-:Y:S02]  /*6ad0*/  FMNMX.FTZ R5, R124, R5, !PT ;  /* 0x000000057c057209 */ /* 0x002fe40007810000 */
[----:B------:R-:W-:-:S02]  /*6ae0*/  FSEL R155, R155, -INF , !P1 ;  /* 0xff8000009b9b7808 */ /* 0x000fc40004800000 */
[----:B------:R-:W-:Y:S01]  /*6af0*/  ISETP.GT.AND P1, PT, R4, 0x48, !P6 ;  /* 0x000000480400780c */ /* 0x000fe20007724270 */
[----:B0-----:R-:W-:Y:S01]  /*6b00*/  FMUL.FTZ R20, R5, R0 ;  /* 0x0000000005147220 */ /* 0x001fe20000410000 */
[----:B------:R-:W-:Y:S02]  /*6b10*/  LOP3.LUT P6, RZ, R16, 0x2, RZ, 0xc0, !PT ;  /* 0x0000000210ff7812 */ /* 0x000fe400078cc0ff */
[----:B------:R-:W-:Y:S02]  /*6b20*/  ISETP.LT.OR P1, PT, R2, 0x49, P1 ;  /* 0x000000490200780c */ /* 0x000fe40000f21670 */
[----:B------:R-:W-:Y:S02]  /*6b30*/  ISETP.GT.AND P2, PT, R4, 0x49, !P2 ;  /* 0x000000490400780c */ /* 0x000fe40005744270 */
[----:B------:R-:W-:Y:S02]  /*6b40*/  FSEL R201, R158, -INF , !P1 ;  /* 0xff8000009ec97808 */ /* 0x000fe40004800000 */
[----:B------:R-:W-:-:S02]  /*6b50*/  ISETP.GT.AND P1, PT, R4, RZ, !P6 ;  /* 0x000000ff0400720c */ /* 0x000fc40007724270 */
[C---:B------:R-:W-:Y:S02]  /*6b60*/  ISETP.LT.OR P2, PT, R2.reuse, 0x4a, P2 ;  /* 0x0000004a0200780c */ /* 0x040fe40001741670 */
[----:B------:R-:W-:Y:S02]  /*6b70*/  ISETP.LT.OR P1, PT, R2, 0x1, P1 ;  /* 0x000000010200780c */ /* 0x000fe40000f21670 */
[----:B------:R-:W-:Y:S02]  /*6b80*/  LOP3.LUT P6, RZ, R16, 0x1, RZ, 0xc0, !PT ;  /* 0x0000000110ff7812 */ /* 0x000fe400078cc0ff */
[----:B------:R-:W-:Y:S02]  /*6b90*/  FSEL R207, R122, -INF , !P1 ;  /* 0xff8000007acf7808 */ /* 0x000fe40004800000 */
[----:B------:R-:W-:Y:S02]  /*6ba0*/  FSETP.NEU.FTZ.AND P1, PT, R5, -INF , PT ;  /* 0xff8000000500780b */ /* 0x000fe40003f3d000 */
[----:B------:R-:W-:-:S02]  /*6bb0*/  FMNMX.FTZ R120, R207, R14, !PT ;  /* 0x0000000ecf787209 */ /* 0x000fc40007810000 */
[----:B------:R-:W-:Y:S02]  /*6bc0*/  FSEL R20, R20, RZ, P1 ;  /* 0x000000ff14147208 */ /* 0x000fe40000800000 */
[----:B------:R-:W-:Y:S02]  /*6bd0*/  FMNMX.FTZ R120, R185, R120, !PT ;  /* 0x00000078b9787209 */ /* 0x000fe40007810000 */
[----:B------:R-:W-:Y:S01]  /*6be0*/  ISETP.GT.AND P6, PT, R4, 0x59, !P6 ;  /* 0x000000590400780c */ /* 0x000fe200077c4270 */
[--C-:B------:R-:W-:Y:S01]  /*6bf0*/  FFMA.FTZ R190, R171, R0, -R20.reuse ;  /* 0x00000000abbe7223 */ /* 0x100fe20000010814 */
[----:B------:R-:W-:Y:S01]  /*6c00*/  FMNMX.FTZ R120, R187, R120, !PT ;  /* 0x00000078bb787209 */ /* 0x000fe20007810000 */
[-CC-:B------:R-:W-:Y:S01]  /*6c10*/  FFMA.FTZ R171, R173, R0.reuse, -R20.reuse ;  /* 0x00000000adab7223 */ /* 0x180fe20000010814 */
[-CC-:B------:R-:W-:Y:S01]  /*6c20*/  FFMA.FTZ R173, R177, R0.reuse, -R20.reuse ;  /* 0x00000000b1ad7223 */ /* 0x180fe20000010814 */
[----:B------:R-:W-:Y:S01]  /*6c30*/  FSEL R177, R159, -INF , !P2 ;  /* 0xff8000009fb17808 */ /* 0x000fe20005000000 */
[--C-:B------:R-:W-:Y:S01]  /*6c40*/  FFMA.FTZ R186, R179, R0, -R20.reuse ;  /* 0x00000000b3ba7223 */ /* 0x100fe20000010814 */
[----:B------:R-:W-:Y:S01]  /*6c50*/  FMNMX.FTZ R120, R189, R120, !PT ;  /* 0x00000078bd787209 */ /* 0x000fe20007810000 */
[-CC-:B------:R-:W-:Y:S01]  /*6c60*/  FFMA.FTZ R159, R169, R0.reuse, -R20.reuse ;  /* 0x00000000a99f7223 */ /* 0x180fe20000010814 */
[----:B------:R-:W-:Y:S01]  /*6c70*/  FSEL R179, R162, -INF , !P3 ;  /* 0xff800000a2b37808 */ /* 0x000fe20005800000 */
[--C-:B------:R-:W-:Y:S01]  /*6c80*/  FFMA.FTZ R182, R137, R0, -R20.reuse ;  /* 0x0000000089b67223 */ /* 0x100fe20000010814 */
[----:B------:R-:W-:Y:S01]  /*6c90*/  FMNMX.FTZ R120, R191, R120, !PT ;  /* 0x00000078bf787209 */ /* 0x000fe20007810000 */
[-CC-:B------:R-:W-:Y:S01]  /*6ca0*/  FFMA.FTZ R137, R141, R0.reuse, -R20.reuse ;  /* 0x000000008d897223 */ /* 0x180fe20000010814 */
[----:B------:R-:W-:Y:S01]  /*6cb0*/  ISETP.LT.OR P6, PT, R2, 0x5a, P6 ;  /* 0x0000005a0200780c */ /* 0x000fe200037c1670 */
[--C-:B------:R-:W-:Y:S01]  /*6cc0*/  FFMA.FTZ R176, R21, R0, -R20.reuse ;  /* 0x0000000015b07223 */ /* 0x100fe20000010814 */
[----:B------:R-:W-:Y:S01]  /*6cd0*/  FMNMX.FTZ R120, R193, R120, !PT ;  /* 0x00000078c1787209 */ /* 0x000fe20007810000 */
        /* <DEDUP_REMOVED lines=9> */
[----:B------:R-:W-:Y:S01]  /*6d70*/  FSEL R2, R5, RZ, P1 ;  /* 0x000000ff05027208 */ /* 0x000fe20000800000 */
[--C-:B------:R-:W-:Y:S01]  /*6d80*/  FFMA.FTZ R168, R133, R0, -R20.reuse ;  /* 0x0000000085a87223 */ /* 0x100fe20000010814 */
[----:B------:R-:W-:Y:S01]  /*6d90*/  FMNMX.FTZ R120, R197, R120, !PT ;  /* 0x00000078c5787209 */ /* 0x000fe20007810000 */
[-CC-:B------:R-:W-:Y:S01]  /*6da0*/  FFMA.FTZ R205, R205, R0.reuse, -R20.reuse ;  /* 0x00000000cdcd7223 */ /* 0x180fe20000010814 */
[--C-:B------:R-:W-:Y:S01]  /*6db0*/  FFMA.FTZ R188, R203, R0, -R20.reuse ;  /* 0x00000000cbbc7223 */ /* 0x100fe20000010814 */
[----:B------:R-:W-:Y:S01]  /*6dc0*/  FADD.FTZ R3, -R2, R13 ;  /* 0x0000000d02037221 */ /* 0x000fe20000010100 */
[----:B------:R-:W-:Y:S01]  /*6dd0*/  FMNMX.FTZ R120, R139, R120, !PT ;  /* 0x000000788b787209 */ /* 0x000fe20007810000 */
[-CC-:B------:R-:W-:Y:S01]  /*6de0*/  FFMA.FTZ R175, R181, R0.reuse, -R20.reuse ;  /* 0x00000000b5af7223 */ /* 0x180fe20000010814 */
[-CC-:B------:R-:W-:Y:S01]  /*6df0*/  FFMA.FTZ R180, R183, R0.reuse, -R20.reuse ;  /* 0x00000000b7b47223 */ /* 0x180fe20000010814 */
[----:B------:R-:W-:Y:S01]  /*6e00*/  FMUL.FTZ R3, R3, R0 ;  /* 0x0000000003037220 */ /* 0x000fe20000410000 */
[----:B------:R-:W-:Y:S01]  /*6e10*/  FMNMX.FTZ R120, R199, R120, !PT ;  /* 0x00000078c7787209 */ /* 0x000fe20007810000 */
[-CC-:B------:R-:W-:Y:S01]  /*6e20*/  FFMA.FTZ R121, R149, R0.reuse, -R20.reuse ;  /* 0x0000000095797223 */ /* 0x180fe20000010814 */
[-CC-:B------:R-:W-:Y:S01]  /*6e30*/  FFMA.FTZ R125, R153, R0.reuse, -R20.reuse ;  /* 0x00000000997d7223 */ /* 0x180fe20000010814 */
[--C-:B------:R-:W-:Y:S01]  /*6e40*/  FFMA.FTZ R133, R161, R0, -R20.reuse ;  /* 0x00000000a1857223 */ /* 0x100fe20000010814 */
[----:B------:R-:W-:Y:S01]  /*6e50*/  FMNMX.FTZ R120, R143, R120, !PT ;  /* 0x000000788f787209 */ /* 0x000fe20007810000 */
[-CC-:B------:R-:W-:Y:S01]  /*6e60*/  FFMA.FTZ R170, R129, R0.reuse, -R20.reuse ;  /* 0x0000000081aa7223 */ /* 0x180fe20000010814 */
[----:B------:R-:W-:Y:S01]  /*6e70*/  FFMA.FTZ R13, R165, R0, -R20 ;  /* 0x00000000a50d7223 */ /* 0x000fe20000010814 */
[----:B------:R-:W-:Y:S01]  /*6e80*/  MUFU.EX2 R2, R3 ;  /* 0x0000000300027308 */ /* 0x000fe20000000800 */
[----:B------:R-:W-:-:S04]  /*6e90*/  FMNMX.FTZ R120, R123, R120, !PT ;  /* 0x000000787b787209 */ /* 0x000fc80007810000 */
[----:B------:R-:W-:-:S03]  /*6ea0*/  FMNMX.FTZ R120, R147, R120, !PT ;  /* 0x0000007893787209 */ /* 0x000fc60007810000 */
[----:B------:R-:W0:Y:S01]  /*6eb0*/  MUFU.EX2 R205, R205 ;  /* 0x000000cd00cd7308 */ /* 0x000e220000000800 */
[----:B------:R-:W-:-:S04]  /*6ec0*/  FMNMX.FTZ R120, R127, R120, !PT ;  /* 0x000000787f787209 */ /* 0x000fc80007810000 */
[----:B------:R-:W-:-:S03]  /*6ed0*/  FMNMX.FTZ R120, R151, R120, !PT ;  /* 0x0000007897787209 */ /* 0x000fc60007810000 */
[----:B------:R-:W1:Y:S01]  /*6ee0*/  MUFU.EX2 R188, R188 ;  /* 0x000000bc00bc7308 */ /* 0x000e620000000800 */
[----:B------:R-:W-:-:S04]  /*6ef0*/  FMNMX.FTZ R120, R131, R120, !PT ;  /* 0x0000007883787209 */ /* 0x000fc80007810000 */
[----:B------:R-:W-:-:S03]  /*6f00*/  FMNMX.FTZ R120, R155, R120, !PT ;  /* 0x000000789b787209 */ /* 0x000fc60007810000 */
[----:B------:R-:W-:Y:S01]  /*6f10*/  MUFU.EX2 R190, R190 ;  /* 0x000000be00be7308 */ /* 0x000fe20000000800 */
[----:B------:R-:W-:Y:S01]  /*6f20*/  FMNMX.FTZ R120, R201, R120, !PT ;  /* 0x00000078c9787209 */ /* 0x000fe20007810000 */
[----:B0-----:R-:W-:-:S03]  /*6f30*/  FFMA.FTZ R9, R2, R9, R205 ;  /* 0x0000000902097223 */ /* 0x001fc600000100cd */
[----:B------:R-:W-:-:S03]  /*6f40*/  FMNMX.FTZ R120, R177, R120, !PT ;  /* 0x00000078b1787209 */ /* 0x000fc60007810000 */
[----:B------:R-:W-:Y:S01]  /*6f50*/  MUFU.EX2 R171, R171 ;  /* 0x000000ab00ab7308 */ /* 0x000fe20000000800 */
[----:B------:R-:W-:Y:S01]  /*6f60*/  FMNMX.FTZ R120, R179, R120, !PT ;  /* 0x00000078b3787209 */ /* 0x000fe20007810000 */
[----:B-1----:R-:W-:-:S03]  /*6f70*/  FADD.FTZ R9, R188, R9 ;  /* 0x00000009bc097221 */ /* 0x002fc60000010000 */
[----:B------:R-:W-:-:S03]  /*6f80*/  FMNMX.FTZ R120, R163, R120, !PT ;  /* 0x00000078a3787209 */ /* 0x000fc60007810000 */
[----:B------:R-:W-:Y:S01]  /*6f90*/  MUFU.EX2 R184, R184 ;  /* 0x000000b800b87308 */ /* 0x000fe20000000800 */
[----:B------:R-:W-:-:S04]  /*6fa0*/  FMNMX.FTZ R120, R169, R120, !PT ;  /* 0x00000078a9787209 */ /* 0x000fc80007810000 */
[----:B------:R-:W-:-:S03]  /*6fb0*/  FMNMX.FTZ R120, R167, R120, !PT ;  /* 0x00000078a7787209 */ /* 0x000fc60007810000 */
[----:B------:R-:W-:Y:S02]  /*6fc0*/  MUFU.EX2 R173, R173 ;  /* 0x000000ad00ad7308 */ /* 0x000fe40000000800 */
[----:B------:R-:W0:Y:S06]  /*6fd0*/  SHFL.BFLY PT, R141, R120, 0x2, 0x1f ;  /* 0x0c401f00788d7f89 */ /* 0x000e2c00000e0000 */
[----:B------:R-:W-:Y:S08]  /*6fe0*/  MUFU.EX2 R186, R186 ;  /* 0x000000ba00ba7308 */ /* 0x000ff00000000800 */
[----:B------:R-:W-:Y:S08]  /*6ff0*/  MUFU.EX2 R175, R175 ;  /* 0x000000af00af7308 */ /* 0x000ff00000000800 */
[----:B------:R-:W-:Y:S01]  /*7000*/  MUFU.EX2 R180, R180 ;  /* 0x000000b400b47308 */ /* 0x000fe20000000800 */
[----:B0-----:R-:W-:Y:S01]  /*7010*/  FMNMX.FTZ R4, R120, R141, !PT ;  /* 0x0000008d78047209 */ /* 0x001fe20007810000 */
[----:B------:R-:W-:-:S04]  /*7020*/  FFMA.FTZ R141, R157, R0, -R20 ;  /* 0x000000009d8d7223 */ /* 0x000fc80000010814 */
[----:B------:R-:W0:Y:S02]  /*7030*/  SHFL.BFLY PT, R145, R4, 0x1, 0x1f ;  /* 0x0c201f0004917f89 */ /* 0x000e2400000e0000 */
[----:B------:R-:W-:Y:S08]  /*7040*/  MUFU.EX2 R159, R159 ;  /* 0x0000009f009f7308 */ /* 0x000ff00000000800 */
[----:B------:R-:W-:Y:S08]  /*7050*/  MUFU.EX2 R182, R182 ;  /* 0x000000b600b67308 */ /* 0x000ff00000000800 */
[----:B------:R-:W-:Y:S01]  /*7060*/  MUFU.EX2 R137, R137 ;  /* 0x0000008900897308 */ /* 0x000fe20000000800 */
[----:B0-----:R-:W-:-:S07]  /*7070*/  FMNMX.FTZ R4, R4, R145, !PT ;  /* 0x0000009104047209 */ /* 0x001fce0007810000 */
[----:B------:R-:W-:Y:S01]  /*7080*/  MUFU.EX2 R176, R176 ;  /* 0x000000b000b07308 */ /* 0x000fe20000000800 */
[C---:B------:R-:W-:Y:S01]  /*7090*/  FSETP.NEU.FTZ.AND P1, PT, R4.reuse, -INF , PT ;  /* 0xff8000000400780b */ /* 0x040fe20003f3d000 */
[----:B------:R-:W-:-:S03]  /*70a0*/  FMUL.FTZ R20, R4, R0 ;  /* 0x0000000004147220 */ /* 0x000fc60000410000 */
[----:B------:R-:W-:-:S03]  /*70b0*/  FSEL R3, R4, RZ, P1 ;  /* 0x000000ff04037208 */ /* 0x000fc60000800000 */
[----:B------:R-:W-:Y:S01]  /*70c0*/  MUFU.EX2 R21, R21 ;  /* 0x0000001500157308 */ /* 0x000fe20000000800 */
[----:B------:R-:W-:Y:S01]  /*70d0*/  FSEL R20, R20, RZ, P1 ;  /* 0x000000ff14147208 */ /* 0x000fe20000800000 */
[----:B------:R-:W-:-:S04]  /*70e0*/  FADD.FTZ R3, -R3, R14 ;  /* 0x0000000e03037221 */ /* 0x000fc80000010100 */
[-CC-:B------:R-:W-:Y:S01]  /*70f0*/  FFMA.FTZ R120, R207, R0.reuse, -R20.reuse ;  /* 0x00000000cf787223 */ /* 0x180fe20000010814 */
[-CC-:B------:R-:W-:Y:S01]  /*7100*/  FFMA.FTZ R129, R185, R0.reuse, -R20.reuse ;  /* 0x00000000b9817223 */ /* 0x180fe20000010814 */
[-C--:B------:R-:W-:Y:S01]  /*7110*/  FMUL.FTZ R3, R3, R0.reuse ;  /* 0x0000000003037220 */ /* 0x080fe20000410000 */
        /* <DEDUP_REMOVED lines=11> */
[----:B------:R-:W0:Y:S01]  /*71d0*/  MUFU.EX2 R3, R3 ;  /* 0x0000000300037308 */ /* 0x000e220000000800 */
        /* <DEDUP_REMOVED lines=12> */
[----:B------:R-:W-:-:S03]  /*72a0*/  FFMA.FTZ R20, R167, R0, -R20 ;  /* 0x00000000a7147223 */ /* 0x000fc60000010814 */
[----:B------:R-:W2:Y:S01]  /*72b0*/  MUFU.EX2 R122, R122 ;  /* 0x0000007a007a7308 */ /* 0x000ea20000000800 */
[----:B0-----:R-:W-:-:S07]  /*72c0*/  FFMA.FTZ R8, R3, R8, R120 ;  /* 0x0000000803087223 */ /* 0x001fce0000010078 */
[----:B------:R-:W0:Y:S01]  /*72d0*/  MUFU.EX2 R145, R145 ;  /* 0x0000009100917308 */ /* 0x000e220000000800 */
[----:B-1----:R-:W-:Y:S01]  /*72e0*/  FADD.FTZ R135, R129, R8 ;  /* 0x0000000881877221 */ /* 0x002fe20000010000 */
[----:B------:R-:W-:-:S04]  /*72f0*/  FADD.FTZ R8, R190, R9 ;  /* 0x00000009be087221 */ /* 0x000fc80000010000 */
[----:B------:R-:W-:Y:S02]  /*7300*/  FADD.FTZ R9, R171, R8 ;  /* 0x00000008ab097221 */ /* 0x000fe40000010000 */
[----:B------:R-:W1:Y:S01]  /*7310*/  MUFU.EX2 R185, R185 ;  /* 0x000000b900b97308 */ /* 0x000e620000000800 */
[----:B--2---:R-:W-:Y:S01]  /*7320*/  FADD.FTZ R134, R122, R135 ;  /* 0x000000877a867221 */ /* 0x004fe20000010000 */
[----:B------:R-:W-:-:S04]  /*7330*/  FADD.FTZ R8, R184, R9 ;  /* 0x00000009b8087221 */ /* 0x000fc80000010000 */
[----:B------:R-:W-:Y:S02]  /*7340*/  FADD.FTZ R135, R173, R8 ;  /* 0x00000008ad877221 */ /* 0x000fe40000010000 */
[----:B------:R-:W2:Y:S01]  /*7350*/  MUFU.EX2 R124, R124 ;  /* 0x0000007c007c7308 */ /* 0x000ea20000000800 */
[----:B0-----:R-:W-:-:S07]  /*7360*/  FADD.FTZ R134, R145, R134 ;  /* 0x0000008691867221 */ /* 0x001fce0000010000 */
        /* <DEDUP_REMOVED lines=9> */
[----:B0-----:R-:W-:Y:S01]  /*7400*/  FADD.FTZ R9, R187, R8 ;  /* 0x00000008bb097221 */ /* 0x001fe20000010000 */
[----:B------:R-:W-:-:S04]  /*7410*/  FADD.FTZ R134, R182, R135 ;  /* 0x00000087b6867221 */ /* 0x000fc80000010000 */
[----:B------:R-:W-:Y:S02]  /*7420*/  FADD.FTZ R135, R137, R134 ;  /* 0x0000008689877221 */ /* 0x000fe40000010000 */
[----:B------:R-:W0:Y:S01]  /*7430*/  MUFU.EX2 R128, R128 ;  /* 0x0000008000807308 */ /* 0x000e220000000800 */
[----:B-1----:R-:W-:Y:S01]  /*7440*/  FADD.FTZ R8, R126, R9 ;  /* 0x000000097e087221 */ /* 0x002fe20000010000 */
[----:B------:R-:W-:-:S04]  /*7450*/  FADD.FTZ R134, R176, R135 ;  /* 0x00000087b0867221 */ /* 0x000fc80000010000 */
[----:B------:R-:W-:Y:S02]  /*7460*/  FADD.FTZ R135, R21, R134 ;  /* 0x0000008615877221 */ /* 0x000fe40000010000 */
        /* <DEDUP_REMOVED lines=52> */
.L_x_1015:
[----:B------:R-:W0:Y:S01]  /*77b0*/  S2UR UR5, SR_CgaCtaId ;  /* 0x00000000000579c3 */ /* 0x000e220000008800 */
[----:B------:R-:W-:Y:S01]  /*77c0*/  UIADD3 UR14, UR14, 0x30860, URZ ;  /* 0x000308600e0e7890 */ /* 0x000fe2000fffe03f */
[----:B------:R-:W-:Y:S01]  /*77d0*/  ISETP.GT.AND P1, PT, R15, UR60, PT ;  /* 0x0000003c0f007c0c */ /* 0x000fe2000bf24270 */
[----:B------:R-:W-:Y:S01]  /*77e0*/  UMOV UR7, UR4 ;  /* 0x0000000400077c82 */ /* 0x000fe20008000000 */
[----:B------:R-:W-:Y:S01]  /*77f0*/  F2FP.BF16.F32.PACK_AB R190, R171, R190 ;  /* 0x000000beabbe723e */ /* 0x000fe200000010ff */
[----:B------:R-:W-:Y:S01]  /*7800*/  VIADD R15, R15, 0xffffffff ;  /* 0xffffffff0f0f7836 */ /* 0x000fe20000000000 */
[----:B------:R-:W-:Y:S02]  /*7810*/  F2FP.BF16.F32.PACK_AB R184, R173, R184 ;  /* 0x000000b8adb8723e */ /* 0x000fe400000010ff */
[----:B------:R-:W-:Y:S02]  /*7820*/  F2FP.BF16.F32.PACK_AB R186, R175, R186 ;  /* 0x000000baafba723e */ /* 0x000fe400000010ff */
[----:B------:R-:W-:Y:S01]  /*7830*/  F2FP.BF16.F32.PACK_AB R183, R14, R183 ;  /* 0x000000b70eb7723e */ /* 0x000fe200000010ff */
[----:B------:R-:W-:Y:S01]  /*7840*/  IMAD.MOV.U32 R14, RZ, RZ, R4 ;  /* 0x000000ffff0e7224 */ /* 0x000fe200078e0004 */
[----:B------:R-:W-:Y:S01]  /*7850*/  F2FP.BF16.F32.PACK_AB R170, R13, R170 ;  /* 0x000000aa0daa723e */ /* 0x000fe200000010ff */
[----:B------:R-:W-:Y:S01]  /*7860*/  IMAD.MOV.U32 R13, RZ, RZ, R5 ;  /* 0x000000ffff0d7224 */ /* 0x000fe200078e0005 */
[----:B------:R-:W-:-:S02]  /*7870*/  F2FP.BF16.F32.PACK_AB R188, R188, R205 ;  /* 0x000000cdbcbc723e */ /* 0x000fc400000010ff */
[----:B------:R-:W-:Y:S02]  /*7880*/  F2FP.BF16.F32.PACK_AB R189, R129, R120 ;  /* 0x0000007881bd723e */ /* 0x000fe400000010ff */
[----:B------:R-:W-:Y:S02]  /*7890*/  F2FP.BF16.F32.PACK_AB R191, R145, R122 ;  /* 0x0000007a91bf723e */ /* 0x000fe400000010ff */
[----:B------:R-:W-:Y:S02]  /*78a0*/  F2FP.BF16.F32.PACK_AB R185, R124, R185 ;  /* 0x000000b97cb9723e */ /* 0x000fe400000010ff */
[----:B------:R-:W-:Y:S01]  /*78b0*/  F2FP.BF16.F32.PACK_AB R187, R126, R187 ;  /* 0x000000bb7ebb723e */ /* 0x000fe200000010ff */
[----:B0-----:R-:W-:Y:S01]  /*78c0*/  UPRMT UR14, UR5, 0x654, UR14 ;  /* 0x00000654050e7896 */ /* 0x001fe2000800000e */
[----:B------:R-:W-:Y:S02]  /*78d0*/  F2FP.BF16.F32.PACK_AB R180, R159, R180 ;  /* 0x000000b49fb4723e */ /* 0x000fe400000010ff */
[----:B------:R-:W-:Y:S01]  /*78e0*/  UMOV UR5, UR6 ;  /* 0x0000000600057c82 */ /* 0x000fe20008000000 */
[----:B------:R-:W-:-:S02]  /*78f0*/  F2FP.BF16.F32.PACK_AB R181, R128, R181 ;  /* 0x000000b580b5723e */ /* 0x000fc400000010ff */
[----:B------:R-:W-:Y:S02]  /*7900*/  F2FP.BF16.F32.PACK_AB R182, R137, R182 ;  /* 0x000000b689b6723e */ /* 0x000fe400000010ff */
[----:B------:R-:W-:Y:S01]  /*7910*/  F2FP.BF16.F32.PACK_AB R176, R21, R176 ;  /* 0x000000b015b0723e */ /* 0x000fe200000010ff */
[----:B------:R-:W-:Y:S01]  /*7920*/  SYNCS.ARRIVE.TRANS64.RED.A1T0 RZ, [UR14], RZ ;  /* 0x000000ffffff79a7 */ /* 0x000fe2000810040e */
        /* <DEDUP_REMOVED lines=11> */
.L_x_997:
[----:B------:R-:W-:Y:S01]  /*79e0*/  R2UR UR5, R18 ;  /* 0x00000000120572ca */ /* 0x000fe200000e0000 */
[----:B------:R-:W0:Y:S01]  /*79f0*/  LDC R14, c[0x0][0x2f0] ;  /* 0x0000bc00ff0e7b82 */ /* 0x000e220000000800 */
[----:B------:R-:W-:Y:S01]  /*7a00*/  R2UR UR7, R19 ;  /* 0x00000000130772ca */ /* 0x000fe200000e0000 */
[----:B------:R-:W-:-:S10]  /*7a10*/  UIADD3 UR10, -UR10, 0x1, URZ ;  /* 0x000000010a0a7890 */ /* 0x000fd4000fffe13f */
[----:B------:R-:W-:Y:S01]  /*7a20*/  UISETP.NE.AND UP0, UPT, UR5, URZ, UPT ;  /* 0x0000003f0500728c */ /* 0x000fe2000bf05270 */
[----:B------:R-:W1:Y:S01]  /*7a30*/  S2UR UR5, SR_CTAID.X ;  /* 0x00000000000579c3 */ /* 0x000e620000002500 */
[----:B------:R-:W-:-:S04]  /*7a40*/  UISETP.NE.AND UP1, UPT, UR7, URZ, UPT ;  /* 0x0000003f0700728c */ /* 0x000fc8000bf25270 */
[----:B------:R-:W-:Y:S01]  /*7a50*/  PLOP3.LUT P1, PT, PT, PT, UP0, 0x40, 0x0 ;  /* 0x000000000000781c */ /* 0x000fe20003f2e808 */
[----:B0-----:R-:W-:-:S06]  /*7a60*/  IMAD R14, R17, R14, UR10 ;  /* 0x0000000a110e7e24 */ /* 0x001fcc000f8e020e */
[----:B------:R-:W-:Y:S01]  /*7a70*/  @UP1 ULDC UR10, c[0x0][0x44c] ;  /* 0x00011300000a1ab9 */ /* 0x000fe20000000800 */
[----:B------:R-:W-:Y:S01]  /*7a80*/  @UP1 ULDC UR14, c[0x0][0x450] ;  /* 0x00011400000e1ab9 */ /* 0x000fe20000000800 */
[----:B------:R-:W-:Y:S01]  /*7a90*/  R2UR UR7, R14 ;  /* 0x000000000e0772ca */ /* 0x000fe200000e0000 */
[----:B-1----:R-:W-:-:S04]  /*7aa0*/  ULEA UR5, UR5, 0x7f, 0x7 ;  /* 0x0000007f05057891 */ /* 0x002fc8000f8e383f */
[----:B------:R-:W-:-:S04]  /*7ab0*/  UIMAD.WIDE.U32 UR10, UR5, UR10, URZ ;  /* 0x0000000a050a72a5 */ /* 0x000fc8000f8e003f */
[----:B------:R-:W-:-:S04]  /*7ac0*/  @UP1 USHF.R.U32.HI UR5, URZ, UR14, UR11 ;  /* 0x0000000e3f051299 */ /* 0x000fc8000801160b */
[----:B------:R-:W-:-:S03]  /*7ad0*/  UIADD3 UR5, UR7, UR5, URZ ;  /* 0x0000000507057290 */ /* 0x000fc6000fffe03f */
[----:B------:R-:W-:Y:S02]  /*7ae0*/  ULDC UR7, c[0x0][0x9dc] ;  /* 0x0002770000077ab9 */ /* 0x000fe40000000800 */
[----:B------:R-:W-:Y:S01]  /*7af0*/  UIADD3 UR7, UR5, -UR7, URZ ;  /* 0x8000000705077290 */ /* 0x000fe2000fffe03f */
[----:B------:R-:W-:Y:S11]  /*7b00*/  @P1 BRA `(.L_x_1017) ;  /* 0x00000000004c1947 */ /* 0x000ff60003800000 */
[----:B------:R-:W-:-:S06]  /*7b10*/  UISETP.GT.AND UP0, UPT, UR5, -0x1, UPT ;  /* 0xffffffff0500788c */ /* 0x000fcc000bf04270 */
[----:B------:R-:W-:-:S13]  /*7b20*/  PLOP3.LUT P1, PT, PT, PT, UP0, 0x80, 0x0 ;  /* 0x000000000000781c */ /* 0x000fda0003f2f008 */
[----:B------:R-:W-:Y:S05]  /*7b30*/  @P1 BRA `(.L_x_1018) ;  /* 0x0000000000201947 */ /* 0x000fea0003800000 */
[----:B------:R-:W-:Y:S01]  /*7b40*/  ULDC UR14, c[0x0][0x9e4] ;  /* 0x00027900000e7ab9 */ /* 0x000fe20000000800 */
[----:B------:R-:W-:Y:S02]  /*7b50*/  ULOP3.LUT UR5, URZ, UR5, URZ, 0x33, !UPT ;  /* 0x000000053f057292 */ /* 0x000fe4000f8e333f */
[----:B------:R-:W-:-:S11]  /*7b60*/  UISETP.NE.AND UP0, UPT, UR14, 0x1, UPT ;  /* 0x000000010e00788c */ /* 0x000fd6000bf05270 */
[----:B------:R-:W-:Y:S02]  /*7b70*/  @UP0 ULDC.64 UR18, c[0x0][0x9e8] ;  /* 0x00027a0000120ab9 */ /* 0x000fe40000000a00 */
[----:B------:R-:W-:-:S04]  /*7b80*/  UIMAD.WIDE.U32 UR10, UR5, UR18, URZ ;  /* 0x00000012050a72a5 */ /* 0x000fc8000f8e003f */
[----:B------:R-:W-:-:S04]  /*7b90*/  @UP0 USHF.R.U32.HI UR5, URZ, UR19, UR11 ;  /* 0x000000133f050299 */ /* 0x000fc8000801160b */
[----:B------:R-:W-:Y:S01]  /*7ba0*/  ULOP3.LUT UR5, URZ, UR5, URZ, 0x33, !UPT ;  /* 0x000000053f057292 */ /* 0x000fe2000f8e333f */
[----:B------:R-:W-:Y:S11]  /*7bb0*/  BRA `(.L_x_1019) ;  /* 0x0000000000147947 */ /* 0x000ff60003800000 */
.L_x_1018:
[----:B------:R-:W-:Y:S02]  /*7bc0*/  ULDC UR14, c[0x0][0x9e4] ;  /* 0x00027900000e7ab9 */ /* 0x000fe40000000800 */
[----:B------:R-:W-:-:S11]  /*7bd0*/  UISETP.NE.AND UP0, UPT, UR14, 0x1, UPT ;  /* 0x000000010e00788c */ /* 0x000fd6000bf05270 */
[----:B------:R-:W-:Y:S02]  /*7be0*/  @UP0 ULDC.64 UR18, c[0x0][0x9e8] ;  /* 0x00027a0000120ab9 */ /* 0x000fe40000000a00 */
[----:B------:R-:W-:-:S04]  /*7bf0*/  UIMAD.WIDE.U32 UR10, UR5, UR18, URZ ;  /* 0x00000012050a72a5 */ /* 0x000fc8000f8e003f */
[----:B------:R-:W-:-:S12]  /*7c00*/  @UP0 USHF.R.U32.HI UR5, URZ, UR19, UR11 ;  /* 0x000000133f050299 */ /* 0x000fd8000801160b */
.L_x_1019:
[----:B------:R-:W-:-:S04]  /*7c10*/  UIMAD UR5, UR5, UR14, URZ ;  /* 0x0000000e050572a4 */ /* 0x000fc8000f8e023f */
[----:B------:R-:W-:-:S04]  /*7c20*/  UISETP.LT.AND UP0, UPT, UR7, UR5, UPT ;  /* 0x000000050700728c */ /* 0x000fc8000bf01270 */
[----:B------:R-:W-:-:S12]  /*7c30*/  USEL UR7, UR7, UR5, !UP0 ;  /* 0x0000000507077287 */ /* 0x000fd8000c000000 */
.L_x_1017:
[----:B------:R-:W-:Y:S01]  /*7c40*/  UIADD3 UR10, UR7, 0x5f, URZ ;  /* 0x0000005f070a7890 */ /* 0x000fe2000fffe03f */
[----:B------:R-:W-:-:S03]  /*7c50*/  R2UR UR14, R22 ;  /* 0x00000000160e72ca */ /* 0x000fc600000e0000 */
[----:B------:R-:W-:-:S04]  /*7c60*/  UIMAD.WIDE UR10, UR10, 0x2aaaaaab, URZ ;  /* 0x2aaaaaab0a0a78a5 */ /* 0x000fc8000f8e023f */
[----:B------:R-:W-:-:S04]  /*7c70*/  USHF.R.U32.HI UR5, URZ, 0x1f, UR11 ;  /* 0x0000001f3f057899 */ /* 0x000fc8000801160b */
[----:B------:R-:W-:-:S04]  /*7c80*/  ULEA.HI.SX32 UR5, UR11, UR5, 0x1c ;  /* 0x000000050b057291 */ /* 0x000fc8000f8fe23f */
[----:B------:R-:W-:-:S04]  /*7c90*/  UISETP.LT.AND UP0, UPT, UR14, UR5, UPT ;  /* 0x000000050e00728c */ /* 0x000fc8000bf01270 */
[----:B------:R-:W-:-:S06]  /*7ca0*/  USEL UR60, UR14, UR5, !UP0 ;  /* 0x000000050e3c7287 */ /* 0x000fcc000c000000 */
[----:B------:R-:W-:-:S13]  /*7cb0*/  ISETP.GE.AND P1, PT, R15, UR60, PT ;  /* 0x0000003c0f007c0c */ /* 0x000fda000bf26270 */
[----:B------:R-:W-:Y:S05]  /*7cc0*/  @!P1 BRA `(.L_x_1020) ;  /* 0x0000001c00809947 */ /* 0x000fea0003800000 */
[----:B------:R-:W-:Y:S01]  /*7cd0*/  IMAD.MOV.U32 R21, RZ, RZ, R4 ;  /* 0x000000ffff157224 */ /* 0x000fe200078e0004 */
[----:B------:R-:W-:Y:S01]  /*7ce0*/  UMOV UR39, UR6 ;  /* 0x0000000600277c82 */ /* 0x000fe20008000000 */
[----:B------:R-:W-:Y:S01]  /*7cf0*/  IMAD.MOV.U32 R14, RZ, RZ, R5 ;  /* 0x000000ffff0e7224 */ /* 0x000fe200078e0005 */
[----:B------:R-:W-:Y:S01]  /*7d00*/  UMOV UR7, UR4 ;  /* 0x0000000400077c82 */ /* 0x000fe20008000000 */
[----:B------:R-:W-:-:S07]  /*7d10*/  IMAD.MOV.U32 R13, RZ, RZ, R15 ;  /* 0x000000ffff0d7224 */ /* 0x000fce00078e000f */
.L_x_1031:
[----:B------:R-:W-:-:S04]  /*7d20*/  UIADD3 UR4, UR7, 0x1, URZ ;  /* 0x0000000107047890 */ /* 0x000fc8000fffe03f */
[----:B------:R-:W-:-:S04]  /*7d30*/  UISETP.NE.AND UP0, UPT, UR4, 0x2, UPT ;  /* 0x000000020400788c */ /* 0x000fc8000bf05270 */
[----:B------:R-:W-:Y:S02]  /*7d40*/  USEL UR6, URZ, 0x1, UP0 ;  /* 0x000000013f067887 */ /* 0x000fe40008000000 */
[----:B------:R-:W-:Y:S02]  /*7d50*/  USEL UR4, UR4, URZ, UP0 ;  /* 0x0000003f04047287 */ /* 0x000fe40008000000 */
[----:B------:R-:W-:Y:S01]  /*7d60*/  ULOP3.LUT UR6, UR39, UR6, URZ, 0x3c, !UPT ;  /* 0x0000000627067292 */ /* 0x000fe2000f8e3c3f */
[----:B------:R-:W-:Y:S11]  /*7d70*/  @!P0 BRA `(.L_x_1021) ;  /* 0x0000000000048947 */ /* 0x000ff60003800000 */
[----:B------:R-:W-:Y:S01]  /*7d80*/  BPT.TRAP 0x1 ;  /* 0x000000040000795c */ /* 0x000fe20000300000 */
.L_x_1021:
[----:B------:R-:W-:Y:S01]  /*7d90*/  ULEA UR5, UR4, UR38, 0x3 ;  /* 0x0000002604057291 */ /* 0x000fe2000f8e183f */
[----:B------:R-:W-:-:S05]  /*7da0*/  IMAD.U32 R0, RZ, RZ, UR6 ;  /* 0x00000006ff007e24 */ /* 0x000fca000f8e00ff */
[----:B------:R-:W-:-:S04]  /*7db0*/  SHF.L.U32 R0, R0, 0x1f, RZ ;  /* 0x0000001f00007819 */ /* 0x000fc800000006ff */
[----:B------:R0:W1:Y:S01]  /*7dc0*/  SYNCS.PHASECHK.TRANS64.TRYWAIT P1, [UR5+0x30830], R0 ;  /* 0x03083000ff0075a7 */ /* 0x0000620008020145 */
[----:B------:R-:W-:Y:S05]  /*7dd0*/  @!P0 BRA `(.L_x_1022) ;  /* 0x0000000000048947 */ /* 0x000fea0003800000 */
[----:B------:R-:W-:Y:S01]  /*7de0*/  BPT.TRAP 0x1 ;  /* 0x000000040000795c */ /* 0x000fe20000300000 */
.L_x_1022:
[----:B-1----:R-:W-:Y:S05]  /*7df0*/  @P1 BRA `(.L_x_1023) ;  /* 0x0000000000081947 */ /* 0x002fea0003800000 */
[----:B------:R-:W1:Y:S02]  /*7e00*/  SYNCS.PHASECHK.TRANS64.TRYWAIT P1, [UR5+0x30830], R0 ;  /* 0x03083000ff0075a7 */ /* 0x000e640008020145 */
[----:B-1----:R-:W-:Y:S05]  /*7e10*/  @!P1 BRA `(.L_x_1024) ;  /* 0x000000c000189947 */ /* 0x002fea0003800000 */
.L_x_1023:
        /* <DEDUP_REMOVED lines=161> */
.L_x_1025:
[----:B------:R-:W-:Y:S01]  /*8830*/  ULEA UR5, UR7, UR38, 0x3 ;  /* 0x0000002607057291 */ /* 0x000fe2000f8e183f */
[----:B01----:R-:W-:-:S05]  /*8840*/  IMAD.U32 R0, RZ, RZ, UR39 ;  /* 0x00000027ff007e24 */ /* 0x003fca000f8e00ff */
[----:B------:R-:W-:-:S04]  /*8850*/  SHF.L.U32 R0, R0, 0x1f, RZ ;  /* 0x0000001f00007819 */ /* 0x000fc800000006ff */
[----:B------:R0:W1:Y:S01]  /*8860*/  SYNCS.PHASECHK.TRANS64.TRYWAIT P1, [UR5+0x30850], R0 ;  /* 0x03085000ff0075a7 */ /* 0x0000620008020145 */
[----:B------:R-:W-:Y:S05]  /*8870*/  @!P0 BRA `(.L_x_1026) ;  /* 0x0000000000048947 */ /* 0x000fea0003800000 */
[----:B------:R-:W-:Y:S01]  /*8880*/  BPT.TRAP 0x1 ;  /* 0x000000040000795c */ /* 0x000fe20000300000 */
.L_x_1026:
[----:B-1----:R-:W-:Y:S05]  /*8890*/  @P1 BRA `(.L_x_1027) ;  /* 0x0000000000081947 */ /* 0x002fea0003800000 */
[----:B------:R-:W1:Y:S02]  /*88a0*/  SYNCS.PHASECHK.TRANS64.TRYWAIT P1, [UR5+0x30850], R0 ;  /* 0x03085000ff0075a7 */ /* 0x000e640008020145 */
[----:B-1----:R-:W-:Y:S05]  /*88b0*/  @!P1 BRA `(.L_x_1028) ;  /* 0x000000b400889947 */ /* 0x002fea0003800000 */
.L_x_1027:
        /* <DEDUP_REMOVED lines=37> */
.L_x_1029:
[----:B01----:R-:W-:Y:S01]  /*8b10*/  FMNMX.FTZ R0, R120, R14, !PT ;  /* 0x0000000e78007209 */ /* 0x003fe20007810000 */
[----:B------:R-:W0:Y:S01]  /*8b20*/  S2UR UR10, SR_CgaCtaId ;  /* 0x00000000000a79c3 */ /* 0x000e220000008800 */
[----:B------:R-:W-:Y:S01]  /*8b30*/  FMNMX.FTZ R2, R122, R21, !PT ;  /* 0x000000157a027209 */ /* 0x000fe20007810000 */
[----:B------:R-:W-:Y:S01]  /*8b40*/  ULEA UR7, UR4, UR38, 0x3 ;  /* 0x0000002604077291 */ /* 0x000fe2000f8e183f */
[----:B------:R-:W-:Y:S02]  /*8b50*/  FMNMX.FTZ R3, R121, R0, !PT ;  /* 0x0000000079037209 */ /* 0x000fe40007810000 */
[----:B------:R-:W-:Y:S01]  /*8b60*/  FMNMX.FTZ R5, R123, R2, !PT ;  /* 0x000000027b057209 */ /* 0x000fe20007810000 */
[----:B------:R-:W-:Y:S01]  /*8b70*/  UIADD3 UR7, UR7, 0x30840, URZ ;  /* 0x0003084007077890 */ /* 0x000fe2000fffe03f */
        /* <DEDUP_REMOVED lines=45> */
[----:B------:R-:W-:-:S03]  /*8e50*/  FMNMX.FTZ R2, R167, R2, !PT ;  /* 0x00000002a7027209 */ /* 0x000fc60007810000 */
[----:B------:R-:W0:Y:S04]  /*8e60*/  SHFL.BFLY PT, R0, R3, 0x2, 0x1f ;  /* 0x0c401f0003007f89 */ /* 0x000e2800000e0000 */
[----:B------:R-:W1:Y:S01]  /*8e70*/  SHFL.BFLY PT, R5, R2, 0x2, 0x1f ;  /* 0x0c401f0002057f89 */ /* 0x000e6200000e0000 */
[----:B0-----:R-:W-:Y:S02]  /*8e80*/  FMNMX.FTZ R15, R3, R0, !PT ;  /* 0x00000000030f7209 */ /* 0x001fe40007810000 */
[----:B------:R-:W0:Y:S01]  /*8e90*/  LDC R0, c[0x0][0x988] ;  /* 0x00026200ff007b82 */ /* 0x000e220000000800 */
[----:B-1----:R-:W-:Y:S02]  /*8ea0*/  FMNMX.FTZ R20, R2, R5, !PT ;  /* 0x0000000502147209 */ /* 0x002fe40007810000 */
[----:B------:R-:W1:Y:S04]  /*8eb0*/  SHFL.BFLY PT, R4, R15, 0x1, 0x1f ;  /* 0x0c201f000f047f89 */ /* 0x000e6800000e0000 */
[----:B------:R-:W2:Y:S01]  /*8ec0*/  SHFL.BFLY PT, R169, R20, 0x1, 0x1f ;  /* 0x0c201f0014a97f89 */ /* 0x000ea200000e0000 */
[----:B-1----:R-:W-:-:S02]  /*8ed0*/  FMNMX.FTZ R5, R15, R4, !PT ;  /* 0x000000040f057209 */ /* 0x002fc40007810000 */
[----:B--2---:R-:W-:-:S03]  /*8ee0*/  FMNMX.FTZ R4, R20, R169, !PT ;  /* 0x000000a914047209 */ /* 0x004fc60007810000 */
[C---:B0-----:R-:W-:Y:S01]  /*8ef0*/  FMUL.FTZ R171, R5.reuse, R0 ;  /* 0x0000000005ab7220 */ /* 0x041fe20000410000 */
[----:B------:R-:W-:-:S03]  /*8f00*/  FADD.FTZ R169, -R5, R14 ;  /* 0x0000000e05a97221 */ /* 0x000fc60000010100 */
[-CC-:B------:R-:W-:Y:S01]  /*8f10*/  FFMA.FTZ R188, R121, R0.reuse, -R171.reuse ;  /* 0x0000000079bc7223 */ /* 0x180fe200000108ab */
[-CC-:B------:R-:W-:Y:S01]  /*8f20*/  FFMA.FTZ R121, R129, R0.reuse, -R171.reuse ;  /* 0x0000000081797223 */ /* 0x180fe200000108ab */
[-CC-:B------:R-:W-:Y:S01]  /*8f30*/  FFMA.FTZ R129, R137, R0.reuse, -R171.reuse ;  /* 0x0000000089817223 */ /* 0x180fe200000108ab */
[-CC-:B------:R-:W-:Y:S01]  /*8f40*/  FFMA.FTZ R137, R145, R0.reuse, -R171.reuse ;  /* 0x0000000091897223 */ /* 0x180fe200000108ab */
[-CC-:B------:R-:W-:Y:S01]  /*8f50*/  FFMA.FTZ R145, R153, R0.reuse, -R171.reuse ;  /* 0x0000000099917223 */ /* 0x180fe200000108ab */
[-C--:B------:R-:W-:Y:S01]  /*8f60*/  FFMA.FTZ R153, R161, R0.reuse, -R171 ;  /* 0x00000000a1997223 */ /* 0x080fe200000108ab */
[C---:B------:R-:W-:Y:S01]  /*8f70*/  FADD.FTZ R3, -R4.reuse, R21 ;  /* 0x0000001504037221 */ /* 0x040fe20000010100 */
[-C--:B------:R-:W-:Y:S01]  /*8f80*/  FMUL.FTZ R161, R4, R0.reuse ;  /* 0x0000000004a17220 */ /* 0x080fe20000410000 */
[-C--:B------:R-:W-:Y:S01]  /*8f90*/  FFMA.FTZ R15, R120, R0.reuse, -R171 ;  /* 0x00000000780f7223 */ /* 0x080fe200000108ab */
[-C--:B------:R-:W-:Y:S01]  /*8fa0*/  FMUL.FTZ R169, R169, R0.reuse ;  /* 0x00000000a9a97220 */ /* 0x080fe20000410000 */
[-C--:B------:R-:W-:Y:S01]  /*8fb0*/  FMUL.FTZ R3, R3, R0.reuse ;  /* 0x0000000003037220 */ /* 0x080fe20000410000 */
[-CC-:B------:R-:W-:Y:S01]  /*8fc0*/  FFMA.FTZ R14, R122, R0.reuse, -R161.reuse ;  /* 0x000000007a0e7223 */ /* 0x180fe200000108a1 */
[-C--:B------:R-:W-:Y:S01]  /*8fd0*/  FFMA.FTZ R189, R123, R0.reuse, -R161 ;  /* 0x000000007bbd7223 */ /* 0x080fe200000108a1 */
[----:B------:R-:W-:Y:S01]  /*8fe0*/  MUFU.EX2 R2, R169 ;  /* 0x000000a900027308 */ /* 0x000fe20000000800 */
[-C--:B------:R-:W-:Y:S01]  /*8ff0*/  FFMA.FTZ R190, R124, R0.reuse, -R171 ;  /* 0x000000007cbe7223 */ /* 0x080fe200000108ab */
[-C--:B------:R-:W-:Y:S01]  /*9000*/  FFMA.FTZ R191, R126, R0.reuse, -R161 ;  /* 0x000000007ebf7223 */ /* 0x080fe200000108a1 */
[-C--:B------:R-:W-:Y:S01]  /*9010*/  FFMA.FTZ R21, R125, R0.reuse, -R171 ;  /* 0x000000007d157223 */ /* 0x080fe200000108ab */
[-C--:B------:R-:W-:Y:S01]  /*9020*/  FFMA.FTZ R20, R127, R0.reuse, -R161 ;  /* 0x000000007f147223 */ /* 0x080fe200000108a1 */
[-C--:B------:R-:W-:Y:S01]  /*9030*/  FFMA.FTZ R184, R128, R0.reuse, -R171 ;  /* 0x0000000080b87223 */ /* 0x080fe200000108ab */
[-CC-:B------:R-:W-:Y:S01]  /*9040*/  FFMA.FTZ R185, R130, R0.reuse, -R161.reuse ;  /* 0x0000000082b97223 */ /* 0x180fe200000108a1 */
[-C--:B------:R-:W-:Y:S01]  /*9050*/  FFMA.FTZ R120, R131, R0.reuse, -R161 ;  /* 0x0000000083787223 */ /* 0x080fe200000108a1 */
[----:B------:R-:W0:Y:S01]  /*9060*/  MUFU.EX2 R15, R15 ;  /* 0x0000000f000f7308 */ /* 0x000e220000000800 */
[-C--:B------:R-:W-:Y:S01]  /*9070*/  FFMA.FTZ R186, R132, R0.reuse, -R171 ;  /* 0x0000000084ba7223 */ /* 0x080fe200000108ab */
[-C--:B------:R-:W-:Y:S01]  /*9080*/  FFMA.FTZ R187, R134, R0.reuse, -R161 ;  /* 0x0000000086bb7223 */ /* 0x080fe200000108a1 */
[-C--:B------:R-:W-:Y:S01]  /*9090*/  FFMA.FTZ R125, R133, R0.reuse, -R171 ;  /* 0x00000000857d7223 */ /* 0x080fe200000108ab */
[-C--:B------:R-:W-:Y:S01]  /*90a0*/  FFMA.FTZ R122, R135, R0.reuse, -R161 ;  /* 0x00000000877a7223 */ /* 0x080fe200000108a1 */
[-C--:B------:R-:W-:Y:S01]  /*90b0*/  FFMA.FTZ R180, R136, R0.reuse, -R171 ;  /* 0x0000000088b47223 */ /* 0x080fe200000108ab */
        /* <DEDUP_REMOVED lines=10> */
[----:B------:R-:W1:Y:S01]  /*9160*/  MUFU.EX2 R14, R14 ;  /* 0x0000000e000e7308 */ /* 0x000e620000000800 */
[----:B0-----:R-:W-:Y:S01]  /*9170*/  FFMA.FTZ R9, R2, R9, R15 ;  /* 0x0000000902097223 */ /* 0x001fe2000001000f */
[-C--:B------:R-:W-:Y:S01]  /*9180*/  FFMA.FTZ R178, R148, R0.reuse, -R171 ;  /* 0x0000000094b27223 */ /* 0x080fe200000108ab */
[-C--:B------:R-:W-:Y:S01]  /*9190*/  FFMA.FTZ R179, R150, R0.reuse, -R161 ;  /* 0x0000000096b37223 */ /* 0x080fe200000108a1 */
[-C--:B------:R-:W-:Y:S01]  /*91a0*/  FFMA.FTZ R141, R149, R0.reuse, -R171 ;  /* 0x00000000958d7223 */ /* 0x080fe200000108ab */
[-C--:B------:R-:W-:Y:S01]  /*91b0*/  FFMA.FTZ R130, R151, R0.reuse, -R161 ;  /* 0x0000000097827223 */ /* 0x080fe200000108a1 */
[-C--:B------:R-:W-:Y:S01]  /*91c0*/  FFMA.FTZ R172, R152, R0.reuse, -R171 ;  /* 0x0000000098ac7223 */ /* 0x080fe200000108ab */
[-CC-:B------:R-:W-:Y:S01]  /*91d0*/  FFMA.FTZ R173, R154, R0.reuse, -R161.reuse ;  /* 0x000000009aad7223 */ /* 0x180fe200000108a1 */
[----:B------:R-:W0:Y:S01]  /*91e0*/  MUFU.EX2 R188, R188 ;  /* 0x000000bc00bc7308 */ /* 0x000e220000000800 */
[-C--:B------:R-:W-:Y:S01]  /*91f0*/  FFMA.FTZ R155, R155, R0.reuse, -R161 ;  /* 0x000000009b9b7223 */ /* 0x080fe200000108a1 */
[-C--:B------:R-:W-:Y:S01]  /*9200*/  FFMA.FTZ R174, R156, R0.reuse, -R171 ;  /* 0x000000009cae7223 */ /* 0x080fe200000108ab */
[-C--:B------:R-:W-:Y:S01]  /*9210*/  FFMA.FTZ R158, R158, R0.reuse, -R161 ;  /* 0x000000009e9e7223 */ /* 0x080fe200000108a1 */
[-C--:B------:R-:W-:Y:S01]  /*9220*/  FFMA.FTZ R149, R157, R0.reuse, -R171 ;  /* 0x000000009d957223 */ /* 0x080fe200000108ab */
[-C--:B------:R-:W-:Y:S01]  /*9230*/  FFMA.FTZ R159, R159, R0.reuse, -R161 ;  /* 0x000000009f9f7223 */ /* 0x080fe200000108a1 */
[-C--:B------:R-:W-:Y:S01]  /*9240*/  FFMA.FTZ R168, R160, R0.reuse, -R171 ;  /* 0x00000000a0a87223 */ /* 0x080fe200000108ab */
[--C-:B------:R-:W-:Y:S01]  /*9250*/  FFMA.FTZ R162, R162, R0, -R161.reuse ;  /* 0x00000000a2a27223 */ /* 0x100fe200000108a1 */
[----:B------:R-:W2:Y:S01]  /*9260*/  MUFU.EX2 R189, R189 ;  /* 0x000000bd00bd7308 */ /* 0x000ea20000000800 */
[----:B-1----:R-:W-:Y:S01]  /*9270*/  FFMA.FTZ R8, R3, R8, R14 ;  /* 0x0000000803087223 */ /* 0x002fe2000001000e */
[-C--:B------:R-:W-:Y:S01]  /*9280*/  FFMA.FTZ R163, R163, R0.reuse, -R161 ;  /* 0x00000000a3a37223 */ /* 0x080fe200000108a1 */
[-C--:B------:R-:W-:Y:S01]  /*9290*/  FFMA.FTZ R170, R164, R0.reuse, -R171 ;  /* 0x00000000a4aa7223 */ /* 0x080fe200000108ab */
[-C--:B------:R-:W-:Y:S01]  /*92a0*/  FFMA.FTZ R166, R166, R0.reuse, -R161 ;  /* 0x00000000a6a67223 */ /* 0x080fe200000108a1 */
[-C--:B------:R-:W-:Y:S01]  /*92b0*/  FFMA.FTZ R157, R165, R0.reuse, -R171 ;  /* 0x00000000a59d7223 */ /* 0x080fe200000108ab */
[----:B------:R-:W-:-:S02]  /*92c0*/  FFMA.FTZ R161, R167, R0, -R161 ;  /* 0x00000000a7a17223 */ /* 0x000fc400000108a1 */
        /* <DEDUP_REMOVED lines=92> */
.L_x_1030:
[----:B------:R-:W0:Y:S01]  /*9890*/  S2UR UR7, SR_CgaCtaId ;  /* 0x00000000000779c3 */ /* 0x000e220000008800 */
[----:B------:R-:W-:Y:S01]  /*98a0*/  UIADD3 UR5, UR5, 0x30860, URZ ;  /* 0x0003086005057890 */ /* 0x000fe2000fffe03f */
[----:B------:R-:W-:Y:S01]  /*98b0*/  ISETP.GT.AND P1, PT, R13, UR60, PT ;  /* 0x0000003c0d007c0c */ /* 0x000fe2000bf24270 */
[----:B------:R-:W-:Y:S01]  /*98c0*/  UMOV UR39, UR6 ;  /* 0x0000000600277c82 */ /* 0x000fe20008000000 */
[----:B------:R-:W-:Y:S01]  /*98d0*/  F2FP.BF16.F32.PACK_AB R189, R189, R14 ;  /* 0x0000000ebdbd723e */ /* 0x000fe200000010ff */
[----:B------:R-:W-:Y:S01]  /*98e0*/  VIADD R13, R13, 0xffffffff ;  /* 0xffffffff0d0d7836 */ /* 0x000fe20000000000 */
        /* <DEDUP_REMOVED lines=27> */
[----:B------:R-:W-:Y:S01]  /*9aa0*/  F2FP.BF16.F32.PACK_AB R171, R161, R171 ;  /* 0x000000aba1ab723e */ /* 0x000fe200000010ff */
[----:B------:R-:W-:Y:S06]  /*9ab0*/  @P1 BRA `(.L_x_1031) ;  /* 0xffffffe000981947 */ /* 0x000fec000383ffff */
[----:B------:R-:W-:-:S07]  /*9ac0*/  IMAD.MOV.U32 R15, RZ, RZ, R13 ;  /* 0x000000ffff0f7224 */ /* 0x000fce00078e000d */
.L_x_1020:
[----:B------:R-:W-:-:S13]  /*9ad0*/  R2UR UR5, R22 ;  /* 0x00000000160572ca */ /* 0x000fda00000e0000 */
[----:B------:R-:W-:-:S13]  /*9ae0*/  ISETP.GE.AND P1, PT, R15, UR5, PT ;  /* 0x000000050f007c0c */ /* 0x000fda000bf26270 */
[----:B------:R-:W-:Y:S05]  /*9af0*/  @!P1 BRA `(.L_x_1032) ;  /* 0x0000003000689947 */ /* 0x000fea0003800000 */
[----:B------:R-:W-:Y:S01]  /*9b00*/  IMAD.MOV.U32 R14, RZ, RZ, R4 ;  /* 0x000000ffff0e7224 */ /* 0x000fe200078e0004 */
[----:B------:R-:W-:Y:S01]  /*9b10*/  UMOV UR60, UR6 ;  /* 0x00000006003c7c82 */ /* 0x000fe20008000000 */
[----:B------:R-:W-:Y:S01]  /*9b20*/  IMAD.MOV.U32 R13, RZ, RZ, R5 ;  /* 0x000000ffff0d7224 */ /* 0x000fe200078e0005 */
[----:B------:R-:W-:-:S06]  /*9b30*/  UMOV UR7, UR4 ;  /* 0x0000000400077c82 */ /* 0x000fcc0008000000 */
.L_x_1051:
[----:B------:R-:W-:-:S04]  /*9b40*/  UIADD3 UR4, UR7, 0x1, URZ ;  /* 0x0000000107047890 */ /* 0x000fc8000fffe03f */
[----:B------:R-:W-:-:S04]  /*9b50*/  UISETP.NE.AND UP0, UPT, UR4, 0x2, UPT ;  /* 0x000000020400788c */ /* 0x000fc8000bf05270 */
[----:B------:R-:W-:Y:S02]  /*9b60*/  USEL UR6, URZ, 0x1, UP0 ;  /* 0x000000013f067887 */ /* 0x000fe40008000000 */
[----:B------:R-:W-:Y:S02]  /*9b70*/  USEL UR4, UR4, URZ, UP0 ;  /* 0x0000003f04047287 */ /* 0x000fe40008000000 */
[----:B------:R-:W-:Y:S01]  /*9b80*/  ULOP3.LUT UR6, UR60, UR6, URZ, 0x3c, !UPT ;  /* 0x000000063c067292 */ /* 0x000fe2000f8e3c3f */
[----:B------:R-:W-:Y:S11]  /*9b90*/  @!P0 BRA `(.L_x_1033) ;  /* 0x0000000000048947 */ /* 0x000ff60003800000 */
[----:B------:R-:W-:Y:S01]  /*9ba0*/  BPT.TRAP 0x1 ;  /* 0x000000040000795c */ /* 0x000fe20000300000 */
.L_x_1033:
[----:B------:R-:W-:Y:S01]  /*9bb0*/  ULEA UR39, UR4, UR38, 0x3 ;  /* 0x0000002604277291 */ /* 0x000fe2000f8e183f */
[----:B------:R-:W-:-:S05]  /*9bc0*/  IMAD.U32 R0, RZ, RZ, UR6 ;  /* 0x00000006ff007e24 */ /* 0x000fca000f8e00ff */
[----:B------:R-:W-:-:S04]  /*9bd0*/  SHF.L.U32 R0, R0, 0x1f, RZ ;  /* 0x0000001f00007819 */ /* 0x000fc800000006ff */
[----:B------:R0:W1:Y:S01]  /*9be0*/  SYNCS.PHASECHK.TRANS64.TRYWAIT P1, [UR39+0x30830], R0 ;  /* 0x03083000ff0075a7 */ /* 0x0000620008020167 */
[----:B------:R-:W-:Y:S05]  /*9bf0*/  @!P0 BRA `(.L_x_1034) ;  /* 0x0000000000048947 */ /* 0x000fea0003800000 */
[----:B------:R-:W-:Y:S01]  /*9c00*/  BPT.TRAP 0x1 ;  /* 0x000000040000795c */ /* 0x000fe20000300000 */
.L_x_1034:
[----:B-1----:R-:W-:Y:S05]  /*9c10*/  @P1 BRA `(.L_x_1035) ;  /* 0x0000000000081947 */ /* 0x002fea0003800000 */
[----:B------:R-:W1:Y:S02]  /*9c20*/  SYNCS.PHASECHK.TRANS64.TRYWAIT P1, [UR39+0x30830], R0 ;  /* 0x03083000ff0075a7 */ /* 0x000e640008020167 */
[----:B-1----:R-:W-:Y:S05]  /*9c30*/  @!P1 BRA `(.L_x_1036) ;  /* 0x000000a000c09947 */ /* 0x002fea0003800000 */
.L_x_1035:
        /* <DEDUP_REMOVED lines=161> */
.L_x_1037:
[----:B------:R-:W-:Y:S01]  /*a650*/  ULEA UR5, UR7, UR38, 0x3 ;  /* 0x0000002607057291 */ /* 0x000fe2000f8e183f */
[----:B01----:R-:W-:-:S05]  /*a660*/  IMAD.U32 R0, RZ, RZ, UR60 ;  /* 0x0000003cff007e24 */ /* 0x003fca000f8e00ff */
[----:B------:R-:W-:-:S04]  /*a670*/  SHF.L.U32 R0, R0, 0x1f, RZ ;  /* 0x0000001f00007819 */ /* 0x000fc800000006ff */
[----:B------:R0:W1:Y:S01]  /*a680*/  SYNCS.PHASECHK.TRANS64.TRYWAIT P1, [UR5+0x30850], R0 ;  /* 0x03085000ff0075a7 */ /* 0x0000620008020145 */
[----:B------:R-:W-:Y:S05]  /*a690*/  @!P0 BRA `(.L_x_1038) ;  /* 0x0000000000048947 */ /* 0x000fea0003800000 */
[----:B------:R-:W-:Y:S01]  /*a6a0*/  BPT.TRAP 0x1 ;  /* 0x000000040000795c */ /* 0x000fe20000300000 */
.L_x_1038:
[----:B-1----:R-:W-:Y:S05]  /*a6b0*/  @P1 BRA `(.L_x_1039) ;  /* 0x0000000000081947 */ /* 0x002fea0003800000 */
[----:B------:R-:W1:Y:S02]  /*a6c0*/  SYNCS.PHASECHK.TRANS64.TRYWAIT P1, [UR5+0x30850], R0 ;  /* 0x03085000ff0075a7 */ /* 0x000e640008020145 */
[----:B-1----:R-:W-:Y:S05]  /*a6d0*/  @!P1 BRA `(.L_x_1040) ;  /* 0x0000009800309947 */ /* 0x002fea0003800000 */
.L_x_1039:
        /* <DEDUP_REMOVED lines=37> */
.L_x_1041:
        /* <DEDUP_REMOVED lines=22> */
[C---:B------:R-:W-:Y:S01]  /*aa90*/  VIADD R172, R2.reuse, 0xffffffff ;  /* 0xffffffff02ac7836 */ /* 0x040fe20000000000 */
[----:B------:R-:W-:Y:S01]  /*aaa0*/  IADD3 R3, R2, -UR14, R23 ;  /* 0x8000000e02037c10 */ /* 0x000fe2000fffe017 */
[----:B------:R-:W-:Y:S04]  /*aab0*/  SYNCS.ARRIVE.TRANS64.RED.A1T0 RZ, [UR39], RZ ;  /* 0x000000ffffff79a7 */ /* 0x000fe80008100427 */
[C---:B------:R-:W-:Y:S02]  /*aac0*/  VIADD R168, R3.reuse, UR11 ;  /* 0x0000000b03a87c36 */ /* 0x040fe40008000000 */
[----:B------:R-:W-:Y:S02]  /*aad0*/  VIADD R170, R3, UR10 ;  /* 0x0000000a03aa7c36 */ /* 0x000fe40008000000 */
[----:B0-----:R-:W-:-:S02]  /*aae0*/  IMAD.IADD R2, R168, 0x1, R21 ;  /* 0x00000001a8027824 */ /* 0x001fc400078e0215 */
[----:B------:R-:W-:Y:S01]  /*aaf0*/  IMAD.IADD R4, R170, 0x1, R21 ;  /* 0x00000001aa047824 */ /* 0x000fe200078e0215 */
[----:B------:R-:W-:Y:S06]  /*ab00*/  @P1 BRA `(.L_x_1042) ;  /* 0x0000000000681947 */ /* 0x000fec0003800000 */
[----:B------:R-:W-:Y:S01]  /*ab10*/  ULDC UR10, c[0x0][0x2f0] ;  /* 0x0000bc00000a7ab9 */ /* 0x000fe20000000800 */
[----:B------:R-:W-:Y:S01]  /*ab20*/  ULDC UR7, c[0x0][0x288] ;  /* 0x0000a20000077ab9 */ /* 0x000fe20000000800 */
[----:B------:R-:W-:Y:S01]  /*ab30*/  IMAD R3, R17, UR10, R21 ;  /* 0x0000000a11037c24 */ /* 0x000fe2000f8e0215 */
[----:B------:R-:W-:Y:S03]  /*ab40*/  BSSY B0, `(.L_x_1043) ;  /* 0x0000013000007945 */ /* 0x000fe60003800000 */
        /* <DEDUP_REMOVED lines=12> */
.L_x_1044:
[----:B------:R-:W-:Y:S02]  /*ac10*/  ULDC UR7, c[0x0][0x9e4] ;  /* 0x0002790000077ab9 */ /* 0x000fe40000000800 */
[----:B------:R-:W-:-:S05]  /*ac20*/  IMAD.U32 R21, RZ, RZ, UR7 ;  /* 0x00000007ff157e24 */ /* 0x000fca000f8e00ff */
[----:B------:R-:W-:-:S13]  /*ac30*/  ISETP.NE.AND P1, PT, R21, 0x1, PT ;  /* 0x000000011500780c */ /* 0x000fda0003f25270 */
[----:B------:R-:W0:Y:S02]  /*ac40*/  @P1 LDC.64 R174, c[0x0][0x9e8] ;  /* 0x00027a00ffae1b82 */ /* 0x000e240000000a00 */
[----:B0-----:R-:W-:-:S05]  /*ac50*/  @P1 IMAD.HI.U32 R20, R3, R174, RZ ;  /* 0x000000ae03141227 */ /* 0x001fca00078e00ff */
[----:B------:R-:W-:-:S07]  /*ac60*/  @P1 SHF.R.U32.HI R3, RZ, R175, R20 ;  /* 0x000000afff031219 */ /* 0x000fce0000011614 */
.L_x_1045:
[----:B------:R-:W-:Y:S05]  /*ac70*/  BSYNC B0 ;  /* 0x0000000000007941 */ /* 0x000fea0003800000 */
.L_x_1043:
[----:B------:R-:W-:-:S05]  /*ac80*/  IMAD R3, R3, R21, R172 ;  /* 0x0000001503037224 */ /* 0x000fca00078e02ac */
[----:B------:R-:W-:Y:S02]  /*ac90*/  VIADDMNMX R2, R3, R21, R2, PT ;  /* 0x0000001503027246 */ /* 0x000fe40003800102 */
[----:B------:R-:W-:-:S07]  /*aca0*/  VIMNMX R4, R4, R3, !PT ;  /* 0x0000000304047248 */ /* 0x000fce0007fe0100 */
.L_x_1042:
[C---:B------:R-:W-:Y:S02]  /*acb0*/  ISETP.GE.AND P6, PT, R5.reuse, 0xa, PT ;  /* 0x0000000a0500780c */ /* 0x040fe40003fc6270 */
        /* <DEDUP_REMOVED lines=130> */
[----:B------:R-:W-:Y:S02]  /*b4e0*/  ISETP.GE.AND P6, PT, R5, 0x5a, PT ;  /* 0x0000005a0500780c */ /* 0x000fe40003fc6270 */
[----:B------:R-:W0:Y:S11]  /*b4f0*/  SHFL.IDX PT, R5, R0, 0x1, 0x1c1f ;  /* 0x003c1f0000057f89 */ /* 0x000e3600000e0000 */
[----:B------:R-:W-:-:S02]  /*b500*/  @P6 LOP3.LUT R16, R16, 0x1, RZ, 0xfc, !PT ;  /* 0x0000000110106812 */ /* 0x000fc400078efcff */
[----:B------:R-:W-:-:S04]  /*b510*/  ISETP.GT.AND P6, PT, R4, 0x59, !P6 ;  /* 0x000000590400780c */ /* 0x000fc800077c4270 */
[----:B------:R-:W-:-:S04]  /*b520*/  ISETP.LT.OR P6, PT, R2, 0x5a, P6 ;  /* 0x0000005a0200780c */ /* 0x000fc800037c1670 */
[----:B------:R-:W-:Y:S02]  /*b530*/  FSEL R165, R165, -INF , !P6 ;  /* 0xff800000a5a57808 */ /* 0x000fe40007000000 */
[----:B------:R-:W-:Y:S01]  /*b540*/  PLOP3.LUT P6, PT, PT, PT, UP0, 0x40, 0x0 ;  /* 0x000000000000781c */ /* 0x000fe20003fce808 */
[--C-:B0-----:R-:W-:Y:S02]  /*b550*/  IMAD.IADD R2, R168, 0x1, R5.reuse ;  /* 0x00000001a8027824 */ /* 0x101fe400078e0205 */
[----:B------:R-:W-:-:S10]  /*b560*/  IMAD.IADD R4, R170, 0x1, R5 ;  /* 0x00000001aa047824 */ /* 0x000fd400078e0205 */
[----:B------:R-:W-:Y:S05]  /*b570*/  @P6 BRA `(.L_x_1046) ;  /* 0x0000000000686947 */ /* 0x000fea0003800000 */
        /* <DEDUP_REMOVED lines=16> */
.L_x_1048:
[----:B------:R-:W-:Y:S02]  /*b680*/  ULDC UR7, c[0x0][0x9e4] ;  /* 0x0002790000077ab9 */ /* 0x000fe40000000800 */
[----:B------:R-:W-:-:S05]  /*b690*/  IMAD.U32 R20, RZ, RZ, UR7 ;  /* 0x00000007ff147e24 */ /* 0x000fca000f8e00ff */
[----:B------:R-:W-:-:S13]  /*b6a0*/  ISETP.NE.AND P6, PT, R20, 0x1, PT ;  /* 0x000000011400780c */ /* 0x000fda0003fc5270 */
[----:B------:R-:W0:Y:S02]  /*b6b0*/  @P6 LDC.64 R184, c[0x0][0x9e8] ;  /* 0x00027a00ffb86b82 */ /* 0x000e240000000a00 */
[----:B0-----:R-:W-:-:S05]  /*b6c0*/  @P6 IMAD.HI.U32 R0, R5, R184, RZ ;  /* 0x000000b805006227 */ /* 0x001fca00078e00ff */
[----:B------:R-:W-:-:S07]  /*b6d0*/  @P6 SHF.R.U32.HI R5, RZ, R185, R0 ;  /* 0x000000b9ff056219 */ /* 0x000fce0000011600 */
.L_x_1049:
[----:B------:R-:W-:Y:S05]  /*b6e0*/  BSYNC B0 ;  /* 0x0000000000007941 */ /* 0x000fea0003800000 */
.L_x_1047:
[----:B------:R-:W-:-:S05]  /*b6f0*/  IMAD R5, R5, R20, R172 ;  /* 0x0000001405057224 */ /* 0x000fca00078e02ac */
[----:B------:R-:W-:Y:S02]  /*b700*/  VIADDMNMX R2, R5, R20, R2, PT ;  /* 0x0000001405027246 */ /* 0x000fe40003800102 */
[----:B------:R-:W-:-:S07]  /*b710*/  VIMNMX R4, R4, R5, !PT ;  /* 0x0000000504047248 */ /* 0x000fce0007fe0100 */
.L_x_1046:
        /* <DEDUP_REMOVED lines=308> */
.L_x_1050:
[----:B------:R-:W0:Y:S01]  /*ca60*/  S2UR UR10, SR_CgaCtaId ;  /* 0x00000000000a79c3 */ /* 0x000e220000008800 */
[----:B------:R-:W-:Y:S01]  /*ca70*/  R2UR UR7, R22 ;  /* 0x00000000160772ca */ /* 0x000fe200000e0000 */
[----:B------:R-:W-:Y:S01]  /*ca80*/  UIADD3 UR5, UR5, 0x30860, URZ ;  /* 0x0003086005057890 */ /* 0x000fe2000fffe03f */
[----:B------:R-:W-:Y:S01]  /*ca90*/  F2FP.BF16.F32.PACK_AB R190, R171, R190 ;  /* 0x000000beabbe723e */ /* 0x000fe200000010ff */
[----:B------:R-:W-:Y:S01]  /*caa0*/  UMOV UR60, UR6 ;  /* 0x00000006003c7c82 */ /* 0x000fe20008000000 */
[----:B------:R-:W-:Y:S02]  /*cab0*/  F2FP.BF16.F32.PACK_AB R184, R173, R184 ;  /* 0x000000b8adb8723e */ /* 0x000fe400000010ff */
[----:B------:R-:W-:Y:S02]  /*cac0*/  F2FP.BF16.F32.PACK_AB R186, R175, R186 ;  /* 0x000000baafba723e */ /* 0x000fe400000010ff */
[----:B------:R-:W-:Y:S01]  /*cad0*/  F2FP.BF16.F32.PACK_AB R183, R14, R183 ;  /* 0x000000b70eb7723e */ /* 0x000fe200000010ff */
[----:B------:R-:W-:Y:S01]  /*cae0*/  IMAD.MOV.U32 R14, RZ, RZ, R4 ;  /* 0x000000ffff0e7224 */ /* 0x000fe200078e0004 */
[----:B------:R-:W-:Y:S01]  /*caf0*/  F2FP.BF16.F32.PACK_AB R170, R13, R170 ;  /* 0x000000aa0daa723e */ /* 0x000fe200000010ff */
[----:B------:R-:W-:Y:S01]  /*cb00*/  IMAD.MOV.U32 R13, RZ, RZ, R5 ;  /* 0x000000ffff0d7224 */ /* 0x000fe200078e0005 */
[----:B------:R-:W-:-:S02]  /*cb10*/  F2FP.BF16.F32.PACK_AB R188, R188, R205 ;  /* 0x000000cdbcbc723e */ /* 0x000fc400000010ff */
[----:B------:R-:W-:Y:S01]  /*cb20*/  ISETP.GT.AND P1, PT, R15, UR7, PT ;  /* 0x000000070f007c0c */ /* 0x000fe2000bf24270 */
[----:B------:R-:W-:Y:S01]  /*cb30*/  UMOV UR7, UR4 ;  /* 0x0000000400077c82 */ /* 0x000fe20008000000 */
[----:B------:R-:W-:Y:S01]  /*cb40*/  F2FP.BF16.F32.PACK_AB R189, R129, R120 ;  /* 0x0000007881bd723e */ /* 0x000fe200000010ff */
[----:B------:R-:W-:Y:S01]  /*cb50*/  VIADD R15, R15, 0xffffffff ;  /* 0xffffffff0f0f7836 */ /* 0x000fe20000000000 */
        /* <DEDUP_REMOVED lines=20> */
.L_x_1032:
        /* <DEDUP_REMOVED lines=99> */
.L_x_1052:
[----:B------:R-:W-:Y:S01]  /*d2d0*/  ULEA UR5, UR4, UR38, 0x3 ;  /* 0x0000002604057291 */ /* 0x000fe2000f8e183f */
[----:B------:R-:W-:-:S05]  /*d2e0*/  IMAD.U32 R2, RZ, RZ, UR6 ;  /* 0x00000006ff027e24 */ /* 0x000fca000f8e00ff */
[----:B------:R-:W-:-:S04]  /*d2f0*/  SHF.L.U32 R2, R2, 0x1f, RZ ;  /* 0x0000001f02027819 */ /* 0x000fc800000006ff */
[----:B------:R0:W1:Y:S01]  /*d300*/  SYNCS.PHASECHK.TRANS64.TRYWAIT P1, [UR5+0x30850], R2 ;  /* 0x03085002ff0075a7 */ /* 0x0000620008020145 */
[----:B------:R-:W-:Y:S05]  /*d310*/  @!P0 BRA `(.L_x_1053) ;  /* 0x0000000000048947 */ /* 0x000fea0003800000 */
[----:B------:R-:W-:Y:S01]  /*d320*/  BPT.TRAP 0x1 ;  /* 0x000000040000795c */ /* 0x000fe20000300000 */
.L_x_1053:
[----:B-1----:R-:W-:Y:S05]  /*d330*/  @P1 BRA `(.L_x_1054) ;  /* 0x0000000000081947 */ /* 0x002fea0003800000 */
[----:B------:R-:W1:Y:S02]  /*d340*/  SYNCS.PHASECHK.TRANS64.TRYWAIT P1, [UR5+0x30850], R2 ;  /* 0x03085002ff0075a7 */ /* 0x000e640008020145 */
[----:B-1----:R-:W-:Y:S05]  /*d350*/  @!P1 BRA `(.L_x_1055) ;  /* 0x0000006c00289947 */ /* 0x002fea0003800000 */
.L_x_1054:
[----:B------:R-:W-:Y:S01]  /*d360*/  UIADD3 UR38, UR38, 0x400, URZ ;  /* 0x0000040026267890 */ /* 0x000fe2000fffe03f */
[----:B------:R-:W-:Y:S01]  /*d370*/  WARPGROUP.ARRIVE ;  /* 0x00000000000079c5 */ /* 0x000fe20000000000 */
[----:B------:R-:W-:Y:S01]  /*d380*/  UMOV UR7, 0x40000040 ;  /* 0x4000004000077882 */ /* 0x000fe20000000000 */
[----:B01----:R-:W0:Y:S01]  /*d390*/  SHFL.BFLY PT, R2, R9, 0x2, 0x1f ;  /* 0x0c401f0009027f89 */ /* 0x003e2200000e0000 */
[----:B------:R-:W-:-:S03]  /*d3a0*/  USHF.R.U32.HI UR38, URZ, 0x4, UR38 ;  /* 0x000000043f267899 */ /* 0x000fc60008011626 */
[----:B------:R-:W1:Y:S01]  /*d3b0*/  SHFL.BFLY PT, R3, R8, 0x2, 0x1f ;  /* 0x0c401f0008037f89 */ /* 0x000e6200000e0000 */
[----:B------:R-:W-:-:S04]  /*d3c0*/  ULOP3.LUT UR38, UR38, 0x3fff, URZ, 0xc0, !UPT ;  /* 0x00003fff26267892 */ /* 0x000fc8000f8ec03f */
[----:B------:R-:W-:-:S04]  /*d3d0*/  ULOP3.LUT UR38, UR38, 0x3000000, URZ, 0xfc, !UPT ;  /* 0x0300000026267892 */ /* 0x000fc8000f8efc3f */
[----:B------:R-:W-:-:S07]  /*d3e0*/  UIMAD UR4, UR4, 0x900, UR38 ;  /* 0x00000900040478a4 */ /* 0x000fce000f8e0226 */
[----:B------:R-:W-:Y:S02]  /*d3f0*/  UMOV UR6, UR4 ;  /* 0x0000000400067c82 */ /* 0x000fe40008000000 */
[----:B------:R-:W-:Y:S01]  /*d400*/  HGMMA.64x192x16.F32.BF16 R24, R188, gdesc[UR4].tnspB, R24, gsb0 ;  /* 0x42e00004bc187df0 */ /* 0x000fe20008001818 */
[----:B------:R-:W-:Y:S01]  /*d410*/  UIADD3 UR6, UR4, 0x80, URZ ;  /* 0x0000008004067890 */ /* 0x000fe2000fffe03f */
[----:B0-----:R-:W-:Y:S01]  /*d420*/  FADD.FTZ R2, R2, R9 ;  /* 0x0000000902027221 */ /* 0x001fe20000010000 */
[----:B------:R-:W-:Y:S01]  /*d430*/  UMOV UR7, 0x40000040 ;  /* 0x4000004000077882 */ /* 0x000fe20000000000 */
[----:B-1----:R-:W-:Y:S01]  /*d440*/  FADD.FTZ R6, R3, R8 ;  /* 0x0000000803067221 */ /* 0x002fe20000010000 */
[----:B------:R-:W-:Y:S02]  /*d450*/  IMAD.MOV.U32 R8, RZ, RZ, RZ ;  /* 0x000000ffff087224 */ /* 0x000fe400078e00ff */
[----:B------:R-:W0:Y:S04]  /*d460*/  SHFL.BFLY PT, R3, R2, 0x1, 0x1f ;  /* 0x0c201f0002037f89 */ /* 0x000e2800000e0000 */
[----:B------:R-:W1:Y:S01]  /*d470*/  SHFL.BFLY PT, R7, R6, 0x1, 0x1f ;  /* 0x0c201f0006077f89 */ /* 0x000e6200000e0000 */
[----:B0-----:R-:W-:Y:S01]  /*d480*/  FADD.FTZ R12, R2, R3 ;  /* 0x00000003020c7221 */ /* 0x001fe20000010000 */
[----:B------:R-:W-:-:S02]  /*d490*/  IMAD.MOV.U32 R3, RZ, RZ, -0x800000 ;  /* 0xff800000ff037424 */ /* 0x000fc400078e00ff */
[----:B------:R-:W-:Y:S02]  /*d4a0*/  IMAD.MOV.U32 R2, RZ, RZ, -0x800000 ;  /* 0xff800000ff027424 */ /* 0x000fe400078e00ff */
[----:B-1----:R-:W-:Y:S01]  /*d4b0*/  FADD.FTZ R13, R6, R7 ;  /* 0x00000007060d7221 */ /* 0x002fe20000010000 */
[----:B------:R-:W-:Y:S01]  /*d4c0*/  FSETP.NE.FTZ.AND P1, PT, R12, RZ, PT ;  /* 0x000000ff0c00720b */ /* 0x000fe20003f35000 */
[----:B------:R-:W-:-:S03]  /*d4d0*/  IMAD.MOV.U32 R7, RZ, RZ, RZ ;  /* 0x000000ffff077224 */ /* 0x000fc600078e00ff */
        /* <DEDUP_REMOVED lines=38> */
.L_x_1056:
        /* <DEDUP_REMOVED lines=101> */
.L_x_978:
[----:B------:R-:W-:Y:S05]  /*dd90*/  @P0 BRA `(.L_x_1057) ;  /* 0x0000001800d40947 */ /* 0x000fea0003800000 */
[----:B------:R-:W2:Y:S01]  /*dda0*/  LDL R0, [R1] ;  /* 0x0000000001007983 */ /* 0x000ea20000100800 */
[----:B------:R-:W0:Y:S01]  /*ddb0*/  LDC R17, c[0x0][0xbe8] ;  /* 0x0002fa00ff117b82 */ /* 0x000e220000000800 */
[----:B------:R-:W-:Y:S01]  /*ddc0*/  ULDC.64 UR8, c[0x0][0xbd0] ;  /* 0x0002f40000087ab9 */ /* 0x000fe20000000a00 */
[----:B------:R-:W-:Y:S01]  /*ddd0*/  BSSY B0, `(.L_x_1058) ;  /* 0x000011d000007945 */ /* 0x000fe20003800000 */
[----:B------:R-:W1:Y:S05]  /*dde0*/  S2R R19, SR_CTAID.X ;  /* 0x0000000000137919 */ /* 0x000e6a0000002500 */
[----:B------:R-:W3:Y:S08]  /*ddf0*/  S2UR UR12, SR_CTAID.Z ;  /* 0x00000000000c79c3 */ /* 0x000ef00000002700 */
[----:B------:R-:W4:Y:S08]  /*de00*/  S2UR UR11, SR_CTAID.Y ;  /* 0x00000000000b79c3 */ /* 0x000f300000002600 */
[----:B------:R-:W-:Y:S01]  /*de10*/  BAR.SYNC.DEFER_BLOCKING 0x1, 0x100 ;  /* 0x0044000000007b1d */ /* 0x000fe20000010000 */
[----:B0-----:R-:W-:-:S07]  /*de20*/  ISETP.NE.AND P0, PT, R17, 0x1, PT ;  /* 0x000000011100780c */ /* 0x001fce0003f05270 */
[----:B------:R-:W4:Y:S01]  /*de30*/  LDC R21, c[0x0][0xc50] ;  /* 0x00031400ff157b82 */ /* 0x000f220000000800 */
[----:B---3--:R-:W-:-:S07]  /*de40*/  USHF.R.S32.HI UR10, URZ, 0x1f, UR12 ;  /* 0x0000001f3f0a7899 */ /* 0x008fce000801140c */
[----:B------:R-:W0:Y:S08]  /*de50*/  LDC.64 R14, c[0x0][0xb40] ;  /* 0x0002d000ff0e7b82 */ /* 0x000e300000000a00 */
[----:B------:R-:W3:Y:S08]  /*de60*/  @P0 LDC R13, c[0x0][0xbf0] ;  /* 0x0002fc00ff0d0b82 */ /* 0x000ef00000000800 */
[----:B------:R-:W5:Y:S08]  /*de70*/  @P0 LDC R121, c[0x0][0xbec] ;  /* 0x0002fb00ff790b82 */ /* 0x000f700000000800 */
[----:B------:R-:W5:Y:S01]  /*de80*/  @P0 LDC R22, c[0x0][0xbf0] ;  /* 0x0002fc00ff160b82 */ /* 0x000f620000000800 */
[----:B0-----:R-:W-:Y:S01]  /*de90*/  IMAD R12, R14, UR10, RZ ;  /* 0x0000000a0e0c7c24 */ /* 0x001fe2000f8e02ff */
[----:B--2---:R-:W-:-:S02]  /*dea0*/  R2UR UR13, R0 ;  /* 0x00000000000d72ca */ /* 0x004fc400000e0000 */
[----:B------:R-:W0:Y:S11]  /*deb0*/  S2R R0, SR_TID.X ;  /* 0x0000000000007919 */ /* 0x000e360000002100 */
[----:B------:R-:W-:-:S02]  /*dec0*/  USHF.R.S32.HI UR7, URZ, 0x1f, UR13 ;  /* 0x0000001f3f077899 */ /* 0x000fc4000801140d */
[----:B------:R-:W-:Y:S01]  /*ded0*/  IMAD R16, RZ, RZ, -UR13 ;  /* 0x8000000dff107e24 */ /* 0x000fe2000f8e02ff */
[----:B------:R-:W-:Y:S02]  /*dee0*/  UIMAD.WIDE.U32 UR4, UR13, UR8, URZ ;  /* 0x000000080d0472a5 */ /* 0x000fe4000f8e003f */
[----:B------:R-:W-:Y:S01]  /*def0*/  UIMAD UR6, UR7, UR8, URZ ;  /* 0x00000008070672a4 */ /* 0x000fe2000f8e023f */
[----:B----4-:R-:W-:-:S03]  /*df00*/  IMAD R21, R21, R16, UR11 ;  /* 0x0000000b15157e24 */ /* 0x010fc6000f8e0210 */
[----:B------:R-:W-:-:S03]  /*df10*/  UIMAD UR6, UR13, UR9, UR6 ;  /* 0x000000090d0672a4 */ /* 0x000fc6000f8e0206 */
[----:B------:R-:W-:Y:S01]  /*df20*/  ULDC.64 UR8, c[0x0][0xb38] ;  /* 0x0002ce0000087ab9 */ /* 0x000fe20000000a00 */
[----:B------:R-:W-:Y:S02]  /*df30*/  UIADD3 UR6, UR5, UR6, URZ ;  /* 0x0000000605067290 */ /* 0x000fe4000fffe03f */
[----:B------:R-:W-:Y:S01]  /*df40*/  UIMAD UR7, UR7, UR8, URZ ;  /* 0x00000008070772a4 */ /* 0x000fe2000f8e023f */
[----:B0-----:R-:W-:-:S05]  /*df50*/  VIADD R4, R0, 0xffffff80 ;  /* 0xffffff8000047836 */ /* 0x001fca0000000000 */
[----:B------:R-:W-:-:S04]  /*df60*/  SHF.R.S32.HI R5, RZ, 0x1f, R4 ;  /* 0x0000001fff057819 */ /* 0x000fc80000011404 */
[CC--:B------:R-:W-:Y:S02]  /*df70*/  LEA.HI R0, R5.reuse, R4.reuse, RZ, 0x7 ;  /* 0x0000000405007211 */ /* 0x0c0fe400078f38ff */
[----:B------:R-:W-:Y:S02]  /*df80*/  LEA.HI R5, R5, R4, RZ, 0x2 ;  /* 0x0000000405057211 */ /* 0x000fe400078f10ff */
[----:B------:R-:W-:Y:S02]  /*df90*/  LOP3.LUT R7, R0, 0xffffff80, RZ, 0xc0, !PT ;  /* 0xffffff8000077812 */ /* 0x000fe400078ec0ff */
[----:B------:R-:W-:-:S03]  /*dfa0*/  LOP3.LUT R5, R5, 0xfffffffc, RZ, 0xc0, !PT ;  /* 0xfffffffc05057812 */ /* 0x000fc600078ec0ff */
[C---:B------:R-:W-:Y:S01]  /*dfb0*/  IMAD.IADD R18, R4.reuse, 0x1, -R7 ;  /* 0x0000000104127824 */ /* 0x040fe200078e0a07 */
[----:B------:R-:W-:Y:S01]  /*dfc0*/  SHF.R.S32.HI R7, RZ, 0x7, R0 ;  /* 0x00000007ff077819 */ /* 0x000fe20000011400 */
[----:B------:R-:W-:-:S03]  /*dfd0*/  IMAD.IADD R5, R4, 0x1, -R5 ;  /* 0x0000000104057824 */ /* 0x000fc600078e0a05 */
[----:B------:R-:W-:Y:S02]  /*dfe0*/  SHF.R.S32.HI R9, RZ, 0x1f, R18 ;  /* 0x0000001fff097819 */ /* 0x000fe40000011412 */
[----:B------:R-:W-:Y:S02]  /*dff0*/  LEA.HI R0, R0, R7, RZ, 0x1 ;  /* 0x0000000700007211 */ /* 0x000fe400078f08ff */
[-C--:B------:R-:W-:Y:S02]  /*e000*/  LEA.HI R20, R9, R18.reuse, RZ, 0x2 ;  /* 0x0000001209147211 */ /* 0x080fe400078f10ff */
[----:B------:R-:W-:Y:S02]  /*e010*/  LOP3.LUT R0, R0, 0x3fffffe, RZ, 0xc0, !PT ;  /* 0x03fffffe00007812 */ /* 0x000fe400078ec0ff */
[--C-:B------:R-:W-:Y:S02]  /*e020*/  SHF.R.S32.HI R6, RZ, 0x2, R20.reuse ;  /* 0x00000002ff067819 */ /* 0x100fe40000011414 */
[----:B------:R-:W-:Y:S01]  /*e030*/  SHF.R.S32.HI R11, RZ, 0x1f, R20 ;  /* 0x0000001fff0b7819 */ /* 0x000fe20000011414 */
[----:B------:R-:W-:Y:S01]  /*e040*/  IMAD.IADD R0, R7, 0x1, -R0 ;  /* 0x0000000107007824 */ /* 0x000fe200078e0a00 */
[----:B------:R-:W-:-:S02]  /*e050*/  LEA.HI R9, R9, R18, RZ, 0x5 ;  /* 0x0000001209097211 */ /* 0x000fc400078f28ff */
[----:B------:R-:W-:Y:S02]  /*e060*/  LEA.HI R11, R11, R6, RZ, 0x3 ;  /* 0x000000060b0b7211 */ /* 0x000fe400078f18ff */
[----:B------:R-:W-:Y:S02]  /*e070*/  SHF.R.S32.HI R7, RZ, 0x5, R9 ;  /* 0x00000005ff077819 */ /* 0x000fe40000011409 */
[----:B------:R-:W-:Y:S01]  /*e080*/  LOP3.LUT R11, R11, 0xfffffff8, RZ, 0xc0, !PT ;  /* 0xfffffff80b0b7812 */ /* 0x000fe200078ec0ff */
[----:B------:R-:W0:Y:S04]  /*e090*/  @P0 LDC R9, c[0x0][0xbec] ;  /* 0x0002fb00ff090b82 */ /* 0x000e280000000800 */
[----:B------:R-:W-:Y:S01]  /*e0a0*/  IMAD.IADD R4, R6, 0x1, -R11 ;  /* 0x0000000106047824 */ /* 0x000fe200078e0a0b */
[----:B------:R-:W-:-:S03]  /*e0b0*/  LEA.HI R6, R5, R5, RZ, 0x1 ;  /* 0x0000000505067211 */ /* 0x000fc600078f08ff */
[----:B------:R-:W2:Y:S01]  /*e0c0*/  LDC.64 R10, c[0x0][0xbd8] ;  /* 0x0002f600ff0a7b82 */ /* 0x000ea20000000a00 */
[----:B------:R-:W-:Y:S01]  /*e0d0*/  LOP3.LUT R6, R6, 0x1ffffffe, RZ, 0xc0, !PT ;  /* 0x1ffffffe06067812 */ /* 0x000fe200078ec0ff */
[----:B------:R-:W-:Y:S02]  /*e0e0*/  IMAD R7, R7, 0x10, R4 ;  /* 0x0000001007077824 */ /* 0x000fe400078e0204 */
[----:B------:R-:W-:Y:S02]  /*e0f0*/  IMAD.U32 R4, RZ, RZ, UR4 ;  /* 0x00000004ff047e24 */ /* 0x000fe4000f8e00ff */
[----:B------:R-:W-:Y:S02]  /*e100*/  IMAD.IADD R23, R5, 0x1, -R6 ;  /* 0x0000000105177824 */ /* 0x000fe400078e0a06 */
[----:B------:R-:W-:Y:S02]  /*e110*/  IMAD R0, R0, 0x40, R7 ;  /* 0x0000004000007824 */ /* 0x000fe400078e0207 */
[----:B------:R-:W-:Y:S01]  /*e120*/  IMAD.U32 R5, RZ, RZ, UR5 ;  /* 0x00000005ff057e24 */ /* 0x000fe2000f8e00ff */
[----:B------:R-:W-:Y:S01]  /*e130*/  UIMAD.WIDE.U32 UR4, UR13, UR8, URZ ;  /* 0x000000080d0472a5 */ /* 0x000fe2000f8e003f */
[----:B------:R-:W-:Y:S01]  /*e140*/  IMAD.U32 R5, RZ, RZ, UR6 ;  /* 0x00000006ff057e24 */ /* 0x000fe2000f8e00ff */
[----:B------:R-:W-:Y:S01]  /*e150*/  UIMAD UR6, UR13, UR9, UR7 ;  /* 0x000000090d0672a4 */ /* 0x000fe2000f8e0207 */
[----:B------:R-:W-:-:S02]  /*e160*/  IMAD R6, R23, 0x8, R0 ;  /* 0x0000000817067824 */ /* 0x000fc400078e0200 */
[----:B------:R-:W-:Y:S01]  /*e170*/  ULDC.64 UR8, c[0x0][0xb28] ;  /* 0x0002ca0000087ab9 */ /* 0x000fe20000000a00 */
[----:B------:R-:W-:Y:S02]  /*e180*/  UIADD3 UR6, UR5, UR6, URZ ;  /* 0x0000000605067290 */ /* 0x000fe4000fffe03f */
[----:B------:R-:W-:Y:S02]  /*e190*/  IMAD.U32 R7, RZ, RZ, UR5 ;  /* 0x00000005ff077e24 */ /* 0x000fe4000f8e00ff */
[----:B-1----:R-:W-:Y:S02]  /*e1a0*/  IMAD R0, R19, 0x80, R0 ;  /* 0x0000008013007824 */ /* 0x002fe400078e0200 */
[----:B------:R-:W-:Y:S01]  /*e1b0*/  IMAD.U32 R7, RZ, RZ, UR6 ;  /* 0x00000006ff077e24 */ /* 0x000fe2000f8e00ff */
[----:B------:R-:W-:Y:S01]  /*e1c0*/  ULDC.64 UR6, c[0x0][0xb48] ;  /* 0x0002d20000067ab9 */ /* 0x000fe20000000a00 */
[C---:B--2---:R-:W-:Y:S02]  /*e1d0*/  IMAD R8, R10.reuse, UR10, RZ ;  /* 0x0000000a0a087c24 */ /* 0x044fe4000f8e02ff */
[----:B------:R-:W-:-:S04]  /*e1e0*/  IMAD.WIDE.U32 R4, R10, UR12, R4 ;  /* 0x0000000c0a047c25 */ /* 0x000fc8000f8e0004 */
[----:B------:R-:W-:Y:S02]  /*e1f0*/  IMAD R11, R11, UR12, R8 ;  /* 0x0000000c0b0b7c24 */ /* 0x000fe4000f8e0208 */
[----:B------:R-:W-:Y:S02]  /*e200*/  IMAD R8, R19, 0x80, R6 ;  /* 0x0000008013087824 */ /* 0x000fe400078e0206 */
[----:B------:R-:W-:Y:S01]  /*e210*/  IMAD.U32 R6, RZ, RZ, UR4 ;  /* 0x00000004ff067e24 */ /* 0x000fe2000f8e00ff */
[----:B------:R-:W-:Y:S01]  /*e220*/  ULDC.64 UR4, c[0x0][0xbe0] ;  /* 0x0002f80000047ab9 */ /* 0x000fe20000000a00 */
[----:B0-----:R-:W-:-:S04]  /*e230*/  @P0 IMAD.HI.U32 R10, R8, R9, RZ ;  /* 0x00000009080a0227 */ /* 0x001fc800078e00ff */
[----:B------:R-:W-:Y:S01]  /*e240*/  IMAD.MOV.U32 R9, RZ, RZ, R8 ;  /* 0x000000ffff097224 */ /* 0x000fe200078e0008 */
[----:B---3--:R-:W-:Y:S01]  /*e250*/  @P0 SHF.R.U32.HI R9, RZ, R13, R10 ;  /* 0x0000000dff090219 */ /* 0x008fe2000001160a */
[----:B------:R-:W-:Y:S01]  /*e260*/  IMAD R13, R15, UR12, R12 ;  /* 0x0000000c0f0d7c24 */ /* 0x000fe2000f8e020c */
[----:B------:R-:W-:Y:S01]  /*e270*/  SHF.R.S32.HI R12, RZ, 0x1f, R21 ;  /* 0x0000001fff0c7819 */ /* 0x000fe20000011415 */
[----:B------:R-:W-:-:S04]  /*e280*/  IMAD.WIDE.U32 R6, R14, UR12, R6 ;  /* 0x0000000c0e067c25 */ /* 0x000fc8000f8e0006 */
[----:B------:R-:W-:Y:S02]  /*e290*/  IMAD.IADD R5, R5, 0x1, R11 ;  /* 0x0000000105057824 */ /* 0x000fe400078e020b */
[----:B-----5:R-:W-:-:S04]  /*e2a0*/  @P0 IMAD.HI.U32 R121, R8, R121, RZ ;  /* 0x0000007908790227 */ /* 0x020fc800078e00ff */
[----:B------:R-:W-:Y:S02]  /*e2b0*/  IMAD.IADD R7, R7, 0x1, R13 ;  /* 0x0000000107077824 */ /* 0x000fe400078e020d */
[----:B------:R-:W-:Y:S02]  /*e2c0*/  IMAD R13, R12, UR6, RZ ;  /* 0x000000060c0d7c24 */ /* 0x000fe4000f8e02ff */
[----:B------:R-:W-:-:S04]  /*e2d0*/  IMAD.WIDE.U32 R4, R21, UR4, R4 ;  /* 0x0000000415047c25 */ /* 0x000fc8000f8e0004 */
[----:B------:R-:W-:Y:S01]  /*e2e0*/  IMAD.MOV.U32 R11, RZ, RZ, R8 ;  /* 0x000000ffff0b7224 */ /* 0x000fe200078e0008 */
[----:B------:R-:W-:Y:S01]  /*e2f0*/  @P0 SHF.R.U32.HI R11, RZ, R22, R121 ;  /* 0x00000016ff0b0219 */ /* 0x000fe20000011679 */
[----:B------:R-:W-:Y:S01]  /*e300*/  IMAD R10, R12, UR4, RZ ;  /* 0x000000040c0a7c24 */ /* 0x000fe2000f8e02ff */
[----:B------:R-:W-:Y:S01]  /*e310*/  IADD3 R4, P0, R9, R4, RZ ;  /* 0x0000000409047210 */ /* 0x000fe20007f1e0ff */
[C---:B------:R-:W-:Y:S01]  /*e320*/  IMAD R15, R21.reuse, UR7, R13 ;  /* 0x00000007150f7c24 */ /* 0x040fe2000f8e020d */
[--C-:B------:R-:W-:Y:S01]  /*e330*/  SHF.R.S32.HI R13, RZ, 0x1f, R9.reuse ;  /* 0x0000001fff0d7819 */ /* 0x100fe20000011409 */
[----:B------:R-:W-:Y:S02]  /*e340*/  IMAD.MOV R9, RZ, RZ, -R9 ;  /* 0x000000ffff097224 */ /* 0x000fe400078e0a09 */
[----:B------:R-:W-:Y:S01]  /*e350*/  IMAD R12, R21, UR5, R10 ;  /* 0x00000005150c7c24 */ /* 0x000fe2000f8e020a */
[--C-:B------:R-:W-:Y:S01]  /*e360*/  SHF.R.S32.HI R10, RZ, 0x1f, R11.reuse ;  /* 0x0000001fff0a7819 */ /* 0x100fe2000001140b */
[----:B------:R-:W-:Y:S01]  /*e370*/  IMAD.MOV R14, RZ, RZ, -R11 ;  /* 0x000000ffff0e7224 */ /* 0x000fe200078e0a0b */
[----:B------:R-:W-:Y:S01]  /*e380*/  ULDC.64 UR4, c[0x0][0xb30] ;  /* 0x0002cc0000047ab9 */ /* 0x000fe20000000a00 */
[----:B------:R-:W-:Y:S01]  /*e390*/  IMAD R9, R17, R9, R8 ;  /* 0x0000000911097224 */ /* 0x000fe200078e0208 */
[----:B------:R-:W-:Y:S01]  /*e3a0*/  IADD3.X R5, R13, R5, R12, P0, !PT ;  /* 0x000000050d057210 */ /* 0x000fe200007fe40c */
[----:B------:R-:W-:Y:S01]  /*e3b0*/  IMAD.WIDE.U32 R6, R21, UR6, R6 ;  /* 0x0000000615067c25 */ /* 0x000fe2000f8e0006 */
[----:B------:R-:W-:-:S03]  /*e3c0*/  ULDC.64 UR6, c[0x0][0xbc8] ;  /* 0x0002f20000067ab9 */ /* 0x000fc60000000a00 */
[----:B------:R-:W-:Y:S02]  /*e3d0*/  IMAD R10, R10, UR4, RZ ;  /* 0x000000040a0a7c24 */ /* 0x000fe4000f8e02ff */
[----:B------:R-:W-:Y:S01]  /*e3e0*/  IMAD R13, R17, R14, R8 ;  /* 0x0000000e110d7224 */ /* 0x000fe200078e0208 */
[----:B------:R-:W-:Y:S01]  /*e3f0*/  SHF.R.S32.HI R8, RZ, 0x1f, R9 ;  /* 0x0000001fff087819 */ /* 0x000fe20000011409 */
[----:B------:R-:W-:Y:S02]  /*e400*/  IMAD.IADD R7, R7, 0x1, R15 ;  /* 0x0000000107077824 */ /* 0x000fe400078e020f */
[C---:B------:R-:W-:Y:S01]  /*e410*/  IMAD R15, R11.reuse, UR5, R10 ;  /* 0x000000050b0f7c24 */ /* 0x040fe2000f8e020a */
[----:B------:R-:W-:Y:S01]  /*e420*/  SHF.R.S32.HI R10, RZ, 0x1f, R13 ;  /* 0x0000001fff0a7819 */ /* 0x000fe2000001140d */
[----:B------:R-:W-:Y:S01]  /*e430*/  IMAD.WIDE.U32 R6, R11, UR4, R6 ;  /* 0x000000040b067c25 */ /* 0x000fe2000f8e0006 */
[----:B------:R-:W0:Y:S01]  /*e440*/  S2UR UR5, SR_CgaCtaId ;  /* 0x00000000000579c3 */ /* 0x000e220000008800 */
[----:B------:R-:W-:-:S02]  /*e450*/  UMOV UR4, 0x400 ;  /* 0x0000040000047882 */ /* 0x000fc40000000000 */
[----:B------:R-:W-:Y:S02]  /*e460*/  IMAD R8, R8, UR6, RZ ;  /* 0x0000000608087c24 */ /* 0x000fe4000f8e02ff */
        /* <DEDUP_REMOVED lines=11> */
[----:B------:R-:W-:Y:S01]  /*e520*/  SHFL.IDX PT, R10, R14, RZ, 0x1c1f ;  /* 0x001c1fff0e0a7589 */ /* 0x000fe200000e0000 */
[----:B------:R-:W-:Y:S01]  /*e530*/  IMAD.IADD R9, R9, 0x1, R15 ;  /* 0x0000000109097824 */ /* 0x000fe200078e020f */
[----:B------:R-:W-:Y:S01]  /*e540*/  LEA R6, P1, R8, UR8, 0x2 ;  /* 0x0000000808067c11 */ /* 0x000fe2000f8210ff */
[----:B0-----:R-:W-:Y:S01]  /*e550*/  ULEA UR4, UR5, UR4, 0x18 ;  /* 0x0000000405047291 */ /* 0x001fe2000f8ec03f */
[----:B------:R-:W-:Y:S01]  /*e560*/  LEA.HI.X R15, R4, UR7, R5, 0x2, P0 ;  /* 0x00000007040f7c11 */ /* 0x000fe200080f1405 */
[----:B------:R-:W-:Y:S01]  /*e570*/  SHFL.IDX PT, R12, R14, 0x1, 0x1c1f ;  /* 0x003c1f000e0c7f89 */ /* 0x000fe200000e0000 */
[----:B------:R-:W-:Y:S01]  /*e580*/  LEA.HI.X R9, R8, UR9, R9, 0x2, P1 ;  /* 0x0000000908097c11 */ /* 0x000fe200088f1409 */
[----:B------:R-:W-:Y:S01]  /*e590*/  IMAD R7, R17, UR6, RZ ;  /* 0x0000000611077c24 */ /* 0x000fe2000f8e02ff */
[----:B------:R-:W-:Y:S01]  /*e5a0*/  LOP3.LUT P0, RZ, R18, 0x3, RZ, 0xc0, !PT ;  /* 0x0000000312ff7812 */ /* 0x000fe2000780c0ff */
[----:B------:R-:W0:Y:S01]  /*e5b0*/  SHFL.IDX PT, R11, R15, RZ, 0x1c1f ;  /* 0x001c1fff0f0b7589 */ /* 0x000e2200000e0000 */
[C---:B------:R-:W-:Y:S01]  /*e5c0*/  VIADD R8, R0.reuse, 0x8 ;  /* 0x0000000800087836 */ /* 0x040fe20000000000 */
[----:B------:R-:W-:Y:S01]  /*e5d0*/  UIADD3 UR4, UR4, 0x30820, URZ ;  /* 0x0003082004047890 */ /* 0x000fe2000fffe03f */
[CC--:B------:R-:W-:Y:S01]  /*e5e0*/  ISETP.GE.OR P1, PT, R0.reuse, R7.reuse, P0 ;  /* 0x000000070000720c */ /* 0x0c0fe20000726670 */
[----:B------:R1:W2:Y:S01]  /*e5f0*/  SHFL.IDX PT, R13, R15, 0x1, 0x1c1f ;  /* 0x003c1f000f0d7f89 */ /* 0x0002a200000e0000 */
[-C--:B------:R-:W-:Y:S01]  /*e600*/  ISETP.GE.AND P2, PT, R0, R7.reuse, PT ;  /* 0x000000070000720c */ /* 0x080fe20003f46270 */
[----:B------:R-:W-:Y:S01]  /*e610*/  UPRMT UR4, URZ, 0x654, UR4 ;  /* 0x000006543f047896 */ /* 0x000fe20008000004 */
[----:B------:R-:W-:Y:S01]  /*e620*/  ISETP.GE.OR P0, PT, R8, R7, P0 ;  /* 0x000000070800720c */ /* 0x000fe20000706670 */
[----:B------:R3:W4:Y:S01]  /*e630*/  SHFL.IDX PT, R4, R6, RZ, 0x1c1f ;  /* 0x001c1fff06047589 */ /* 0x00072200000e0000 */
[----:B-1----:R-:W-:-:S03]  /*e640*/  LOP3.LUT R15, R20, 0x7ffffffc, RZ, 0xc0, !PT ;  /* 0x7ffffffc140f7812 */ /* 0x002fc600078ec0ff */
[----:B------:R3:W1:Y:S03]  /*e650*/  SHFL.IDX PT, R5, R9, RZ, 0x1c1f ;  /* 0x001c1fff09057589 */ /* 0x00066600000e0000 */
[----:B------:R-:W-:Y:S01]  /*e660*/  SYNCS.ARRIVE.TRANS64.RED.A1T0 RZ, [UR4], RZ ;  /* 0x000000ffffff79a7 */ /* 0x000fe20008100404 */
[----:B------:R-:W-:-:S04]  /*e670*/  IMAD.IADD R15, R18, 0x1, -R15 ;  /* 0x00000001120f7824 */ /* 0x000fc800078e0a0f */
[----:B------:R-:W-:Y:S01]  /*e680*/  IMAD.SHL.U32 R0, R15, 0x2, RZ ;  /* 0x000000020f007824 */ /* 0x000fe200078e00ff */
[----:B0-----:R3:W-:Y:S04]  /*e690*/  @!P1 ST.E desc[UR36][R10.64], R3 ;  /* 0x000000030a009985 */ /* 0x0017e8000c101924 */
[----:B--2---:R3:W-:Y:S01]  /*e6a0*/  @!P0 ST.E desc[UR36][R12.64], R2 ;  /* 0x000000020c008985 */ /* 0x0047e2000c101924 */
[----:B------:R-:W-:Y:S05]  /*e6b0*/  @P2 BRA `(.L_x_1059) ;  /* 0x0000000800382947 */ /* 0x000fea0003800000 */
[C---:B---3--:R-:W-:Y:S01]  /*e6c0*/  VIADD R2, R0.reuse, 0x8 ;  /* 0x0000000800027836 */ /* 0x048fe20000000000 */
[----:B------:R-:W-:Y:S01]  /*e6d0*/  ULDC UR4, c[0x0][0xac8] ;  /* 0x0002b20000047ab9 */ /* 0x000fe20000000800 */
[C---:B------:R-:W-:Y:S01]  /*e6e0*/  VIADD R3, R0.reuse, 0x10 ;  /* 0x0000001000037836 */ /* 0x040fe20000000000 */
[C---:B------:R-:W-:Y:S01]  /*e6f0*/  ISETP.GE.AND P0, PT, R0.reuse, UR4, PT ;  /* 0x0000000400007c0c */ /* 0x040fe2000bf06270 */
[----:B------:R-:W-:Y:S01]  /*e700*/  VIADD R14, R0, 0x18 ;  /* 0x00000018000e7836 */ /* 0x000fe20000000000 */
[----:B------:R-:W-:Y:S01]  /*e710*/  ISETP.GE.AND P1, PT, R2, UR4, PT ;  /* 0x0000000402007c0c */ /* 0x000fe2000bf26270 */
[C---:B------:R-:W-:Y:S01]  /*e720*/  VIADD R15, R0.reuse, 0x20 ;  /* 0x00000020000f7836 */ /* 0x040fe20000000000 */
[----:B------:R-:W-:Y:S01]  /*e730*/  ISETP.GE.AND P2, PT, R3, UR4, PT ;  /* 0x0000000403007c0c */ /* 0x000fe2000bf46270 */
[----:B------:R-:W-:Y:S01]  /*e740*/  VIADD R16, R0, 0x28 ;  /* 0x0000002800107836 */ /* 0x000fe20000000000 */
[----:B------:R-:W-:Y:S01]  /*e750*/  ISETP.GE.AND P5, PT, R14, UR4, PT ;  /* 0x000000040e007c0c */ /* 0x000fe2000bfa6270 */
[C---:B------:R-:W-:Y:S01]  /*e760*/  VIADD R17, R0.reuse, 0x30 ;  /* 0x0000003000117836 */ /* 0x040fe20000000000 */
[----:B------:R-:W-:Y:S01]  /*e770*/  ISETP.GE.AND P6, PT, R15, UR4, PT ;  /* 0x000000040f007c0c */ /* 0x000fe2000bfc6270 */
[----:B------:R-:W-:-:S02]  /*e780*/  VIADD R18, R0, 0x38 ;  /* 0x0000003800127836 */ /* 0x000fc40000000000 */
[C---:B------:R-:W-:Y:S01]  /*e790*/  VIADD R19, R0.reuse, 0x40 ;  /* 0x0000004000137836 */ /* 0x040fe20000000000 */
[----:B------:R-:W-:Y:S01]  /*e7a0*/  ISETP.GE.AND P4, PT, R17, UR4, PT ;  /* 0x0000000411007c0c */ /* 0x000fe2000bf86270 */
[----:B------:R-:W-:Y:S01]  /*e7b0*/  VIADD R20, R0, 0x48 ;  /* 0x0000004800147836 */ /* 0x000fe20000000000 */
[----:B------:R-:W-:Y:S01]  /*e7c0*/  ISETP.GE.AND P3, PT, R18, UR4, PT ;  /* 0x0000000412007c0c */ /* 0x000fe2000bf66270 */
[----:B------:R-:W-:Y:S01]  /*e7d0*/  VIADD R22, R0, 0x50 ;  /* 0x0000005000167836 */ /* 0x000fe20000000000 */
[----:B------:R-:W-:Y:S01]  /*e7e0*/  @!P1 LEA.HI R2, R2, R2, RZ, 0x1 ;  /* 0x0000000202029211 */ /* 0x000fe200078f08ff */
[----:B------:R-:W-:Y:S01]  /*e7f0*/  VIADD R23, R0, 0x58 ;  /* 0x0000005800177836 */ /* 0x000fe20000000000 */
[----:B------:R-:W-:Y:S02]  /*e800*/  @!P2 LEA.HI R3, R3, R3, RZ, 0x1 ;  /* 0x000000030303a211 */ /* 0x000fe400078f08ff */
[----:B------:R-:W-:Y:S02]  /*e810*/  @!P1 LOP3.LUT R11, R2, 0xfffffffe, RZ, 0xc0, !PT ;  /* 0xfffffffe020b9812 */ /* 0x000fe400078ec0ff */
[----:B------:R-:W-:Y:S01]  /*e820*/  @!P2 LOP3.LUT R13, R3, 0xfffffffe, RZ, 0xc0, !PT ;  /* 0xfffffffe030da812 */ /* 0x000fe200078ec0ff */
[----:B-1--4-:R-:W-:Y:S01]  /*e830*/  @!P0 IMAD.WIDE R2, R0, 0x4, R4 ;  /* 0x0000000400028825 */ /* 0x012fe200078e0204 */
[----:B------:R-:W-:-:S02]  /*e840*/  @!P5 LEA.HI R14, R14, R14, RZ, 0x1 ;  /* 0x0000000e0e0ed211 */ /* 0x000fc400078f08ff */
[----:B------:R-:W-:Y:S01]  /*e850*/  @!P6 LEA.HI R15, R15, R15, RZ, 0x1 ;  /* 0x0000000f0f0fe211 */ /* 0x000fe200078f08ff */
[--C-:B------:R-:W-:Y:S01]  /*e860*/  @!P1 IMAD.WIDE R10, R11, 0x4, R4.reuse ;  /* 0x000000040b0a9825 */ /* 0x100fe200078e0204 */
[----:B------:R0:W-:Y:S01]  /*e870*/  @!P0 ST.E.64 desc[UR36][R2.64], R24 ;  /* 0x0000001802008985 */ /* 0x0001e2000c101b24 */
[----:B------:R-:W-:Y:S02]  /*e880*/  ISETP.GE.AND P0, PT, R16, UR4, PT ;  /* 0x0000000410007c0c */ /* 0x000fe4000bf06270 */
[----:B------:R-:W-:Y:S01]  /*e890*/  @!P2 IMAD.WIDE R12, R13, 0x4, R4 ;  /* 0x000000040d0ca825 */ /* 0x000fe200078e0204 */
[----:B------:R1:W-:Y:S01]  /*e8a0*/  @!P1 ST.E.64 desc[UR36][R10.64], R28 ;  /* 0x0000001c0a009985 */ /* 0x0003e2000c101b24 */
[----:B------:R-:W-:Y:S02]  /*e8b0*/  ISETP.GE.AND P1, PT, R20, UR4, PT ;  /* 0x0000000414007c0c */ /* 0x000fe4000bf26270 */
[----:B------:R-:W-:Y:S01]  /*e8c0*/  @!P4 LEA.HI R17, R17, R17, RZ, 0x1 ;  /* 0x000000111111c211 */ /* 0x000fe200078f08ff */
[----:B------:R2:W-:Y:S01]  /*e8d0*/  @!P2 ST.E.64 desc[UR36][R12.64], R32 ;  /* 0x000000200c00a985 */ /* 0x0005e2000c101b24 */
[----:B------:R-:W-:-:S02]  /*e8e0*/  ISETP.GE.AND P2, PT, R19, UR4, PT ;  /* 0x0000000413007c0c */ /* 0x000fc4000bf46270 */
[----:B------:R-:W-:Y:S02]  /*e8f0*/  @!P3 LEA.HI R18, R18, R18, RZ, 0x1 ;  /* 0x000000121212b211 */ /* 0x000fe400078f08ff */
[----:B------:R-:W-:Y:S01]  /*e900*/  @!P4 LOP3.LUT R17, R17, 0xfffffffe, RZ, 0xc0, !PT ;  /* 0xfffffffe1111c812 */ /* 0x000fe200078ec0ff */
[----:B0-----:R-:W-:Y:S01]  /*e910*/  VIADD R24, R0, 0x80 ;  /* 0x0000008000187836 */ /* 0x001fe20000000000 */
[----:B------:R-:W-:Y:S02]  /*e920*/  @!P5 LOP3.LUT R3, R14, 0xfffffffe, RZ, 0xc0, !PT ;  /* 0xfffffffe0e03d812 */ /* 0x000fe400078ec0ff */
[----:B------:R-:W-:Y:S02]  /*e930*/  @!P0 LEA.HI R16, R16, R16, RZ, 0x1 ;  /* 0x0000001010108211 */ /* 0x000fe400078f08ff */
[----:B-1----:R-:W-:Y:S01]  /*e940*/  @!P6 LOP3.LUT R11, R15, 0xfffffffe, RZ, 0xc0, !PT ;  /* 0xfffffffe0f0be812 */ /* 0x002fe200078ec0ff */
[----:B------:R-:W-:Y:S01]  /*e950*/  @!P5 IMAD.WIDE R2, R3, 0x4, R4 ;  /* 0x000000040302d825 */ /* 0x000fe200078e0204 */
[----:B------:R-:W-:-:S02]  /*e960*/  @!P1 LEA.HI R20, R20, R20, RZ, 0x1 ;  /* 0x0000001414149211 */ /* 0x000fc400078f08ff */
[----:B------:R-:W-:Y:S01]  /*e970*/  @!P2 LEA.HI R19, R19, R19, RZ, 0x1 ;  /* 0x000000131313a211 */ /* 0x000fe200078f08ff */
[----:B------:R-:W-:Y:S01]  /*e980*/  @!P6 IMAD.WIDE R10, R11, 0x4, R4 ;  /* 0x000000040b0ae825 */ /* 0x000fe200078e0204 */
[----:B--2---:R-:W-:Y:S01]  /*e990*/  @!P0 LOP3.LUT R13, R16, 0xfffffffe, RZ, 0xc0, !PT ;  /* 0xfffffffe100d8812 */ /* 0x004fe200078ec0ff */
[----:B------:R0:W-:Y:S01]  /*e9a0*/  @!P5 ST.E.64 desc[UR36][R2.64], R36 ;  /* 0x000000240200d985 */ /* 0x0001e2000c101b24 */
[----:B------:R-:W-:Y:S01]  /*e9b0*/  @!P3 LOP3.LUT R15, R18, 0xfffffffe, RZ, 0xc0, !PT ;  /* 0xfffffffe120fb812 */ /* 0x000fe200078ec0ff */
[----:B------:R-:W-:Y:S01]  /*e9c0*/  VIADD R18, R0, 0x60 ;  /* 0x0000006000127836 */ /* 0x000fe20000000000 */
[----:B------:R-:W-:Y:S01]  /*e9d0*/  @!P2 LOP3.LUT R19, R19, 0xfffffffe, RZ, 0xc0, !PT ;  /* 0xfffffffe1313a812 */ /* 0x000fe200078ec0ff */
[----:B------:R1:W-:Y:S01]  /*e9e0*/  @!P6 ST.E.64 desc[UR36][R10.64], R40 ;  /* 0x000000280a00e985 */ /* 0x0003e2000c101b24 */
[----:B------:R-:W-:Y:S01]  /*e9f0*/  @!P1 LOP3.LUT R21, R20, 0xfffffffe, RZ, 0xc0, !PT ;  /* 0xfffffffe14159812 */ /* 0x000fe200078ec0ff */
[----:B------:R-:W-:Y:S01]  /*ea00*/  VIADD R20, R0, 0x70 ;  /* 0x0000007000147836 */ /* 0x000fe20000000000 */
[----:B------:R-:W-:-:S02]  /*ea10*/  ISETP.GE.AND P5, PT, R22, UR4, PT ;  /* 0x0000000416007c0c */ /* 0x000fc4000bfa6270 */
        /* <DEDUP_REMOVED lines=8> */
[----:B------:R-:W-:Y:S01]  /*eaa0*/  @!P2 IMAD.WIDE R14, R19, 0x4, R4 ;  /* 0x00000004130ea825 */ /* 0x000fe200078e0204 */
[----:B------:R2:W-:Y:S01]  /*eab0*/  @!P3 ST.E.64 desc[UR36][R12.64], R52 ;  /* 0x000000340c00b985 */ /* 0x0005e2000c101b24 */
[----:B------:R-:W-:-:S02]  /*eac0*/  @!P5 LEA.HI R22, R22, R22, RZ, 0x1 ;  /* 0x000000161616d211 */ /* 0x000fc400078f08ff */
[----:B------:R-:W-:Y:S01]  /*ead0*/  @!P1 IMAD.WIDE R16, R21, 0x4, R4 ;  /* 0x0000000415109825 */ /* 0x000fe200078e0204 */
[----:B------:R3:W-:Y:S01]  /*eae0*/  @!P2 ST.E.64 desc[UR36][R14.64], R56 ;  /* 0x000000380e00a985 */ /* 0x0007e2000c101b24 */
[----:B------:R-:W-:Y:S02]  /*eaf0*/  ISETP.GE.AND P2, PT, R20, UR4, PT ;  /* 0x0000000414007c0c */ /* 0x000fe4000bf46270 */
[C---:B------:R-:W-:Y:S01]  /*eb00*/  VIADD R19, R0.reuse, 0x68 ;  /* 0x0000006800137836 */ /* 0x040fe20000000000 */
[----:B------:R4:W-:Y:S01]  /*eb10*/  @!P1 ST.E.64 desc[UR36][R16.64], R60 ;  /* 0x0000003c10009985 */ /* 0x0009e2000c101b24 */
[----:B------:R-:W-:Y:S01]  /*eb20*/  VIADD R21, R0, 0x78 ;  /* 0x0000007800157836 */ /* 0x000fe20000000000 */
[----:B------:R-:W-:Y:S02]  /*eb30*/  @!P6 LEA.HI R23, R23, R23, RZ, 0x1 ;  /* 0x000000171717e211 */ /* 0x000fe400078f08ff */
[----:B------:R-:W-:Y:S02]  /*eb40*/  ISETP.GE.AND P1, PT, R19, UR4, PT ;  /* 0x0000000413007c0c */ /* 0x000fe4000bf26270 */
[----:B------:R-:W-:-:S02]  /*eb50*/  ISETP.GE.AND P3, PT, R21, UR4, PT ;  /* 0x0000000415007c0c */ /* 0x000fc4000bf66270 */
[----:B0-----:R-:W-:Y:S02]  /*eb60*/  @!P5 LOP3.LUT R3, R22, 0xfffffffe, RZ, 0xc0, !PT ;  /* 0xfffffffe1603d812 */ /* 0x001fe400078ec0ff */
[----:B------:R-:W-:Y:S02]  /*eb70*/  @!P0 LEA.HI R18, R18, R18, RZ, 0x1 ;  /* 0x0000001212128211 */ /* 0x000fe400078f08ff */
[----:B-1----:R-:W-:Y:S01]  /*eb80*/  @!P6 LOP3.LUT R11, R23, 0xfffffffe, RZ, 0xc0, !PT ;  /* 0xfffffffe170be812 */ /* 0x002fe200078ec0ff */
[--C-:B------:R-:W-:Y:S01]  /*eb90*/  @!P5 IMAD.WIDE R2, R3, 0x4, R4.reuse ;  /* 0x000000040302d825 */ /* 0x100fe200078e0204 */
[----:B--2---:R-:W-:Y:S02]  /*eba0*/  @!P0 LOP3.LUT R13, R18, 0xfffffffe, RZ, 0xc0, !PT ;  /* 0xfffffffe120d8812 */ /* 0x004fe400078ec0ff */
[----:B------:R-:W-:Y:S01]  /*ebb0*/  @!P2 LEA.HI R20, R20, R20, RZ, 0x1 ;  /* 0x000000141414a211 */ /* 0x000fe200078f08ff */
[--C-:B------:R-:W-:Y:S01]  /*ebc0*/  @!P6 IMAD.WIDE R10, R11, 0x4, R4.reuse ;  /* 0x000000040b0ae825 */ /* 0x100fe200078e0204 */
[----:B------:R-:W-:Y:S01]  /*ebd0*/  @!P1 LEA.HI R19, R19, R19, RZ, 0x1 ;  /* 0x0000001313139211 */ /* 0x000fe200078f08ff */
[----:B------:R0:W-:Y:S01]  /*ebe0*/  @!P5 ST.E.64 desc[UR36][R2.64], R64 ;  /* 0x000000400200d985 */ /* 0x0001e2000c101b24 */
[----:B------:R-:W-:Y:S01]  /*ebf0*/  @!P3 LEA.HI R21, R21, R21, RZ, 0x1 ;  /* 0x000000151515b211 */ /* 0x000fe200078f08ff */
[----:B------:R-:W-:Y:S01]  /*ec00*/  @!P0 IMAD.WIDE R12, R13, 0x4, R4 ;  /* 0x000000040d0c8825 */ /* 0x000fe200078e0204 */
[----:B------:R-:W-:Y:S01]  /*ec10*/  @!P1 LOP3.LUT R19, R19, 0xfffffffe, RZ, 0xc0, !PT ;  /* 0xfffffffe13139812 */ /* 0x000fe200078ec0ff */
[----:B------:R1:W-:Y:S01]  /*ec20*/  @!P6 ST.E.64 desc[UR36][R10.64], R68 ;  /* 0x000000440a00e985 */ /* 0x0003e2000c101b24 */
[----:B------:R-:W-:Y:S01]  /*ec30*/  @!P4 LEA.HI R24, R24, R24, RZ, 0x1 ;  /* 0x000000181818c211 */ /* 0x000fe200078f08ff */
[----:B------:R-:W-:Y:S01]  /*ec40*/  VIADD R18, R0, 0x88 ;  /* 0x0000008800127836 */ /* 0x000fe20000000000 */
[----:B---3--:R-:W-:Y:S01]  /*ec50*/  @!P2 LOP3.LUT R15, R20, 0xfffffffe, RZ, 0xc0, !PT ;  /* 0xfffffffe140fa812 */ /* 0x008fe200078ec0ff */
[----:B------:R-:W-:Y:S01]  /*ec60*/  @!P0 ST.E.64 desc[UR36][R12.64], R72 ;  /* 0x000000480c008985 */ /* 0x000fe2000c101b24 */
[----:B------:R-:W-:Y:S01]  /*ec70*/  @!P3 LOP3.LUT R21, R21, 0xfffffffe, RZ, 0xc0, !PT ;  /* 0xfffffffe1515b812 */ /* 0x000fe200078ec0ff */
[----:B------:R-:W-:Y:S01]  /*ec80*/  VIADD R20, R0, 0x98 ;  /* 0x0000009800147836 */ /* 0x000fe20000000000 */
[----:B----4-:R-:W-:-:S02]  /*ec90*/  @!P4 LOP3.LUT R17, R24, 0xfffffffe, RZ, 0xc0, !PT ;  /* 0xfffffffe1811c812 */ /* 0x010fc400078ec0ff */
[----:B------:R-:W-:Y:S01]  /*eca0*/  ISETP.GE.AND P0, PT, R18, UR4, PT ;  /* 0x0000000412007c0c */ /* 0x000fe2000bf06270 */
[----:B0-----:R-:W-:-:S04]  /*ecb0*/  @!P1 IMAD.WIDE R2, R19, 0x4, R4 ;  /* 0x0000000413029825 */ /* 0x001fc800078e0204 */
[--C-:B-1----:R-:W-:Y:S01]  /*ecc0*/  @!P2 IMAD.WIDE R10, R15, 0x4, R4.reuse ;  /* 0x000000040f0aa825 */ /* 0x102fe200078e0204 */
[----:B------:R0:W-:Y:S03]  /*ecd0*/  @!P1 ST.E.64 desc[UR36][R2.64], R76 ;  /* 0x0000004c02009985 */ /* 0x0001e6000c101b24 */
[----:B------:R-:W-:Y:S01]  /*ece0*/  VIADD R19, R0, 0x90 ;  /* 0x0000009000137836 */ /* 0x000fe20000000000 */
[----:B------:R1:W-:Y:S01]  /*ecf0*/  @!P2 ST.E.64 desc[UR36][R10.64], R80 ;  /* 0x000000500a00a985 */ /* 0x0003e2000c101b24 */
[--C-:B------:R-:W-:Y:S01]  /*ed00*/  @!P3 IMAD.WIDE R14, R21, 0x4, R4.reuse ;  /* 0x00000004150eb825 */ /* 0x100fe200078e0204 */
[----:B------:R-:W-:Y:S02]  /*ed10*/  ISETP.GE.AND P2, PT, R20, UR4, PT ;  /* 0x0000000414007c0c */ /* 0x000fe4000bf46270 */
[----:B------:R-:W-:Y:S01]  /*ed20*/  ISETP.GE.AND P1, PT, R19, UR4, PT ;  /* 0x0000000413007c0c */ /* 0x000fe2000bf26270 */
[----:B------:R-:W-:Y:S01]  /*ed30*/  @!P4 IMAD.WIDE R16, R17, 0x4, R4 ;  /* 0x000000041110c825 */ /* 0x000fe200078e0204 */
[----:B------:R2:W-:Y:S01]  /*ed40*/  @!P3 ST.E.64 desc[UR36][R14.64], R84 ;  /* 0x000000540e00b985 */ /* 0x0005e2000c101b24 */
[----:B------:R-:W-:-:S02]  /*ed50*/  @!P0 LEA.HI R18, R18, R18, RZ, 0x1 ;  /* 0x0000001212128211 */ /* 0x000fc400078f08ff */
[C---:B------:R-:W-:Y:S01]  /*ed60*/  VIADD R21, R0.reuse, 0xa0 ;  /* 0x000000a000157836 */ /* 0x040fe20000000000 */
[----:B------:R3:W-:Y:S01]  /*ed70*/  @!P4 ST.E.64 desc[UR36][R16.64], R88 ;  /* 0x000000581000c985 */ /* 0x0007e2000c101b24 */
[C---:B0-----:R-:W-:Y:S02]  /*ed80*/  VIADD R3, R0.reuse, 0xb8 ;  /* 0x000000b800037836 */ /* 0x041fe40000000000 */
[C---:B------:R-:W-:Y:S01]  /*ed90*/  VIADD R12, R0.reuse, 0xa8 ;  /* 0x000000a8000c7836 */ /* 0x040fe20000000000 */
[----:B------:R-:W-:Y:S01]  /*eda0*/  ISETP.GE.AND P3, PT, R21, UR4, PT ;  /* 0x0000000415007c0c */ /* 0x000fe2000bf66270 */
[----:B------:R-:W-:Y:S01]  /*edb0*/  VIADD R13, R0, 0xb0 ;  /* 0x000000b0000d7836 */ /* 0x000fe20000000000 */
[----:B------:R-:W-:Y:S02]  /*edc0*/  ISETP.GE.AND P6, PT, R3, UR4, PT ;  /* 0x0000000403007c0c */ /* 0x000fe4000bfc6270 */
[----:B------:R-:W-:Y:S02]  /*edd0*/  ISETP.GE.AND P4, PT, R12, UR4, PT ;  /* 0x000000040c007c0c */ /* 0x000fe4000bf86270 */
[----:B------:R-:W-:-:S02]  /*ede0*/  ISETP.GE.AND P5, PT, R13, UR4, PT ;  /* 0x000000040d007c0c */ /* 0x000fc4000bfa6270 */
[----:B------:R-:W-:Y:S02]  /*edf0*/  @!P1 LEA.HI R19, R19, R19, RZ, 0x1 ;  /* 0x0000001313139211 */ /* 0x000fe400078f08ff */
[----:B------:R-:W-:Y:S02]  /*ee00*/  @!P2 LEA.HI R20, R20, R20, RZ, 0x1 ;  /* 0x000000141414a211 */ /* 0x000fe400078f08ff */
[----:B-1----:R-:W-:Y:S02]  /*ee10*/  @!P1 LOP3.LUT R11, R19, 0xfffffffe, RZ, 0xc0, !PT ;  /* 0xfffffffe130b9812 */ /* 0x002fe400078ec0ff */
[----:B------:R-:W-:Y:S02]  /*ee20*/  @!P3 LEA.HI R21, R21, R21, RZ, 0x1 ;  /* 0x000000151515b211 */ /* 0x000fe400078f08ff */
[----:B------:R-:W-:Y:S02]  /*ee30*/  @!P6 LEA.HI R10, R3, R3, RZ, 0x1 ;  /* 0x00000003030ae211 */ /* 0x000fe400078f08ff */
[----:B------:R-:W-:-:S02]  /*ee40*/  @!P4 LEA.HI R12, R12, R12, RZ, 0x1 ;  /* 0x0000000c0c0cc211 */ /* 0x000fc400078f08ff */
[----:B------:R-:W-:Y:S02]  /*ee50*/  @!P5 LEA.HI R2, R13, R13, RZ, 0x1 ;  /* 0x0000000d0d02d211 */ /* 0x000fe400078f08ff */
[----:B------:R-:W-:Y:S02]  /*ee60*/  @!P0 LOP3.LUT R3, R18, 0xfffffffe, RZ, 0xc0, !PT ;  /* 0xfffffffe12038812 */ /* 0x000fe400078ec0ff */
[----:B------:R-:W-:Y:S02]  /*ee70*/  @!P2 LOP3.LUT R13, R20, 0xfffffffe, RZ, 0xc0, !PT ;  /* 0xfffffffe140da812 */ /* 0x000fe400078ec0ff */
[----:B--2---:R-:W-:Y:S02]  /*ee80*/  @!P3 LOP3.LUT R15, R21, 0xfffffffe, RZ, 0xc0, !PT ;  /* 0xfffffffe150fb812 */ /* 0x004fe400078ec0ff */
[----:B---3--:R-:W-:Y:S01]  /*ee90*/  @!P4 LOP3.LUT R17, R12, 0xfffffffe, RZ, 0xc0, !PT ;  /* 0xfffffffe0c11c812 */ /* 0x008fe200078ec0ff */
[----:B------:R-:W-:Y:S01]  /*eea0*/  @!P2 IMAD.WIDE R12, R13, 0x4, R4 ;  /* 0x000000040d0ca825 */ /* 0x000fe200078e0204 */
[----:B------:R-:W-:-:S02]  /*eeb0*/  @!P5 LOP3.LUT R19, R2, 0xfffffffe, RZ, 0xc0, !PT ;  /* 0xfffffffe0213d812 */ /* 0x000fc400078ec0ff */
        /* <DEDUP_REMOVED lines=14> */
.L_x_1059:
[----:B------:R-:W-:Y:S05]  /*efa0*/  BSYNC B0 ;  /* 0x0000000000007941 */ /* 0x000fea0003800000 */
.L_x_1058:
[----:B------:R-:W-:Y:S01]  /*efb0*/  ISETP.GE.AND P0, PT, R8, R7, PT ;  /* 0x000000070800720c */ /* 0x000fe20003f06270 */
[----:B0--3--:R0:W2:Y:S04]  /*efc0*/  SHFL.IDX PT, R3, R9, 0x1, 0x1c1f ;  /* 0x003c1f0009037f89 */ /* 0x0090a800000e0000 */
[----:B------:R0:W3:Y:S08]  /*efd0*/  SHFL.IDX PT, R2, R6, 0x1, 0x1c1f ;  /* 0x003c1f0006027f89 */ /* 0x0000f000000e0000 */
[----:B0-----:R-:W-:Y:S05]  /*efe0*/  @P0 BRA `(.L_x_970) ;  /* 0x0000004c003c0947 */ /* 0x001fea0003800000 */
[C---:B----4-:R-:W-:Y:S01]  /*eff0*/  VIADD R4, R0.reuse, 0x8 ;  /* 0x0000000800047836 */ /* 0x050fe20000000000 */
[----:B------:R-:W-:Y:S01]  /*f000*/  ULDC UR4, c[0x0][0xac8] ;  /* 0x0002b20000047ab9 */ /* 0x000fe20000000800 */
[C---:B------:R-:W-:Y:S01]  /*f010*/  VIADD R8, R0.reuse, 0x10 ;  /* 0x0000001000087836 */ /* 0x040fe20000000000 */
[C---:B------:R-:W-:Y:S01]  /*f020*/  ISETP.GE.AND P2, PT, R0.reuse, UR4, PT ;  /* 0x0000000400007c0c */ /* 0x040fe2000bf46270 */
[----:B------:R-:W-:Y:S01]  /*f030*/  VIADD R9, R0, 0x18 ;  /* 0x0000001800097836 */ /* 0x000fe20000000000 */
[----:B------:R-:W-:Y:S01]  /*f040*/  ISETP.GE.AND P3, PT, R4, UR4, PT ;  /* 0x0000000404007c0c */ /* 0x000fe2000bf66270 */
[----:B------:R-:W-:Y:S01]  /*f050*/  VIADD R10, R0, 0x20 ;  /* 0x00000020000a7836 */ /* 0x000fe20000000000 */
[----:B------:R-:W-:Y:S01]  /*f060*/  ISETP.GE.AND P0, PT, R8, UR4, PT ;  /* 0x0000000408007c0c */ /* 0x000fe2000bf06270 */
[C---:B------:R-:W-:Y:S01]  /*f070*/  VIADD R11, R0.reuse, 0x28 ;  /* 0x00000028000b7836 */ /* 0x040fe20000000000 */
[----:B------:R-:W-:Y:S01]  /*f080*/  ISETP.GE.AND P1, PT, R9, UR4, PT ;  /* 0x0000000409007c0c */ /* 0x000fe2000bf26270 */
[----:B------:R-:W-:-:S02]  /*f090*/  VIADD R12, R0, 0x30 ;  /* 0x00000030000c7836 */ /* 0x000fc40000000000 */
[C---:B------:R-:W-:Y:S02]  /*f0a0*/  VIADD R13, R0.reuse, 0x38 ;  /* 0x00000038000d7836 */ /* 0x040fe40000000000 */
[----:B------:R-:W-:Y:S01]  /*f0b0*/  VIADD R14, R0, 0x40 ;  /* 0x00000040000e7836 */ /* 0x000fe20000000000 */
[----:B------:R-:W-:Y:S01]  /*f0c0*/  ISETP.GE.AND P4, PT, R12, UR4, PT ;  /* 0x000000040c007c0c */ /* 0x000fe2000bf86270 */
[C---:B------:R-:W-:Y:S01]  /*f0d0*/  VIADD R16, R0.reuse, 0x48 ;  /* 0x0000004800107836 */ /* 0x040fe20000000000 */
[----:B------:R-:W-:Y:S01]  /*f0e0*/  ISETP.GE.AND P5, PT, R13, UR4, PT ;  /* 0x000000040d007c0c */ /* 0x000fe2000bfa6270 */
[----:B------:R-:W-:Y:S01]  /*f0f0*/  VIADD R18, R0, 0x50 ;  /* 0x0000005000127836 */ /* 0x000fe20000000000 */
[----:B------:R-:W-:Y:S01]  /*f100*/  @!P3 LEA.HI R4, R4, R4, RZ, 0x1 ;  /* 0x000000040404b211 */ /* 0x000fe200078f08ff */
[----:B------:R-:W-:Y:S01]  /*f110*/  VIADD R19, R0, 0x70 ;  /* 0x0000007000137836 */ /* 0x000fe20000000000 */
[----:B------:R-:W-:Y:S01]  /*f120*/  ISETP.GE.AND P6, PT, R14, UR4, PT ;  /* 0x000000040e007c0c */ /* 0x000fe2000bfc6270 */
[----:B------:R-:W-:Y:S01]  /*f130*/  VIADD R20, R0, 0x78 ;  /* 0x0000007800147836 */ /* 0x000fe20000000000 */
[----:B------:R-:W-:Y:S01]  /*f140*/  @!P3 LOP3.LUT R7, R4, 0xfffffffe, RZ, 0xc0, !PT ;  /* 0xfffffffe0407b812 */ /* 0x000fe200078ec0ff */
[----:B-123--:R-:W-:Y:S01]  /*f150*/  @!P2 IMAD.WIDE R4, R0, 0x4, R2 ;  /* 0x000000040004a825 */ /* 0x00efe200078e0202 */
[----:B------:R-:W-:-:S02]  /*f160*/  @!P0 LEA.HI R8, R8, R8, RZ, 0x1 ;  /* 0x0000000808088211 */ /* 0x000fc400078f08ff */
[----:B------:R-:W-:Y:S01]  /*f170*/  @!P1 LEA.HI R9, R9, R9, RZ, 0x1 ;  /* 0x0000000909099211 */ /* 0x000fe200078f08ff */
[----:B------:R-:W-:Y:S01]  /*f180*/  @!P3 IMAD.WIDE R6, R7, 0x4, R2 ;  /* 0x000000040706b825 */ /* 0x000fe200078e0202 */
[----:B------:R0:W-:Y:S01]  /*f190*/  @!P2 ST.E.64 desc[UR36][R4.64], R26 ;  /* 0x0000001a0400a985 */ /* 0x0001e2000c101b24 */
[----:B------:R-:W-:Y:S02]  /*f1a0*/  ISETP.GE.AND P2, PT, R10, UR4, PT ;  /* 0x000000040a007c0c */ /* 0x000fe4000bf46270 */
[----:B------:R-:W-:Y:S01]  /*f1b0*/  @!P4 LEA.HI R12, R12, R12, RZ, 0x1 ;  /* 0x0000000c0c0cc211 */ /* 0x000fe200078f08ff */
[----:B------:R1:W-:Y:S01]  /*f1c0*/  @!P3 ST.E.64 desc[UR36][R6.64], R30 ;  /* 0x0000001e0600b985 */ /* 0x0003e2000c101b24 */
[----:B------:R-:W-:Y:S02]  /*f1d0*/  ISETP.GE.AND P3, PT, R11, UR4, PT ;  /* 0x000000040b007c0c */ /* 0x000fe4000bf66270 */
[----:B------:R-:W-:-:S04]  /*f1e0*/  @!P6 LEA.HI R14, R14, R14, RZ, 0x1 ;  /* 0x0000000e0e0ee211 */ /* 0x000fc800078f08ff */
[----:B------:R-:W-:Y:S01]  /*f1f0*/  @!P6 LOP3.LUT R17, R14, 0xfffffffe, RZ, 0xc0, !PT ;  /* 0xfffffffe0e11e812 */ /* 0x000fe200078ec0ff */
[----:B------:R-:W-:Y:S01]  /*f200*/  VIADD R14, R0, 0x58 ;  /* 0x00000058000e7836 */ /* 0x000fe20000000000 */
        /* <DEDUP_REMOVED lines=24> */
[----:B------:R-:W-:-:S02]  /*f390*/  ISETP.GE.AND P4, PT, R19, UR4, PT ;  /* 0x0000000413007c0c */ /* 0x000fc4000bf86270 */
[----:B------:R-:W-:Y:S01]  /*f3a0*/  @!P6 IMAD.WIDE R12, R17, 0x4, R2 ;  /* 0x00000004110ce825 */ /* 0x000fe200078e0202 */
[----:B------:R3:W-:Y:S01]  /*f3b0*/  @!P5 ST.E.64 desc[UR36][R10.64], R54 ;  /* 0x000000360a00d985 */ /* 0x0007e2000c101b24 */
[----:B------:R-:W-:Y:S02]  /*f3c0*/  @!P1 LEA.HI R16, R16, R16, RZ, 0x1 ;  /* 0x0000001010109211 */ /* 0x000fe400078f08ff */
[C---:B------:R-:W-:Y:S01]  /*f3d0*/  VIADD R15, R0.reuse, 0x60 ;  /* 0x00000060000f7836 */ /* 0x040fe20000000000 */
[----:B------:R4:W-:Y:S01]  /*f3e0*/  @!P6 ST.E.64 desc[UR36][R12.64], R58 ;  /* 0x0000003a0c00e985 */ /* 0x0009e2000c101b24 */
[----:B------:R-:W-:Y:S01]  /*f3f0*/  VIADD R17, R0, 0x68 ;  /* 0x0000006800117836 */ /* 0x000fe20000000000 */
[----:B------:R-:W-:Y:S02]  /*f400*/  @!P0 LEA.HI R18, R18, R18, RZ, 0x1 ;  /* 0x0000001212128211 */ /* 0x000fe400078f08ff */
[----:B------:R-:W-:Y:S02]  /*f410*/  ISETP.GE.AND P6, PT, R15, UR4, PT ;  /* 0x000000040f007c0c */ /* 0x000fe4000bfc6270 */
[----:B------:R-:W-:-:S02]  /*f420*/  ISETP.GE.AND P5, PT, R17, UR4, PT ;  /* 0x0000000411007c0c */ /* 0x000fc4000bfa6270 */
[----:B0-----:R-:W-:Y:S01]  /*f430*/  @!P1 LOP3.LUT R5, R16, 0xfffffffe, RZ, 0xc0, !PT ;  /* 0xfffffffe10059812 */ /* 0x001fe200078ec0ff */
[----:B------:R-:W-:Y:S01]  /*f440*/  VIADD R16, R0, 0x80 ;  /* 0x0000008000107836 */ /* 0x000fe20000000000 */
[----:B-1----:R-:W-:Y:S01]  /*f450*/  @!P0 LOP3.LUT R7, R18, 0xfffffffe, RZ, 0xc0, !PT ;  /* 0xfffffffe12078812 */ /* 0x002fe200078ec0ff */
[----:B------:R-:W-:Y:S01]  /*f460*/  VIADD R18, R0, 0x88 ;  /* 0x0000008800127836 */ /* 0x000fe20000000000 */
        /* <DEDUP_REMOVED lines=10> */
[----:B------:R-:W-:Y:S01]  /*f510*/  @!P6 LOP3.LUT R15, R15, 0xfffffffe, RZ, 0xc0, !PT ;  /* 0xfffffffe0f0fe812 */ /* 0x000fe200078ec0ff */
[C---:B------:R-:W-:Y:S01]  /*f520*/  VIADD R14, R0.reuse, 0x90 ;  /* 0x00000090000e7836 */ /* 0x040fe20000000000 */
[----:B------:R-:W-:Y:S02]  /*f530*/  @!P5 LOP3.LUT R17, R17, 0xfffffffe, RZ, 0xc0, !PT ;  /* 0xfffffffe1111d812 */ /* 0x000fe400078ec0ff */
[----:B---3--:R-:W-:Y:S01]  /*f540*/  @!P4 LOP3.LUT R11, R19, 0xfffffffe, RZ, 0xc0, !PT ;  /* 0xfffffffe130bc812 */ /* 0x008fe200078ec0ff */
[----:B------:R-:W-:Y:S01]  /*f550*/  VIADD R19, R0, 0xa8 ;  /* 0x000000a800137836 */ /* 0x000fe20000000000 */
[----:B----4-:R-:W-:Y:S01]  /*f560*/  @!P3 LOP3.LUT R13, R20, 0xfffffffe, RZ, 0xc0, !PT ;  /* 0xfffffffe140db812 */ /* 0x010fe200078ec0ff */
[----:B------:R-:W-:Y:S01]  /*f570*/  VIADD R20, R0, 0xb0 ;  /* 0x000000b000147836 */ /* 0x000fe20000000000 */
[----:B------:R-:W-:Y:S01]  /*f580*/  ISETP.GE.AND P0, PT, R16, UR4, PT ;  /* 0x0000000410007c0c */ /* 0x000fe2000bf06270 */
[----:B0-----:R-:W-:Y:S01]  /*f590*/  @!P2 IMAD.WIDE R4, R9, 0x4, R2 ;  /* 0x000000040904a825 */ /* 0x001fe200078e0202 */
[----:B------:R-:W-:-:S03]  /*f5a0*/  ISETP.GE.AND P1, PT, R18, UR4, PT ;  /* 0x0000000412007c0c */ /* 0x000fc6000bf26270 */
        /* <DEDUP_REMOVED lines=15> */
[----:B------:R-:W-:Y:S01]  /*f6a0*/  @!P1 LEA.HI R18, R18, R18, RZ, 0x1 ;  /* 0x0000001212129211 */ /* 0x000fe200078f08ff */
[----:B------:R-:W-:Y:S01]  /*f6b0*/  VIADD R0, R0, 0xb8 ;  /* 0x000000b800007836 */ /* 0x000fe20000000000 */
[----:B------:R-:W-:Y:S02]  /*f6c0*/  ISETP.GE.AND P3, PT, R15, UR4, PT ;  /* 0x000000040f007c0c */ /* 0x000fe4000bf66270 */
[----:B------:R-:W-:-:S02]  /*f6d0*/  ISETP.GE.AND P4, PT, R17, UR4, PT ;  /* 0x0000000411007c0c */ /* 0x000fc4000bf86270 */
        /* <DEDUP_REMOVED lines=33> */
.L_x_1057:
[----:B------:R-:W0:Y:S02]  /*f8f0*/  S2R R0, SR_TID.X ;  /* 0x0000000000007919 */ /* 0x000e240000002100 */
[----:B0-----:R-:W-:-:S05]  /*f900*/  VIADD R2, R0, 0xffffff80 ;  /* 0xffffff8000027836 */ /* 0x001fca0000000000 */
        /* <DEDUP_REMOVED lines=10> */
[----:B------:R-:W2:Y:S01]  /*f9b0*/  LDL R4, [R1] ;  /* 0x0000000001047983 */ /* 0x000ea20000100800 */
[----:B------:R-:W-:Y:S01]  /*f9c0*/  ISETP.NE.AND P0, PT, R6, 0x1, PT ;  /* 0x000000010600780c */ /* 0x000fe20003f05270 */
[----:B------:R-:W-:Y:S01]  /*f9d0*/  S2UR UR7, SR_CTAID.Z ;  /* 0x00000000000779c3 */ /* 0x000fe20000002700 */
[----:B------:R-:W-:Y:S01]  /*f9e0*/  ULDC.64 UR8, c[0x0][0xbd0] ;  /* 0x0002f40000087ab9 */ /* 0x000fe20000000a00 */
[----:B------:R-:W-:-:S06]  /*f9f0*/  IMAD.MOV.U32 R5, RZ, RZ, R0 ;  /* 0x000000ffff057224 */ /* 0x000fcc00078e0000 */
[----:B------:R-:W0:Y:S08]  /*fa00*/  LDC.64 R10, c[0x0][0xbd8] ;  /* 0x0002f600ff0a7b82 */ /* 0x000e300000000a00 */
[----:B------:R-:W1:Y:S08]  /*fa10*/  @P0 LDC R7, c[0x0][0xbec] ;  /* 0x0002fb00ff070b82 */ /* 0x000e700000000800 */
[----:B------:R-:W3:Y:S08]  /*fa20*/  @P0 LDC R9, c[0x0][0xbf0] ;  /* 0x0002fc00ff090b82 */ /* 0x000ef00000000800 */
[----:B------:R-:W4:Y:S08]  /*fa30*/  S2UR UR10, SR_CTAID.Y ;  /* 0x00000000000a79c3 */ /* 0x000f300000002600 */
[----:B------:R-:W4:Y:S01]  /*fa40*/  LDC R8, c[0x0][0xc50] ;  /* 0x00031400ff087b82 */ /* 0x000f220000000800 */
[----:B--2---:R-:W-:Y:S01]  /*fa50*/  R2UR UR11, R4 ;  /* 0x00000000040b72ca */ /* 0x004fe200000e0000 */
[----:B-1----:R-:W-:-:S05]  /*fa60*/  @P0 IMAD.HI.U32 R4, R0, R7, RZ ;  /* 0x0000000700040227 */ /* 0x002fca00078e00ff */
[----:B---3--:R-:W-:-:S07]  /*fa70*/  @P0 SHF.R.U32.HI R5, RZ, R9, R4 ;  /* 0x00000009ff050219 */ /* 0x008fce0000011604 */
[----:B------:R-:W-:Y:S02]  /*fa80*/  USHF.R.S32.HI UR6, URZ, 0x1f, UR11 ;  /* 0x0000001f3f067899 */ /* 0x000fe4000801140b */
[----:B------:R-:W-:Y:S01]  /*fa90*/  IMAD R7, RZ, RZ, -UR11 ;  /* 0x8000000bff077e24 */ /* 0x000fe2000f8e02ff */
[----:B------:R-:W-:Y:S02]  /*faa0*/  UIMAD.WIDE.U32 UR4, UR11, UR8, URZ ;  /* 0x000000080b0472a5 */ /* 0x000fe4000f8e003f */
[----:B------:R-:W-:Y:S01]  /*fab0*/  UIMAD UR6, UR6, UR8, URZ ;  /* 0x00000008060672a4 */ /* 0x000fe2000f8e023f */
[----:B----4-:R-:W-:Y:S01]  /*fac0*/  IMAD R9, R8, R7, UR10 ;  /* 0x0000000a08097e24 */ /* 0x010fe2000f8e0207 */
[----:B------:R-:W-:Y:S01]  /*fad0*/  USHF.R.S32.HI UR8, URZ, 0x1f, UR7 ;  /* 0x0000001f3f087899 */ /* 0x000fe20008011407 */
[----:B------:R-:W-:Y:S01]  /*fae0*/  IMAD.MOV R7, RZ, RZ, -R5 ;  /* 0x000000ffff077224 */ /* 0x000fe200078e0a05 */
[----:B------:R-:W-:Y:S01]  /*faf0*/  UIMAD UR6, UR11, UR9, UR6 ;  /* 0x000000090b0672a4 */ /* 0x000fe2000f8e0206 */
[----:B------:R-:W-:Y:S01]  /*fb00*/  IMAD.U32 R3, RZ, RZ, UR5 ;  /* 0x00000005ff037e24 */ /* 0x000fe2000f8e00ff */
[----:B------:R-:W-:Y:S01]  /*fb10*/  SHF.R.S32.HI R4, RZ, 0x1f, R9 ;  /* 0x0000001fff047819 */ /* 0x000fe20000011409 */
[----:B------:R-:W-:Y:S01]  /*fb20*/  IMAD.U32 R2, RZ, RZ, UR4 ;  /* 0x00000004ff027e24 */ /* 0x000fe2000f8e00ff */
[----:B------:R-:W-:Y:S01]  /*fb30*/  UIADD3 UR6, UR5, UR6, URZ ;  /* 0x0000000605067290 */ /* 0x000fe2000fffe03f */
[----:B0-----:R-:W-:-:S02]  /*fb40*/  IMAD R12, R10, UR8, RZ ;  /* 0x000000080a0c7c24 */ /* 0x001fc4000f8e02ff */
[----:B------:R-:W-:Y:S01]  /*fb50*/  ULDC.64 UR4, c[0x0][0xbe0] ;  /* 0x0002f80000047ab9 */ /* 0x000fe20000000a00 */
[----:B------:R-:W-:Y:S02]  /*fb60*/  IMAD R7, R6, R7, R0 ;  /* 0x0000000706077224 */ /* 0x000fe400078e0200 */
[----:B------:R-:W-:Y:S02]  /*fb70*/  IMAD.U32 R3, RZ, RZ, UR6 ;  /* 0x00000006ff037e24 */ /* 0x000fe4000f8e00ff */
[----:B------:R-:W-:Y:S01]  /*fb80*/  IMAD R11, R11, UR7, R12 ;  /* 0x000000070b0b7c24 */ /* 0x000fe2000f8e020c */
[----:B------:R-:W-:Y:S01]  /*fb90*/  SHF.R.S32.HI R0, RZ, 0x1f, R7 ;  /* 0x0000001fff007819 */ /* 0x000fe20000011407 */
[----:B------:R-:W-:-:S04]  /*fba0*/  IMAD.WIDE.U32 R2, R10, UR7, R2 ;  /* 0x000000070a027c25 */ /* 0x000fc8000f8e0002 */
[----:B------:R-:W-:Y:S02]  /*fbb0*/  IMAD.IADD R3, R11, 0x1, R3 ;  /* 0x000000010b037824 */ /* 0x000fe400078e0203 */
[----:B------:R-:W-:Y:S02]  /*fbc0*/  IMAD R4, R4, UR4, RZ ;  /* 0x0000000404047c24 */ /* 0x000fe4000f8e02ff */
[----:B------:R-:W-:-:S04]  /*fbd0*/  IMAD.WIDE.U32 R2, R9, UR4, R2 ;  /* 0x0000000409027c25 */ /* 0x000fc8000f8e0002 */
[----:B------:R-:W-:Y:S01]  /*fbe0*/  IMAD R4, R9, UR5, R4 ;  /* 0x0000000509047c24 */ /* 0x000fe2000f8e0204 */
[----:B------:R-:W-:Y:S01]  /*fbf0*/  SHF.R.S32.HI R9, RZ, 0x1f, R5 ;  /* 0x0000001fff097819 */ /* 0x000fe20000011405 */
[----:B------:R-:W-:Y:S01]  /*fc00*/  ULDC.64 UR4, c[0x0][0xbc8] ;  /* 0x0002f20000047ab9 */ /* 0x000fe20000000a00 */
[----:B------:R-:W-:Y:S01]  /*fc10*/  IADD3 R2, P0, R5, R2, RZ ;  /* 0x0000000205027210 */ /* 0x000fe20007f1e0ff */
[----:B------:R-:W-:-:S03]  /*fc20*/  IMAD R0, R0, UR4, RZ ;  /* 0x0000000400007c24 */ /* 0x000fc6000f8e02ff */
[----:B------:R-:W-:Y:S01]  /*fc30*/  IADD3.X R3, R9, R3, R4, P0, !PT ;  /* 0x0000000309037210 */ /* 0x000fe200007fe404 */
        /* <DEDUP_REMOVED lines=9> */
.L_x_968:
        /* <DEDUP_REMOVED lines=18> */
.L_x_1060:
[----:B------:R-:W-:Y:S01]  /*fdf0*/  ULDC UR7, c[0x0][0xc50] ;  /* 0x0003140000077ab9 */ /* 0x000fe20000000800 */
[----:B------:R-:W-:Y:S01]  /*fe00*/  UMOV UR41, UR6 ;  /* 0x0000000600297c82 */ /* 0x000fe20008000000 */
[----:B------:R-:W-:-:S11]  /*fe10*/  UISETP.NE.AND UP0, UPT, UR7, 0x1, UPT ;  /* 0x000000010700788c */ /* 0x000fd6000bf05270 */
[----:B------:R-:W-:Y:S01]  /*fe20*/  @UP0 ULDC UR4, c[0x0][0xc54] ;  /* 0x0003150000040ab9 */ /* 0x000fe20000000800 */
[----:B------:R-:W-:Y:S01]  /*fe30*/  @UP0 ULDC UR8, c[0x0][0xc58] ;  /* 0x0003160000080ab9 */ /* 0x000fe20000000800 */
[----:B------:R-:W-:-:S04]  /*fe40*/  UIMAD.WIDE.U32 UR4, UR6, UR4, URZ ;  /* 0x00000004060472a5 */ /* 0x000fc8000f8e003f */
[----:B------:R-:W-:-:S12]  /*fe50*/  @UP0 USHF.R.U32.HI UR41, URZ, UR8, UR5 ;  /* 0x000000083f290299 */ /* 0x000fd80008011605 */
.L_x_1061:
[----:B------:R-:W-:Y:S01]  /*fe60*/  ISETP.GE.AND P0, PT, R26, RZ, PT ;  /* 0x000000ff1a00720c */ /* 0x000fe20003f06270 */
[----:B------:R-:W-:Y:S01]  /*fe70*/  UIADD3 UR47, -UR41, URZ, URZ ;  /* 0x0000003f292f7290 */ /* 0x000fe2000fffe13f */
[----:B------:R-:W-:Y:S02]  /*fe80*/  IMAD.MOV.U32 R28, RZ, RZ, 0x1 ;  /* 0x00000001ff1c7424 */ /* 0x000fe400078e00ff */
[----:B------:R-:W-:Y:S01]  /*fe90*/  IMAD.MOV.U32 R0, RZ, RZ, RZ ;  /* 0x000000ffff007224 */ /* 0x000fe200078e00ff */
[----:B------:R-:W-:Y:S01]  /*fea0*/  UIMAD UR47, UR7, UR47, UR6 ;  /* 0x0000002f072f72a4 */ /* 0x000fe2000f8e0206 */
[----:B------:R-:W-:-:S07]  /*feb0*/  IMAD.MOV.U32 R6, RZ, RZ, 0x1 ;  /* 0x00000001ff067424 */ /* 0x000fce00078e00ff */
[----:B------:R-:W-:Y:S05]  /*fec0*/  @!P0 BRA `(.L_x_1062) ;  /* 0x0000003800bc8947 */ /* 0x000fea0003800000 */
[----:B------:R-:W0:Y:S01]  /*fed0*/  LDC.64 R2, c[0x0][0xa28] ;  /* 0x00028a00ff027b82 */ /* 0x000e220000000a00 */
[----:B------:R-:W-:Y:S01]  /*fee0*/  IMAD.MOV.U32 R22, RZ, RZ, RZ ;  /* 0x000000ffff167224 */ /* 0x000fe200078e00ff */
[----:B------:R-:W-:Y:S01]  /*fef0*/  ULDC UR4, c[0x0][0x448] ;  /* 0x0001120000047ab9 */ /* 0x000fe20000000800 */
[----:B------:R-:W-:Y:S01]  /*ff00*/  ULDC UR6, c[0x0][0x2f0] ;  /* 0x0000bc0000067ab9 */ /* 0x000fe20000000800 */
[----:B------:R-:W-:Y:S01]  /*ff10*/  ULDC UR10, c[0x0][0x288] ;  /* 0x0000a200000a7ab9 */ /* 0x000fe20000000800 */
[----:B0-----:R-:W-:-:S04]  /*ff20*/  ISETP.NE.U32.AND P0, PT, R2, RZ, PT ;  /* 0x000000ff0200720c */ /* 0x001fc80003f05070 */
[----:B------:R-:W-:-:S13]  /*ff30*/  ISETP.NE.AND.EX P0, PT, R3, RZ, PT, P0 ;  /* 0x000000ff0300720c */ /* 0x000fda0003f05300 */
[----:B------:R-:W0:Y:S02]  /*ff40*/  @P0 LDC.64 R2, c[0x0][0xa28] ;  /* 0x00028a00ff020b82 */ /* 0x000e240000000a00 */
[----:B0-----:R-:W-:-:S05]  /*ff50*/  @P0 IMAD.WIDE R2, R26, 0x4, R2 ;  /* 0x000000041a020825 */ /* 0x001fca00078e0202 */
[----:B------:R0:W5:Y:S01]  /*ff60*/  @P0 LDG.E R22, desc[UR36][R2.64] ;  /* 0x0000002402160981 */ /* 0x000162000c1e1900 */
[----:B------:R-:W1:Y:S01]  /*ff70*/  S2UR UR42, SR_CTAID.X ;  /* 0x00000000002a79c3 */ /* 0x000e620000002500 */
[----:B------:R-:W-:-:S03]  /*ff80*/  UISETP.NE.AND UP1, UPT, UR4, 0x1, UPT ;  /* 0x000000010400788c */ /* 0x000fc6000bf25270 */
[----:B------:R-:W-:Y:S01]  /*ff90*/  ULDC.64 UR4, c[0x0][0x418] ;  /* 0x0001060000047ab9 */ /* 0x000fe20000000a00 */
[----:B------:R-:W-:Y:S02]  /*ffa0*/  UP2UR UR50, UPR, URZ, 0x2 ;  /* 0x000000023f327883 */ /* 0x000fe40008000000 */
[----:B------:R-:W-:-:S03]  /*ffb0*/  UISETP.NE.U32.AND UP0, UPT, UR4, URZ, UPT ;  /* 0x0000003f0400728c */ /* 0x000fc6000bf05070 */
[----:B------:R-:W-:Y:S01]  /*ffc0*/  ULDC UR4, c[0x0][0x424] ;  /* 0x0001090000047ab9 */ /* 0x000fe20000000800 */
[----:B------:R-:W-:Y:S01]  /*ffd0*/  UISETP.NE.AND.EX UP0, UPT, UR5, URZ, UPT, UP0 ;  /* 0x0000003f0500728c */ /* 0x000fe2000bf05300 */
[----:B------:R-:W-:Y:S02]  /*ffe0*/  @UP1 ULDC UR9, c[0x0][0x450] ;  /* 0x0001140000091ab9 */ /* 0x000fe40000000800 */
[----:B------:R-:W-:Y:S01]  /*fff0*/  @UP1 ULDC UR5, c[0x0][0x44c] ;  /* 0x0001130000051ab9 */ /* 0x000fe20000000800 */
[----:B------:R-:W-:-:S04]  /*10000*/  USEL UR43, UR4, 0x1, UP0 ;  /* 0x00000001042b7887 */ /* 0x000fc80008000000 */
[----:B------:R-:W-:Y:S02]  /*10010*/  UIMAD UR7, UR43, UR6, 0x5f ;  /* 0x0000005f2b0774a4 */ /* 0x000fe4000f8e0206 */
[----:B------:R-:W-:Y:S02]  /*10020*/  UIMAD UR43, UR43, UR6, URZ ;  /* 0x000000062b2b72a4 */ /* 0x000fe4000f8e023f */
[----:B------:R-:W-:Y:S02]  /*10030*/  UIMAD.WIDE UR6, UR7, 0x2aaaaaab, URZ ;  /* 0x2aaaaaab070678a5 */ /* 0x000fe4000f8e023f */
[----:B-1----:R-:W-:Y:S02]  /*10040*/  USHF.L.U32 UR42, UR42, 0x7, URZ ;  /* 0x000000072a2a7899 */ /* 0x002fe4000800063f */
[----:B------:R-:W-:Y:S02]  /*10050*/  USHF.R.U32.HI UR44, URZ, 0x1f, UR7 ;  /* 0x0000001f3f2c7899 */ /* 0x000fe40008011607 */
[----:B------:R-:W-:-:S02]  /*10060*/  UIADD3 UR8, UR42, 0x7f, URZ ;  /* 0x0000007f2a087890 */ /* 0x000fc4000fffe03f */
[----:B------:R-:W-:Y:S02]  /*10070*/  ULEA.HI.SX32 UR44, UR7, UR44, 0x1c ;  /* 0x0000002c072c7291 */ /* 0x000fe4000f8fe23f */
[----:B------:R-:W-:-:S04]  /*10080*/  UIMAD.WIDE.U32 UR4, UR8, UR5, URZ ;  /* 0x00000005080472a5 */ /* 0x000fc8000f8e003f */
[----:B------:R-:W-:Y:S02]  /*10090*/  @UP1 USHF.R.U32.HI UR8, URZ, UR9, UR5 ;  /* 0x000000093f081299 */ /* 0x000fe40008011605 */
[----:B------:R-:W-:Y:S01]  /*100a0*/  UIADD3 UR9, UR43, 0x1, -UR10 ;  /* 0x000000012b097890 */ /* 0x000fe2000fffe80a */
[----:B------:R-:W-:Y:S02]  /*100b0*/  ULDC.64 UR4, c[0x0][0x9e0] ;  /* 0x0002780000047ab9 */ /* 0x000fe40000000a00 */
[----:B------:R-:W-:Y:S02]  /*100c0*/  UISETP.GE.AND UP0, UPT, UR5, 0x1, UPT ;  /* 0x000000010500788c */ /* 0x000fe4000bf06270 */
[----:B------:R-:W-:-:S04]  /*100d0*/  UIADD3 UR9, UR9, UR8, URZ ;  /* 0x0000000809097290 */ /* 0x000fc8000fffe03f */
[----:B------:R-:W-:Y:S01]  /*100e0*/  PLOP3.LUT P1, PT, PT, PT, UP0, 0x80, 0x0 ;  /* 0x000000000000781c */ /* 0x000fe20003f2f008 */
[----:B------:R-:W-:-:S12]  /*100f0*/  UIADD3 UR4, UR9, UR4, URZ ;  /* 0x0000000409047290 */ /* 0x000fd8000fffe03f */
[----:B0-----:R-:W-:Y:S05]  /*10100*/  @!P1 BRA `(.L_x_1063) ;  /* 0x0000000000449947 */ /* 0x001fea0003800000 */
        /* <DEDUP_REMOVED lines=10> */
.L_x_1064:
[----:B------:R-:W-:-:S11]  /*101b0*/  UISETP.NE.AND UP0, UPT, UR5, 0x1, UPT ;  /* 0x000000010500788c */ /* 0x000fd6000bf05270 */
[----:B------:R-:W-:Y:S02]  /*101c0*/  @UP0 ULDC.64 UR12, c[0x0][0x9e8] ;  /* 0x00027a00000c0ab9 */ /* 0x000fe40000000a00 */
[----:B------:R-:W-:-:S04]  /*101d0*/  UIMAD.WIDE.U32 UR6, UR8, UR12, URZ ;  /* 0x0000000c080672a5 */ /* 0x000fc8000f8e003f */
[----:B------:R-:W-:-:S12]  /*101e0*/  @UP0 USHF.R.U32.HI UR8, URZ, UR13, UR7 ;  /* 0x0000000d3f080299 */ /* 0x000fd80008011607 */
.L_x_1065:
[----:B------:R-:W-:-:S04]  /*101f0*/  UIMAD UR8, UR8, UR5, UR5 ;  /* 0x00000005080872a4 */ /* 0x000fc8000f8e0205 */
[----:B------:R-:W-:-:S04]  /*10200*/  UISETP.LT.AND UP0, UPT, UR4, UR8, UPT ;  /* 0x000000080400728c */ /* 0x000fc8000bf01270 */
[----:B------:R-:W-:-:S12]  /*10210*/  USEL UR4, UR4, UR8, UP0 ;  /* 0x0000000804047287 */ /* 0x000fd80008000000 */
.L_x_1063:
[----:B------:R-:W-:Y:S02]  /*10220*/  UISETP.NE.AND UP0, UPT, UR50, URZ, UPT ;  /* 0x0000003f3200728c */ /* 0x000fe4000bf05270 */
[----:B------:R-:W-:-:S03]  /*10230*/  UIADD3 UR6, UR4, 0x5f, URZ ;  /* 0x0000005f04067890 */ /* 0x000fc6000fffe03f */
[----:B------:R-:W-:Y:S01]  /*10240*/  UMOV UR4, UR42 ;  /* 0x0000002a00047c82 */ /* 0x000fe20008000000 */
[----:B------:R-:W-:-:S04]  /*10250*/  UIMAD.WIDE UR6, UR6, 0x2aaaaaab, URZ ;  /* 0x2aaaaaab060678a5 */ /* 0x000fc8000f8e023f */
[----:B------:R-:W-:Y:S01]  /*10260*/  USHF.R.U32.HI UR45, URZ, 0x1f, UR7 ;  /* 0x0000001f3f2d7899 */ /* 0x000fe20008011607 */
[----:B------:R-:W-:Y:S02]  /*10270*/  @UP0 ULDC UR8, c[0x0][0x44c] ;  /* 0x0001130000080ab9 */ /* 0x000fe40000000800 */
[----:B------:R-:W-:Y:S01]  /*10280*/  @UP0 ULDC UR6, c[0x0][0x450] ;  /* 0x0001140000060ab9 */ /* 0x000fe20000000800 */
[----:B------:R-:W-:Y:S02]  /*10290*/  UIMAD.WIDE.U32 UR8, UR42, UR8, URZ ;  /* 0x000000082a0872a5 */ /* 0x000fe4000f8e003f */
[----:B------:R-:W-:Y:S02]  /*102a0*/  ULEA.HI.SX32 UR45, UR7, UR45, 0x1c ;  /* 0x0000002d072d7291 */ /* 0x000fe4000f8fe23f */
[----:B------:R-:W-:Y:S02]  /*102b0*/  @UP0 USHF.R.U32.HI UR4, URZ, UR6, UR9 ;  /* 0x000000063f040299 */ /* 0x000fe40008011609 */
[----:B------:R-:W-:-:S02]  /*102c0*/  UISETP.LT.AND UP0, UPT, UR44, UR45, UPT ;  /* 0x0000002d2c00728c */ /* 0x000fc4000bf01270 */
[----:B------:R-:W-:Y:S01]  /*102d0*/  UIADD3 UR4, UR4, -UR10, UR43 ;  /* 0x8000000a04047290 */ /* 0x000fe2000fffe02b */
[----:B------:R-:W-:Y:S01]  /*102e0*/  ULDC UR8, c[0x0][0x9dc] ;  /* 0x0002770000087ab9 */ /* 0x000fe20000000800 */
[----:B------:R-:W-:Y:S02]  /*102f0*/  USEL UR12, UR44, UR45, UP0 ;  /* 0x0000002d2c0c7287 */ /* 0x000fe40008000000 */
[----:B------:R-:W-:Y:S01]  /*10300*/  UIADD3 UR8, UR4, -UR8, URZ ;  /* 0x8000000804087290 */ /* 0x000fe2000fffe03f */
[----:B------:R-:W-:Y:S11]  /*10310*/  @!P1 BRA `(.L_x_1066) ;  /* 0x0000000000449947 */ /* 0x000ff60003800000 */
        /* <DEDUP_REMOVED lines=10> */
.L_x_1067:
[----:B------:R-:W-:-:S11]  /*103c0*/  UISETP.NE.AND UP0, UPT, UR5, 0x1, UPT ;  /* 0x000000010500788c */ /* 0x000fd6000bf05270 */
[----:B------:R-:W-:Y:S02]  /*103d0*/  @UP0 ULDC.64 UR10, c[0x0][0x9e8] ;  /* 0x00027a00000a0ab9 */ /* 0x000fe40000000a00 */
[----:B------:R-:W-:-:S04]  /*103e0*/  UIMAD.WIDE.U32 UR6, UR4, UR10, URZ ;  /* 0x0000000a040672a5 */ /* 0x000fc8000f8e003f */
[----:B------:R-:W-:-:S12]  /*103f0*/  @UP0 USHF.R.U32.HI UR4, URZ, UR11, UR7 ;  /* 0x0000000b3f040299 */ /* 0x000fd80008011607 */
.L_x_1068:
[----:B------:R-:W-:-:S04]  /*10400*/  UIMAD UR4, UR4, UR5, URZ ;  /* 0x00000005040472a4 */ /* 0x000fc8000f8e023f */
[----:B------:R-:W-:-:S04]  /*10410*/  UISETP.LT.AND UP0, UPT, UR8, UR4, UPT ;  /* 0x000000040800728c */ /* 0x000fc8000bf01270 */
[----:B------:R-:W-:-:S12]  /*10420*/  USEL UR8, UR8, UR4, !UP0 ;  /* 0x0000000408087287 */ /* 0x000fd8000c000000 */
.L_x_1066:
[----:B------:R-:W-:Y:S02]  /*10430*/  UIMAD.WIDE UR4, UR8, 0x2aaaaaab, URZ ;  /* 0x2aaaaaab080478a5 */ /* 0x000fe4000f8e023f */
[----:B------:R-:W-:Y:S02]  /*10440*/  USHF.R.U32.HI UR9, URZ, 0x10, UR47 ;  /* 0x000000103f097899 */ /* 0x000fe4000801162f */
[----:B------:R-:W-:Y:S02]  /*10450*/  USHF.R.U32.HI UR4, URZ, 0x1f, UR5 ;  /* 0x0000001f3f047899 */ /* 0x000fe40008011605 */
[----:B------:R-:W-:Y:S02]  /*10460*/  ULOP3.LUT UR47, UR47, 0xffff, URZ, 0xc0, !UPT ;  /* 0x0000ffff2f2f7892 */ /* 0x000fe4000f8ec03f */
[----:B------:R-:W-:Y:S01]  /*10470*/  ULEA.HI.SX32 UR4, UR5, UR4, 0x1c ;  /* 0x0000000405047291 */ /* 0x000fe2000f8fe23f */
[----:B------:R-:W-:-:S03]  /*10480*/  UMOV UR40, URZ ;  /* 0x0000003f00287c82 */ /* 0x000fc60008000000 */
[----:B------:R-:W-:-:S04]  /*10490*/  UISETP.LT.AND UP0, UPT, URZ, UR4, UPT ;  /* 0x000000043f00728c */ /* 0x000fc8000bf01270 */
[----:B------:R-:W-:Y:S02]  /*104a0*/  USEL UR46, URZ, UR4, !UP0 ;  /* 0x000000043f2e7287 */ /* 0x000fe4000c000000 */
[----:B------:R-:W-:Y:S02]  /*104b0*/  UISETP.NE.AND UP0, UPT, UR9, URZ, UPT ;  /* 0x0000003f0900728c */ /* 0x000fe4000bf05270 */
[----:B------:R-:W-:-:S06]  /*104c0*/  UISETP.GT.AND UP1, UPT, UR12, UR46, UPT ;  /* 0x0000002e0c00728c */ /* 0x000fcc000bf24270 */
[----:B------:R-:W-:-:S03]  /*104d0*/  PLOP3.LUT P0, PT, PT, PT, UP1, 0x80, 0x0 ;  /* 0x000000000000781c */ /* 0x000fc60003f0f018 */
[----:B------:R-:W-:-:S10]  /*104e0*/  @!UP0 ULDC UR9, c[0x0][0x9f0] ;  /* 0x00027c0000098ab9 */ /* 0x000fd40000000800 */
[----:B------:R-:W-:Y:S05]  /*104f0*/  @!P0 BRA `(.L_x_1069) ;  /* 0x00000000007c8947 */ /* 0x000fea0003800000 */
[----:B------:R-:W-:Y:S01]  /*10500*/  IABS R0, UR9 ;  /* 0x0000000900007c13 */ /* 0x000fe20008000000 */
[----:B------:R-:W-:Y:S02]  /*10510*/  UIADD3 UR4, UR9, -0x1, UR12 ;  /* 0xffffffff09047890 */ /* 0x000fe4000fffe00c */
[----:B------:R-:W-:Y:S02]  /*10520*/  IABS R4, UR9 ;  /* 0x0000000900047c13 */ /* 0x000fe40008000000 */
[----:B------:R-:W-:Y:S01]  /*10530*/  R2UR UR10, R0 ;  /* 0x00000000000a72ca */ /* 0x000fe200000e0000 */
[----:B------:R-:W-:-:S03]  /*10540*/  UIADD3 UR6, -UR46, UR4, URZ ;  /* 0x000000042e067290 */ /* 0x000fc6000fffe13f */
[----:B------:R-:W-:-:S03]  /*10550*/  UMOV UR4, URZ ;  /* 0x0000003f00047c82 */ /* 0x000fc60008000000 */
[----:B------:R-:W-:Y:S01]  /*10560*/  IABS R3, UR6 ;  /* 0x0000000600037c13 */ /* 0x000fe20008000000 */
[----:B------:R-:W-:-:S03]  /*10570*/  ULOP3.LUT UR6, UR6, UR9, URZ, 0x3c, !UPT ;  /* 0x0000000906067292 */ /* 0x000fc6000f8e3c3f */
[----:B------:R-:W-:Y:S02]  /*10580*/  R2UR UR8, R3 ;  /* 0x00000000030872ca */ /* 0x000fe400000e0000 */
        /* <DEDUP_REMOVED lines=22> */
.L_x_1069:
[----:B------:R-:W-:Y:S02]  /*106f0*/  UIMAD UR51, UR47, UR40, UR46 ;  /* 0x000000282f3372a4 */ /* 0x000fe4000f8e022e */
[----:B------:R-:W-:Y:S02]  /*10700*/  IMAD.U32 R0, RZ, RZ, UR40 ;  /* 0x00000028ff007e24 */ /* 0x000fe4000f8e00ff */
[----:B------:R-:W-:Y:S02]  /*10710*/  IMAD.MOV.U32 R28, RZ, RZ, 0x1 ;  /* 0x00000001ff1c7424 */ /* 0x000fe400078e00ff */
[----:B------:R-:W-:Y:S02]  /*10720*/  IMAD.MOV.U32 R6, RZ, RZ, 0x1 ;  /* 0x00000001ff067424 */ /* 0x000fe400078e00ff */
[----:B------:R-:W-:-:S05]  /*10730*/  IMAD.U32 R19, RZ, RZ, UR51 ;  /* 0x00000033ff137e24 */ /* 0x000fca000f8e00ff */
[----:B------:R-:W-:Y:S01]  /*10740*/  VIADDMNMX R19, R19, R0, UR12, PT ;  /* 0x0000000c13137e46 */ /* 0x000fe2000b800100 */
[----:B------:R-:W-:-:S03]  /*10750*/  IMAD.MOV.U32 R0, RZ, RZ, RZ ;  /* 0x000000ffff007224 */ /* 0x000fc600078e00ff */
[----:B------:R-:W-:-:S13]  /*10760*/  ISETP.GT.AND P0, PT, R19, UR51, PT ;  /* 0x0000003313007c0c */ /* 0x000fda000bf04270 */
        /* <DEDUP_REMOVED lines=24> */
.L_x_1070:
        /* <DEDUP_REMOVED lines=19> */
[----:B-1---5:R-:W-:Y:S05]  /*10a20*/  CALL.ABS.NOINC R2 ;  /* 0x0000000002007343 */ /* 0x022fea0003c00000 */
.L_x_1072:
[----:B------:R0:W1:Y:S01]  /*10a30*/  LDC.64 R2, c[0x4][R16] ;  /* 0x0100000010027b82 */ /* 0x0000620000000a00 */
[----:B------:R-:W-:Y:S01]  /*10a40*/  ULDC.64 UR4, c[0x4][0x88] ;  /* 0x0100220000047ab9 */ /* 0x000fe20000000a00 */
[----:B------:R-:W-:Y:S01]  /*10a50*/  ULDC.64 UR6, c[0x4][0x90] ;  /* 0x0100240000067ab9 */ /* 0x000fe20000000a00 */
[----:B------:R-:W-:Y:S02]  /*10a60*/  IMAD.U32 R4, RZ, RZ, UR4 ;  /* 0x00000004ff047e24 */ /* 0x000fe4000f8e00ff */
        /* <DEDUP_REMOVED lines=11> */
.L_x_1071:
[----:B------:R-:W0:Y:S01]  /*10b20*/  LDC.64 R2, c[0x0][0x9f8] ;  /* 0x00027e00ff027b82 */ /* 0x000e220000000a00 */
[----:B------:R-:W-:-:S07]  /*10b30*/  IMAD.MOV.U32 R36, RZ, RZ, R26 ;  /* 0x000000ffff247224 */ /* 0x000fce00078e001a */
[----:B------:R-:W1:Y:S01]  /*10b40*/  LDC R17, c[0x0][0x430] ;  /* 0x00010c00ff117b82 */ /* 0x000e620000000800 */
[C---:B------:R-:W-:Y:S01]  /*10b50*/  IMAD.SHL.U32 R24, R25.reuse, 0x10, RZ ;  /* 0x0000001019187824 */ /* 0x040fe200078e00ff */
[----:B------:R-:W-:Y:S01]  /*10b60*/  LOP3.LUT R8, R25, 0x7f, RZ, 0xc0, !PT ;  /* 0x0000007f19087812 */ /* 0x000fe200078ec0ff */
[----:B------:R-:W-:Y:S01]  /*10b70*/  VIADD R31, R19, 0xffffffff ;  /* 0xffffffff131f7836 */ /* 0x000fe20000000000 */
[----:B------:R-:W-:Y:S01]  /*10b80*/  LOP3.LUT R16, R16, 0xffffffdf, RZ, 0xc0, !PT ;  /* 0xffffffdf10107812 */ /* 0x000fe200078ec0ff */
[----:B------:R-:W-:Y:S01]  /*10b90*/  ULDC UR4, c[0x0][0x2f4] ;  /* 0x0000bd0000047ab9 */ /* 0x000fe20000000800 */
[----:B0-----:R-:W-:-:S04]  /*10ba0*/  ISETP.NE.U32.AND P0, PT, R2, RZ, PT ;  /* 0x000000ff0200720c */ /* 0x001fc80003f05070 */
[----:B------:R-:W-:-:S13]  /*10bb0*/  ISETP.NE.AND.EX P0, PT, R3, RZ, PT, P0 ;  /* 0x000000ff0300720c */ /* 0x000fda0003f05300 */
[----:B------:R-:W0:Y:S02]  /*10bc0*/  @P0 LDC.64 R2, c[0x0][0x9f8] ;  /* 0x00027e00ff020b82 */ /* 0x000e240000000a00 */
[----:B0-----:R-:W-:-:S05]  /*10bd0*/  @P0 IMAD.WIDE R2, R26, 0x4, R2 ;  /* 0x000000041a020825 */ /* 0x001fca00078e0202 */
[----:B------:R0:W2:Y:S01]  /*10be0*/  @P0 LDG.E R36, desc[UR36][R2.64] ;  /* 0x0000002402240981 */ /* 0x0000a2000c1e1900 */
[----:B------:R-:W-:Y:S02]  /*10bf0*/  LOP3.LUT R24, R24, 0x70, RZ, 0xc0, !PT ;  /* 0x0000007018187812 */ /* 0x000fe400078ec0ff */
[----:B------:R-:W-:Y:S02]  /*10c00*/  SHF.R.U32.HI R0, RZ, 0x3, R8 ;  /* 0x00000003ff007819 */ /* 0x000fe40000011608 */
[----:B-1----:R-:W-:Y:S02]  /*10c10*/  ISETP.NE.AND P1, PT, R17, 0x1, PT ;  /* 0x000000011100780c */ /* 0x002fe40003f25270 */
[----:B------:R-:W-:-:S05]  /*10c20*/  LOP3.LUT R37, R24, R0, RZ, 0xfc, !PT ;  /* 0x0000000018257212 */ /* 0x000fca00078efcff */
[----:B------:R-:W-:-:S04]  /*10c30*/  IMAD R5, R31, 0x60, R37 ;  /* 0x000000601f057824 */ /* 0x000fc800078e0225 */
[C---:B-----5:R-:W-:Y:S01]  /*10c40*/  IMAD.IADD R10, R5.reuse, 0x1, R22 ;  /* 0x00000001050a7824 */ /* 0x060fe200078e0216 */
[----:B------:R-:W-:Y:S01]  /*10c50*/  ISETP.GE.AND P0, PT, R5, UR43, PT ;  /* 0x0000002b05007c0c */ /* 0x000fe2000bf06270 */
[----:B0-----:R-:W0:Y:S01]  /*10c60*/  @P1 LDC R3, c[0x0][0x434] ;  /* 0x00010d00ff031b82 */ /* 0x001e220000000800 */
[----:B------:R-:W-:Y:S01]  /*10c70*/  @P1 LOP3.LUT R16, R16, 0x20, RZ, 0xfc, !PT ;  /* 0x0000002010101812 */ /* 0x000fe200078efcff */
[----:B------:R-:W-:Y:S01]  /*10c80*/  IMAD.MOV.U32 R9, RZ, RZ, R10 ;  /* 0x000000ffff097224 */ /* 0x000fe200078e000a */
[----:B------:R-:W-:-:S05]  /*10c90*/  ISETP.GT.U32.OR P0, PT, R37, 0x5f, P0 ;  /* 0x0000005f2500780c */ /* 0x000fca0000704470 */
[----:B------:R-:W1:Y:S08]  /*10ca0*/  @P1 LDC R11, c[0x0][0x438] ;  /* 0x00010e00ff0b1b82 */ /* 0x000e700000000800 */
[----:B------:R-:W3:Y:S08]  /*10cb0*/  @!P0 LDC.64 R6, c[0x0][0x428] ;  /* 0x00010a00ff068b82 */ /* 0x000ef00000000a00 */
[----:B------:R-:W4:Y:S01]  /*10cc0*/  @!P0 LDC.64 R4, c[0x0][0x418] ;  /* 0x00010600ff048b82 */ /* 0x000f220000000a00 */
[----:B0-----:R-:W-:-:S05]  /*10cd0*/  @P1 IMAD.HI.U32 R0, R10, R3, RZ ;  /* 0x000000030a001227 */ /* 0x001fca00078e00ff */
[----:B-1----:R-:W-:-:S04]  /*10ce0*/  @P1 SHF.R.U32.HI R9, RZ, R11, R0 ;  /* 0x0000000bff091219 */ /* 0x002fc80000011600 */
[--C-:B------:R-:W-:Y:S01]  /*10cf0*/  @!P0 SHF.R.S32.HI R3, RZ, 0x1f, R9.reuse ;  /* 0x0000001fff038819 */ /* 0x100fe20000011409 */
[----:B------:R-:W-:Y:S01]  /*10d00*/  @!P0 IMAD.MOV.U32 R2, RZ, RZ, R9 ;  /* 0x000000ffff028224 */ /* 0x000fe200078e0009 */
[----:B------:R-:W-:Y:S01]  /*10d10*/  LOP3.LUT R16, R16, 0xfffffffb, RZ, 0xc0, !PT ;  /* 0xfffffffb10107812 */ /* 0x000fe200078ec0ff */
[----:B------:R-:W-:Y:S01]  /*10d20*/  UMOV UR5, 0xffffffff ;  /* 0xffffffff00057882 */ /* 0x000fe20000000000 */
[----:B--2---:R-:W-:Y:S01]  /*10d30*/  SHF.R.S32.HI R12, RZ, 0x1f, R36 ;  /* 0x0000001fff0c7819 */ /* 0x004fe20000011424 */
[----:B---3--:R-:W-:-:S04]  /*10d40*/  @!P0 IMAD.WIDE.U32 R2, R36, R6, R2 ;  /* 0x0000000624028225 */ /* 0x008fc800078e0002 */
[----:B------:R-:W-:Y:S01]  /*10d50*/  @!P0 IMAD R0, R12, R6, RZ ;  /* 0x000000060c008224 */ /* 0x000fe200078e02ff */
[----:B----4-:R-:W-:Y:S01]  /*10d60*/  @!P0 LEA R4, P1, R2, R4, 0x2 ;  /* 0x0000000402048211 */ /* 0x010fe200078210ff */
[----:B------:R0:W-:Y:S02]  /*10d70*/  STL [R1], R12 ;  /* 0x0000000c01007387 */ /* 0x0001e40000100800 */
[----:B------:R-:W-:-:S04]  /*10d80*/  @!P0 IMAD R7, R36, R7, R0 ;  /* 0x0000000724078224 */ /* 0x000fc800078e0200 */
[----:B------:R-:W-:-:S05]  /*10d90*/  @!P0 IMAD.IADD R0, R3, 0x1, R7 ;  /* 0x0000000103008824 */ /* 0x000fca00078e0207 */
[----:B------:R-:W-:Y:S01]  /*10da0*/  @!P0 LEA.HI.X R5, R2, R5, R0, 0x2, P1 ;  /* 0x0000000502058211 */ /* 0x000fe200008f1400 */
[----:B------:R-:W-:-:S06]  /*10db0*/  IMAD.MOV.U32 R0, RZ, RZ, RZ ;  /* 0x000000ffff007224 */ /* 0x000fcc00078e00ff */
[----:B------:R1:W5:Y:S02]  /*10dc0*/  @!P0 LDG.E R0, desc[UR36][R4.64] ;  /* 0x0000002404008981 */ /* 0x000364000c1e1900 */
[----:B-1----:R-:W-:-:S05]  /*10dd0*/  IMAD.SHL.U32 R4, R25, 0x8, RZ ;  /* 0x0000000819047824 */ /* 0x002fca00078e00ff */
[----:B------:R-:W-:-:S04]  /*10de0*/  LOP3.LUT R23, R4, 0x38, RZ, 0xc0, !PT ;  /* 0x0000003804177812 */ /* 0x000fc800078ec0ff */
[C---:B------:R-:W-:Y:S02]  /*10df0*/  ISETP.GE.AND P2, PT, R23.reuse, UR4, PT ;  /* 0x0000000417007c0c */ /* 0x040fe4000bf46270 */
[C---:B------:R-:W-:Y:S02]  /*10e00*/  LOP3.LUT R34, R23.reuse, 0x40, RZ, 0xfc, !PT ;  /* 0x0000004017227812 */ /* 0x040fe400078efcff */
[----:B------:R-:W-:Y:S02]  /*10e10*/  LOP3.LUT R33, R23, 0x80, RZ, 0xfc, !PT ;  /* 0x0000008017217812 */ /* 0x000fe400078efcff */
[----:B------:R-:W-:Y:S02]  /*10e20*/  ISETP.GE.AND P1, PT, R34, UR4, PT ;  /* 0x0000000422007c0c */ /* 0x000fe4000bf26270 */
[----:B------:R-:W-:-:S05]  /*10e30*/  ISETP.GE.AND P0, PT, R33, UR4, PT ;  /* 0x0000000421007c0c */ /* 0x000fca000bf06270 */
[----:B------:R-:W-:-:S04]  /*10e40*/  @P2 LOP3.LUT R16, R16, 0x4, RZ, 0xfc, !PT ;  /* 0x0000000410102812 */ /* 0x000fc800078efcff */
[----:B------:R-:W-:-:S04]  /*10e50*/  LOP3.LUT R16, R16, 0xfffffffe, RZ, 0xc0, !PT ;  /* 0xfffffffe10107812 */ /* 0x000fc800078ec0ff */
[----:B------:R-:W-:-:S04]  /*10e60*/  LOP3.LUT R16, R16, 0xfffffffd, RZ, 0xc0, !PT ;  /* 0xfffffffd10107812 */ /* 0x000fc800078ec0ff */
[----:B------:R-:W-:-:S04]  /*10e70*/  @P1 LOP3.LUT R16, R16, 0x2, RZ, 0xfc, !PT ;  /* 0x0000000210101812 */ /* 0x000fc800078efcff */
[----:B------:R-:W-:Y:S01]  /*10e80*/  @P0 LOP3.LUT R16, R16, 0x1, RZ, 0xfc, !PT ;  /* 0x0000000110100812 */ /* 0x000fe200078efcff */
[----:B0-----:R-:W-:Y:S06]  /*10e90*/  BRA.DIV UR5, `(.L_x_1073) ;  /* 0x0000003205707947 */ /* 0x001fec000b800000 */
.L_x_1115:
[----:B------:R-:W2:Y:S01]  /*10ea0*/  LDL R2, [R1+0x4] ;  /* 0x0000040001027983 */ /* 0x000ea20000100800 */
[----:B------:R-:W-:Y:S01]  /*10eb0*/  ISETP.GT.U32.AND P1, PT, R37, 0x5f, PT ;  /* 0x0000005f2500780c */ /* 0x000fe20003f24070 */
[----:B------:R-:W-:Y:S01]  /*10ec0*/  IMAD.U32 R35, RZ, RZ, UR41 ;  /* 0x00000029ff237e24 */ /* 0x000fe2000f8e00ff */
[----:B------:R-:W-:Y:S01]  /*10ed0*/  LOP3.LUT R16, R16, 0xfffffff7, RZ, 0xc0, !PT ;  /* 0xfffffff710107812 */ /* 0x000fe200078ec0ff */
[----:B------:R-:W-:-:S03]  /*10ee0*/  IMAD.MOV R3, RZ, RZ, -R9 ;  /* 0x000000ffff037224 */ /* 0x000fc600078e0a09 */
[----:B------:R-:W-:Y:S01]  /*10ef0*/  SHF.R.S32.HI R35, RZ, 0x1f, R35 ;  /* 0x0000001fff237819 */ /* 0x000fe20000011423 */
[----:B------:R-:W-:-:S06]  /*10f00*/  IMAD R10, R17, R3, R10 ;  /* 0x00000003110a7224 */ /* 0x000fcc00078e020a */
[----:B------:R-:W-:-:S04]  /*10f10*/  @P1 LOP3.LUT R16, R16, 0x8, RZ, 0xfc, !PT ;  /* 0x0000000810101812 */ /* 0x000fc800078efcff */
[----:B------:R-:W-:Y:S02]  /*10f20*/  LOP3.LUT R16, R16, 0xffffffef, RZ, 0xc0, !PT ;  /* 0xffffffef10107812 */ /* 0x000fe400078ec0ff */
[----:B--2---:R-:W-:-:S13]  /*10f30*/  R2UR UR4, R2 ;  /* 0x00000000020472ca */ /* 0x004fda00000e0000 */
[----:B------:R-:W-:-:S06]  /*10f40*/  ULOP3.LUT UR4, UR4, 0x2, URZ, 0xfc, !UPT ;  /* 0x0000000204047892 */ /* 0x000fcc000f8efc3f */
[----:B------:R-:W-:-:S05]  /*10f50*/  IMAD.U32 R2, RZ, RZ, UR4 ;  /* 0x00000004ff027e24 */ /* 0x000fca000f8e00ff */
[----:B------:R-:W-:-:S13]  /*10f60*/  ISETP.NE.AND P0, PT, R2, 0x3, PT ;  /* 0x000000030200780c */ /* 0x000fda0003f05270 */
[----:B------:R-:W-:Y:S01]  /*10f70*/  @P0 LOP3.LUT R16, R16, 0x10, RZ, 0xfc, !PT ;  /* 0x0000001010100812 */ /* 0x000fe200078efcff */
[----:B------:R-:W-:Y:S06]  /*10f80*/  @!P0 BRA `(.L_x_1074) ;  /* 0x0000000000048947 */ /* 0x000fec0003800000 */
[----:B------:R-:W-:Y:S01]  /*10f90*/  BPT.TRAP 0x1 ;  /* 0x000000040000795c */ /* 0x000fe20000300000 */
.L_x_1074:
[----:B------:R-:W-:Y:S01]  /*10fa0*/  SHF.R.S32.HI R6, RZ, 0x1f, R10 ;  /* 0x0000001fff067819 */ /* 0x000fe2000001140a */
[----:B------:R-:W-:Y:S01]  /*10fb0*/  ULDC.64 UR4, c[0x0][0x328] ;  /* 0x0000ca0000047ab9 */ /* 0x000fe20000000a00 */
[----:B------:R-:W-:-:S03]  /*10fc0*/  R2UR UR6, R35 ;  /* 0x00000000230672ca */ /* 0x000fc600000e0000 */
        /* <DEDUP_REMOVED lines=11> */
[----:B------:R-:W-:Y:S01]  /*11080*/  IMAD.U32 R7, RZ, RZ, UR4 ;  /* 0x00000004ff077e24 */ /* 0x000fe2000f8e00ff */
[----:B------:R-:W-:-:S03]  /*11090*/  UIMAD UR4, UR6, UR4, URZ ;  /* 0x00000004060472a4 */ /* 0x000fc6000f8e023f */
[----:B------:R-:W-:Y:S01]  /*110a0*/  IMAD.WIDE.U32 R2, R7, UR41, R2 ;  /* 0x0000002907027c25 */ /* 0x000fe2000f8e0002 */
[----:B------:R-:W-:Y:S01]  /*110b0*/  UIMAD UR4, UR41, UR5, UR4 ;  /* 0x00000005290472a4 */ /* 0x000fe2000f8e0204 */
[----:B------:R-:W-:Y:S02]  /*110c0*/  ULDC.64 UR6, c[0x0][0x318] ;  /* 0x0000c60000067ab9 */ /* 0x000fe40000000a00 */
[----:B------:R-:W-:-:S03]  /*110d0*/  LEA R17, P0, R2, UR6, 0x1 ;  /* 0x0000000602117c11 */ /* 0x000fc6000f8008ff */
[----:B------:R-:W-:-:S05]  /*110e0*/  VIADD R3, R3, UR4 ;  /* 0x0000000403037c36 */ /* 0x000fca0008000000 */
[----:B------:R-:W-:Y:S01]  /*110f0*/  LEA.HI.X R18, R2, UR7, R3, 0x1, P0 ;  /* 0x0000000702127c11 */ /* 0x000fe200080f0c03 */
[----:B------:R-:W-:-:S05]  /*11100*/  IMAD.MOV.U32 R2, RZ, RZ, 0x1 ;  /* 0x00000001ff027424 */ /* 0x000fca00078e00ff */
[----:B------:R-:W-:-:S04]  /*11110*/  SHF.L.U32 R2, R2, 0x1f, RZ ;  /* 0x0000001f02027819 */ /* 0x000fc800000006ff */
[----:B------:R-:W0:Y:S02]  /*11120*/  SYNCS.PHASECHK.TRANS64.TRYWAIT P0, [UR48+0x30840], R2 ;  /* 0x03084002ff0075a7 */ /* 0x000e240008000170 */
[----:B0-----:R-:W-:Y:S05]  /*11130*/  @!P0 BRA `(.L_x_1075) ;  /* 0x0000002c00e88947 */ /* 0x001fea0003800000 */
.L_x_1116:
[----:B------:R-:W-:Y:S01]  /*11140*/  ULDC.64 UR4, c[0x0][0x300] ;  /* 0x0000c00000047ab9 */ /* 0x000fe20000000a00 */
[----:B------:R-:W-:Y:S01]  /*11150*/  R2UR UR6, R35 ;  /* 0x00000000230672ca */ /* 0x000fe200000e0000 */
[----:B0-----:R-:W-:Y:S01]  /*11160*/  IMAD R3, R6, UR4, RZ ;  /* 0x0000000406037c24 */ /* 0x001fe2000f8e02ff */
[----:B------:R-:W-:Y:S01]  /*11170*/  SHF.R.U32.HI R27, RZ, 0x3, R8 ;  /* 0x00000003ff1b7819 */ /* 0x000fe20000011608 */
[----:B------:R-:W-:Y:S01]  /*11180*/  IMAD.MOV.U32 R6, RZ, RZ, -0x60 ;  /* 0xffffffa0ff067424 */ /* 0x000fe200078e00ff */
[----:B------:R-:W-:Y:S01]  /*11190*/  LOP3.LUT P3, RZ, R16, 0x4, RZ, 0xc0, !PT ;  /* 0x0000000410ff7812 */ /* 0x000fe2000786c0ff */
[----:B------:R-:W-:Y:S01]  /*111a0*/  IMAD R7, R10, UR5, R3 ;  /* 0x000000050a077c24 */ /* 0x000fe2000f8e0203 */
[----:B------:R-:W-:Y:S01]  /*111b0*/  LOP3.LUT P2, RZ, R16, 0x2, RZ, 0xc0, !PT ;  /* 0x0000000210ff7812 */ /* 0x000fe2000784c0ff */
[----:B------:R-:W-:Y:S01]  /*111c0*/  IMAD.WIDE.U32 R2, R10, UR4, RZ ;  /* 0x000000040a027c25 */ /* 0x000fe2000f8e00ff */
[----:B------:R-:W-:Y:S01]  /*111d0*/  ULDC.64 UR4, c[0x0][0x310] ;  /* 0x0000c40000047ab9 */ /* 0x000fe20000000a00 */
[----:B------:R-:W-:-:S02]  /*111e0*/  LOP3.LUT P1, RZ, R16, 0x1, RZ, 0xc0, !PT ;  /* 0x0000000110ff7812 */ /* 0x000fc4000782c0ff */
[----:B------:R-:W-:Y:S02]  /*111f0*/  IMAD.IADD R3, R3, 0x1, R7 ;  /* 0x0000000103037824 */ /* 0x000fe400078e0207 */
[----:B------:R-:W-:Y:S02]  /*11200*/  IMAD R5, R5, UR4, RZ ;  /* 0x0000000405057c24 */ /* 0x000fe4000f8e02ff */
[----:B------:R-:W-:-:S04]  /*11210*/  IMAD.WIDE.U32 R2, R0, UR4, R2 ;  /* 0x0000000400027c25 */ /* 0x000fc8000f8e0002 */
[----:B------:R-:W-:Y:S01]  /*11220*/  IMAD R5, R0, UR5, R5 ;  /* 0x0000000500057c24 */ /* 0x000fe2000f8e0205 */
[----:B------:R-:W-:Y:S01]  /*11230*/  ULDC.64 UR4, c[0x0][0x308] ;  /* 0x0000c20000047ab9 */ /* 0x000fe20000000a00 */
[----:B------:R-:W-:Y:S02]  /*11240*/  IMAD R6, R31, R6, UR43 ;  /* 0x0000002b1f067e24 */ /* 0x000fe4000f8e0206 */
[----:B------:R-:W-:Y:S02]  /*11250*/  IMAD.IADD R3, R3, 0x1, R5 ;  /* 0x0000000103037824 */ /* 0x000fe400078e0205 */
[----:B------:R-:W-:Y:S01]  /*11260*/  IMAD.U32 R5, RZ, RZ, UR4 ;  /* 0x00000004ff057e24 */ /* 0x000fe2000f8e00ff */
[----:B------:R-:W-:Y:S01]  /*11270*/  UIMAD UR4, UR6, UR4, URZ ;  /* 0x00000004060472a4 */ /* 0x000fe2000f8e023f */
[----:B------:R-:W-:Y:S02]  /*11280*/  IMAD.IADD R6, R6, 0x1, -R27 ;  /* 0x0000000106067824 */ /* 0x000fe400078e0a1b */
[----:B------:R-:W-:Y:S01]  /*11290*/  IMAD.WIDE.U32 R2, R5, UR41, R2 ;  /* 0x0000002905027c25 */ /* 0x000fe2000f8e0002 */
[----:B------:R-:W-:Y:S01]  /*112a0*/  UIMAD UR4, UR41, UR5, UR4 ;  /* 0x00000005290472a4 */ /* 0x000fe2000f8e0204 */
[----:B------:R-:W-:-:S02]  /*112b0*/  ULDC.64 UR6, c[0x0][0x2e8] ;  /* 0x0000ba0000067ab9 */ /* 0x000fc40000000a00 */
[----:B------:R-:W-:Y:S01]  /*112c0*/  IMAD.SHL.U32 R30, R8, 0x8, RZ ;  /* 0x00000008081e7824 */ /* 0x000fe200078e00ff */
[----:B------:R-:W-:Y:S02]  /*112d0*/  LEA R0, P0, R2, UR6, 0x1 ;  /* 0x0000000602007c11 */ /* 0x000fe4000f8008ff */
[----:B------:R-:W-:Y:S01]  /*112e0*/  VIADD R7, R3, UR4 ;  /* 0x0000000403077c36 */ /* 0x000fe20008000000 */
[----:B------:R-:W-:Y:S01]  /*112f0*/  LOP3.LUT R3, R4, 0x1c0, RZ, 0xc0, !PT ;  /* 0x000001c004037812 */ /* 0x000fe200078ec0ff */
[----:B------:R-:W-:-:S03]  /*11300*/  UMOV UR4, 0xffffffff ;  /* 0xffffffff00047882 */ /* 0x000fc60000000000 */
[----:B------:R-:W-:Y:S02]  /*11310*/  LOP3.LUT R4, R3, 0x38, R4, 0xf8, !PT ;  /* 0x0000003803047812 */ /* 0x000fe400078ef804 */
[----:B------:R-:W-:Y:S02]  /*11320*/  LEA.HI.X R7, R2, UR7, R7, 0x1, P0 ;  /* 0x0000000702077c11 */ /* 0x000fe400080f0c07 */
        /* <DEDUP_REMOVED lines=9> */
[----:B------:R-:W-:Y:S04]  /*113c0*/  SHFL.IDX PT, R8, R7, 0x2, 0x181f ;  /* 0x00581f0007087f89 */ /* 0x000fe800000e0000 */
[----:B------:R-:W1:Y:S04]  /*113d0*/  SHFL.IDX PT, R14, R0, 0x2, 0x181f ;  /* 0x00581f00000e7f89 */ /* 0x000e6800000e0000 */
[----:B------:R-:W2:Y:S01]  /*113e0*/  SHFL.IDX PT, R10, R0, 0x3, 0x181f ;  /* 0x00781f00000a7f89 */ /* 0x000ea200000e0000 */
[----:B0-----:R-:W-:-:S05]  /*113f0*/  @P0 IMAD.WIDE.U32 R2, R23, 0x2, R2 ;  /* 0x0000000217020825 */ /* 0x001fca00078e0002 */
[----:B------:R-:W-:Y:S04]  /*11400*/  @P0 LDGSTS.E.BYPASS.LTC128B.128 [R9+0x1e400], desc[UR36][R2.64], !P3 ;  /* 0x1e40000002090fae */ /* 0x000fe8000d901d64 */
[----:B------:R-:W-:Y:S04]  /*11410*/  @P0 LDGSTS.E.BYPASS.LTC128B.128 [R9+0x21400], desc[UR36][R2.64+0x80], !P2 ;  /* 0x2140008002090fae */ /* 0x000fe8000d101d64 */
[----:B------:R0:W-:Y:S01]  /*11420*/  @P0 LDGSTS.E.BYPASS.LTC128B.128 [R9+0x24400], desc[UR36][R2.64+0x100], !P1 ;  /* 0x2440010002090fae */ /* 0x0001e2000c901d64 */
[----:B------:R-:W-:-:S03]  /*11430*/  ISETP.GE.AND P0, PT, R6, 0x11, PT ;  /* 0x000000110600780c */ /* 0x000fc60003f06270 */
[----:B0-----:R-:W0:Y:S01]  /*11440*/  SHFL.IDX PT, R9, R7, 0x3, 0x181f ;  /* 0x00781f0007097f89 */ /* 0x001e2200000e0000 */
[----:B-1----:R-:W-:-:S09]  /*11450*/  IMAD.MOV.U32 R2, RZ, RZ, R14 ;  /* 0x000000ffff027224 */ /* 0x002fd200078e000e */
[----:B------:R-:W-:Y:S01]  /*11460*/  @P0 LEA R21, R30, UR48, 0x1 ;  /* 0x000000301e150c11 */ /* 0x000fe2000f8e08ff */
[----:B------:R-:W-:Y:S01]  /*11470*/  @P0 IMAD.WIDE.U32 R4, R23, 0x2, R4 ;  /* 0x0000000217040825 */ /* 0x000fe200078e0004 */
[----:B------:R-:W1:Y:S03]  /*11480*/  SHFL.IDX PT, R14, R0, 0x4, 0x181f ;  /* 0x00981f00000e7f89 */ /* 0x000e6600000e0000 */
[----:B------:R-:W-:Y:S01]  /*11490*/  IMAD.MOV.U32 R3, RZ, RZ, R8 ;  /* 0x000000ffff037224 */ /* 0x000fe200078e0008 */
[----:B------:R-:W-:Y:S04]  /*114a0*/  @P0 LDGSTS.E.BYPASS.LTC128B.128 [R21+0x1ec00], desc[UR36][R4.64], !P3 ;  /* 0x1ec0000004150fae */ /* 0x000fe8000d901d64 */
[----:B------:R-:W-:Y:S04]  /*114b0*/  @P0 LDGSTS.E.BYPASS.LTC128B.128 [R21+0x21c00], desc[UR36][R4.64+0x80], !P2 ;  /* 0x21c0008004150fae */ /* 0x000fe8000d101d64 */
[----:B------:R2:W-:Y:S01]  /*114c0*/  @P0 LDGSTS.E.BYPASS.LTC128B.128 [R21+0x24c00], desc[UR36][R4.64+0x100], !P1 ;  /* 0x24c0010004150fae */ /* 0x0005e2000c901d64 */
[----:B------:R-:W-:-:S03]  /*114d0*/  ISETP.GE.AND P0, PT, R6, 0x21, PT ;  /* 0x000000210600780c */ /* 0x000fc60003f06270 */
[----:B------:R-:W3:Y:S04]  /*114e0*/  SHFL.IDX PT, R8, R7, 0x4, 0x181f ;  /* 0x00981f0007087f89 */ /* 0x000ee800000e0000 */
[----:B------:R-:W4:Y:S01]  /*114f0*/  SHFL.IDX PT, R7, R7, 0x5, 0x181f ;  /* 0x00b81f0007077f89 */ /* 0x000f2200000e0000 */
[----:B--2---:R-:W-:-:S05]  /*11500*/  IMAD.MOV.U32 R4, RZ, RZ, R10 ;  /* 0x000000ffff047224 */ /* 0x004fca00078e000a */
[----:B------:R-:W-:Y:S01]  /*11510*/  @P0 IMAD.WIDE.U32 R2, R23, 0x2, R2 ;  /* 0x0000000217020825 */ /* 0x000fe200078e0002 */
[----:B------:R-:W-:-:S03]  /*11520*/  @P0 LEA R25, R30, UR48, 0x1 ;  /* 0x000000301e190c11 */ /* 0x000fc6000f8e08ff */
[----:B0-----:R-:W-:Y:S02]  /*11530*/  IMAD.MOV.U32 R5, RZ, RZ, R9 ;  /* 0x000000ffff057224 */ /* 0x001fe400078e0009 */
[----:B------:R-:W-:Y:S04]  /*11540*/  @P0 LDGSTS.E.BYPASS.LTC128B.128 [R25+0x1f400], desc[UR36][R2.64], !P3 ;  /* 0x1f40000002190fae */ /* 0x000fe8000d901d64 */
[----:B------:R-:W-:Y:S04]  /*11550*/  @P0 LDGSTS.E.BYPASS.LTC128B.128 [R25+0x22400], desc[UR36][R2.64+0x80], !P2 ;  /* 0x2240008002190fae */ /* 0x000fe8000d101d64 */
[----:B------:R1:W-:Y:S01]  /*11560*/  @P0 LDGSTS.E.BYPASS.LTC128B.128 [R25+0x25400], desc[UR36][R2.64+0x100], !P1 ;  /* 0x2540010002190fae */ /* 0x0003e2000c901d64 */
[----:B------:R-:W-:Y:S01]  /*11570*/  ISETP.GE.AND P0, PT, R6, 0x31, PT ;  /* 0x000000310600780c */ /* 0x000fe20003f06270 */
[----:B-1----:R-:W-:-:S12]  /*11580*/  IMAD.MOV.U32 R2, RZ, RZ, R14 ;  /* 0x000000ffff027224 */ /* 0x002fd800078e000e */
[----:B------:R-:W-:Y:S01]  /*11590*/  @P0 IMAD.WIDE.U32 R4, R23, 0x2, R4 ;  /* 0x0000000217040825 */ /* 0x000fe200078e0004 */
[----:B------:R-:W-:Y:S01]  /*115a0*/  @P0 LEA R9, R30, UR48, 0x1 ;  /* 0x000000301e090c11 */ /* 0x000fe2000f8e08ff */
[----:B------:R0:W1:Y:S02]  /*115b0*/  SHFL.IDX PT, R14, R0, 0x5, 0x181f ;  /* 0x00b81f00000e7f89 */ /* 0x00006400000e0000 */
[----:B---3--:R-:W-:Y:S02]  /*115c0*/  IMAD.MOV.U32 R3, RZ, RZ, R8 ;  /* 0x000000ffff037224 */ /* 0x008fe400078e0008 */
        /* <DEDUP_REMOVED lines=8> */
[----:B-1--4-:R0:W-:Y:S02]  /*11650*/  @P0 LDGSTS.E.BYPASS.LTC128B.128 [R21+0x26400], desc[UR36][R2.64+0x100], !P1 ;  /* 0x2640010002150fae */ /* 0x0121e4000c901d64 */
.L_x_1130:
[----:B------:R-:W-:Y:S01]  /*11660*/  ISETP.GE.AND P0, PT, R6, 0x51, PT ;  /* 0x000000510600780c */ /* 0x000fe20003f06270 */
[----:B0-----:R-:W-:Y:S02]  /*11670*/  IMAD.MOV.U32 R2, RZ, RZ, R14 ;  /* 0x000000ffff027224 */ /* 0x001fe400078e000e */
[----:B------:R-:W-:-:S10]  /*11680*/  IMAD.MOV.U32 R3, RZ, RZ, R7 ;  /* 0x000000ffff037224 */ /* 0x000fd400078e0007 */
        /* <DEDUP_REMOVED lines=15> */
.L_x_1077:
        /* <DEDUP_REMOVED lines=18> */
[----:B------:R-:W-:Y:S02]  /*118a0*/  IMAD.U32 R4, RZ, RZ, UR6 ;  /* 0x00000006ff047e24 */ /* 0x000fe4000f8e00ff */
[----:B------:R-:W0:Y:S01]  /*118b0*/  LDC.64 R2, c[0x4][R2] ;  /* 0x0100000002027b82 */ /* 0x000e220000000a00 */
[----:B------:R-:W-:Y:S02]  /*118c0*/  IMAD.U32 R5, RZ, RZ, UR7 ;  /* 0x00000007ff057e24 */ /* 0x000fe4000f8e00ff */
        /* <DEDUP_REMOVED lines=8> */
[----:B0-----:R-:W-:Y:S05]  /*11950*/  CALL.ABS.NOINC R2 ;  /* 0x0000000002007343 */ /* 0x001fea0003c00000 */
.L_x_1078:
[----:B------:R-:W-:Y:S01]  /*11960*/  UISETP.NE.AND UP0, UPT, UR50, URZ, UPT ;  /* 0x0000003f3200728c */ /* 0x000fe2000bf05270 */
[----:B------:R-:W-:Y:S01]  /*11970*/  VIADD R7, R37, UR42 ;  /* 0x0000002a25077c36 */ /* 0x000fe20008000000 */
[----:B------:R-:W0:Y:S01]  /*11980*/  LDC R0, c[0x0][0x448] ;  /* 0x00011200ff007b82 */ /* 0x000e220000000800 */
[----:B------:R-:W-:Y:S01]  /*11990*/  IMAD.U32 R4, RZ, RZ, UR38 ;  /* 0x00000026ff047e24 */ /* 0x000fe2000f8e00ff */
[----:B------:R-:W-:Y:S01]  /*119a0*/  ULDC.64 UR4, c[0x0][0x2e0] ;  /* 0x0000b80000047ab9 */ /* 0x000fe20000000a00 */
[----:B------:R-:W-:Y:S01]  /*119b0*/  IMAD.U32 R3, RZ, RZ, UR49 ;  /* 0x00000031ff037e24 */ /* 0x000fe2000f8e00ff */
[----:B------:R-:W-:Y:S01]  /*119c0*/  PLOP3.LUT P0, PT, PT, PT, UP0, 0x80, 0x0 ;  /* 0x000000000000781c */ /* 0x000fe20003f0f008 */
[----:B------:R-:W-:Y:S02]  /*119d0*/  IMAD.MOV.U32 R2, RZ, RZ, R4 ;  /* 0x000000ffff027224 */ /* 0x000fe400078e0004 */
[----:B------:R-:W-:Y:S02]  /*119e0*/  IMAD R25, R25, UR4, RZ ;  /* 0x0000000419197c24 */ /* 0x000fe4000f8e02ff */
[----:B------:R-:W-:Y:S01]  /*119f0*/  @UP0 ULDC UR6, c[0x0][0x44c] ;  /* 0x0001130000060ab9 */ /* 0x000fe20000000800 */
[----:B------:R-:W-:Y:S01]  /*11a00*/  IMAD.WIDE.U32 R2, R26, UR4, R2 ;  /* 0x000000041a027c25 */ /* 0x000fe2000f8e0002 */
[----:B------:R-:W-:-:S03]  /*11a10*/  @UP0 ULDC UR4, c[0x0][0x450] ;  /* 0x0001140000040ab9 */ /* 0x000fc60000000800 */
[----:B------:R-:W-:Y:S02]  /*11a20*/  IMAD.U32 R5, RZ, RZ, UR39 ;  /* 0x00000027ff057e24 */ /* 0x000fe4000f8e00ff */
[----:B------:R-:W-:Y:S02]  /*11a30*/  IMAD.MOV.U32 R5, RZ, RZ, R7 ;  /* 0x000000ffff057224 */ /* 0x000fe400078e0007 */
[----:B------:R-:W-:Y:S01]  /*11a40*/  @P0 IMAD.HI.U32 R6, R7, UR6, RZ ;  /* 0x0000000607060c27 */ /* 0x000fe2000f8e00ff */
[----:B------:R-:W-:-:S03]  /*11a50*/  PLOP3.LUT P0, PT, PT, PT, UP0, 0x80, 0x0 ;  /* 0x000000000000781c */ /* 0x000fc60003f0f008 */
[----:B------:R-:W-:-:S04]  /*11a60*/  IMAD R25, R26, UR5, R25 ;  /* 0x000000051a197c24 */ /* 0x000fc8000f8e0219 */
[----:B------:R-:W-:-:S06]  /*11a70*/  IMAD.IADD R3, R3, 0x1, R25 ;  /* 0x0000000103037824 */ /* 0x000fcc00078e0219 */
[----:B------:R-:W-:Y:S01]  /*11a80*/  @P0 SHF.R.U32.HI R5, RZ, UR4, R6 ;  /* 0x00000004ff050c19 */ /* 0x000fe20008011606 */
[----:B------:R-:W-:-:S04]  /*11a90*/  ULDC.64 UR4, c[0x0][0x2d0] ;  /* 0x0000b40000047ab9 */ /* 0x000fc80000000a00 */
[----:B------:R-:W-:Y:S02]  /*11aa0*/  IMAD.MOV R4, RZ, RZ, -R5 ;  /* 0x000000ffff047224 */ /* 0x000fe400078e0a05 */
[----:B------:R-:W-:-:S04]  /*11ab0*/  IMAD.WIDE.U32 R2, R5, UR4, R2 ;  /* 0x0000000405027c25 */ /* 0x000fc8000f8e0002 */
[----:B0-----:R-:W-:Y:S01]  /*11ac0*/  IMAD R7, R0, R4, R7 ;  /* 0x0000000400077224 */ /* 0x001fe200078e0207 */
[----:B------:R-:W-:-:S05]  /*11ad0*/  SHF.R.S32.HI R4, RZ, 0x1f, R5 ;  /* 0x0000001fff047819 */ /* 0x000fca0000011405 */
        /* <DEDUP_REMOVED lines=9> */
[C---:B------:R-:W-:Y:S01]  /*11b70*/  LEA R6, P0, R2.reuse, UR4, 0x1 ;  /* 0x0000000402067c11 */ /* 0x040fe2000f8008ff */
[----:B------:R-:W-:Y:S01]  /*11b80*/  IMAD.IADD R3, R3, 0x1, R5 ;  /* 0x0000000103037824 */ /* 0x000fe200078e0205 */
[----:B------:R-:W-:Y:S02]  /*11b90*/  ULDC UR4, c[0x0][0x2b8] ;  /* 0x0000ae0000047ab9 */ /* 0x000fe40000000800 */
[----:B------:R-:W-:Y:S02]  /*11ba0*/  ISETP.GE.AND P3, PT, R23, UR4, PT ;  /* 0x0000000417007c0c */ /* 0x000fe4000bf66270 */
[----:B------:R-:W-:Y:S01]  /*11bb0*/  LEA.HI.X R8, R2, UR5, R3, 0x1, P0 ;  /* 0x0000000502087c11 */ /* 0x000fe200080f0c03 */
[----:B------:R-:W-:Y:S01]  /*11bc0*/  UMOV UR5, 0xffffffff ;  /* 0xffffffff00057882 */ /* 0x000fe20000000000 */
[----:B------:R-:W-:-:S02]  /*11bd0*/  ISETP.GE.AND P2, PT, R34, UR4, PT ;  /* 0x0000000422007c0c */ /* 0x000fc4000bf46270 */
[----:B------:R-:W-:Y:S01]  /*11be0*/  ISETP.GE.AND P0, PT, R33, UR4, PT ;  /* 0x0000000421007c0c */ /* 0x000fe2000bf06270 */
[----:B------:R-:W-:-:S12]  /*11bf0*/  BRA.DIV UR5, `(.L_x_1079) ;  /* 0x0000002e05347947 */ /* 0x000fd8000b800000 */
[----:B------:R-:W-:Y:S01]  /*11c00*/  SHFL.IDX PT, R3, R8, RZ, 0x181f ;  /* 0x00181fff08037589 */ /* 0x000fe200000e0000 */
[----:B------:R-:W-:Y:S01]  /*11c10*/  ULDC UR4, c[0x0][0x288] ;  /* 0x0000a20000047ab9 */ /* 0x000fe20000000800 */
[----:B------:R-:W-:Y:S02]  /*11c20*/  VIADD R7, R27, UR42 ;  /* 0x0000002a1b077c36 */ /* 0x000fe40008000000 */
[----:B------:R-:W0:Y:S01]  /*11c30*/  SHFL.IDX PT, R2, R6, RZ, 0x181f ;  /* 0x00181fff06027589 */ /* 0x000e2200000e0000 */
[----:B------:R-:W-:Y:S02]  /*11c40*/  IMAD R0, R0, UR4, RZ ;  /* 0x0000000400007c24 */ /* 0x000fe4000f8e02ff */
[C---:B------:R-:W-:Y:S01]  /*11c50*/  VIADD R11, R7.reuse, 0x10 ;  /* 0x00000010070b7836 */ /* 0x040fe20000000000 */
        /* <DEDUP_REMOVED lines=61> */
.L_x_1147:
[----:B------:R-:W-:Y:S01]  /*12030*/  VIADD R7, R7, 0x70 ;  /* 0x0000007007077836 */ /* 0x000fe20000000000 */
[----:B------:R-:W-:Y:S01]  /*12040*/  BSSY B0, `(.L_x_1080) ;  /* 0x000000d000007945 */ /* 0x000fe20003800000 */
[----:B-1----:R-:W-:Y:S02]  /*12050*/  IMAD.MOV.U32 R2, RZ, RZ, R14 ;  /* 0x000000ffff027224 */ /* 0x002fe400078e000e */
[----:B--2---:R-:W-:Y:S01]  /*12060*/  IMAD.MOV.U32 R3, RZ, RZ, R4 ;  /* 0x000000ffff037224 */ /* 0x004fe200078e0004 */
[----:B------:R-:W-:-:S13]  /*12070*/  ISETP.GE.AND P1, PT, R7, R0, PT ;  /* 0x000000000700720c */ /* 0x000fda0003f26270 */
        /* <DEDUP_REMOVED lines=9> */
.L_x_1081:
[----:B------:R-:W-:Y:S05]  /*12110*/  BSYNC B0 ;  /* 0x0000000000007941 */ /* 0x000fea0003800000 */
.L_x_1080:
[----:B------:R-:W-:Y:S01]  /*12120*/  NOP ;  /* 0x0000000000007918 */ /* 0x000fe20000000000 */
[----:B------:R-:W-:Y:S01]  /*12130*/  SYNCS.ARRIVE.TRANS64.RED.A0T1 RZ, [UR48+0x30800], RZ ;  /* 0x030800ffffff79a7 */ /* 0x000fe20008200430 */
[----:B------:R-:W-:Y:S01]  /*12140*/  IMAD.MOV.U32 R0, RZ, RZ, 0x1 ;  /* 0x00000001ff007424 */ /* 0x000fe200078e00ff */
[----:B------:R-:W-:Y:S04]  /*12150*/  ARRIVES.LDGSTSBAR.64.TRANSCNT [UR48+0x30800] ;  /* 0x03080000ff0079b0 */ /* 0x000fe80008000ab0 */
[----:B------:R-:W-:Y:S01]  /*12160*/  SHF.L.U32 R0, R0, 0x1f, RZ ;  /* 0x0000001f00007819 */ /* 0x000fe200000006ff */
[----:B------:R-:W-:Y:S01]  /*12170*/  NOP ;  /* 0x0000000000007918 */ /* 0x000fe20000000000 */
[----:B------:R-:W-:Y:S01]  /*12180*/  SYNCS.ARRIVE.TRANS64.A1T0 RZ, [UR48+0x30800], RZ ;  /* 0x030800ffffff79a7 */ /* 0x000fe20008100030 */
[----:B------:R-:W-:Y:S01]  /*12190*/  VIADD R19, R19, 0xfffffffe ;  /* 0xfffffffe13137836 */ /* 0x000fe20000000000 */
[----:B------:R-:W1:Y:S02]  /*121a0*/  SYNCS.PHASECHK.TRANS64.TRYWAIT P0, [UR48+0x30820], R0 ;  /* 0x03082000ff0075a7 */ /* 0x000e640008000170 */
[----:B-1----:R-:W-:Y:S05]  /*121b0*/  @!P0 BRA `(.L_x_1082) ;  /* 0x00000030004c8947 */ /* 0x002fea0003800000 */
.L_x_1148:
[----:B------:R-:W-:Y:S01]  /*121c0*/  ISETP.GE.AND P0, PT, R19, UR51, PT ;  /* 0x0000003313007c0c */ /* 0x000fe2000bf06270 */
[----:B------:R-:W-:Y:S02]  /*121d0*/  IMAD.MOV.U32 R28, RZ, RZ, 0x1 ;  /* 0x00000001ff1c7424 */ /* 0x000fe400078e00ff */
[----:B------:R-:W-:-:S10]  /*121e0*/  IMAD.MOV.U32 R26, RZ, RZ, RZ ;  /* 0x000000ffff1a7224 */ /* 0x000fd400078e00ff */
[----:B------:R-:W-:Y:S05]  /*121f0*/  @!P0 BRA `(.L_x_1083) ;  /* 0x00000010003c8947 */ /* 0x000fea0003800000 */
[----:B0-----:R-:W0:Y:S01]  /*12200*/  S2R R2, SR_TID.X ;  /* 0x0000000000027919 */ /* 0x001e220000002100 */
[----:B------:R-:W-:Y:S01]  /*12210*/  UIADD3 UR4, UR47, 0x1, URZ ;  /* 0x000000012f047890 */ /* 0x000fe2000fffe03f */
[----:B------:R-:W-:Y:S01]  /*12220*/  LOP3.LUT R3, RZ, UR45, RZ, 0x33, !PT ;  /* 0x0000002dff037c12 */ /* 0x000fe2000f8e33ff */
[----:B------:R-:W-:Y:S01]  /*12230*/  BSSY B0, `(.L_x_1083) ;  /* 0x000010b000007945 */ /* 0x000fe20003800000 */
[----:B------:R-:W-:Y:S01]  /*12240*/  LOP3.LUT R5, RZ, UR44, RZ, 0x33, !PT ;  /* 0x0000002cff057c12 */ /* 0x000fe2000f8e33ff */
[----:B------:R-:W-:Y:S01]  /*12250*/  UIMAD UR4, UR4, UR40, URZ ;  /* 0x00000028040472a4 */ /* 0x000fe2000f8e023f */
[----:B------:R-:W-:Y:S02]  /*12260*/  IMAD.MOV.U32 R27, RZ, RZ, 0x1 ;  /* 0x00000001ff1b7424 */ /* 0x000fe400078e00ff */
[----:B------:R-:W-:-:S03]  /*12270*/  IMAD.MOV.U32 R25, RZ, RZ, RZ ;  /* 0x000000ffff197224 */ /* 0x000fc600078e00ff */
[----:B------:R-:W-:Y:S01]  /*12280*/  LOP3.LUT R0, RZ, UR4, RZ, 0x33, !PT ;  /* 0x00000004ff007c12 */ /* 0x000fe2000f8e33ff */
[----:B------:R-:W-:Y:S02]  /*12290*/  ULDC UR4, c[0x0][0x2f4] ;  /* 0x0000bd0000047ab9 */ /* 0x000fe40000000800 */
[----:B------:R-:W-:Y:S02]  /*122a0*/  ISETP.GE.AND P3, PT, R23, UR4, PT ;  /* 0x0000000417007c0c */ /* 0x000fe4000bf66270 */
[----:B------:R-:W-:Y:S02]  /*122b0*/  VIADDMNMX R0, R0, -UR46, R3, !PT ;  /* 0x8000002e00007c46 */ /* 0x000fe4000f800103 */
[----:B------:R-:W-:Y:S02]  /*122c0*/  ISETP.GE.AND P2, PT, R34, UR4, PT ;  /* 0x0000000422007c0c */ /* 0x000fe4000bf46270 */
[----:B------:R-:W-:Y:S02]  /*122d0*/  VIMNMX R0, R0, R5, !PT ;  /* 0x0000000500007248 */ /* 0x000fe40007fe0100 */
[----:B------:R-:W-:-:S02]  /*122e0*/  ISETP.GE.AND P1, PT, R33, UR4, PT ;  /* 0x0000000421007c0c */ /* 0x000fc4000bf26270 */
[----:B------:R-:W-:Y:S02]  /*122f0*/  IADD3 R31, -R0, -0x2, RZ ;  /* 0xfffffffe001f7810 */ /* 0x000fe40007ffe1ff */
[----:B0-----:R-:W-:-:S04]  /*12300*/  LOP3.LUT R2, R2, 0x7f, RZ, 0xc0, !PT ;  /* 0x0000007f02027812 */ /* 0x001fc800078ec0ff */
[----:B------:R-:W-:-:S04]  /*12310*/  SHF.R.U32.HI R2, RZ, 0x3, R2 ;  /* 0x00000003ff027819 */ /* 0x000fc80000011602 */
[----:B------:R-:W-:Y:S02]  /*12320*/  IADD3 R22, R24, R22, R2 ;  /* 0x0000001618167210 */ /* 0x000fe40007ffe002 */
[----:B------:R-:W-:Y:S01]  /*12330*/  IADD3 R3, -R2, UR43, RZ ;  /* 0x0000002b02037c10 */ /* 0x000fe2000fffe1ff */
[----:B------:R-:W-:Y:S02]  /*12340*/  IMAD.SHL.U32 R2, R23, 0x2, RZ ;  /* 0x0000000217027824 */ /* 0x000fe400078e00ff */
[----:B------:R-:W-:Y:S02]  /*12350*/  VIADD R5, R22, 0xfffffee0 ;  /* 0xfffffee016057836 */ /* 0x000fe40000000000 */
[C---:B------:R-:W-:Y:S02]  /*12360*/  IMAD R3, R0.reuse, 0x60, R3 ;  /* 0x0000006000037824 */ /* 0x040fe400078e0203 */
[----:B------:R-:W-:Y:S02]  /*12370*/  IMAD R20, R0, -0x60, R5 ;  /* 0xffffffa000147824 */ /* 0x000fe400078e0205 */
[----:B------:R-:W-:-:S07]  /*12380*/  VIADD R0, R3, 0xc0 ;  /* 0x000000c003007836 */ /* 0x000fce0000000000 */
.L_x_1096:
[----:B------:R-:W2:Y:S01]  /*12390*/  LDL R8, [R1] ;  /* 0x0000000001087983 */ /* 0x000ea20000100800 */
[----:B------:R-:W0:Y:S01]  /*123a0*/  LDC R2, c[0x0][0x430] ;  /* 0x00010c00ff027b82 */ /* 0x000e220000000800 */
[----:B------:R-:W-:Y:S01]  /*123b0*/  ISETP.GT.U32.AND P5, PT, R37, 0x5f, PT ;  /* 0x0000005f2500780c */ /* 0x000fe20003fa4070 */
[----:B------:R-:W-:-:S12]  /*123c0*/  IMAD.MOV.U32 R9, RZ, RZ, R20 ;  /* 0x000000ffff097224 */ /* 0x000fd800078e0014 */
[----:B------:R-:W2:Y:S01]  /*123d0*/  @!P5 LDC.64 R4, c[0x0][0x428] ;  /* 0x00010a00ff04db82 */ /* 0x000ea20000000a00 */
[----:B0-----:R-:W-:-:S13]  /*123e0*/  ISETP.NE.AND P0, PT, R2, 0x1, PT ;  /* 0x000000010200780c */ /* 0x001fda0003f05270 */
[----:B------:R-:W0:Y:S08]  /*123f0*/  @P0 LDC R3, c[0x0][0x434] ;  /* 0x00010d00ff030b82 */ /* 0x000e300000000800 */
[----:B------:R-:W1:Y:S01]  /*12400*/  @P0 LDC R7, c[0x0][0x438] ;  /* 0x00010e00ff070b82 */ /* 0x000e620000000800 */
[----:B0-----:R-:W-:-:S05]  /*12410*/  @P0 IMAD.HI.U32 R2, R20, R3, RZ ;  /* 0x0000000314020227 */ /* 0x001fca00078e00ff */
[----:B-1----:R-:W-:Y:S02]  /*12420*/  @P0 SHF.R.U32.HI R9, RZ, R7, R2 ;  /* 0x00000007ff090219 */ /* 0x002fe40000011602 */
[----:B------:R-:W0:Y:S02]  /*12430*/  @!P5 LDC.64 R6, c[0x0][0x418] ;  /* 0x00010600ff06db82 */ /* 0x000e240000000a00 */
[----:B------:R-:W-:Y:S01]  /*12440*/  @!P5 SHF.R.S32.HI R3, RZ, 0x1f, R9 ;  /* 0x0000001fff03d819 */ /* 0x000fe20000011409 */
[----:B--2---:R-:W-:-:S04]  /*12450*/  @!P5 IMAD R2, R8, R4, RZ ;  /* 0x000000040802d224 */ /* 0x004fc800078e02ff */
[----:B------:R-:W-:Y:S02]  /*12460*/  @!P5 IMAD R5, R36, R5, R2 ;  /* 0x000000052405d224 */ /* 0x000fe400078e0202 */
[----:B------:R-:W-:-:S04]  /*12470*/  @!P5 IMAD.MOV.U32 R2, RZ, RZ, R9 ;  /* 0x000000ffff02d224 */ /* 0x000fc800078e0009 */
[----:B------:R-:W-:-:S04]  /*12480*/  @!P5 IMAD.WIDE.U32 R2, R36, R4, R2 ;  /* 0x000000042402d225 */ /* 0x000fc800078e0002 */
[----:B------:R-:W-:Y:S01]  /*12490*/  @!P5 IMAD.IADD R3, R5, 0x1, R3 ;  /* 0x000000010503d824 */ /* 0x000fe200078e0203 */
[----:B0-----:R-:W-:Y:S01]  /*124a0*/  @!P5 LEA R6, P0, R2, R6, 0x2 ;  /* 0x000000060206d211 */ /* 0x001fe200078010ff */
[----:B------:R-:W-:-:S03]  /*124b0*/  IMAD.MOV.U32 R4, RZ, RZ, RZ ;  /* 0x000000ffff047224 */ /* 0x000fc600078e00ff */
        /* <DEDUP_REMOVED lines=10> */
.L_x_1084:
[----:B------:R-:W-:Y:S01]  /*12560*/  LEA R19, R26, UR48, 0x3 ;  /* 0x000000301a137c11 */ /* 0x000fe2000f8e18ff */
[----:B------:R-:W-:Y:S01]  /*12570*/  BSSY B1, `(.L_x_1085) ;  /* 0x0000004000017945 */ /* 0x000fe20003800000 */
[----:B------:R-:W-:-:S04]  /*12580*/  SHF.L.U32 R2, R28, 0x1f, RZ ;  /* 0x0000001f1c027819 */ /* 0x000fc800000006ff */
[----:B------:R-:W0:Y:S02]  /*12590*/  SYNCS.PHASECHK.TRANS64.TRYWAIT P0, [R19+URZ+0x30840], R2 ;  /* 0x03084002130075a7 */ /* 0x000e24000800017f */
[----:B0-----:R-:W-:Y:S05]  /*125a0*/  @!P0 BRA `(.L_x_1086) ;  /* 0x0000002c00688947 */ /* 0x001fea0003800000 */
.L_x_1149:
[----:B------:R-:W-:Y:S05]  /*125b0*/  BSYNC B1 ;  /* 0x0000000000017941 */ /* 0x000fea0003800000 */
.L_x_1085:
        /* <DEDUP_REMOVED lines=26> */
[----:B------:R-:W-:Y:S01]  /*12760*/  VIADD R3, R3, UR4 ;  /* 0x0000000403037c36 */ /* 0x000fe20008000000 */
[----:B------:R-:W-:-:S04]  /*12770*/  UMOV UR4, 0xffffffff ;  /* 0xffffffff00047882 */ /* 0x000fc80000000000 */
[----:B------:R-:W-:Y:S01]  /*12780*/  LEA.HI.X R24, R2, UR7, R3, 0x1, P0 ;  /* 0x0000000702187c11 */ /* 0x000fe200080f0c03 */
[----:B------:R-:W-:Y:S06]  /*12790*/  BRA.DIV UR4, `(.L_x_1087) ;  /* 0x0000002e04007947 */ /* 0x000fec000b800000 */
        /* <DEDUP_REMOVED lines=8> */
[----:B------:R-:W0:Y:S02]  /*12820*/  SHFL.IDX PT, R14, R21, 0x1, 0x181f ;  /* 0x00381f00150e7f89 */ /* 0x000e2400000e0000 */
[----:B-1----:R-:W-:-:S05]  /*12830*/  IMAD.X R3, RZ, RZ, R3, P0 ;  /* 0x000000ffff037224 */ /* 0x002fca00000e0603 */
        /* <DEDUP_REMOVED lines=15> */
[----:B------:R-:W0:Y:S03]  /*12930*/  SHFL.IDX PT, R2, R21, 0x4, 0x181f ;  /* 0x00981f0015027f89 */ /* 0x000e2600000e0000 */
[----:B-1----:R-:W-:Y:S01]  /*12940*/  IMAD.X R7, RZ, RZ, R3, P0 ;  /* 0x000000ffff077224 */ /* 0x002fe200000e0603 */
[----:B------:R2:W-:Y:S04]  /*12950*/  LDGSTS.E.BYPASS.LTC128B.128 [R22+0x1f400], desc[UR36][R10.64], !P6 ;  /* 0x1f4000000a167fae */ /* 0x0005e8000f101d64 */
[----:B------:R-:W1:Y:S04]  /*12960*/  SHFL.IDX PT, R3, R24, 0x4, 0x181f ;  /* 0x00981f0018037f89 */ /* 0x000e6800000e0000 */
[----:B------:R2:W-:Y:S04]  /*12970*/  LDGSTS.E.BYPASS.LTC128B.128 [R22+0x22400], desc[UR36][R10.64+0x80], !P5 ;  /* 0x224000800a167fae */ /* 0x0005e8000e901d64 */
[----:B------:R2:W-:Y:S04]  /*12980*/  LDGSTS.E.BYPASS.LTC128B.128 [R22+0x25400], desc[UR36][R10.64+0x100], !P4 ;  /* 0x254001000a167fae */ /* 0x0005e8000e101d64 */
[----:B------:R2:W-:Y:S01]  /*12990*/  LDGSTS.E.BYPASS.LTC128B.128 [R22+0x1fc00], desc[UR36][R6.64], !P6 ;  /* 0x1fc0000006167fae */ /* 0x0005e2000f101d64 */
[----:B0-----:R-:W-:-:S03]  /*129a0*/  IADD3 R2, P0, R2, R12, RZ ;  /* 0x0000000c02027210 */ /* 0x001fc60007f1e0ff */
[----:B------:R2:W-:Y:S04]  /*129b0*/  LDGSTS.E.BYPASS.LTC128B.128 [R22+0x22c00], desc[UR36][R6.64+0x80], !P5 ;  /* 0x22c0008006167fae */ /* 0x0005e8000e901d64 */
[----:B------:R2:W-:Y:S01]  /*129c0*/  LDGSTS.E.BYPASS.LTC128B.128 [R22+0x25c00], desc[UR36][R6.64+0x100], !P4 ;  /* 0x25c0010006167fae */ /* 0x0005e2000e101d64 */
[----:B-1----:R-:W-:-:S03]  /*129d0*/  IMAD.X R3, RZ, RZ, R3, P0 ;  /* 0x000000ffff037224 */ /* 0x002fc600000e0603 */
[----:B------:R-:W0:Y:S04]  /*129e0*/  SHFL.IDX PT, R24, R24, 0x5, 0x181f ;  /* 0x00b81f0018187f89 */ /* 0x000e2800000e0000 */
[----:B------:R2:W-:Y:S04]  /*129f0*/  LDGSTS.E.BYPASS.LTC128B.128 [R22+0x20400], desc[UR36][R2.64], !P6 ;  /* 0x2040000002167fae */ /* 0x0005e8000f101d64 */
[----:B------:R2:W-:Y:S04]  /*12a00*/  LDGSTS.E.BYPASS.LTC128B.128 [R22+0x23400], desc[UR36][R2.64+0x80], !P5 ;  /* 0x2340008002167fae */ /* 0x0005e8000e901d64 */
[----:B------:R2:W-:Y:S02]  /*12a10*/  LDGSTS.E.BYPASS.LTC128B.128 [R22+0x26400], desc[UR36][R2.64+0x100], !P4 ;  /* 0x2640010002167fae */ /* 0x0005e4000e101d64 */
.L_x_1163:
[----:B--2---:R-:W-:Y:S01]  /*12a20*/  IMAD.SHL.U32 R2, R23, 0x2, RZ ;  /* 0x0000000217027824 */ /* 0x004fe200078e00ff */
[----:B------:R-:W-:-:S04]  /*12a30*/  LOP3.LUT P6, RZ, R16, 0x4, RZ, 0xc0, !PT ;  /* 0x0000000410ff7812 */ /* 0x000fc800078cc0ff */
[----:B------:R-:W-:-:S05]  /*12a40*/  IADD3 R2, P0, R14, R2, RZ ;  /* 0x000000020e027210 */ /* 0x000fca0007f1e0ff */
[----:B0-----:R-:W-:Y:S01]  /*12a50*/  IMAD.X R3, RZ, RZ, R24, P0 ;  /* 0x000000ffff037224 */ /* 0x001fe200000e0618 */
[----:B------:R-:W-:-:S04]  /*12a60*/  PLOP3.LUT P0, PT, PT, PT, PT, 0x80, 0x0 ;  /* 0x000000000000781c */ /* 0x000fc80003f0f070 */
[----:B------:R-:W-:Y:S01]  /*12a70*/  @!PT LDS RZ, [RZ] ;  /* 0x00000000fffff984 */ /* 0x000fe20000000800 */
[----:B------:R-:W-:Y:S01]  /*12a80*/  @!PT LDS RZ, [RZ] ;  /* 0x00000000fffff984 */ /* 0x000fe20000000800 */
[----:B------:R-:W-:Y:S01]  /*12a90*/  @!PT LDS RZ, [RZ] ;  /* 0x00000000fffff984 */ /* 0x000fe20000000800 */
[----:B------:R0:W-:Y:S04]  /*12aa0*/  LDGSTS.E.BYPASS.LTC128B.128 [R22+0x20c00], desc[UR36][R2.64], !P6 ;  /* 0x20c0000002167fae */ /* 0x0001e8000f101d64 */
[----:B------:R0:W-:Y:S04]  /*12ab0*/  LDGSTS.E.BYPASS.LTC128B.128 [R22+0x23c00], desc[UR36][R2.64+0x80], !P5 ;  /* 0x23c0008002167fae */ /* 0x0001e8000e901d64 */
[----:B------:R0:W-:Y:S01]  /*12ac0*/  LDGSTS.E.BYPASS.LTC128B.128 [R22+0x26c00], desc[UR36][R2.64+0x100], !P4 ;  /* 0x26c0010002167fae */ /* 0x0001e2000e101d64 */
[----:B------:R-:W-:Y:S01]  /*12ad0*/  NOP ;  /* 0x0000000000007918 */ /* 0x000fe20000000000 */
.L_x_1088:
        /* <DEDUP_REMOVED lines=10> */
.L_x_1089:
[----:B------:R1:W-:Y:S01]  /*12b80*/  SYNCS.ARRIVE.TRANS64.A1T0 RZ, [R19+URZ+0x30830], RZ ;  /* 0x030830ff13ff79a7 */ /* 0x0003e2000810003f */
[----:B------:R-:W-:Y:S05]  /*12b90*/  @!P5 BRA `(.L_x_1090) ;  /* 0x000000000004d947 */ /* 0x000fea0003800000 */
[----:B------:R-:W-:Y:S01]  /*12ba0*/  BPT.TRAP 0x1 ;  /* 0x000000040000795c */ /* 0x000fe20000300000 */
.L_x_1090:
[----:B0-----:R-:W-:Y:S01]  /*12bb0*/  SHF.L.U32 R3, R27, 0x1f, RZ ;  /* 0x0000001f1b037819 */ /* 0x001fe200000006ff */
[----:B------:R-:W-:Y:S01]  /*12bc0*/  BSSY B1, `(.L_x_1091) ;  /* 0x0000004000017945 */ /* 0x000fe20003800000 */
[----:B------:R-:W-:-:S04]  /*12bd0*/  LEA R6, R25, UR48, 0x3 ;  /* 0x0000003019067c11 */ /* 0x000fc8000f8e18ff */
[----:B------:R-:W0:Y:S02]  /*12be0*/  SYNCS.PHASECHK.TRANS64.TRYWAIT P0, [R6+URZ+0x30860], R3 ;  /* 0x03086003060075a7 */ /* 0x000e24000800017f */
[----:B0-----:R-:W-:Y:S05]  /*12bf0*/  @!P0 BRA `(.L_x_1092) ;  /* 0x0000002c00b88947 */ /* 0x001fea0003800000 */
.L_x_1164:
[----:B------:R-:W-:Y:S05]  /*12c00*/  BSYNC B1 ;  /* 0x0000000000017941 */ /* 0x000fea0003800000 */
.L_x_1091:
        /* <DEDUP_REMOVED lines=18> */
[----:B------:R-:W0:Y:S03]  /*12d30*/  SHFL.IDX PT, R14, R17, 0x2, 0x181f ;  /* 0x00581f00110e7f89 */ /* 0x000e2600000e0000 */
[----:B------:R-:W-:Y:S01]  /*12d40*/  IMAD.X R3, RZ, RZ, R8, P0 ;  /* 0x000000ffff037224 */ /* 0x000fe200000e0608 */
        /* <DEDUP_REMOVED lines=28> */
[----:B------:R0:W3:Y:S03]  /*12f10*/  SHFL.IDX PT, R14, R17, 0x5, 0x181f ;  /* 0x00b81f00110e7f89 */ /* 0x0000e600000e0000 */
[----:B--2---:R-:W-:Y:S01]  /*12f20*/  IMAD.X R3, RZ, RZ, R8, P0 ;  /* 0x000000ffff037224 */ /* 0x004fe200000e0608 */
[----:B------:R-:W-:Y:S01]  /*12f30*/  ISETP.LT.OR P0, PT, R0, 0x41, P3 ;  /* 0x000000410000780c */ /* 0x000fe20001f01670 */
[----:B------:R0:W2:-:S12]  /*12f40*/  SHFL.IDX PT, R8, R18, 0x5, 0x181f ;  /* 0x00b81f0012087f89 */ /* 0x00009800000e0000 */
[----:B------:R0:W-:Y:S01]  /*12f50*/  LDGSTS.E.BYPASS.LTC128B.128 [R7+0x2400], desc[UR36][R2.64], !P0 ;  /* 0x0240000002077fae */ /* 0x0001e2000c101d64 */
[----:B------:R-:W-:-:S13]  /*12f60*/  ISETP.LT.OR P0, PT, R0, 0x41, P2 ;  /* 0x000000410000780c */ /* 0x000fda0001701670 */
[----:B------:R0:W-:Y:S01]  /*12f70*/  LDGSTS.E.BYPASS.LTC128B.128 [R7+0x5400], desc[UR36][R2.64+0x80], !P0 ;  /* 0x0540008002077fae */ /* 0x0001e2000c101d64 */
[----:B------:R-:W-:-:S13]  /*12f80*/  ISETP.LT.OR P0, PT, R0, 0x41, P1 ;  /* 0x000000410000780c */ /* 0x000fda0000f01670 */
[----:B--23--:R0:W-:Y:S02]  /*12f90*/  LDGSTS.E.BYPASS.LTC128B.128 [R7+0x8400], desc[UR36][R2.64+0x100], !P0 ;  /* 0x0840010002077fae */ /* 0x00c1e4000c101d64 */
.L_x_1178:
        /* <DEDUP_REMOVED lines=21> */
[----:B------:R-:W-:-:S04]  /*130f0*/  IMAD R5, R4, UR5, R5 ;  /* 0x0000000504057c24 */ /* 0x000fc8000f8e0205 */
[----:B-1----:R-:W-:-:S07]  /*13100*/  IMAD.IADD R19, R3, 0x1, R5 ;  /* 0x0000000103137824 */ /* 0x002fce00078e0205 */
.L_x_1094:
        /* <DEDUP_REMOVED lines=10> */
.L_x_1095:
[----:B------:R-:W-:Y:S01]  /*131b0*/  R2UR UR4, R35 ;  /* 0x00000000230472ca */ /* 0x000fe200000e0000 */
[----:B------:R-:W-:Y:S01]  /*131c0*/  ULDC.64 UR6, c[0x0][0x330] ;  /* 0x0000cc0000067ab9 */ /* 0x000fe20000000a00 */
[----:B------:R-:W-:Y:S01]  /*131d0*/  IMAD.MOV.U32 R18, RZ, RZ, R2 ;  /* 0x000000ffff127224 */ /* 0x000fe200078e0002 */
[----:B------:R0:W-:Y:S01]  /*131e0*/  SYNCS.ARRIVE.TRANS64.A1T0 RZ, [R6+URZ+0x30850], RZ ;  /* 0x030850ff06ff79a7 */ /* 0x0001e2000810003f */
[----:B------:R-:W-:Y:S02]  /*131f0*/  IMAD.U32 R3, RZ, RZ, UR6 ;  /* 0x00000006ff037e24 */ /* 0x000fe4000f8e00ff */
[----:B------:R-:W-:Y:S02]  /*13200*/  VIADD R31, R31, 0xffffffff ;  /* 0xffffffff1f1f7836 */ /* 0x000fe40000000000 */
[----:B------:R-:W-:-:S04]  /*13210*/  IMAD.WIDE.U32 R18, R3, UR41, R18 ;  /* 0x0000002903127c25 */ /* 0x000fc8000f8e0012 */
[----:B------:R-:W-:Y:S01]  /*13220*/  VIADD R0, R0, 0x60 ;  /* 0x0000006000007836 */ /* 0x000fe20000000000 */
[----:B------:R-:W-:Y:S01]  /*13230*/  UIMAD UR4, UR4, UR6, URZ ;  /* 0x00000006040472a4 */ /* 0x000fe2000f8e023f */
[----:B------:R-:W-:Y:S02]  /*13240*/  VIADD R20, R20, 0xffffffa0 ;  /* 0xffffffa014147836 */ /* 0x000fe40000000000 */
[----:B------:R-:W-:Y:S01]  /*13250*/  IMAD.MOV.U32 R25, RZ, RZ, R26 ;  /* 0x000000ffff197224 */ /* 0x000fe200078e001a */
[----:B------:R-:W-:Y:S01]  /*13260*/  UIMAD UR4, UR41, UR7, UR4 ;  /* 0x00000007290472a4 */ /* 0x000fe2000f8e0204 */
[----:B------:R-:W-:Y:S02]  /*13270*/  IMAD.MOV.U32 R27, RZ, RZ, R28 ;  /* 0x000000ffff1b7224 */ /* 0x000fe400078e001c */
[----:B------:R-:W-:Y:S02]  /*13280*/  ULDC.64 UR6, c[0x0][0x318] ;  /* 0x0000c60000067ab9 */ /* 0x000fe40000000a00 */
[----:B------:R-:W-:Y:S01]  /*13290*/  LEA R17, P0, R18, UR6, 0x1 ;  /* 0x0000000612117c11 */ /* 0x000fe2000f8008ff */
[----:B------:R-:W-:-:S05]  /*132a0*/  VIADD R3, R19, UR4 ;  /* 0x0000000413037c36 */ /* 0x000fca0008000000 */
[----:B------:R-:W-:Y:S02]  /*132b0*/  LEA.HI.X R18, R18, UR7, R3, 0x1, P0 ;  /* 0x0000000712127c11 */ /* 0x000fe400080f0c03 */
[----:B------:R-:W-:-:S13]  /*132c0*/  ISETP.GT.AND P0, PT, R31, UR51, PT ;  /* 0x000000331f007c0c */ /* 0x000fda000bf04270 */
[----:B0-----:R-:W-:Y:S05]  /*132d0*/  @P0 BRA `(.L_x_1096) ;  /* 0xfffffff0002c0947 */ /* 0x001fea000383ffff */
[----:B------:R-:W-:Y:S05]  /*132e0*/  BSYNC B0 ;  /* 0x0000000000007941 */ /* 0x000fea0003800000 */
.L_x_1083:
[----:B------:R-:W-:-:S13]  /*132f0*/  LOP3.LUT P0, RZ, R16, 0x10, RZ, 0xc0, !PT ;  /* 0x0000001010ff7812 */ /* 0x000fda000780c0ff */
[----:B------:R-:W-:Y:S05]  /*13300*/  @!P0 BRA `(.L_x_1097) ;  /* 0x0000000000048947 */ /* 0x000fea0003800000 */
[----:B------:R-:W-:Y:S01]  /*13310*/  BPT.TRAP 0x1 ;  /* 0x000000040000795c */ /* 0x000fe20000300000 */
.L_x_1097:
[----:B0-----:R-:W-:Y:S01]  /*13320*/  LEA R0, R26, UR48, 0x3 ;  /* 0x000000301a007c11 */ /* 0x001fe2000f8e18ff */
[----:B------:R-:W0:Y:S01]  /*13330*/  S2R R6, SR_TID.X ;  /* 0x0000000000067919 */ /* 0x000e220000002100 */
[----:B------:R-:W-:Y:S01]  /*13340*/  SHF.L.U32 R3, R28, 0x1f, RZ ;  /* 0x0000001f1c037819 */ /* 0x000fe200000006ff */
[----:B------:R-:W-:Y:S01]  /*13350*/  IMAD.MOV.U32 R2, RZ, RZ, -0x60 ;  /* 0xffffffa0ff027424 */ /* 0x000fe200078e00ff */
[----:B------:R-:W-:Y:S01]  /*13360*/  BSSY B0, `(.L_x_1098) ;  /* 0x0000008000007945 */ /* 0x000fe20003800000 */
[----:B------:R-:W-:Y:S01]  /*13370*/  IMAD R4, R26, 0x4800, R30 ;  /* 0x000048001a047824 */ /* 0x000fe200078e021e */
[----:B------:R-:W1:Y:S01]  /*13380*/  SYNCS.PHASECHK.TRANS64.TRYWAIT P0, [R0+URZ+0x30860], R3 ;  /* 0x03086003000075a7 */ /* 0x000e62000800017f */
[----:B------:R-:W-:Y:S01]  /*13390*/  IMAD R5, R31, R2, UR43 ;  /* 0x0000002b1f057e24 */ /* 0x000fe2000f8e0202 */
[----:B0-----:R-:W-:-:S04]  /*133a0*/  LOP3.LUT R6, R6, 0x7f, RZ, 0xc0, !PT ;  /* 0x0000007f06067812 */ /* 0x001fc800078ec0ff */
[----:B------:R-:W-:-:S05]  /*133b0*/  SHF.R.U32.HI R6, RZ, 0x3, R6 ;  /* 0x00000003ff067819 */ /* 0x000fca0000011606 */
[----:B------:R-:W-:Y:S01]  /*133c0*/  IMAD.IADD R5, R5, 0x1, -R6 ;  /* 0x0000000105057824 */ /* 0x000fe200078e0a06 */
[----:B-1----:R-:W-:Y:S06]  /*133d0*/  @!P0 BRA `(.L_x_1099) ;  /* 0x0000003000008947 */ /* 0x002fec0003800000 */
.L_x_1179:
[----:B------:R-:W-:Y:S05]  /*133e0*/  BSYNC B0 ;  /* 0x0000000000007941 */ /* 0x000fea0003800000 */
.L_x_1098:
        /* <DEDUP_REMOVED lines=8> */
[----:B------:R-:W-:Y:S01]  /*13470*/  SHFL.IDX PT, R6, R18, 0x1, 0x181f ;  /* 0x00381f0012067f89 */ /* 0x000fe200000e0000 */
[----:B------:R-:W-:Y:S02]  /*13480*/  ISETP.GE.AND P0, PT, R33, UR4, PT ;  /* 0x0000000421007c0c */ /* 0x000fe4000bf06270 */
[C---:B------:R-:W-:Y:S01]  /*13490*/  ISETP.LT.OR P3, PT, R5.reuse, 0x1, P2 ;  /* 0x000000010500780c */ /* 0x040fe20001761670 */
[----:B------:R-:W1:Y:S01]  /*134a0*/  SHFL.IDX PT, R14, R17, 0x1, 0x181f ;  /* 0x00381f00110e7f89 */ /* 0x000e6200000e0000 */
[----:B------:R-:W-:-:S02]  /*134b0*/  ISETP.LT.OR P4, PT, R5, 0x1, P1 ;  /* 0x000000010500780c */ /* 0x000fc40000f81670 */
[----:B------:R-:W-:Y:S01]  /*134c0*/  ISETP.LT.OR P5, PT, R5, 0x1, P0 ;  /* 0x000000010500780c */ /* 0x000fe200007a1670 */
[----:B------:R-:W-:Y:S04]  /*134d0*/  SHFL.IDX PT, R7, R18, 0x2, 0x181f ;  /* 0x00581f0012077f89 */ /* 0x000fe800000e0000 */
[----:B------:R-:W2:Y:S01]  /*134e0*/  SHFL.IDX PT, R8, R17, 0x2, 0x181f ;  /* 0x00581f0011087f89 */ /* 0x000ea200000e0000 */
[----:B0-----:R-:W-:-:S05]  /*134f0*/  IMAD.WIDE.U32 R2, R23, 0x2, R2 ;  /* 0x0000000217027825 */ /* 0x001fca00078e0002 */
[----:B------:R-:W-:Y:S01]  /*13500*/  LDGSTS.E.BYPASS.LTC128B.128 [R4+0x400], desc[UR36][R2.64], !P3 ;  /* 0x0040000002047fae */ /* 0x000fe2000d901d64 */
[----:B------:R-:W-:-:S03]  /*13510*/  ISETP.LT.OR P3, PT, R5, 0x11, P2 ;  /* 0x000000110500780c */ /* 0x000fc60001761670 */
[----:B------:R-:W-:Y:S01]  /*13520*/  LDGSTS.E.BYPASS.LTC128B.128 [R4+0x3400], desc[UR36][R2.64+0x80], !P4 ;  /* 0x0340008002047fae */ /* 0x000fe2000e101d64 */
[----:B------:R-:W-:-:S03]  /*13530*/  ISETP.LT.OR P4, PT, R5, 0x11, P1 ;  /* 0x000000110500780c */ /* 0x000fc60000f81670 */
[----:B------:R1:W-:Y:S01]  /*13540*/  LDGSTS.E.BYPASS.LTC128B.128 [R4+0x6400], desc[UR36][R2.64+0x100], !P5 ;  /* 0x0640010002047fae */ /* 0x0003e2000e901d64 */
[----:B------:R-:W-:Y:S01]  /*13550*/  ISETP.LT.OR P5, PT, R5, 0x11, P0 ;  /* 0x000000110500780c */ /* 0x000fe200007a1670 */
[----:B-1----:R-:W-:Y:S02]  /*13560*/  IMAD.MOV.U32 R2, RZ, RZ, R14 ;  /* 0x000000ffff027224 */ /* 0x002fe400078e000e */
[----:B------:R-:W-:Y:S01]  /*13570*/  IMAD.MOV.U32 R3, RZ, RZ, R6 ;  /* 0x000000ffff037224 */ /* 0x000fe200078e0006 */
[----:B------:R-:W0:Y:S01]  /*13580*/  SHFL.IDX PT, R14, R17, 0x3, 0x181f ;  /* 0x00781f00110e7f89 */ /* 0x000e2200000e0000 */
[----:B------:R-:W-:-:S03]  /*13590*/  IMAD.WIDE.U32 R2, R23, 0x2, R2 ;  /* 0x0000000217027825 */ /* 0x000fc600078e0002 */
[----:B------:R-:W1:Y:S04]  /*135a0*/  SHFL.IDX PT, R6, R18, 0x3, 0x181f ;  /* 0x00781f0012067f89 */ /* 0x000e6800000e0000 */
[----:B------:R-:W-:Y:S01]  /*135b0*/  LDGSTS.E.BYPASS.LTC128B.128 [R4+0xc00], desc[UR36][R2.64], !P3 ;  /* 0x00c0000002047fae */ /* 0x000fe2000d901d64 */
[----:B------:R-:W-:-:S03]  /*135c0*/  ISETP.LT.OR P3, PT, R5, 0x21, P2 ;  /* 0x000000210500780c */ /* 0x000fc60001761670 */
[----:B------:R-:W-:Y:S01]  /*135d0*/  LDGSTS.E.BYPASS.LTC128B.128 [R4+0x3c00], desc[UR36][R2.64+0x80], !P4 ;  /* 0x03c0008002047fae */ /* 0x000fe2000e101d64 */
[----:B------:R-:W-:-:S03]  /*135e0*/  ISETP.LT.OR P4, PT, R5, 0x21, P1 ;  /* 0x000000210500780c */ /* 0x000fc60000f81670 */
[----:B------:R2:W-:Y:S01]  /*135f0*/  LDGSTS.E.BYPASS.LTC128B.128 [R4+0x6c00], desc[UR36][R2.64+0x100], !P5 ;  /* 0x06c0010002047fae */ /* 0x0005e2000e901d64 */
[----:B------:R-:W-:Y:S01]  /*13600*/  ISETP.LT.OR P5, PT, R5, 0x21, P0 ;  /* 0x000000210500780c */ /* 0x000fe200007a1670 */
[----:B--2---:R-:W-:Y:S02]  /*13610*/  IMAD.MOV.U32 R2, RZ, RZ, R8 ;  /* 0x000000ffff027224 */ /* 0x004fe400078e0008 */
[----:B------:R-:W-:Y:S01]  /*13620*/  IMAD.MOV.U32 R3, RZ, RZ, R7 ;  /* 0x000000ffff037224 */ /* 0x000fe200078e0007 */
[----:B------:R-:W2:Y:S01]  /*13630*/  SHFL.IDX PT, R8, R17, 0x4, 0x181f ;  /* 0x00981f0011087f89 */ /* 0x000ea200000e0000 */
[----:B------:R-:W-:-:S03]  /*13640*/  IMAD.WIDE.U32 R2, R23, 0x2, R2 ;  /* 0x0000000217027825 */ /* 0x000fc600078e0002 */
[----:B------:R-:W3:Y:S04]  /*13650*/  SHFL.IDX PT, R7, R18, 0x4, 0x181f ;  /* 0x00981f0012077f89 */ /* 0x000ee800000e0000 */
[----:B------:R-:W-:Y:S01]  /*13660*/  LDGSTS.E.BYPASS.LTC128B.128 [R4+0x1400], desc[UR36][R2.64], !P3 ;  /* 0x0140000002047fae */ /* 0x000fe2000d901d64 */
[----:B------:R-:W-:-:S03]  /*13670*/  ISETP.LT.OR P3, PT, R5, 0x31, P2 ;  /* 0x000000310500780c */ /* 0x000fc60001761670 */
[----:B------:R-:W-:Y:S01]  /*13680*/  LDGSTS.E.BYPASS.LTC128B.128 [R4+0x4400], desc[UR36][R2.64+0x80], !P4 ;  /* 0x0440008002047fae */ /* 0x000fe2000e101d64 */
[----:B------:R-:W-:-:S03]  /*13690*/  ISETP.LT.OR P4, PT, R5, 0x31, P1 ;  /* 0x000000310500780c */ /* 0x000fc60000f81670 */
[----:B------:R0:W-:Y:S01]  /*136a0*/  LDGSTS.E.BYPASS.LTC128B.128 [R4+0x7400], desc[UR36][R2.64+0x100], !P5 ;  /* 0x0740010002047fae */ /* 0x0001e2000e901d64 */
[----:B------:R-:W-:-:S03]  /*136b0*/  ISETP.LT.OR P5, PT, R5, 0x31, P0 ;  /* 0x000000310500780c */ /* 0x000fc600007a1670 */
[----:B------:R-:W4:Y:S01]  /*136c0*/  SHFL.IDX PT, R18, R18, 0x5, 0x181f ;  /* 0x00b81f0012127f89 */ /* 0x000f2200000e0000 */
[----:B0-----:R-:W-:Y:S02]  /*136d0*/  IMAD.MOV.U32 R2, RZ, RZ, R14 ;  /* 0x000000ffff027224 */ /* 0x001fe400078e000e */
[----:B-1----:R-:W-:Y:S01]  /*136e0*/  IMAD.MOV.U32 R3, RZ, RZ, R6 ;  /* 0x000000ffff037224 */ /* 0x002fe200078e0006 */
[----:B------:R0:W1:Y:S01]  /*136f0*/  SHFL.IDX PT, R14, R17, 0x5, 0x181f ;  /* 0x00b81f00110e7f89 */ /* 0x00006200000e0000 */
[----:B------:R-:W-:Y:S02]  /*13700*/  IMAD.MOV.U32 R6, RZ, RZ, RZ ;  /* 0x000000ffff067224 */ /* 0x000fe400078e00ff */
[----:B------:R-:W-:-:S05]  /*13710*/  IMAD.WIDE.U32 R2, R23, 0x2, R2 ;  /* 0x0000000217027825 */ /* 0x000fca00078e0002 */
[----:B------:R-:W-:Y:S01]  /*13720*/  LDGSTS.E.BYPASS.LTC128B.128 [R4+0x1c00], desc[UR36][R2.64], !P3 ;  /* 0x01c0000002047fae */ /* 0x000fe2000d901d64 */
[----:B------:R-:W-:-:S03]  /*13730*/  ISETP.LT.OR P3, PT, R5, 0x41, P2 ;  /* 0x000000410500780c */ /* 0x000fc60001761670 */
[----:B------:R-:W-:Y:S01]  /*13740*/  LDGSTS.E.BYPASS.LTC128B.128 [R4+0x4c00], desc[UR36][R2.64+0x80], !P4 ;  /* 0x04c0008002047fae */ /* 0x000fe2000e101d64 */
[----:B------:R-:W-:-:S03]  /*13750*/  ISETP.LT.OR P4, PT, R5, 0x41, P1 ;  /* 0x000000410500780c */ /* 0x000fc60000f81670 */
[----:B------:R2:W-:Y:S01]  /*13760*/  LDGSTS.E.BYPASS.LTC128B.128 [R4+0x7c00], desc[UR36][R2.64+0x100], !P5 ;  /* 0x07c0010002047fae */ /* 0x0005e2000e901d64 */
[----:B------:R-:W-:Y:S01]  /*13770*/  ISETP.LT.OR P5, PT, R5, 0x41, P0 ;  /* 0x000000410500780c */ /* 0x000fe200007a1670 */
[----:B--2---:R-:W-:Y:S02]  /*13780*/  IMAD.MOV.U32 R2, RZ, RZ, R8 ;  /* 0x000000ffff027224 */ /* 0x004fe400078e0008 */
[----:B---3--:R-:W-:Y:S02]  /*13790*/  IMAD.MOV.U32 R3, RZ, RZ, R7 ;  /* 0x000000ffff037224 */ /* 0x008fe400078e0007 */
[----:B------:R-:W-:-:S05]  /*137a0*/  IMAD.WIDE.U32 R2, R23, 0x2, R2 ;  /* 0x0000000217027825 */ /* 0x000fca00078e0002 */
[----:B------:R0:W-:Y:S04]  /*137b0*/  LDGSTS.E.BYPASS.LTC128B.128 [R4+0x2400], desc[UR36][R2.64], !P3 ;  /* 0x0240000002047fae */ /* 0x0001e8000d901d64 */
[----:B------:R0:W-:Y:S04]  /*137c0*/  LDGSTS.E.BYPASS.LTC128B.128 [R4+0x5400], desc[UR36][R2.64+0x80], !P4 ;  /* 0x0540008002047fae */ /* 0x0001e8000e101d64 */
[----:B-1--4-:R0:W-:Y:S02]  /*137d0*/  LDGSTS.E.BYPASS.LTC128B.128 [R4+0x8400], desc[UR36][R2.64+0x100], !P5 ;  /* 0x0840010002047fae */ /* 0x0121e4000e901d64 */
.L_x_1193:
[C---:B------:R-:W-:Y:S01]  /*137e0*/  ISETP.LT.OR P2, PT, R5.reuse, 0x51, P2 ;  /* 0x000000510500780c */ /* 0x040fe20001741670 */
[----:B0-----:R-:W-:Y:S01]  /*137f0*/  IMAD.MOV.U32 R2, RZ, RZ, R14 ;  /* 0x000000ffff027224 */ /* 0x001fe200078e000e */
[C---:B------:R-:W-:Y:S01]  /*13800*/  ISETP.LT.OR P1, PT, R5.reuse, 0x51, P1 ;  /* 0x000000510500780c */ /* 0x040fe20000f21670 */
[----:B------:R-:W-:Y:S01]  /*13810*/  IMAD.MOV.U32 R3, RZ, RZ, R18 ;  /* 0x000000ffff037224 */ /* 0x000fe200078e0012 */
[----:B------:R-:W-:Y:S01]  /*13820*/  ISETP.LT.OR P0, PT, R5, 0x51, P0 ;  /* 0x000000510500780c */ /* 0x000fe20000701670 */
[----:B------:R-:W-:-:S08]  /*13830*/  IMAD.WIDE.U32 R2, R23, 0x2, R2 ;  /* 0x0000000217027825 */ /* 0x000fd000078e0002 */
        /* <DEDUP_REMOVED lines=8> */
.L_x_1101:
        /* <DEDUP_REMOVED lines=10> */
.L_x_1102:
[----:B------:R1:W-:Y:S02]  /*13960*/  SYNCS.ARRIVE.TRANS64.A1T0 RZ, [R0+URZ+0x30850], RZ ;  /* 0x030850ff00ff79a7 */ /* 0x0003e4000810003f */
[----:B-1----:R-:W-:-:S05]  /*13970*/  VIADD R0, R26, 0x1 ;  /* 0x000000011a007836 */ /* 0x002fca0000000000 */
[----:B------:R-:W-:-:S04]  /*13980*/  ISETP.NE.AND P0, PT, R0, 0x2, PT ;  /* 0x000000020000780c */ /* 0x000fc80003f05270 */
[----:B0-----:R-:W-:Y:S02]  /*13990*/  SEL R3, RZ, 0x1, P0 ;  /* 0x00000001ff037807 */ /* 0x001fe40000000000 */
[----:B------:R-:W-:Y:S02]  /*139a0*/  SEL R0, R0, RZ, P0 ;  /* 0x000000ff00007207 */ /* 0x000fe40000000000 */
[----:B------:R-:W-:-:S07]  /*139b0*/  LOP3.LUT R28, R28, R3, RZ, 0x3c, !PT ;  /* 0x000000031c1c7212 */ /* 0x000fce00078e3cff */
.L_x_1062:
[----:B------:R-:W0:Y:S01]  /*139c0*/  S2R R3, SR_CgaCtaId ;  /* 0x0000000000037919 */ /* 0x000e220000008800 */
[----:B------:R-:W-:Y:S02]  /*139d0*/  MOV R2, 0x400 ;  /* 0x0000040000027802 */ /* 0x000fe40000000f00 */
[----:B------:R-:W-:Y:S02]  /*139e0*/  SHF.L.U32 R6, R6, 0x1f, RZ ;  /* 0x0000001f06067819 */ /* 0x000fe400000006ff */
[----:B0-----:R-:W-:-:S04]  /*139f0*/  LEA R7, R3, R2, 0x18 ;  /* 0x0000000203077211 */ /* 0x001fc800078ec0ff */
[----:B------:R-:W0:Y:S02]  /*13a00*/  SYNCS.PHASECHK.TRANS64.TRYWAIT P0, [R7+URZ+0x30820], R6 ;  /* 0x03082006070075a7 */ /* 0x000e24000800017f */
[----:B0-----:R-:W-:Y:S05]  /*13a10*/  @!P0 BRA `(.L_x_1103) ;  /* 0x0000003000a08947 */ /* 0x001fea0003800000 */
.L_x_1194:
[----:B------:R-:W-:-:S03]  /*13a20*/  UMOV UR4, 0xffffffff ;  /* 0xffffffff00047882 */ /* 0x000fc60000000000 */
[----:B------:R-:W-:Y:S05]  /*13a30*/  BRA.DIV UR4, `(.L_x_1104) ;  /* 0x0000003204ac7947 */ /* 0x000fea000b800000 */
[----:B------:R-:W1:Y:S02]  /*13a40*/  S2R R2, SR_TID.X ;  /* 0x0000000000027919 */ /* 0x000e640000002100 */
[----:B-1----:R-:W-:-:S04]  /*13a50*/  SHF.R.U32.HI R2, RZ, 0x5, R2 ;  /* 0x00000005ff027819 */ /* 0x002fc80000011602 */
[----:B------:R-:W-:-:S05]  /*13a60*/  LOP3.LUT R2, R2, 0x3, RZ, 0xc0, !PT ;  /* 0x0000000302027812 */ /* 0x000fca00078ec0ff */
[----:B------:R1:W2:Y:S02]  /*13a70*/  SHFL.IDX PT, R14, R2, RZ, 0x1f ;  /* 0x00001fff020e7589 */ /* 0x0002a400000e0000 */
.L_x_1197:
[----:B--2---:R-:W-:-:S13]  /*13a80*/  ISETP.NE.AND P0, PT, R14, RZ, PT ;  /* 0x000000ff0e00720c */ /* 0x004fda0003f05270 */
[----:B------:R-:W-:Y:S05]  /*13a90*/  @P0 BRA `(.L_x_970) ;  /* 0x0000000000900947 */ /* 0x000fea0003800000 */
[----:B------:R-:W-:-:S03]  /*13aa0*/  UMOV UR4, 0xffffffff ;  /* 0xffffffff00047882 */ /* 0x000fc60000000000 */
[----:B------:R-:W-:Y:S05]  /*13ab0*/  BRA.DIV UR4, `(.L_x_1105) ;  /* 0x0000003204c07947 */ /* 0x000fea000b800000 */
[----:B------:R-:W-:-:S13]  /*13ac0*/  ELECT P6, URZ, PT ;  /* 0x00000000003f782f */ /* 0x000fda00038c0000 */
.L_x_1200:
        /* <DEDUP_REMOVED lines=8> */
.L_x_1106:
[----:B------:R-:W-:Y:S01]  /*13b50*/  IMAD R5, R0, 0x8, R7 ;  /* 0x0000000800057824 */ /* 0x000fe200078e0207 */
[----:B------:R-:W-:Y:S01]  /*13b60*/  SHF.L.U32 R2, R28, 0x1f, RZ ;  /* 0x0000001f1c027819 */ /* 0x000fe200000006ff */
[----:B------:R-:W-:-:S03]  /*13b70*/  VIADD R0, R0, 0x1 ;  /* 0x0000000100007836 */ /* 0x000fc60000000000 */
[----:B------:R-:W1:Y:S02]  /*13b80*/  SYNCS.PHASECHK.TRANS64.TRYWAIT P1, [R5+URZ+0x30840], R2 ;  /* 0x03084002050075a7 */ /* 0x000e64000802017f */
[----:B------:R-:W-:-:S04]  /*13b90*/  ISETP.NE.AND P2, PT, R0, 0x2, PT ;  /* 0x000000020000780c */ /* 0x000fc80003f45270 */
[----:B------:R-:W-:Y:S01]  /*13ba0*/  SEL R3, RZ, 0x1, P2 ;  /* 0x00000001ff037807 */ /* 0x000fe20001000000 */
[----:B-1----:R-:W-:Y:S08]  /*13bb0*/  @!P1 BRA `(.L_x_1107) ;  /* 0x0000003000a09947 */ /* 0x002ff00003800000 */
.L_x_1201:
[----:B------:R-:W-:Y:S02]  /*13bc0*/  SEL R0, R0, RZ, P2 ;  /* 0x000000ff00007207 */ /* 0x000fe40001000000 */
[----:B------:R-:W-:Y:S01]  /*13bd0*/  LOP3.LUT R3, R28, R3, RZ, 0x3c, !PT ;  /* 0x000000031c037212 */ /* 0x000fe200078e3cff */
[----:B------:R-:W-:Y:S06]  /*13be0*/  @!P0 BRA `(.L_x_1108) ;  /* 0x0000000000048947 */ /* 0x000fec0003800000 */
[----:B------:R-:W-:Y:S01]  /*13bf0*/  BPT.TRAP 0x1 ;  /* 0x000000040000795c */ /* 0x000fe20000300000 */
.L_x_1108:
[----:B0-----:R-:W-:Y:S01]  /*13c00*/  IMAD R7, R0, 0x8, R7 ;  /* 0x0000000800077824 */ /* 0x001fe200078e0207 */
[----:B------:R-:W-:-:S04]  /*13c10*/  SHF.L.U32 R0, R3, 0x1f, RZ ;  /* 0x0000001f03007819 */ /* 0x000fc800000006ff */
[----:B------:R-:W0:Y:S02]  /*13c20*/  SYNCS.PHASECHK.TRANS64.TRYWAIT P1, [R7+URZ+0x30840], R0 ;  /* 0x03084000070075a7 */ /* 0x000e24000802017f */
[----:B0-----:R-:W-:Y:S05]  /*13c30*/  @!P1 BRA `(.L_x_1109) ;  /* 0x0000003000949947 */ /* 0x001fea0003800000 */
.L_x_1202:
[----:B------:R-:W-:Y:S05]  /*13c40*/  @!P0 BRA `(.L_x_1110) ;  /* 0x0000000000048947 */ /* 0x000fea0003800000 */
[----:B------:R-:W-:Y:S01]  /*13c50*/  BPT.TRAP 0x1 ;  /* 0x000000040000795c */ /* 0x000fe20000300000 */
.L_x_1110:
[----:B------:R-:W2:Y:S02]  /*13c60*/  SYNCS.PHASECHK.TRANS64.TRYWAIT P1, [R5+URZ+0x30860], R2 ;  /* 0x03086002050075a7 */ /* 0x000ea4000802017f */
[----:B--2---:R-:W-:Y:S05]  /*13c70*/  @!P1 BRA `(.L_x_1111) ;  /* 0x0000003000989947 */ /* 0x004fea0003800000 */
.L_x_1203:
[----:B------:R-:W-:Y:S05]  /*13c80*/  @!P0 BRA `(.L_x_1112) ;  /* 0x0000000000048947 */ /* 0x000fea0003800000 */
[----:B------:R-:W-:Y:S01]  /*13c90*/  BPT.TRAP 0x1 ;  /* 0x000000040000795c */ /* 0x000fe20000300000 */
.L_x_1112:
[----:B---3--:R3:W4:Y:S02]  /*13ca0*/  SYNCS.PHASECHK.TRANS64.TRYWAIT P0, [R7+URZ+0x30860], R0 ;  /* 0x03086000070075a7 */ /* 0x008724000800017f */
[----:B----4-:R-:W-:Y:S05]  /*13cb0*/  @!P0 NANOSLEEP.SYNCS 0x989680 ;  /* 0x009896800000895d */ /* 0x010fea0003900000 */
[----:B------:R-:W4:Y:S02]  /*13cc0*/  @!P0 SYNCS.PHASECHK.TRANS64 P0, [R7+URZ+0x30860], R0 ;  /* 0x03086000070085a7 */ /* 0x000f24000800007f */
[----:B----4-:R-:W-:Y:S05]  /*13cd0*/  @!P0 BRA `(.L_x_1112) ;  /* 0xfffffffc00f08947 */ /* 0x010fea000383ffff */
.L_x_970:
[----:B------:R-:W-:Y:S05]  /*13ce0*/  BSYNC B6 ;  /* 0x0000000000067941 */ /* 0x000fea0003800000 */
.L_x_967:
[----:B------:R-:W-:Y:S05]  /*13cf0*/  EXIT ;  /* 0x000000000000794d */ /* 0x000fea0003800000 */
.L_x_980:
[----:B0-----:R-:W-:-:S04]  /*13d00*/  IMAD.U32 R3, RZ, RZ, UR38 ;  /* 0x00000026ff037e24 */ /* 0x001fc8000f8e00ff */
[----:B------:R0:W1:Y:S03]  /*13d10*/  SYNCS.PHASECHK.TRANS64.TRYWAIT P0, [R3+URZ+0x30800], R0 ;  /* 0x03080000030075a7 */ /* 0x000066000800017f */
[----:B-1----:R-:W-:Y:S05]  /*13d20*/  @!P0 NANOSLEEP.SYNCS 0x989680 ;  /* 0x009896800000895d */ /* 0x002fea0003900000 */
[----:B------:R-:W1:Y:S02]  /*13d30*/  @!P0 SYNCS.PHASECHK.TRANS64 P0, [R3+URZ+0x30800], R0 ;  /* 0x03080000030085a7 */ /* 0x000e64000800007f */
[----:B-1----:R-:W-:Y:S05]  /*13d40*/  @!P0 BRA `(.L_x_980) ;  /* 0xfffffffc00ec8947 */ /* 0x002fea000383ffff */
[----:B------:R-:W-:Y:S05]  /*13d50*/  BRA `(.L_x_1113) ;  /* 0xfffffed800c47947 */ /* 0x000fea000383ffff */
.L_x_984:
[----:B0-----:R-:W-:-:S04]  /*13d60*/  IMAD.U32 R3, RZ, RZ, UR38 ;  /* 0x00000026ff037e24 */ /* 0x001fc8000f8e00ff */
[----:B------:R0:W2:Y:S03]  /*13d70*/  SYNCS.PHASECHK.TRANS64.TRYWAIT P1, [R3+URZ+0x30830], R0 ;  /* 0x03083000030075a7 */ /* 0x0000a6000802017f */
[----:B--2---:R-:W-:Y:S05]  /*13d80*/  @!P1 NANOSLEEP.SYNCS 0x989680 ;  /* 0x009896800000995d */ /* 0x004fea0003900000 */
[----:B------:R-:W2:Y:S02]  /*13d90*/  @!P1 SYNCS.PHASECHK.TRANS64 P1, [R3+URZ+0x30830], R0 ;  /* 0x03083000030095a7 */ /* 0x000ea4000802007f */
[----:B--2---:R-:W-:Y:S05]  /*13da0*/  @!P1 BRA `(.L_x_984) ;  /* 0xfffffffc00ec9947 */ /* 0x004fea000383ffff */
[----:B------:R-:W-:Y:S05]  /*13db0*/  BRA `(.L_x_983) ;  /* 0xfffffed800e87947 */ /* 0x000fea000383ffff */
.L_x_1001:
[----:B-1----:R-:W-:-:S04]  /*13dc0*/  IMAD.U32 R5, RZ, RZ, UR39 ;  /* 0x00000027ff057e24 */ /* 0x002fc8000f8e00ff */
[----:B------:R1:W2:Y:S03]  /*13dd0*/  SYNCS.PHASECHK.TRANS64.TRYWAIT P1, [R5+URZ+0x30830], R0 ;  /* 0x03083000050075a7 */ /* 0x0002a6000802017f */
[----:B--2---:R-:W-:Y:S05]  /*13de0*/  @!P1 NANOSLEEP.SYNCS 0x989680 ;  /* 0x009896800000995d */ /* 0x004fea0003900000 */
[----:B------:R-:W2:Y:S02]  /*13df0*/  @!P1 SYNCS.PHASECHK.TRANS64 P1, [R5+URZ+0x30830], R0 ;  /* 0x03083000050095a7 */ /* 0x000ea4000802007f */
[----:B--2---:R-:W-:Y:S05]  /*13e00*/  @!P1 BRA `(.L_x_1001) ;  /* 0xfffffffc00ec9947 */ /* 0x004fea000383ffff */
[----:B------:R-:W-:Y:S05]  /*13e10*/  BRA `(.L_x_1000) ;  /* 0xffffff0800dc7947 */ /* 0x000fea000383ffff */
.L_x_1005:
[----:B-1----:R-:W-:-:S04]  /*13e20*/  IMAD.U32 R3, RZ, RZ, UR14 ;  /* 0x0000000eff037e24 */ /* 0x002fc8000f8e00ff */
[----:B------:R1:W2:Y:S03]  /*13e30*/  SYNCS.PHASECHK.TRANS64.TRYWAIT P1, [R3+URZ+0x30850], R0 ;  /* 0x03085000030075a7 */ /* 0x0002a6000802017f */
[----:B--2---:R-:W-:Y:S05]  /*13e40*/  @!P1 NANOSLEEP.SYNCS 0x989680 ;  /* 0x009896800000995d */ /* 0x004fea0003900000 */
[----:B------:R-:W2:Y:S02]  /*13e50*/  @!P1 SYNCS.PHASECHK.TRANS64 P1, [R3+URZ+0x30850], R0 ;  /* 0x03085000030095a7 */ /* 0x000ea4000802007f */
[----:B--2---:R-:W-:Y:S05]  /*13e60*/  @!P1 BRA `(.L_x_1005) ;  /* 0xfffffffc00ec9947 */ /* 0x004fea000383ffff */
[----:B------:R-:W-:Y:S05]  /*13e70*/  BRA `(.L_x_1004) ;  /* 0xffffff14006c7947 */ /* 0x000fea000383ffff */
.L_x_1024:
[----:B-1----:R-:W-:-:S04]  /*13e80*/  IMAD.U32 R5, RZ, RZ, UR5 ;  /* 0x00000005ff057e24 */ /* 0x002fc8000f8e00ff */
[----:B------:R1:W2:Y:S03]  /*13e90*/  SYNCS.PHASECHK.TRANS64.TRYWAIT P1, [R5+URZ+0x30830], R0 ;  /* 0x03083000050075a7 */ /* 0x0002a6000802017f */
[----:B--2---:R-:W-:Y:S05]  /*13ea0*/  @!P1 NANOSLEEP.SYNCS 0x989680 ;  /* 0x009896800000995d */ /* 0x004fea0003900000 */
[----:B------:R-:W2:Y:S02]  /*13eb0*/  @!P1 SYNCS.PHASECHK.TRANS64 P1, [R5+URZ+0x30830], R0 ;  /* 0x03083000050095a7 */ /* 0x000ea4000802007f */
[----:B--2---:R-:W-:Y:S05]  /*13ec0*/  @!P1 BRA `(.L_x_1024) ;  /* 0xfffffffc00ec9947 */ /* 0x004fea000383ffff */
[----:B------:R-:W-:Y:S05]  /*13ed0*/  BRA `(.L_x_1023) ;  /* 0xffffff3c00d07947 */ /* 0x000fea000383ffff */
.L_x_1028:
[----:B-1----:R-:W-:-:S04]  /*13ee0*/  IMAD.U32 R3, RZ, RZ, UR5 ;  /* 0x00000005ff037e24 */ /* 0x002fc8000f8e00ff */
[----:B------:R1:W2:Y:S03]  /*13ef0*/  SYNCS.PHASECHK.TRANS64.TRYWAIT P1, [R3+URZ+0x30850], R0 ;  /* 0x03085000030075a7 */ /* 0x0002a6000802017f */
[----:B--2---:R-:W-:Y:S05]  /*13f00*/  @!P1 NANOSLEEP.SYNCS 0x989680 ;  /* 0x009896800000995d */ /* 0x004fea0003900000 */
[----:B------:R-:W2:Y:S02]  /*13f10*/  @!P1 SYNCS.PHASECHK.TRANS64 P1, [R3+URZ+0x30850], R0 ;  /* 0x03085000030095a7 */ /* 0x000ea4000802007f */
[----:B--2---:R-:W-:Y:S05]  /*13f20*/  @!P1 BRA `(.L_x_1028) ;  /* 0xfffffffc00ec9947 */ /* 0x004fea000383ffff */
[----:B------:R-:W-:Y:S05]  /*13f30*/  BRA `(.L_x_1027) ;  /* 0xffffff4800607947 */ /* 0x000fea000383ffff */
.L_x_1036:
[----:B-1----:R-:W-:-:S04]  /*13f40*/  IMAD.U32 R5, RZ, RZ, UR39 ;  /* 0x00000027ff057e24 */ /* 0x002fc8000f8e00ff */
[----:B------:R1:W2:Y:S03]  /*13f50*/  SYNCS.PHASECHK.TRANS64.TRYWAIT P1, [R5+URZ+0x30830], R0 ;  /* 0x03083000050075a7 */ /* 0x0002a6000802017f */
[----:B--2---:R-:W-:Y:S05]  /*13f60*/  @!P1 NANOSLEEP.SYNCS 0x989680 ;  /* 0x009896800000995d */ /* 0x004fea0003900000 */
[----:B------:R-:W2:Y:S02]  /*13f70*/  @!P1 SYNCS.PHASECHK.TRANS64 P1, [R5+URZ+0x30830], R0 ;  /* 0x03083000050095a7 */ /* 0x000ea4000802007f */
[----:B--2---:R-:W-:Y:S05]  /*13f80*/  @!P1 BRA `(.L_x_1036) ;  /* 0xfffffffc00ec9947 */ /* 0x004fea000383ffff */
[----:B------:R-:W-:Y:S05]  /*13f90*/  BRA `(.L_x_1035) ;  /* 0xffffff5c00287947 */ /* 0x000fea000383ffff */
.L_x_1040:
[----:B-1----:R-:W-:-:S04]  /*13fa0*/  IMAD.U32 R3, RZ, RZ, UR5 ;  /* 0x00000005ff037e24 */ /* 0x002fc8000f8e00ff */
[----:B------:R1:W2:Y:S03]  /*13fb0*/  SYNCS.PHASECHK.TRANS64.TRYWAIT P1, [R3+URZ+0x30850], R0 ;  /* 0x03085000030075a7 */ /* 0x0002a6000802017f */
[----:B--2---:R-:W-:Y:S05]  /*13fc0*/  @!P1 NANOSLEEP.SYNCS 0x989680 ;  /* 0x009896800000995d */ /* 0x004fea0003900000 */
[----:B------:R-:W2:Y:S02]  /*13fd0*/  @!P1 SYNCS.PHASECHK.TRANS64 P1, [R3+URZ+0x30850], R0 ;  /* 0x03085000030095a7 */ /* 0x000ea4000802007f */
[----:B--2---:R-:W-:Y:S05]  /*13fe0*/  @!P1 BRA `(.L_x_1040) ;  /* 0xfffffffc00ec9947 */ /* 0x004fea000383ffff */
[----:B------:R-:W-:Y:S05]  /*13ff0*/  BRA `(.L_x_1039) ;  /* 0xffffff6400b87947 */ /* 0x000fea000383ffff */
.L_x_1055:
[----:B-1----:R-:W-:-:S04]  /*14000*/  IMAD.U32 R3, RZ, RZ, UR5 ;  /* 0x00000005ff037e24 */ /* 0x002fc8000f8e00ff */
[----:B------:R1:W2:Y:S03]  /*14010*/  SYNCS.PHASECHK.TRANS64.TRYWAIT P1, [R3+URZ+0x30850], R2 ;  /* 0x03085002030075a7 */ /* 0x0002a6000802017f */
[----:B--2---:R-:W-:Y:S05]  /*14020*/  @!P1 NANOSLEEP.SYNCS 0x989680 ;  /* 0x009896800000995d */ /* 0x004fea0003900000 */
[----:B------:R-:W2:Y:S02]  /*14030*/  @!P1 SYNCS.PHASECHK.TRANS64 P1, [R3+URZ+0x30850], R2 ;  /* 0x03085002030095a7 */ /* 0x000ea4000802007f */
[----:B--2---:R-:W-:Y:S05]  /*14040*/  @!P1 BRA `(.L_x_1055) ;  /* 0xfffffffc00ec9947 */ /* 0x004fea000383ffff */
[----:B------:R-:W-:Y:S05]  /*14050*/  BRA `(.L_x_1054) ;  /* 0xffffff9000c07947 */ /* 0x000fea000383ffff */
.L_x_1073:
[----:B------:R-:W-:Y:S02]  /*14060*/  IMAD.MOV.U32 R13, RZ, RZ, R18 ;  /* 0x000000ffff0d7224 */ /* 0x000fe400078e0012 */
[----:B------:R-:W-:Y:S02]  /*14070*/  IMAD.MOV.U32 R12, RZ, RZ, RZ ;  /* 0x000000ffff0c7224 */ /* 0x000fe400078e00ff */
[----:B------:R-:W-:Y:S02]  /*14080*/  IMAD.MOV.U32 R11, RZ, RZ, 0x1f ;  /* 0x0000001fff0b7424 */ /* 0x000fe400078e00ff */
[----:B------:R-:W-:-:S07]  /*14090*/  IMAD.MOV.U32 R15, RZ, RZ, -0x1 ;  /* 0xffffffffff0f7424 */ /* 0x000fce00078e00ff */
[----:B-----5:R-:W-:Y:S05]  /*140a0*/  WARPSYNC.COLLECTIVE R15, `(.L_x_1114) ;  /* 0x000000000f087348 */ /* 0x020fea0003c00000 */
[----:B------:R0:W1:Y:S02]  /*140b0*/  SHFL.IDX P6, R14, R13, R12, R11 ;  /* 0x0000000c0d0e7389 */ /* 0x00006400000c000b */
[----:B01---5:R-:W-:Y:S01]  /*140c0*/  ENDCOLLECTIVE ;  /* 0x000000000000791b */ /* 0x023fe20003800000 */
.L_x_1114:
[----:B------:R-:W-:Y:S05]  /*140d0*/  BRA `(.L_x_1115) ;  /* 0xffffffcc00707947 */ /* 0x000fea000383ffff */
.L_x_1075:
[----:B0-----:R-:W-:-:S04]  /*140e0*/  IMAD.U32 R3, RZ, RZ, UR48 ;  /* 0x00000030ff037e24 */ /* 0x001fc8000f8e00ff */
[----:B------:R0:W1:Y:S03]  /*140f0*/  SYNCS.PHASECHK.TRANS64.TRYWAIT P0, [R3+URZ+0x30840], R2 ;  /* 0x03084002030075a7 */ /* 0x000066000800017f */
[----:B-1----:R-:W-:Y:S05]  /*14100*/  @!P0 NANOSLEEP.SYNCS 0x989680 ;  /* 0x009896800000895d */ /* 0x002fea0003900000 */
[----:B------:R-:W1:Y:S02]  /*14110*/  @!P0 SYNCS.PHASECHK.TRANS64 P0, [R3+URZ+0x30840], R2 ;  /* 0x03084002030085a7 */ /* 0x000e64000800007f */
[----:B-1----:R-:W-:Y:S05]  /*14120*/  @!P0 BRA `(.L_x_1075) ;  /* 0xfffffffc00ec8947 */ /* 0x002fea000383ffff */
[----:B------:R-:W-:Y:S05]  /*14130*/  BRA `(.L_x_1116) ;  /* 0xffffffd000007947 */ /* 0x000fea000383ffff */
.L_x_1076:
        /* <DEDUP_REMOVED lines=8> */
.L_x_1118:
[----:B------:R-:W-:Y:S05]  /*141c0*/  BSYNC B0 ;  /* 0x0000000000007941 */ /* 0x000fea0003800000 */
.L_x_1117:
[----:B------:R-:W-:Y:S01]  /*141d0*/  IMAD.MOV.U32 R13, RZ, RZ, R0 ;  /* 0x000000ffff0d7224 */ /* 0x000fe200078e0000 */
[----:B------:R-:W-:Y:S01]  /*141e0*/  @P0 LEA R9, R30, UR48, 0x1 ;  /* 0x000000301e090c11 */ /* 0x000fe2000f8e08ff */
[----:B------:R-:W-:Y:S02]  /*141f0*/  IMAD.MOV.U32 R12, RZ, RZ, RZ ;  /* 0x000000ffff0c7224 */ /* 0x000fe400078e00ff */
[----:B------:R-:W-:Y:S02]  /*14200*/  IMAD.MOV.U32 R11, RZ, RZ, 0x181f ;  /* 0x0000181fff0b7424 */ /* 0x000fe400078e00ff */
[----:B------:R-:W-:Y:S02]  /*14210*/  IMAD.MOV.U32 R15, RZ, RZ, -0x1 ;  /* 0xffffffffff0f7424 */ /* 0x000fe400078e00ff */
[----:B------:R-:W-:-:S07]  /*14220*/  IMAD.MOV.U32 R3, RZ, RZ, R14 ;  /* 0x000000ffff037224 */ /* 0x000fce00078e000e */
[----:B------:R-:W-:Y:S05]  /*14230*/  WARPSYNC.COLLECTIVE R15, `(.L_x_1119) ;  /* 0x000000000f087348 */ /* 0x000fea0003c00000 */
[----:B------:R0:W1:Y:S02]  /*14240*/  SHFL.IDX P6, R14, R13, R12, R11 ;  /* 0x0000000c0d0e7389 */ /* 0x00006400000c000b */
[----:B01----:R-:W-:Y:S01]  /*14250*/  ENDCOLLECTIVE ;  /* 0x000000000000791b */ /* 0x003fe20003800000 */
.L_x_1119:
[----:B------:R-:W-:Y:S02]  /*14260*/  IMAD.MOV.U32 R13, RZ, RZ, R7 ;  /* 0x000000ffff0d7224 */ /* 0x000fe400078e0007 */
[----:B------:R-:W-:Y:S02]  /*14270*/  IMAD.MOV.U32 R12, RZ, RZ, 0x1 ;  /* 0x00000001ff0c7424 */ /* 0x000fe400078e00ff */
[----:B------:R-:W-:-:S07]  /*14280*/  IMAD.MOV.U32 R2, RZ, RZ, R14 ;  /* 0x000000ffff027224 */ /* 0x000fce00078e000e */
[----:B------:R-:W-:Y:S05]  /*14290*/  WARPSYNC.COLLECTIVE R15, `(.L_x_1120) ;  /* 0x000000000f087348 */ /* 0x000fea0003c00000 */
[----:B------:R0:W1:Y:S02]  /*142a0*/  SHFL.IDX P6, R14, R13, R12, R11 ;  /* 0x0000000c0d0e7389 */ /* 0x00006400000c000b */
[----:B01----:R-:W-:Y:S01]  /*142b0*/  ENDCOLLECTIVE ;  /* 0x000000000000791b */ /* 0x003fe20003800000 */
.L_x_1120:
        /* <DEDUP_REMOVED lines=13> */
.L_x_1121:
[----:B------:R-:W-:Y:S01]  /*14390*/  @P0 LEA R21, R30, UR48, 0x1 ;  /* 0x000000301e150c11 */ /* 0x000fe2000f8e08ff */
[----:B------:R-:W-:Y:S02]  /*143a0*/  IMAD.MOV.U32 R13, RZ, RZ, R7 ;  /* 0x000000ffff0d7224 */ /* 0x000fe400078e0007 */
[----:B------:R-:W-:Y:S02]  /*143b0*/  IMAD.MOV.U32 R12, RZ, RZ, 0x2 ;  /* 0x00000002ff0c7424 */ /* 0x000fe400078e00ff */
[----:B------:R-:W-:-:S07]  /*143c0*/  IMAD.MOV.U32 R4, RZ, RZ, R14 ;  /* 0x000000ffff047224 */ /* 0x000fce00078e000e */
[----:B------:R-:W-:Y:S05]  /*143d0*/  WARPSYNC.COLLECTIVE R15, `(.L_x_1122) ;  /* 0x000000000f087348 */ /* 0x000fea0003c00000 */
[----:B------:R0:W1:Y:S02]  /*143e0*/  SHFL.IDX P6, R14, R13, R12, R11 ;  /* 0x0000000c0d0e7389 */ /* 0x00006400000c000b */
[----:B01----:R-:W-:Y:S01]  /*143f0*/  ENDCOLLECTIVE ;  /* 0x000000000000791b */ /* 0x003fe20003800000 */
.L_x_1122:
        /* <DEDUP_REMOVED lines=13> */
.L_x_1123:
[----:B------:R-:W-:Y:S01]  /*144d0*/  IMAD.MOV.U32 R3, RZ, RZ, R8 ;  /* 0x000000ffff037224 */ /* 0x000fe200078e0008 */
[----:B------:R-:W-:Y:S01]  /*144e0*/  @P0 LEA R25, R30, UR48, 0x1 ;  /* 0x000000301e190c11 */ /* 0x000fe2000f8e08ff */
[----:B------:R-:W-:Y:S02]  /*144f0*/  IMAD.MOV.U32 R13, RZ, RZ, R7 ;  /* 0x000000ffff0d7224 */ /* 0x000fe400078e0007 */
[----:B------:R-:W-:Y:S02]  /*14500*/  IMAD.MOV.U32 R12, RZ, RZ, 0x3 ;  /* 0x00000003ff0c7424 */ /* 0x000fe400078e00ff */
[----:B------:R-:W-:-:S07]  /*14510*/  IMAD.MOV.U32 R2, RZ, RZ, R14 ;  /* 0x000000ffff027224 */ /* 0x000fce00078e000e */
[----:B------:R-:W-:Y:S05]  /*14520*/  WARPSYNC.COLLECTIVE R15, `(.L_x_1124) ;  /* 0x000000000f087348 */ /* 0x000fea0003c00000 */
[----:B------:R0:W1:Y:S02]  /*14530*/  SHFL.IDX P6, R14, R13, R12, R11 ;  /* 0x0000000c0d0e7389 */ /* 0x00006400000c000b */
[----:B01----:R-:W-:Y:S01]  /*14540*/  ENDCOLLECTIVE ;  /* 0x000000000000791b */ /* 0x003fe20003800000 */
.L_x_1124:
        /* <DEDUP_REMOVED lines=13> */
.L_x_1125:
        /* <DEDUP_REMOVED lines=8> */
.L_x_1126:
[----:B------:R-:W-:-:S04]  /*146a0*/  IMAD.MOV.U32 R4, RZ, RZ, R10 ;  /* 0x000000ffff047224 */ /* 0x000fc800078e000a */
        /* <DEDUP_REMOVED lines=13> */
.L_x_1127:
        /* <DEDUP_REMOVED lines=8> */
.L_x_1128:
        /* <DEDUP_REMOVED lines=12> */
.L_x_1129:
[----:B------:R-:W-:Y:S05]  /*148c0*/  BRA `(.L_x_1130) ;  /* 0xffffffcc00647947 */ /* 0x000fea000383ffff */
.L_x_1079:
[----:B------:R-:W-:Y:S02]  /*148d0*/  IMAD.MOV.U32 R13, RZ, RZ, R8 ;  /* 0x000000ffff0d7224 */ /* 0x000fe400078e0008 */
[----:B------:R-:W-:Y:S02]  /*148e0*/  IMAD.MOV.U32 R12, RZ, RZ, RZ ;  /* 0x000000ffff0c7224 */ /* 0x000fe400078e00ff */
[----:B------:R-:W-:Y:S02]  /*148f0*/  IMAD.MOV.U32 R11, RZ, RZ, 0x181f ;  /* 0x0000181fff0b7424 */ /* 0x000fe400078e00ff */
[----:B------:R-:W-:Y:S02]  /*14900*/  IMAD.MOV.U32 R15, RZ, RZ, -0x1 ;  /* 0xffffffffff0f7424 */ /* 0x000fe400078e00ff */
[----:B------:R-:W-:-:S07]  /*14910*/  VIADD R7, R27, UR42 ;  /* 0x0000002a1b077c36 */ /* 0x000fce0008000000 */
[----:B------:R-:W-:Y:S05]  /*14920*/  WARPSYNC.COLLECTIVE R15, `(.L_x_1131) ;  /* 0x000000000f087348 */ /* 0x000fea0003c00000 */
[----:B------:R0:W1:Y:S02]  /*14930*/  SHFL.IDX P6, R14, R13, R12, R11 ;  /* 0x0000000c0d0e7389 */ /* 0x00006400000c000b */
[----:B01----:R-:W-:Y:S01]  /*14940*/  ENDCOLLECTIVE ;  /* 0x000000000000791b */ /* 0x003fe20003800000 */
.L_x_1131:
[----:B------:R-:W-:Y:S02]  /*14950*/  VIADD R5, R7, 0x10 ;  /* 0x0000001007057836 */ /* 0x000fe40000000000 */
[----:B------:R-:W-:Y:S02]  /*14960*/  IMAD.MOV.U32 R13, RZ, RZ, R6 ;  /* 0x000000ffff0d7224 */ /* 0x000fe400078e0006 */
[----:B------:R-:W-:-:S07]  /*14970*/  IMAD.MOV.U32 R3, RZ, RZ, R14 ;  /* 0x000000ffff037224 */ /* 0x000fce00078e000e */
[----:B------:R-:W-:Y:S05]  /*14980*/  WARPSYNC.COLLECTIVE R15, `(.L_x_1132) ;  /* 0x000000000f087348 */ /* 0x000fea0003c00000 */
[----:B------:R0:W1:Y:S02]  /*14990*/  SHFL.IDX P6, R14, R13, R12, R11 ;  /* 0x0000000c0d0e7389 */ /* 0x00006400000c000b */
[----:B01----:R-:W-:Y:S01]  /*149a0*/  ENDCOLLECTIVE ;  /* 0x000000000000791b */ /* 0x003fe20003800000 */
.L_x_1132:
[----:B------:R-:W-:Y:S02]  /*149b0*/  ULDC UR4, c[0x0][0x288] ;  /* 0x0000a20000047ab9 */ /* 0x000fe40000000800 */
[----:B------:R-:W-:-:S05]  /*149c0*/  IMAD R0, R0, UR4, RZ ;  /* 0x0000000400007c24 */ /* 0x000fca000f8e02ff */
[----:B------:R-:W-:Y:S01]  /*149d0*/  ISETP.GE.AND P1, PT, R7, R0, PT ;  /* 0x000000000700720c */ /* 0x000fe20003f26270 */
[----:B------:R-:W-:Y:S02]  /*149e0*/  IMAD.MOV.U32 R13, RZ, RZ, R8 ;  /* 0x000000ffff0d7224 */ /* 0x000fe400078e0008 */
[----:B------:R-:W-:-:S10]  /*149f0*/  IMAD.MOV.U32 R12, RZ, RZ, 0x1 ;  /* 0x00000001ff0c7424 */ /* 0x000fd400078e00ff */
[----:B------:R-:W-:Y:S01]  /*14a00*/  @!P1 LEA R9, R30, UR48, 0x1 ;  /* 0x000000301e099c11 */ /* 0x000fe2000f8e08ff */
[----:B------:R-:W-:-:S07]  /*14a10*/  IMAD.MOV.U32 R2, RZ, RZ, R14 ;  /* 0x000000ffff027224 */ /* 0x000fce00078e000e */
[----:B------:R-:W-:Y:S05]  /*14a20*/  WARPSYNC.COLLECTIVE R15, `(.L_x_1133) ;  /* 0x000000000f087348 */ /* 0x000fea0003c00000 */
[----:B------:R0:W1:Y:S02]  /*14a30*/  SHFL.IDX P6, R14, R13, R12, R11 ;  /* 0x0000000c0d0e7389 */ /* 0x00006400000c000b */
[----:B01----:R-:W-:Y:S01]  /*14a40*/  ENDCOLLECTIVE ;  /* 0x000000000000791b */ /* 0x003fe20003800000 */
.L_x_1133:
        /* <DEDUP_REMOVED lines=8> */
[----:B------:R-:W-:Y:S01]  /*14ad0*/  ISETP.GE.AND P1, PT, R5, R0, PT ;  /* 0x000000000500720c */ /* 0x000fe20003f26270 */
[----:B------:R-:W-:-:S12]  /*14ae0*/  IMAD.MOV.U32 R5, RZ, RZ, R14 ;  /* 0x000000ffff057224 */ /* 0x000fd800078e000e */
[----:B0-----:R-:W-:Y:S05]  /*14af0*/  WARPSYNC.COLLECTIVE R15, `(.L_x_1134) ;  /* 0x000000000f087348 */ /* 0x001fea0003c00000 */
[----:B------:R1:W2:Y:S02]  /*14b00*/  SHFL.IDX P6, R14, R13, R12, R11 ;  /* 0x0000000c0d0e7389 */ /* 0x0002a400000c000b */
[----:B012---:R-:W-:Y:S01]  /*14b10*/  ENDCOLLECTIVE ;  /* 0x000000000000791b */ /* 0x007fe20003800000 */
.L_x_1134:
[----:B------:R-:W-:Y:S01]  /*14b20*/  VIADD R3, R7, 0x20 ;  /* 0x0000002007037836 */ /* 0x000fe20000000000 */
[----:B------:R-:W-:Y:S01]  /*14b30*/  @!P1 LEA R21, R30, UR48, 0x1 ;  /* 0x000000301e159c11 */ /* 0x000fe2000f8e08ff */
[----:B------:R-:W-:Y:S02]  /*14b40*/  IMAD.MOV.U32 R13, RZ, RZ, R8 ;  /* 0x000000ffff0d7224 */ /* 0x000fe400078e0008 */
[----:B------:R-:W-:Y:S02]  /*14b50*/  IMAD.MOV.U32 R12, RZ, RZ, 0x2 ;  /* 0x00000002ff0c7424 */ /* 0x000fe400078e00ff */
[----:B------:R-:W-:-:S07]  /*14b60*/  IMAD.MOV.U32 R4, RZ, RZ, R14 ;  /* 0x000000ffff047224 */ /* 0x000fce00078e000e */
[----:B------:R-:W-:Y:S05]  /*14b70*/  WARPSYNC.COLLECTIVE R15, `(.L_x_1135) ;  /* 0x000000000f087348 */ /* 0x000fea0003c00000 */
[----:B------:R0:W1:Y:S02]  /*14b80*/  SHFL.IDX P6, R14, R13, R12, R11 ;  /* 0x0000000c0d0e7389 */ /* 0x00006400000c000b */
[----:B01----:R-:W-:Y:S01]  /*14b90*/  ENDCOLLECTIVE ;  /* 0x000000000000791b */ /* 0x003fe20003800000 */
.L_x_1135:
        /* <DEDUP_REMOVED lines=13> */
.L_x_1136:
        /* <DEDUP_REMOVED lines=8> */
.L_x_1137:
        /* <DEDUP_REMOVED lines=13> */
.L_x_1138:
        /* <DEDUP_REMOVED lines=8> */
.L_x_1139:
        /* <DEDUP_REMOVED lines=13> */
.L_x_1140:
        /* <DEDUP_REMOVED lines=8> */
.L_x_1141:
        /* <DEDUP_REMOVED lines=13> */
.L_x_1142:
        /* <DEDUP_REMOVED lines=8> */
.L_x_1143:
        /* <DEDUP_REMOVED lines=13> */
.L_x_1144:
[----:B------:R-:W-:Y:S01]  /*151b0*/  @!P1 LEA R9, R30, UR48, 0x1 ;  /* 0x000000301e099c11 */ /* 0x000fe2000f8e08ff */
[----:B------:R-:W-:Y:S02]  /*151c0*/  IMAD.MOV.U32 R13, RZ, RZ, R8 ;  /* 0x000000ffff0d7224 */ /* 0x000fe400078e0008 */
[----:B------:R-:W-:Y:S02]  /*151d0*/  IMAD.MOV.U32 R12, RZ, RZ, 0x7 ;  /* 0x00000007ff0c7424 */ /* 0x000fe400078e00ff */
[----:B------:R-:W-:-:S07]  /*151e0*/  IMAD.MOV.U32 R2, RZ, RZ, R14 ;  /* 0x000000ffff027224 */ /* 0x000fce00078e000e */
[----:B------:R-:W-:Y:S05]  /*151f0*/  WARPSYNC.COLLECTIVE R15, `(.L_x_1145) ;  /* 0x000000000f087348 */ /* 0x000fea0003c00000 */
[----:B------:R0:W1:Y:S02]  /*15200*/  SHFL.IDX P6, R14, R13, R12, R11 ;  /* 0x0000000c0d0e7389 */ /* 0x00006400000c000b */
[----:B01----:R-:W-:Y:S01]  /*15210*/  ENDCOLLECTIVE ;  /* 0x000000000000791b */ /* 0x003fe20003800000 */
.L_x_1145:
        /* <DEDUP_REMOVED lines=12> */
.L_x_1146:
[----:B------:R-:W-:Y:S05]  /*152e0*/  BRA `(.L_x_1147) ;  /* 0xffffffcc00507947 */ /* 0x000fea000383ffff */
.L_x_1082:
[----:B0-----:R-:W-:-:S04]  /*152f0*/  IMAD.U32 R3, RZ, RZ, UR48 ;  /* 0x00000030ff037e24 */ /* 0x001fc8000f8e00ff */
[----:B------:R0:W1:Y:S03]  /*15300*/  SYNCS.PHASECHK.TRANS64.TRYWAIT P0, [R3+URZ+0x30820], R0 ;  /* 0x03082000030075a7 */ /* 0x000066000800017f */
[----:B-1----:R-:W-:Y:S05]  /*15310*/  @!P0 NANOSLEEP.SYNCS 0x989680 ;  /* 0x009896800000895d */ /* 0x002fea0003900000 */
[----:B------:R-:W1:Y:S02]  /*15320*/  @!P0 SYNCS.PHASECHK.TRANS64 P0, [R3+URZ+0x30820], R0 ;  /* 0x03082000030085a7 */ /* 0x000e64000800007f */
[----:B-1----:R-:W-:Y:S05]  /*15330*/  @!P0 BRA `(.L_x_1082) ;  /* 0xfffffffc00ec8947 */ /* 0x002fea000383ffff */
[----:B------:R-:W-:Y:S05]  /*15340*/  BRA `(.L_x_1148) ;  /* 0xffffffcc009c7947 */ /* 0x000fea000383ffff */
.L_x_1086:
[----:B0-----:R0:W1:Y:S02]  /*15350*/  SYNCS.PHASECHK.TRANS64.TRYWAIT P0, [R19+URZ+0x30840], R2 ;  /* 0x03084002130075a7 */ /* 0x001064000800017f */
[----:B-1----:R-:W-:Y:S05]  /*15360*/  @!P0 NANOSLEEP.SYNCS 0x989680 ;  /* 0x009896800000895d */ /* 0x002fea0003900000 */
[----:B------:R-:W1:Y:S02]  /*15370*/  @!P0 SYNCS.PHASECHK.TRANS64 P0, [R19+URZ+0x30840], R2 ;  /* 0x03084002130085a7 */ /* 0x000e64000800007f */
[----:B-1----:R-:W-:Y:S05]  /*15380*/  @!P0 BRA `(.L_x_1086) ;  /* 0xfffffffc00f08947 */ /* 0x002fea000383ffff */
[----:B------:R-:W-:Y:S05]  /*15390*/  BRA `(.L_x_1149) ;  /* 0xffffffd000847947 */ /* 0x000fea000383ffff */
.L_x_1087:
        /* <DEDUP_REMOVED lines=8> */
.L_x_1151:
[----:B------:R-:W-:Y:S05]  /*15420*/  BSYNC B1 ;  /* 0x0000000000017941 */ /* 0x000fea0003800000 */
.L_x_1150:
[----:B------:R-:W-:Y:S01]  /*15430*/  IMAD.MOV.U32 R13, RZ, RZ, R21 ;  /* 0x000000ffff0d7224 */ /* 0x000fe200078e0015 */
[----:B------:R-:W-:Y:S01]  /*15440*/  P2R R6, PR, RZ, 0x2 ;  /* 0x00000002ff067803 */ /* 0x000fe20000000000 */
[----:B------:R-:W-:Y:S01]  /*15450*/  IMAD.MOV.U32 R12, RZ, RZ, RZ ;  /* 0x000000ffff0c7224 */ /* 0x000fe200078e00ff */
[----:B------:R-:W-:Y:S01]  /*15460*/  LOP3.LUT P1, RZ, R16, 0x4, RZ, 0xc0, !PT ;  /* 0x0000000410ff7812 */ /* 0x000fe2000782c0ff */
[----:B------:R-:W-:Y:S01]  /*15470*/  IMAD.MOV.U32 R11, RZ, RZ, 0x181f ;  /* 0x0000181fff0b7424 */ /* 0x000fe200078e00ff */
[----:B------:R-:W-:Y:S01]  /*15480*/  LEA R22, R22, UR48, 0x1 ;  /* 0x0000003016167c11 */ /* 0x000fe2000f8e08ff */
[----:B------:R-:W-:Y:S02]  /*15490*/  IMAD.MOV.U32 R15, RZ, RZ, -0x1 ;  /* 0xffffffffff0f7424 */ /* 0x000fe400078e00ff */
[----:B------:R-:W-:Y:S02]  /*154a0*/  IMAD.MOV.U32 R3, RZ, RZ, R14 ;  /* 0x000000ffff037224 */ /* 0x000fe400078e000e */
[----:B------:R-:W-:-:S07]  /*154b0*/  IMAD.SHL.U32 R8, R23, 0x2, RZ ;  /* 0x0000000217087824 */ /* 0x000fce00078e00ff */
[----:B------:R-:W-:Y:S05]  /*154c0*/  WARPSYNC.COLLECTIVE R15, `(.L_x_1152) ;  /* 0x000000000f087348 */ /* 0x000fea0003c00000 */
[----:B------:R0:W1:Y:S02]  /*154d0*/  SHFL.IDX P6, R14, R13, R12, R11 ;  /* 0x0000000c0d0e7389 */ /* 0x00006400000c000b */
[----:B01----:R-:W-:Y:S01]  /*154e0*/  ENDCOLLECTIVE ;  /* 0x000000000000791b */ /* 0x003fe20003800000 */
.L_x_1152:
[----:B------:R-:W-:Y:S02]  /*154f0*/  IMAD.MOV.U32 R13, RZ, RZ, R24 ;  /* 0x000000ffff0d7224 */ /* 0x000fe400078e0018 */
[----:B------:R-:W-:Y:S01]  /*15500*/  IMAD.MOV.U32 R12, RZ, RZ, 0x1 ;  /* 0x00000001ff0c7424 */ /* 0x000fe200078e00ff */
[----:B------:R-:W-:-:S13]  /*15510*/  IADD3 R2, P0, R14, R8, RZ ;  /* 0x000000080e027210 */ /* 0x000fda0007f1e0ff */
[----:B------:R-:W-:Y:S05]  /*15520*/  WARPSYNC.COLLECTIVE R15, `(.L_x_1153) ;  /* 0x000000000f087348 */ /* 0x000fea0003c00000 */
[----:B------:R0:W1:Y:S02]  /*15530*/  SHFL.IDX P6, R14, R13, R12, R11 ;  /* 0x0000000c0d0e7389 */ /* 0x00006400000c000b */
[----:B01----:R-:W-:Y:S01]  /*15540*/  ENDCOLLECTIVE ;  /* 0x000000000000791b */ /* 0x003fe20003800000 */
.L_x_1153:
        /* <DEDUP_REMOVED lines=12> */
.L_x_1154:
[----:B------:R-:W-:Y:S02]  /*15610*/  IMAD.MOV.U32 R13, RZ, RZ, R24 ;  /* 0x000000ffff0d7224 */ /* 0x000fe400078e0018 */
[----:B------:R-:W-:Y:S01]  /*15620*/  IMAD.MOV.U32 R12, RZ, RZ, 0x2 ;  /* 0x00000002ff0c7424 */ /* 0x000fe200078e00ff */
[----:B------:R-:W-:-:S13]  /*15630*/  IADD3 R2, P0, R14, R8, RZ ;  /* 0x000000080e027210 */ /* 0x000fda0007f1e0ff */
[----:B------:R-:W-:Y:S05]  /*15640*/  WARPSYNC.COLLECTIVE R15, `(.L_x_1155) ;  /* 0x000000000f087348 */ /* 0x000fea0003c00000 */
[----:B------:R0:W1:Y:S02]  /*15650*/  SHFL.IDX P6, R14, R13, R12, R11 ;  /* 0x0000000c0d0e7389 */ /* 0x00006400000c000b */
[----:B01----:R-:W-:Y:S01]  /*15660*/  ENDCOLLECTIVE ;  /* 0x000000000000791b */ /* 0x003fe20003800000 */
.L_x_1155:
        /* <DEDUP_REMOVED lines=12> */
.L_x_1156:
[----:B------:R-:W-:Y:S02]  /*15730*/  IMAD.MOV.U32 R13, RZ, RZ, R24 ;  /* 0x000000ffff0d7224 */ /* 0x000fe400078e0018 */
[----:B------:R-:W-:Y:S02]  /*15740*/  IMAD.MOV.U32 R12, RZ, RZ, 0x3 ;  /* 0x00000003ff0c7424 */ /* 0x000fe400078e00ff */
[----:B------:R-:W-:-:S07]  /*15750*/  IMAD.MOV.U32 R10, RZ, RZ, R14 ;  /* 0x000000ffff0a7224 */ /* 0x000fce00078e000e */
[----:B------:R-:W-:Y:S05]  /*15760*/  WARPSYNC.COLLECTIVE R15, `(.L_x_1157) ;  /* 0x000000000f087348 */ /* 0x000fea0003c00000 */
[----:B------:R0:W1:Y:S02]  /*15770*/  SHFL.IDX P6, R14, R13, R12, R11 ;  /* 0x0000000c0d0e7389 */ /* 0x00006400000c000b */
[----:B01----:R-:W-:Y:S01]  /*15780*/  ENDCOLLECTIVE ;  /* 0x000000000000791b */ /* 0x003fe20003800000 */
.L_x_1157:
        /* <DEDUP_REMOVED lines=13> */
.L_x_1158:
[----:B------:R-:W-:Y:S02]  /*15860*/  IMAD.MOV.U32 R13, RZ, RZ, R24 ;  /* 0x000000ffff0d7224 */ /* 0x000fe400078e0018 */
[----:B------:R-:W-:Y:S02]  /*15870*/  IMAD.MOV.U32 R12, RZ, RZ, 0x4 ;  /* 0x00000004ff0c7424 */ /* 0x000fe400078e00ff */
[----:B------:R-:W-:-:S07]  /*15880*/  IMAD.MOV.U32 R2, RZ, RZ, R14 ;  /* 0x000000ffff027224 */ /* 0x000fce00078e000e */
[----:B------:R-:W-:Y:S05]  /*15890*/  WARPSYNC.COLLECTIVE R15, `(.L_x_1159) ;  /* 0x000000000f087348 */ /* 0x000fea0003c00000 */
[----:B------:R0:W1:Y:S02]  /*158a0*/  SHFL.IDX P6, R14, R13, R12, R11 ;  /* 0x0000000c0d0e7389 */ /* 0x00006400000c000b */
[----:B01----:R-:W-:Y:S01]  /*158b0*/  ENDCOLLECTIVE ;  /* 0x000000000000791b */ /* 0x003fe20003800000 */
.L_x_1159:
        /* <DEDUP_REMOVED lines=13> */
.L_x_1160:
[----:B------:R-:W-:Y:S02]  /*15990*/  IMAD.MOV.U32 R13, RZ, RZ, R24 ;  /* 0x000000ffff0d7224 */ /* 0x000fe400078e0018 */
[----:B------:R-:W-:Y:S02]  /*159a0*/  IMAD.MOV.U32 R12, RZ, RZ, 0x5 ;  /* 0x00000005ff0c7424 */ /* 0x000fe400078e00ff */
[----:B------:R-:W-:-:S07]  /*159b0*/  IMAD.MOV.U32 R2, RZ, RZ, R14 ;  /* 0x000000ffff027224 */ /* 0x000fce00078e000e */
[----:B------:R-:W-:Y:S05]  /*159c0*/  WARPSYNC.COLLECTIVE R15, `(.L_x_1161) ;  /* 0x000000000f087348 */ /* 0x000fea0003c00000 */
[----:B------:R0:W1:Y:S02]  /*159d0*/  SHFL.IDX P6, R14, R13, R12, R11 ;  /* 0x0000000c0d0e7389 */ /* 0x00006400000c000b */
[----:B01----:R-:W-:Y:S01]  /*159e0*/  ENDCOLLECTIVE ;  /* 0x000000000000791b */ /* 0x003fe20003800000 */
.L_x_1161:
[----:B------:R-:W-:-:S05]  /*159f0*/  IADD3 R2, P0, R2, R8, RZ ;  /* 0x0000000802027210 */ /* 0x000fca0007f1e0ff */
[----:B------:R-:W-:-:S05]  /*15a00*/  IMAD.X R3, RZ, RZ, R3, P0 ;  /* 0x000000ffff037224 */ /* 0x000fca00000e0603 */
[----:B------:R-:W-:Y:S01]  /*15a10*/  @!PT LDS RZ, [RZ] ;  /* 0x00000000fffff984 */ /* 0x000fe20000000800 */
[----:B------:R-:W-:Y:S01]  /*15a20*/  @!PT LDS RZ, [RZ] ;  /* 0x00000000fffff984 */ /* 0x000fe20000000800 */
[----:B------:R-:W-:Y:S01]  /*15a30*/  @!PT LDS RZ, [RZ] ;  /* 0x00000000fffff984 */ /* 0x000fe20000000800 */
[----:B------:R0:W-:Y:S01]  /*15a40*/  LDGSTS.E.BYPASS.LTC128B.128 [R22+0x20400], desc[UR36][R2.64], !P1 ;  /* 0x2040000002167fae */ /* 0x0001e2000c901d64 */
[----:B------:R-:W-:Y:S01]  /*15a50*/  IMAD.MOV.U32 R13, RZ, RZ, R21 ;  /* 0x000000ffff0d7224 */ /* 0x000fe200078e0015 */
[----:B------:R-:W-:Y:S02]  /*15a60*/  ISETP.NE.AND P1, PT, R6, RZ, PT ;  /* 0x000000ff0600720c */ /* 0x000fe40003f25270 */
[----:B------:R0:W-:Y:S04]  /*15a70*/  LDGSTS.E.BYPASS.LTC128B.128 [R22+0x23400], desc[UR36][R2.64+0x80], !P5 ;  /* 0x2340008002167fae */ /* 0x0001e8000e901d64 */
[----:B------:R0:W-:Y:S01]  /*15a80*/  LDGSTS.E.BYPASS.LTC128B.128 [R22+0x26400], desc[UR36][R2.64+0x100], !P4 ;  /* 0x2640010002167fae */ /* 0x0001e2000e101d64 */
[----:B------:R-:W-:-:S07]  /*15a90*/  IMAD.MOV.U32 R24, RZ, RZ, R14 ;  /* 0x000000ffff187224 */ /* 0x000fce00078e000e */
[----:B0-----:R-:W-:Y:S05]  /*15aa0*/  WARPSYNC.COLLECTIVE R15, `(.L_x_1162) ;  /* 0x000000000f087348 */ /* 0x001fea0003c00000 */
[----:B------:R1:W2:Y:S02]  /*15ab0*/  SHFL.IDX P6, R14, R13, R12, R11 ;  /* 0x0000000c0d0e7389 */ /* 0x0002a400000c000b */
[----:B012---:R-:W-:Y:S01]  /*15ac0*/  ENDCOLLECTIVE ;  /* 0x000000000000791b */ /* 0x007fe20003800000 */
.L_x_1162:
[----:B------:R-:W-:Y:S05]  /*15ad0*/  BRA `(.L_x_1163) ;  /* 0xffffffcc00d07947 */ /* 0x000fea000383ffff */
.L_x_1092:
[----:B0-----:R0:W2:Y:S02]  /*15ae0*/  SYNCS.PHASECHK.TRANS64.TRYWAIT P0, [R6+URZ+0x30860], R3 ;  /* 0x03086003060075a7 */ /* 0x0010a4000800017f */
[----:B--2---:R-:W-:Y:S05]  /*15af0*/  @!P0 NANOSLEEP.SYNCS 0x989680 ;  /* 0x009896800000895d */ /* 0x004fea0003900000 */
[----:B------:R-:W2:Y:S02]  /*15b00*/  @!P0 SYNCS.PHASECHK.TRANS64 P0, [R6+URZ+0x30860], R3 ;  /* 0x03086003060085a7 */ /* 0x000ea4000800007f */
[----:B--2---:R-:W-:Y:S05]  /*15b10*/  @!P0 BRA `(.L_x_1092) ;  /* 0xfffffffc00f08947 */ /* 0x004fea000383ffff */
[----:B------:R-:W-:Y:S05]  /*15b20*/  BRA `(.L_x_1164) ;  /* 0xffffffd000347947 */ /* 0x000fea000383ffff */
.L_x_1093:
[----:B------:R-:W-:Y:S01]  /*15b30*/  BSSY B1, `(.L_x_1165) ;  /* 0x0000008000017945 */ /* 0x000fe20003800000 */
[----:B------:R-:W-:Y:S02]  /*15b40*/  IMAD.MOV.U32 R13, RZ, RZ, R18 ;  /* 0x000000ffff0d7224 */ /* 0x000fe400078e0012 */
[----:B------:R-:W-:Y:S02]  /*15b50*/  IMAD.MOV.U32 R12, RZ, RZ, RZ ;  /* 0x000000ffff0c7224 */ /* 0x000fe400078e00ff */
[----:B------:R-:W-:Y:S02]  /*15b60*/  IMAD.MOV.U32 R11, RZ, RZ, 0x181f ;  /* 0x0000181fff0b7424 */ /* 0x000fe400078e00ff */
[----:B------:R-:W-:-:S07]  /*15b70*/  IMAD.MOV.U32 R15, RZ, RZ, -0x1 ;  /* 0xffffffffff0f7424 */ /* 0x000fce00078e00ff */
[----:B01----:R-:W-:Y:S05]  /*15b80*/  WARPSYNC.COLLECTIVE R15, `(.L_x_1166) ;  /* 0x000000000f087348 */ /* 0x003fea0003c00000 */
[----:B------:R2:W3:Y:S02]  /*15b90*/  SHFL.IDX P6, R14, R13, R12, R11 ;  /* 0x0000000c0d0e7389 */ /* 0x0004e400000c000b */
[----:B0123--:R-:W-:Y:S01]  /*15ba0*/  ENDCOLLECTIVE ;  /* 0x000000000000791b */ /* 0x00ffe20003800000 */
.L_x_1166:
[----:B------:R-:W-:Y:S05]  /*15bb0*/  BSYNC B1 ;  /* 0x0000000000017941 */ /* 0x000fea0003800000 */
.L_x_1165:
[----:B------:R-:W-:Y:S01]  /*15bc0*/  IMAD.MOV.U32 R13, RZ, RZ, R17 ;  /* 0x000000ffff0d7224 */ /* 0x000fe200078e0011 */
[----:B------:R-:W-:Y:S01]  /*15bd0*/  LEA R7, R7, UR48, 0x1 ;  /* 0x0000003007077c11 */ /* 0x000fe2000f8e08ff */
[----:B------:R-:W-:Y:S02]  /*15be0*/  IMAD.MOV.U32 R12, RZ, RZ, RZ ;  /* 0x000000ffff0c7224 */ /* 0x000fe400078e00ff */
[----:B------:R-:W-:Y:S02]  /*15bf0*/  IMAD.MOV.U32 R11, RZ, RZ, 0x181f ;  /* 0x0000181fff0b7424 */ /* 0x000fe400078e00ff */
[----:B------:R-:W-:Y:S02]  /*15c00*/  IMAD.MOV.U32 R15, RZ, RZ, -0x1 ;  /* 0xffffffffff0f7424 */ /* 0x000fe400078e00ff */
[----:B------:R-:W-:-:S07]  /*15c10*/  IMAD.MOV.U32 R3, RZ, RZ, R14 ;  /* 0x000000ffff037224 */ /* 0x000fce00078e000e */
[----:B------:R-:W-:Y:S05]  /*15c20*/  WARPSYNC.COLLECTIVE R15, `(.L_x_1167) ;  /* 0x000000000f087348 */ /* 0x000fea0003c00000 */
[----:B------:R0:W1:Y:S02]  /*15c30*/  SHFL.IDX P6, R14, R13, R12, R11 ;  /* 0x0000000c0d0e7389 */ /* 0x00006400000c000b */
[----:B01----:R-:W-:Y:S01]  /*15c40*/  ENDCOLLECTIVE ;  /* 0x000000000000791b */ /* 0x003fe20003800000 */
.L_x_1167:
[----:B------:R-:W-:Y:S02]  /*15c50*/  IMAD.MOV.U32 R13, RZ, RZ, R18 ;  /* 0x000000ffff0d7224 */ /* 0x000fe400078e0012 */
[----:B------:R-:W-:Y:S01]  /*15c60*/  IMAD.MOV.U32 R12, RZ, RZ, 0x1 ;  /* 0x00000001ff0c7424 */ /* 0x000fe200078e00ff */
[----:B------:R-:W-:-:S13]  /*15c70*/  IADD3 R2, P0, R14, R9, RZ ;  /* 0x000000090e027210 */ /* 0x000fda0007f1e0ff */
[----:B------:R-:W-:Y:S05]  /*15c80*/  WARPSYNC.COLLECTIVE R15, `(.L_x_1168) ;  /* 0x000000000f087348 */ /* 0x000fea0003c00000 */
[----:B------:R0:W1:Y:S02]  /*15c90*/  SHFL.IDX P6, R14, R13, R12, R11 ;  /* 0x0000000c0d0e7389 */ /* 0x00006400000c000b */
[----:B01----:R-:W-:Y:S01]  /*15ca0*/  ENDCOLLECTIVE ;  /* 0x000000000000791b */ /* 0x003fe20003800000 */
.L_x_1168:
        /* <DEDUP_REMOVED lines=12> */
.L_x_1169:
        /* <DEDUP_REMOVED lines=12> */
.L_x_1170:
        /* <DEDUP_REMOVED lines=12> */
.L_x_1171:
        /* <DEDUP_REMOVED lines=12> */
.L_x_1172:
        /* <DEDUP_REMOVED lines=12> */
.L_x_1173:
        /* <DEDUP_REMOVED lines=12> */
.L_x_1174:
        /* <DEDUP_REMOVED lines=12> */
.L_x_1175:
        /* <DEDUP_REMOVED lines=12> */
.L_x_1176:
        /* <DEDUP_REMOVED lines=12> */
.L_x_1177:
[----:B------:R-:W-:Y:S01]  /*16370*/  @!PT LDS RZ, [RZ] ;  /* 0x00000000fffff984 */ /* 0x000fe20000000800 */
[----:B------:R-:W-:Y:S01]  /*16380*/  @!PT LDS RZ, [RZ] ;  /* 0x00000000fffff984 */ /* 0x000fe20000000800 */
[----:B------:R-:W-:Y:S01]  /*16390*/  @!PT LDS RZ, [RZ] ;  /* 0x00000000fffff984 */ /* 0x000fe20000000800 */
[----:B------:R2:W-:Y:S01]  /*163a0*/  LDGSTS.E.BYPASS.LTC128B.128 [R7+0x5400], desc[UR36][R2.64+0x80], !P0 ;  /* 0x0540008002077fae */ /* 0x0005e2000c101d64 */
[----:B------:R-:W-:-:S13]  /*163b0*/  ISETP.LT.OR P0, PT, R0, 0x41, P1 ;  /* 0x000000410000780c */ /* 0x000fda0000f01670 */
[----:B------:R2:W-:Y:S01]  /*163c0*/  LDGSTS.E.BYPASS.LTC128B.128 [R7+0x8400], desc[UR36][R2.64+0x100], !P0 ;  /* 0x0840010002077fae */ /* 0x0005e2000c101d64 */
[----:B------:R-:W-:Y:S05]  /*163d0*/  BRA `(.L_x_1178) ;  /* 0xffffffc800f07947 */ /* 0x000fea000383ffff */
.L_x_1099:
[----:B0-----:R0:W1:Y:S02]  /*163e0*/  SYNCS.PHASECHK.TRANS64.TRYWAIT P0, [R0+URZ+0x30860], R3 ;  /* 0x03086003000075a7 */ /* 0x001064000800017f */
[----:B-1----:R-:W-:Y:S05]  /*163f0*/  @!P0 NANOSLEEP.SYNCS 0x989680 ;  /* 0x009896800000895d */ /* 0x002fea0003900000 */
[----:B------:R-:W1:Y:S02]  /*16400*/  @!P0 SYNCS.PHASECHK.TRANS64 P0, [R0+URZ+0x30860], R3 ;  /* 0x03086003000085a7 */ /* 0x000e64000800007f */
[----:B-1----:R-:W-:Y:S05]  /*16410*/  @!P0 BRA `(.L_x_1099) ;  /* 0xfffffffc00f08947 */ /* 0x002fea000383ffff */
[----:B------:R-:W-:Y:S05]  /*16420*/  BRA `(.L_x_1179) ;  /* 0xffffffcc00ec7947 */ /* 0x000fea000383ffff */
.L_x_1100:
        /* <DEDUP_REMOVED lines=8> */
.L_x_1181:
[----:B------:R-:W-:Y:S05]  /*164b0*/  BSYNC B0 ;  /* 0x0000000000007941 */ /* 0x000fea0003800000 */
.L_x_1180:
        /* <DEDUP_REMOVED lines=9> */
.L_x_1182:
[----:B------:R-:W-:Y:S02]  /*16550*/  ULDC UR4, c[0x0][0x2f4] ;  /* 0x0000bd0000047ab9 */ /* 0x000fe40000000800 */
[----:B------:R-:W-:Y:S02]  /*16560*/  ISETP.GE.AND P1, PT, R34, UR4, PT ;  /* 0x0000000422007c0c */ /* 0x000fe4000bf26270 */
[----:B------:R-:W-:Y:S02]  /*16570*/  ISETP.GE.AND P0, PT, R33, UR4, PT ;  /* 0x0000000421007c0c */ /* 0x000fe4000bf06270 */
[----:B------:R-:W-:Y:S02]  /*16580*/  ISETP.GE.AND P2, PT, R23, UR4, PT ;  /* 0x0000000417007c0c */ /* 0x000fe4000bf46270 */
[C---:B------:R-:W-:Y:S02]  /*16590*/  ISETP.LT.OR P4, PT, R5.reuse, 0x1, P1 ;  /* 0x000000010500780c */ /* 0x040fe40000f81670 */
[----:B------:R-:W-:-:S02]  /*165a0*/  ISETP.LT.OR P3, PT, R5, 0x1, P2 ;  /* 0x000000010500780c */ /* 0x000fc40001761670 */
[----:B------:R-:W-:Y:S01]  /*165b0*/  ISETP.LT.OR P5, PT, R5, 0x1, P0 ;  /* 0x000000010500780c */ /* 0x000fe200007a1670 */
[----:B------:R-:W-:Y:S02]  /*165c0*/  IMAD.MOV.U32 R13, RZ, RZ, R18 ;  /* 0x000000ffff0d7224 */ /* 0x000fe400078e0012 */
[----:B------:R-:W-:Y:S02]  /*165d0*/  IMAD.MOV.U32 R12, RZ, RZ, 0x1 ;  /* 0x00000001ff0c7424 */ /* 0x000fe400078e00ff */
[----:B------:R-:W-:-:S08]  /*165e0*/  IMAD.MOV.U32 R2, RZ, RZ, R14 ;  /* 0x000000ffff027224 */ /* 0x000fd000078e000e */
[----:B------:R-:W-:Y:S05]  /*165f0*/  WARPSYNC.COLLECTIVE R15, `(.L_x_1183) ;  /* 0x000000000f087348 */ /* 0x000fea0003c00000 */
[----:B------:R0:W1:Y:S02]  /*16600*/  SHFL.IDX P6, R14, R13, R12, R11 ;  /* 0x0000000c0d0e7389 */ /* 0x00006400000c000b */
[----:B01----:R-:W-:Y:S01]  /*16610*/  ENDCOLLECTIVE ;  /* 0x000000000000791b */ /* 0x003fe20003800000 */
.L_x_1183:
        /* <DEDUP_REMOVED lines=15> */
.L_x_1184:
[----:B------:R-:W-:Y:S02]  /*16710*/  IMAD.MOV.U32 R3, RZ, RZ, R6 ;  /* 0x000000ffff037224 */ /* 0x000fe400078e0006 */
[----:B------:R-:W-:Y:S02]  /*16720*/  IMAD.MOV.U32 R13, RZ, RZ, R18 ;  /* 0x000000ffff0d7224 */ /* 0x000fe400078e0012 */
[----:B------:R-:W-:Y:S02]  /*16730*/  IMAD.MOV.U32 R12, RZ, RZ, 0x2 ;  /* 0x00000002ff0c7424 */ /* 0x000fe400078e00ff */
[----:B------:R-:W-:-:S07]  /*16740*/  IMAD.MOV.U32 R2, RZ, RZ, R14 ;  /* 0x000000ffff027224 */ /* 0x000fce00078e000e */
[----:B------:R-:W-:Y:S05]  /*16750*/  WARPSYNC.COLLECTIVE R15, `(.L_x_1185) ;  /* 0x000000000f087348 */ /* 0x000fea0003c00000 */
[----:B------:R0:W1:Y:S02]  /*16760*/  SHFL.IDX P6, R14, R13, R12, R11 ;  /* 0x0000000c0d0e7389 */ /* 0x00006400000c000b */
[----:B01----:R-:W-:Y:S01]  /*16770*/  ENDCOLLECTIVE ;  /* 0x000000000000791b */ /* 0x003fe20003800000 */
.L_x_1185:
        /* <DEDUP_REMOVED lines=15> */
.L_x_1186:
[----:B------:R-:W-:Y:S02]  /*16870*/  IMAD.MOV.U32 R3, RZ, RZ, R7 ;  /* 0x000000ffff037224 */ /* 0x000fe400078e0007 */
[----:B------:R-:W-:Y:S02]  /*16880*/  IMAD.MOV.U32 R13, RZ, RZ, R18 ;  /* 0x000000ffff0d7224 */ /* 0x000fe400078e0012 */
[----:B------:R-:W-:Y:S02]  /*16890*/  IMAD.MOV.U32 R12, RZ, RZ, 0x3 ;  /* 0x00000003ff0c7424 */ /* 0x000fe400078e00ff */
[----:B------:R-:W-:-:S07]  /*168a0*/  IMAD.MOV.U32 R8, RZ, RZ, R14 ;  /* 0x000000ffff087224 */ /* 0x000fce00078e000e */
[----:B------:R-:W-:Y:S05]  /*168b0*/  WARPSYNC.COLLECTIVE R15, `(.L_x_1187) ;  /* 0x000000000f087348 */ /* 0x000fea0003c00000 */
[----:B------:R0:W1:Y:S02]  /*168c0*/  SHFL.IDX P6, R14, R13, R12, R11 ;  /* 0x0000000c0d0e7389 */ /* 0x00006400000c000b */
[----:B01----:R-:W-:Y:S01]  /*168d0*/  ENDCOLLECTIVE ;  /* 0x000000000000791b */ /* 0x003fe20003800000 */
.L_x_1187:
[----:B------:R-:W-:-:S04]  /*168e0*/  IMAD.MOV.U32 R2, RZ, RZ, R8 ;  /* 0x000000ffff027224 */ /* 0x000fc800078e0008 */
[----:B------:R-:W-:-:S05]  /*168f0*/  IMAD.WIDE.U32 R2, R23, 0x2, R2 ;  /* 0x0000000217027825 */ /* 0x000fca00078e0002 */
[----:B------:R-:W-:Y:S01]  /*16900*/  @!PT LDS RZ, [RZ] ;  /* 0x00000000fffff984 */ /* 0x000fe20000000800 */
[----:B------:R-:W-:Y:S01]  /*16910*/  @!PT LDS RZ, [RZ] ;  /* 0x00000000fffff984 */ /* 0x000fe20000000800 */
[----:B------:R-:W-:Y:S01]  /*16920*/  @!PT LDS RZ, [RZ] ;  /* 0x00000000fffff984 */ /* 0x000fe20000000800 */
[----:B------:R0:W-:Y:S01]  /*16930*/  LDGSTS.E.BYPASS.LTC128B.128 [R4+0x1400], desc[UR36][R2.64], !P3 ;  /* 0x0140000002047fae */ /* 0x0001e2000d901d64 */
[C---:B------:R-:W-:Y:S01]  /*16940*/  ISETP.LT.OR P3, PT, R5.reuse, 0x31, P2 ;  /* 0x000000310500780c */ /* 0x040fe20001761670 */
[----:B------:R-:W-:Y:S02]  /*16950*/  IMAD.MOV.U32 R13, RZ, RZ, R17 ;  /* 0x000000ffff0d7224 */ /* 0x000fe400078e0011 */
        /* <DEDUP_REMOVED lines=8> */
.L_x_1188:
[----:B------:R-:W-:Y:S02]  /*169e0*/  IMAD.MOV.U32 R3, RZ, RZ, R6 ;  /* 0x000000ffff037224 */ /* 0x000fe400078e0006 */
[----:B------:R-:W-:Y:S02]  /*169f0*/  IMAD.MOV.U32 R6, RZ, RZ, RZ ;  /* 0x000000ffff067224 */ /* 0x000fe400078e00ff */
[----:B------:R-:W-:Y:S02]  /*16a00*/  IMAD.MOV.U32 R13, RZ, RZ, R18 ;  /* 0x000000ffff0d7224 */ /* 0x000fe400078e0012 */
[----:B------:R-:W-:Y:S02]  /*16a10*/  IMAD.MOV.U32 R12, RZ, RZ, 0x4 ;  /* 0x00000004ff0c7424 */ /* 0x000fe400078e00ff */
[----:B------:R-:W-:-:S07]  /*16a20*/  IMAD.MOV.U32 R2, RZ, RZ, R14 ;  /* 0x000000ffff027224 */ /* 0x000fce00078e000e */
[----:B------:R-:W-:Y:S05]  /*16a30*/  WARPSYNC.COLLECTIVE R15, `(.L_x_1189) ;  /* 0x000000000f087348 */ /* 0x000fea0003c00000 */
[----:B------:R0:W1:Y:S02]  /*16a40*/  SHFL.IDX P6, R14, R13, R12, R11 ;  /* 0x0000000c0d0e7389 */ /* 0x00006400000c000b */
[----:B01----:R-:W-:Y:S01]  /*16a50*/  ENDCOLLECTIVE ;  /* 0x000000000000791b */ /* 0x003fe20003800000 */
.L_x_1189:
        /* <DEDUP_REMOVED lines=15> */
.L_x_1190:
[----:B------:R-:W-:Y:S02]  /*16b50*/  IMAD.MOV.U32 R3, RZ, RZ, R7 ;  /* 0x000000ffff037224 */ /* 0x000fe400078e0007 */
[----:B------:R-:W-:Y:S02]  /*16b60*/  IMAD.MOV.U32 R13, RZ, RZ, R18 ;  /* 0x000000ffff0d7224 */ /* 0x000fe400078e0012 */
[----:B------:R-:W-:Y:S02]  /*16b70*/  IMAD.MOV.U32 R12, RZ, RZ, 0x5 ;  /* 0x00000005ff0c7424 */ /* 0x000fe400078e00ff */
[----:B------:R-:W-:-:S07]  /*16b80*/  IMAD.MOV.U32 R8, RZ, RZ, R14 ;  /* 0x000000ffff087224 */ /* 0x000fce00078e000e */
[----:B------:R-:W-:Y:S05]  /*16b90*/  WARPSYNC.COLLECTIVE R15, `(.L_x_1191) ;  /* 0x000000000f087348 */ /* 0x000fea0003c00000 */
[----:B------:R0:W1:Y:S02]  /*16ba0*/  SHFL.IDX P6, R14, R13, R12, R11 ;  /* 0x0000000c0d0e7389 */ /* 0x00006400000c000b */
[----:B01----:R-:W-:Y:S01]  /*16bb0*/  ENDCOLLECTIVE ;  /* 0x000000000000791b */ /* 0x003fe20003800000 */
.L_x_1191:
        /* <DEDUP_REMOVED lines=13> */
.L_x_1192:
[----:B------:R-:W-:Y:S05]  /*16c90*/  BRA `(.L_x_1193) ;  /* 0xffffffc800d07947 */ /* 0x000fea000383ffff */
.L_x_1103:
[----:B0-----:R0:W1:Y:S02]  /*16ca0*/  SYNCS.PHASECHK.TRANS64.TRYWAIT P0, [R7+URZ+0x30820], R6 ;  /* 0x03082006070075a7 */ /* 0x001064000800017f */
[----:B-1----:R-:W-:Y:S05]  /*16cb0*/  @!P0 NANOSLEEP.SYNCS 0x989680 ;  /* 0x009896800000895d */ /* 0x002fea0003900000 */
[----:B------:R-:W1:Y:S02]  /*16cc0*/  @!P0 SYNCS.PHASECHK.TRANS64 P0, [R7+URZ+0x30820], R6 ;  /* 0x03082006070085a7 */ /* 0x000e64000800007f */
[----:B-1----:R-:W-:Y:S05]  /*16cd0*/  @!P0 BRA `(.L_x_1103) ;  /* 0xfffffffc00f08947 */ /* 0x002fea000383ffff */
[----:B------:R-:W-:Y:S05]  /*16ce0*/  BRA `(.L_x_1194) ;  /* 0xffffffcc004c7947 */ /* 0x000fea000383ffff */
.L_x_1104:
        /* <DEDUP_REMOVED lines=11> */
.L_x_1196:
[----:B------:R-:W-:Y:S05]  /*16da0*/  BSYNC B0 ;  /* 0x0000000000007941 */ /* 0x000fea0003800000 */
.L_x_1195:
[----:B------:R-:W-:Y:S05]  /*16db0*/  BRA `(.L_x_1197) ;  /* 0xffffffcc00307947 */ /* 0x000fea000383ffff */
.L_x_1105:
[----:B------:R-:W-:Y:S01]  /*16dc0*/  BSSY B0, `(.L_x_1198) ;  /* 0x0000006000007945 */ /* 0x000fe20003800000 */
[----:B------:R-:W-:-:S07]  /*16dd0*/  IMAD.MOV.U32 R15, RZ, RZ, -0x1 ;  /* 0xffffffffff0f7424 */ /* 0x000fce00078e00ff */
[----:B01---5:R-:W-:Y:S05]  /*16de0*/  WARPSYNC.COLLECTIVE R15, `(.L_x_1199) ;  /* 0x000000000f0c7348 */ /* 0x023fea0003c00000 */
[----:B------:R-:W-:Y:S02]  /*16df0*/  ELECT P6, UR62, PT ;  /* 0x00000000003e782f */ /* 0x000fe400038c0000 */
[----:B------:R-:W-:Y:S01]  /*16e00*/  MOV R14, UR62 ;  /* 0x0000003e000e7c02 */ /* 0x000fe20008000f00 */
[----:B01---5:R-:W-:Y:S10]  /*16e10*/  ENDCOLLECTIVE ;  /* 0x000000000000791b */ /* 0x023ff40003800000 */
.L_x_1199:
[----:B------:R-:W-:Y:S05]  /*16e20*/  BSYNC B0 ;  /* 0x0000000000007941 */ /* 0x000fea0003800000 */
.L_x_1198:
[----:B------:R-:W-:Y:S05]  /*16e30*/  BRA `(.L_x_1200) ;  /* 0xffffffcc00247947 */ /* 0x000fea000383ffff */
.L_x_1107:
[----:B-1----:R1:W2:Y:S02]  /*16e40*/  SYNCS.PHASECHK.TRANS64.TRYWAIT P1, [R5+URZ+0x30840], R2 ;  /* 0x03084002050075a7 */ /* 0x0022a4000802017f */
[----:B--2---:R-:W-:Y:S05]  /*16e50*/  @!P1 NANOSLEEP.SYNCS 0x989680 ;  /* 0x009896800000995d */ /* 0x004fea0003900000 */
[----:B------:R-:W2:Y:S02]  /*16e60*/  @!P1 SYNCS.PHASECHK.TRANS64 P1, [R5+URZ+0x30840], R2 ;  /* 0x03084002050095a7 */ /* 0x000ea4000802007f */
[----:B--2---:R-:W-:Y:S05]  /*16e70*/  @!P1 BRA `(.L_x_1107) ;  /* 0xfffffffc00f09947 */ /* 0x004fea000383ffff */
[----:B------:R-:W-:Y:S05]  /*16e80*/  BRA `(.L_x_1201) ;  /* 0xffffffcc004c7947 */ /* 0x000fea000383ffff */
.L_x_1109:
[----:B0-----:R0:W2:Y:S02]  /*16e90*/  SYNCS.PHASECHK.TRANS64.TRYWAIT P1, [R7+URZ+0x30840], R0 ;  /* 0x03084000070075a7 */ /* 0x0010a4000802017f */
[----:B--2---:R-:W-:Y:S05]  /*16ea0*/  @!P1 NANOSLEEP.SYNCS 0x989680 ;  /* 0x009896800000995d */ /* 0x004fea0003900000 */
[----:B------:R-:W2:Y:S02]  /*16eb0*/  @!P1 SYNCS.PHASECHK.TRANS64 P1, [R7+URZ+0x30840], R0 ;  /* 0x03084000070095a7 */ /* 0x000ea4000802007f */
[----:B--2---:R-:W-:Y:S05]  /*16ec0*/  @!P1 BRA `(.L_x_1109) ;  /* 0xfffffffc00f09947 */ /* 0x004fea000383ffff */
[----:B------:R-:W-:Y:S05]  /*16ed0*/  BRA `(.L_x_1202) ;  /* 0xffffffcc00587947 */ /* 0x000fea000383ffff */
.L_x_1111:
[----:B--2---:R2:W3:Y:S02]  /*16ee0*/  SYNCS.PHASECHK.TRANS64.TRYWAIT P1, [R5+URZ+0x30860], R2 ;  /* 0x03086002050075a7 */ /* 0x0044e4000802017f */
[----:B---3--:R-:W-:Y:S05]  /*16ef0*/  @!P1 NANOSLEEP.SYNCS 0x989680 ;  /* 0x009896800000995d */ /* 0x008fea0003900000 */
[----:B------:R-:W3:Y:S02]  /*16f00*/  @!P1 SYNCS.PHASECHK.TRANS64 P1, [R5+URZ+0x30860], R2 ;  /* 0x03086002050095a7 */ /* 0x000ee4000802007f */
[----:B---3--:R-:W-:Y:S05]  /*16f10*/  @!P1 BRA `(.L_x_1111) ;  /* 0xfffffffc00f09947 */ /* 0x008fea000383ffff */
[----:B------:R-:W-:Y:S05]  /*16f20*/  BRA `(.L_x_1203) ;  /* 0xffffffcc00547947 */ /* 0x000fea000383ffff */
.L_x_1204:
        /* <DEDUP_REMOVED lines=13> */
.L_x_3213:


//--------------------- .text._ZN7cutlass13device_kernelIN5flash11enable_sm90INS1_16FlashAttnFwdSm90INS1_25CollectiveMainloopFwdSm90ILi2EN4cute5tupleIJNS5_1CILi1EEES8_S8_EEENS6_IJNS7_ILi128EEENS7_ILi96EEENS7_ILi192EEEEEELi192ENS_10bfloat16_tEfNS_4arch4Sm90ELb0ELb1ELb0ELb1ELb1ELb0ELb0ELb1ELb1ELb1ELb1ELb0EEENS1_21CollectiveEpilogueFwdINS6_IJSA_SC_SB_EEES9_SE_SG_Li256ELb1ELb1ELb1ELb0EEENS1_36VarlenDynamicPersistentTileSchedulerILi128ELi96ELi256ELi128ELb1ELb1ELb1ELb1ELb0ELb1EEEEEEEEEvNT_6ParamsE --------------------------
	.section	.text._ZN7cutlass13device_kernelIN5flash11enable_sm90INS1_16FlashAttnFwdSm90INS1_25CollectiveMainloopFwdSm90ILi2EN4cute5tupleIJNS5_1CILi1EEES8_S8_EEENS6_IJNS7_ILi128EEENS7_ILi96EEENS7_ILi192EEEEEELi192ENS_10bfloat16_tEfNS_4arch4Sm90ELb0ELb1ELb0ELb1ELb1ELb0ELb0ELb1ELb1ELb1ELb1ELb0EEENS1_21CollectiveEpilogueFwdINS6_IJSA_SC_SB_EEES9_SE_SG_Li256ELb1ELb1ELb1ELb0EEENS1_36VarlenDynamicPersistentTileSchedulerILi128ELi96ELi256ELi128ELb1ELb1ELb1ELb1ELb0ELb1EEEEEEEEEvNT_6ParamsE,"ax",@progbits
	.align	128
.text._ZN7cutlass13device_kernelIN5flash11enable_sm90INS1_16FlashAttnFwdSm90INS1_25CollectiveMainloopFwdSm90ILi2EN4cute5tupleIJNS5_1CILi1EEES8_S8_EEENS6_IJNS7_ILi128EEENS7_ILi96EEENS7_ILi192EEEEEELi192ENS_10bfloat16_tEfNS_4arch4Sm90ELb0ELb1ELb0ELb1ELb1ELb0ELb0ELb1ELb1ELb1ELb1ELb0EEENS1_21CollectiveEpilogueFwdINS6_IJSA_SC_SB_EEES9_SE_SG_Li256ELb1ELb1ELb1ELb0EEENS1_36VarlenDynamicPersistentTileSchedulerILi128ELi96ELi256ELi128ELb1ELb1ELb1ELb1ELb0ELb1EEEEEEEEEvNT_6ParamsE:
        .type           _ZN7cutlass13device_kernelIN5flash11enable_sm90INS1_16FlashAttnFwdSm90INS1_25CollectiveMainloopFwdSm90ILi2EN4cute5tupleIJNS5_1CILi1EEES8_S8_EEENS6_IJNS7_ILi128EEENS7_ILi96EEENS7_ILi192EEEEEELi192ENS_10bfloat16_tEfNS_4arch4Sm90ELb0ELb1ELb0ELb1ELb1ELb0ELb0ELb1ELb1ELb1ELb1ELb0EEENS1_21CollectiveEpilogueFwdINS6_IJSA_SC_SB_EEES9_SE_SG_Li256ELb1ELb1ELb1ELb0EEENS1_36VarlenDynamicPersistentTileSchedulerILi128ELi96ELi256ELi128ELb1ELb1ELb1ELb1ELb0ELb1EEEEEEEEEvNT_6ParamsE,@function
        .size           _ZN7cutlass13device_kernelIN5flash11enable_sm90INS1_16FlashAttnFwdSm90INS1_25CollectiveMainloopFwdSm90ILi2EN4cute5tupleIJNS5_1CILi1EEES8_S8_EEENS6_IJNS7_ILi128EEENS7_ILi96EEENS7_ILi192EEEEEELi192ENS_10bfloat16_tEfNS_4arch4Sm90ELb0ELb1ELb0ELb1ELb1ELb0ELb0ELb1ELb1ELb1ELb1ELb0EEENS1_21CollectiveEpilogueFwdINS6_IJSA_SC_SB_EEES9_SE_SG_Li256ELb1ELb1ELb1ELb0EEENS1_36VarlenDynamicPersistentTileSchedulerILi128ELi96ELi256ELi128ELb1ELb1ELb1ELb1ELb0ELb1EEEEEEEEEvNT_6ParamsE,(.L_x_3214 - _ZN7cutlass13device_kernelIN5flash11enable_sm90INS1_16FlashAttnFwdSm90INS1_25CollectiveMainloopFwdSm90ILi2EN4cute5tupleIJNS5_1CILi1EEES8_S8_EEENS6_IJNS7_ILi128EEENS7_ILi96EEENS7_ILi192EEEEEELi192ENS_10bfloat16_tEfNS_4arch4Sm90ELb0ELb1ELb0ELb1ELb1ELb0ELb0ELb1ELb1ELb1ELb1ELb0EEENS1_21CollectiveEpilogueFwdINS6_IJSA_SC_SB_EEES9_SE_SG_Li256ELb1ELb1ELb1ELb0EEENS1_36VarlenDynamicPersistentTileSchedulerILi128ELi96ELi256ELi128ELb1ELb1ELb1ELb1ELb0ELb1EEEEEEEEEvNT_6ParamsE)
        .other          _ZN7cutlass13device_kernelIN5flash11enable_sm90INS1_16FlashAttnFwdSm90INS1_25CollectiveMainloopFwdSm90ILi2EN4cute5tupleIJNS5_1CILi1EEES8_S8_EEENS6_IJNS7_ILi128EEENS7_ILi96EEENS7_ILi192EEEEEELi192ENS_10bfloat16_tEfNS_4arch4Sm90ELb0ELb1ELb0ELb1ELb1ELb0ELb0ELb1ELb1ELb1ELb1ELb0EEENS1_21CollectiveEpilogueFwdINS6_IJSA_SC_SB_EEES9_SE_SG_Li256ELb1ELb1ELb1ELb0EEENS1_36VarlenDynamicPersistentTileSchedulerILi128ELi96ELi256ELi128ELb1ELb1ELb1ELb1ELb0ELb1EEEEEEEEEvNT_6ParamsE,@"STO_CUDA_ENTRY STV_DEFAULT"
_ZN7cutlass13device_kernelIN5flash11enable_sm90INS1_16FlashAttnFwdSm90INS1_25CollectiveMainloopFwdSm90ILi2EN4cute5tupleIJNS5_1CILi1EEES8_S8_EEENS6_IJNS7_ILi128EEENS7_ILi96EEENS7_ILi192EEEEEELi192ENS_10bfloat16_tEfNS_4arch4Sm90ELb0ELb1ELb0ELb1ELb1ELb0ELb0ELb1ELb1ELb1ELb1ELb0EEENS1_21CollectiveEpilogueFwdINS6_IJSA_SC_SB_EEES9_SE_SG_Li256ELb1ELb1ELb1ELb0EEENS1_36VarlenDynamicPersistentTileSchedulerILi128ELi96ELi256ELi128ELb1ELb1ELb1ELb1ELb0ELb1EEEEEEEEEvNT_6ParamsE:
        /* <DEDUP_REMOVED lines=45> */
.L_x_1205:
        /* <DEDUP_REMOVED lines=22> */
.L_x_1206:
        /* <DEDUP_REMOVED lines=18> */
.L_x_1207:
        /* <DEDUP_REMOVED lines=22> */
.L_x_1208:
        /* <DEDUP_REMOVED lines=23> */
.L_x_1209:
        /* <DEDUP_REMOVED lines=10> */
.L_x_1211:
        /* <DEDUP_REMOVED lines=66> */
[----:B------:R-:W-:Y:S02]  /*0ce0*/  VIADD R218, R19, 0x8 ;  /* 0x0000000813da7836 */ /* 0x000fe40000000000 */
[----:B------:R-:W-:Y:S02]  /*0cf0*/  IMAD R7, R7, 0x10, R10 ;  /* 0x0000001007077824 */ /* 0x000fe400078e020a */
[----:B------:R-:W-:Y:S02]  /*0d00*/  VIADD R217, R19, 0x80 ;  /* 0x0000008013d97836 */ /* 0x000fe40000000000 */
[----:B------:R-:W-:-:S02]  /*0d10*/  IMAD R5, R2, 0x40, R7 ;  /* 0x0000004002057824 */ /* 0x000fc400078e0207 */
[----:B------:R-:W-:Y:S01]  /*0d20*/  IMAD.U32 R2, RZ, RZ, UR4 ;  /* 0x00000004ff027e24 */ /* 0x000fe2000f8e00ff */
[----:B------:R-:W-:Y:S01]  /*0d30*/  UMOV UR4, URZ ;  /* 0x0000003f00047c82 */ /* 0x000fe20008000000 */
[C---:B------:R-:W-:Y:S01]  /*0d40*/  VIADD R216, R19.reuse, 0x88 ;  /* 0x0000008813d87836 */ /* 0x040fe20000000000 */
[----:B------:R-:W-:Y:S01]  /*0d50*/  STL [R1+0xc], R5 ;  /* 0x00000c0501007387 */ /* 0x000fe20000100800 */
        /* <DEDUP_REMOVED lines=13> */
[----:B0-----:R-:W-:Y:S01]  /*0e30*/  SHF.R.S32.HI R2, RZ, 0x1f, R218 ;  /* 0x0000001fff027819 */ /* 0x001fe200000114da */
[C---:B------:R-:W-:Y:S01]  /*0e40*/  VIADD R207, R19.reuse, 0x10 ;  /* 0x0000001013cf7836 */ /* 0x040fe20000000000 */
[----:B------:R-:W-:Y:S01]  /*0e50*/  SHF.R.S32.HI R225, RZ, 0x1f, R212 ;  /* 0x0000001fffe17819 */ /* 0x000fe200000114d4 */
[C---:B------:R-:W-:Y:S01]  /*0e60*/  VIADD R206, R19.reuse, 0x28 ;  /* 0x0000002813ce7836 */ /* 0x040fe20000000000 */
[----:B------:R-:W-:Y:S01]  /*0e70*/  SHF.R.S32.HI R224, RZ, 0x1f, R211 ;  /* 0x0000001fffe07819 */ /* 0x000fe200000114d3 */
[C---:B------:R-:W-:Y:S01]  /*0e80*/  VIADD R205, R19.reuse, 0x30 ;  /* 0x0000003013cd7836 */ /* 0x040fe20000000000 */
[----:B------:R-:W-:Y:S01]  /*0e90*/  SHF.R.S32.HI R223, RZ, 0x1f, R210 ;  /* 0x0000001fffdf7819 */ /* 0x000fe200000114d2 */
[----:B------:R-:W-:-:S02]  /*0ea0*/  VIADD R204, R19, 0x38 ;  /* 0x0000003813cc7836 */ /* 0x000fc40000000000 */
[C---:B------:R-:W-:Y:S02]  /*0eb0*/  VIADD R203, R19.reuse, 0x40 ;  /* 0x0000004013cb7836 */ /* 0x040fe40000000000 */
[C---:B------:R-:W-:Y:S02]  /*0ec0*/  VIADD R202, R19.reuse, 0x48 ;  /* 0x0000004813ca7836 */ /* 0x040fe40000000000 */
[C---:B------:R-:W-:Y:S02]  /*0ed0*/  VIADD R201, R19.reuse, 0x50 ;  /* 0x0000005013c97836 */ /* 0x040fe40000000000 */
[C---:B------:R-:W-:Y:S02]  /*0ee0*/  VIADD R200, R19.reuse, 0x58 ;  /* 0x0000005813c87836 */ /* 0x040fe40000000000 */
[C---:B------:R-:W-:Y:S02]  /*0ef0*/  VIADD R199, R19.reuse, 0x60 ;  /* 0x0000006013c77836 */ /* 0x040fe40000000000 */
[----:B------:R-:W-:-:S02]  /*0f00*/  VIADD R198, R19, 0x68 ;  /* 0x0000006813c67836 */ /* 0x000fc40000000000 */
[C---:B------:R-:W-:Y:S02]  /*0f10*/  VIADD R197, R19.reuse, 0x70 ;  /* 0x0000007013c57836 */ /* 0x040fe40000000000 */
[----:B------:R-:W-:Y:S02]  /*0f20*/  VIADD R196, R19, 0x78 ;  /* 0x0000007813c47836 */ /* 0x000fe40000000000 */
[----:B------:R-:W-:-:S07]  /*0f30*/  IMAD R192, R4, 0x8, R5 ;  /* 0x0000000804c07824 */ /* 0x000fce00078e0205 */
.L_x_1323:
[----:B------:R-:W-:Y:S01]  /*0f40*/  ULDC.64 UR8, c[0x0][0xa28] ;  /* 0x00028a0000087ab9 */ /* 0x000fe20000000a00 */
[----:B0-23--:R-:W0:Y:S01]  /*0f50*/  LDC.64 R8, c[0x0][0x418] ;  /* 0x00010600ff087b82 */ /* 0x00de220000000a00 */
[----:B------:R-:W-:Y:S01]  /*0f60*/  UISETP.NE.U32.AND UP0, UPT, UR8, URZ, UPT ;  /* 0x0000003f0800728c */ /* 0x000fe2000bf05070 */
[----:B----4-:R-:W-:-:S03]  /*0f70*/  IMAD.MOV.U32 R6, RZ, RZ, RZ ;  /* 0x000000ffff067224 */ /* 0x010fc600078e00ff */
[----:B------:R-:W-:-:S03]  /*0f80*/  UISETP.NE.AND.EX UP0, UPT, UR9, URZ, UPT, UP0 ;  /* 0x0000003f0900728c */ /* 0x000fc6000bf05300 */
[----:B------:R-:W-:Y:S01]  /*0f90*/  ULDC.64 UR8, c[0x0][0xa18] ;  /* 0x0002860000087ab9 */ /* 0x000fe20000000a00 */
[----:B-1----:R-:W1:Y:S01]  /*0fa0*/  LDC R0, c[0x0][0x424] ;  /* 0x00010900ff007b82 */ /* 0x002e620000000800 */
[----:B------:R-:W-:Y:S01]  /*0fb0*/  UISETP.NE.U32.AND UP1, UPT, UR8, URZ, UPT ;  /* 0x0000003f0800728c */ /* 0x000fe2000bf25070 */
[----:B------:R-:W-:-:S03]  /*0fc0*/  PLOP3.LUT P0, PT, PT, PT, UP0, 0x80, 0x0 ;  /* 0x000000000000781c */ /* 0x000fc60003f0f008 */
[----:B------:R-:W-:-:S03]  /*0fd0*/  UISETP.NE.AND.EX UP1, UPT, UR9, URZ, UPT, UP1 ;  /* 0x0000003f0900728c */ /* 0x000fc6000bf25310 */
[----:B------:R-:W-:Y:S01]  /*0fe0*/  @UP0 ULDC.64 UR8, c[0x0][0xa28] ;  /* 0x00028a0000080ab9 */ /* 0x000fe20000000a00 */
[----:B------:R-:W2:Y:S01]  /*0ff0*/  LDC R17, c[0x0][0x2f0] ;  /* 0x0000bc00ff117b82 */ /* 0x000ea20000000800 */
[----:B------:R-:W-:Y:S01]  /*1000*/  @UP0 UIMAD.WIDE UR8, UR7, 0x4, UR8 ;  /* 0x00000004070808a5 */ /* 0x000fe2000f8e0208 */
[----:B------:R-:W-:-:S05]  /*1010*/  PLOP3.LUT P2, PT, PT, PT, UP1, 0x80, 0x0 ;  /* 0x000000000000781c */ /* 0x000fca0003f4f018 */
[----:B------:R-:W-:Y:S01]  /*1020*/  @UP1 ULDC.64 UR10, c[0x0][0xa18] ;  /* 0x00028600000a1ab9 */ /* 0x000fe20000000a00 */
[----:B------:R-:W-:Y:S02]  /*1030*/  IMAD.U32 R2, RZ, RZ, UR8 ;  /* 0x00000008ff027e24 */ /* 0x000fe4000f8e00ff */
[----:B------:R-:W-:Y:S01]  /*1040*/  IMAD.U32 R3, RZ, RZ, UR9 ;  /* 0x00000009ff037e24 */ /* 0x000fe2000f8e00ff */
[----:B------:R-:W-:Y:S02]  /*1050*/  @UP1 UIMAD.WIDE UR8, UR7, 0x4, UR10 ;  /* 0x00000004070818a5 */ /* 0x000fe4000f8e020a */
[----:B------:R-:W-:Y:S02]  /*1060*/  ULOP3.LUT UR4, UR5, 0xffff, URZ, 0xc0, !UPT ;  /* 0x0000ffff05047892 */ /* 0x000fe4000f8ec03f */
[----:B------:R3:W5:Y:S02]  /*1070*/  @P0 LDG.E R6, desc[UR36][R2.64] ;  /* 0x0000002402060981 */ /* 0x000764000c1e1900 */
[----:B------:R-:W-:-:S02]  /*1080*/  IMAD.U32 R4, RZ, RZ, UR8 ;  /* 0x00000008ff047e24 */ /* 0x000fc4000f8e00ff */
[----:B------:R-:W-:Y:S01]  /*1090*/  IMAD.U32 R5, RZ, RZ, UR9 ;  /* 0x00000009ff057e24 */ /* 0x000fe2000f8e00ff */
[----:B------:R-:W-:-:S04]  /*10a0*/  ULDC.64 UR8, c[0x0][0xa20] ;  /* 0x0002880000087ab9 */ /* 0x000fc80000000a00 */
[----:B------:R3:W5:Y:S01]  /*10b0*/  @P2 LDG.E R18, desc[UR36][R4.64] ;  /* 0x0000002404122981 */ /* 0x000762000c1e1900 */
[----:B0-----:R-:W-:Y:S01]  /*10c0*/  ISETP.NE.U32.AND P0, PT, R8, RZ, PT ;  /* 0x000000ff0800720c */ /* 0x001fe20003f05070 */
[----:B------:R-:W-:Y:S01]  /*10d0*/  IMAD.U32 R209, RZ, RZ, UR4 ;  /* 0x00000004ffd17e24 */ /* 0x000fe2000f8e00ff */
[----:B------:R-:W-:Y:S02]  /*10e0*/  ISETP.NE.U32.AND P1, PT, RZ, UR8, PT ;  /* 0x00000008ff007c0c */ /* 0x000fe4000bf25070 */
[----:B------:R-:W-:Y:S02]  /*10f0*/  ISETP.NE.AND.EX P0, PT, R9, RZ, PT, P0 ;  /* 0x000000ff0900720c */ /* 0x000fe40003f05300 */
[----:B------:R-:W-:Y:S02]  /*1100*/  ISETP.NE.AND.EX P1, PT, RZ, UR9, PT, P1 ;  /* 0x00000009ff007c0c */ /* 0x000fe4000bf25310 */
[----:B-1----:R-:W-:Y:S01]  /*1110*/  SEL R0, R0, 0x1, P0 ;  /* 0x0000000100007807 */ /* 0x002fe20000000000 */
[----:B---3--:R-:W-:Y:S10]  /*1120*/  @P2 BRA `(.L_x_1212) ;  /* 0x0000000000302947 */ /* 0x008ff40003800000 */
[----:B------:R-:W-:Y:S01]  /*1130*/  ULDC.64 UR8, c[0x0][0xa00] ;  /* 0x0002800000087ab9 */ /* 0x000fe20000000a00 */
[----:B-----5:R-:W0:Y:S01]  /*1140*/  LDC R18, c[0x0][0x288] ;  /* 0x0000a200ff127b82 */ /* 0x020e220000000800 */
[----:B------:R-:W-:-:S04]  /*1150*/  ISETP.NE.U32.AND P0, PT, RZ, UR8, PT ;  /* 0x00000008ff007c0c */ /* 0x000fc8000bf05070 */
[----:B------:R-:W-:-:S13]  /*1160*/  ISETP.NE.AND.EX P0, PT, RZ, UR9, PT, P0 ;  /* 0x00000009ff007c0c */ /* 0x000fda000bf05300 */
[----:B------:R-:W-:Y:S05]  /*1170*/  @!P0 BRA `(.L_x_1212) ;  /* 0x00000000001c8947 */ /* 0x000fea0003800000 */
[----:B------:R-:W-:Y:S02]  /*1180*/  ULDC.64 UR8, c[0x0][0xa00] ;  /* 0x0002800000087ab9 */ /* 0x000fe40000000a00 */
[----:B------:R-:W-:-:S06]  /*1190*/  UIMAD.WIDE UR8, UR7, 0x4, UR8 ;  /* 0x00000004070878a5 */ /* 0x000fcc000f8e0208 */
[----:B------:R-:W-:Y:S02]  /*11a0*/  IMAD.U32 R2, RZ, RZ, UR8 ;  /* 0x00000008ff027e24 */ /* 0x000fe4000f8e00ff */
[----:B------:R-:W-:-:S05]  /*11b0*/  IMAD.U32 R3, RZ, RZ, UR9 ;  /* 0x00000009ff037e24 */ /* 0x000fca000f8e00ff */
[----:B0-----:R-:W3:Y:S04]  /*11c0*/  LDG.E R18, desc[UR36][R2.64] ;  /* 0x0000002402127981 */ /* 0x001ee8000c1e1900 */
[----:B------:R-:W3:Y:S02]  /*11d0*/  LDG.E R5, desc[UR36][R2.64+0x4] ;  /* 0x0000042402057981 */ /* 0x000ee4000c1e1900 */
[----:B---3--:R-:W-:-:S07]  /*11e0*/  IMAD.IADD R18, R5, 0x1, -R18 ;  /* 0x0000000105127824 */ /* 0x008fce00078e0a12 */
.L_x_1212:
[----:B--2---:R-:W-:Y:S02]  /*11f0*/  IMAD R17, R0, R17, RZ ;  /* 0x0000001100117224 */ /* 0x004fe400078e02ff */
[----:B------:R-:W-:Y:S01]  /*1200*/  IMAD.U32 R220, RZ, RZ, UR7 ;  /* 0x00000007ffdc7e24 */ /* 0x000fe2000f8e00ff */
[----:B------:R-:W-:Y:S06]  /*1210*/  @!P1 BRA `(.L_x_1213) ;  /* 0x0000000000189947 */ /* 0x000fec0003800000 */
[----:B------:R-:W-:Y:S02]  /*1220*/  ULDC.64 UR8, c[0x0][0xa20] ;  /* 0x0002880000087ab9 */ /* 0x000fe40000000a00 */
[----:B------:R-:W-:-:S06]  /*1230*/  UIMAD.WIDE UR8, UR7, 0x4, UR8 ;  /* 0x00000004070878a5 */ /* 0x000fcc000f8e0208 */
[----:B------:R-:W-:Y:S02]  /*1240*/  IMAD.U32 R2, RZ, RZ, UR8 ;  /* 0x00000008ff027e24 */ /* 0x000fe4000f8e00ff */
[----:B------:R-:W-:-:S05]  /*1250*/  IMAD.U32 R3, RZ, RZ, UR9 ;  /* 0x00000009ff037e24 */ /* 0x000fca000f8e00ff */
[----:B------:R1:W5:Y:S01]  /*1260*/  LDG.E R17, desc[UR36][R2.64] ;  /* 0x0000002402117981 */ /* 0x000362000c1e1900 */
[----:B------:R-:W-:Y:S05]  /*1270*/  BRA `(.L_x_1214) ;  /* 0x00000000002c7947 */ /* 0x000fea0003800000 */
.L_x_1213:
[----:B------:R-:W-:Y:S02]  /*1280*/  ULDC.64 UR8, c[0x0][0xa08] ;  /* 0x0002820000087ab9 */ /* 0x000fe40000000a00 */
[----:B------:R-:W-:-:S04]  /*1290*/  ISETP.NE.U32.AND P0, PT, RZ, UR8, PT ;  /* 0x00000008ff007c0c */ /* 0x000fc8000bf05070 */
[----:B------:R-:W-:-:S13]  /*12a0*/  ISETP.NE.AND.EX P0, PT, RZ, UR9, PT, P0 ;  /* 0x00000009ff007c0c */ /* 0x000fda000bf05300 */
[----:B------:R-:W-:Y:S05]  /*12b0*/  @!P0 BRA `(.L_x_1214) ;  /* 0x00000000001c8947 */ /* 0x000fea0003800000 */
[----:B------:R-:W-:Y:S02]  /*12c0*/  ULDC.64 UR8, c[0x0][0xa08] ;  /* 0x0002820000087ab9 */ /* 0x000fe40000000a00 */
[----:B------:R-:W-:-:S06]  /*12d0*/  UIMAD.WIDE UR8, UR7, 0x4, UR8 ;  /* 0x00000004070878a5 */ /* 0x000fcc000f8e0208 */
[----:B------:R-:W-:Y:S02]  /*12e0*/  IMAD.U32 R2, RZ, RZ, UR8 ;  /* 0x00000008ff027e24 */ /* 0x000fe4000f8e00ff */
[----:B------:R-:W-:-:S05]  /*12f0*/  IMAD.U32 R3, RZ, RZ, UR9 ;  /* 0x00000009ff037e24 */ /* 0x000fca000f8e00ff */
[----:B------:R-:W2:Y:S04]  /*1300*/  LDG.E R17, desc[UR36][R2.64] ;  /* 0x0000002402117981 */ /* 0x000ea8000c1e1900 */
[----:B------:R-:W2:Y:S02]  /*1310*/  LDG.E R0, desc[UR36][R2.64+0x4] ;  /* 0x0000042402007981 */ /* 0x000ea4000c1e1900 */
[----:B--2---:R-:W-:-:S07]  /*1320*/  IMAD.IADD R17, R0, 0x1, -R17 ;  /* 0x0000000100117824 */ /* 0x004fce00078e0a11 */
.L_x_1214:
[----:B------:R-:W-:Y:S01]  /*1330*/  ULDC UR4, c[0x0][0x448] ;  /* 0x0001120000047ab9 */ /* 0x000fe20000000800 */
[----:B-----5:R-:W-:Y:S01]  /*1340*/  IMAD.IADD R17, R17, 0x1, -R6 ;  /* 0x0000000111117824 */ /* 0x020fe200078e0a06 */
[----:B------:R-:W-:Y:S02]  /*1350*/  UISETP.NE.AND UP0, UPT, UR4, 0x1, UPT ;  /* 0x000000010400788c */ /* 0x000fe4000bf05270 */
[----:B------:R-:W-:Y:S02]  /*1360*/  USHF.L.U32 UR6, UR6, 0x7, URZ ;  /* 0x0000000706067899 */ /* 0x000fe4000800063f */
[----:B0-----:R-:W-:Y:S01]  /*1370*/  IADD3 R0, R17, 0x1, -R18 ;  /* 0x0000000111007810 */ /* 0x001fe20007ffe812 */
[----:B------:R-:W-:Y:S02]  /*1380*/  UP2UR UR7, UPR, URZ, 0x1 ;  /* 0x000000013f077883 */ /* 0x000fe40008000000 */
[----:B------:R-:W-:Y:S01]  /*1390*/  UIADD3 UR4, UR6, 0x7f, URZ ;  /* 0x0000007f06047890 */ /* 0x000fe2000fffe03f */
[----:B------:R-:W-:Y:S01]  /*13a0*/  R2UR UR10, R0 ;  /* 0x00000000000a72ca */ /* 0x000fe200000e0000 */
[----:B------:R-:W-:-:S02]  /*13b0*/  IMAD.U32 R23, RZ, RZ, UR6 ;  /* 0x00000006ff177e24 */ /* 0x000fc4000f8e00ff */
[----:B------:R-:W-:Y:S01]  /*13c0*/  @UP0 ULDC UR8, c[0x0][0x44c] ;  /* 0x0001130000080ab9 */ /* 0x000fe20000000800 */
[----:B------:R-:W-:Y:S01]  /*13d0*/  IMAD.U32 R22, RZ, RZ, UR7 ;  /* 0x00000007ff167e24 */ /* 0x000fe2000f8e00ff */
[----:B------:R-:W-:Y:S01]  /*13e0*/  UIMAD.WIDE.U32 UR8, UR4, UR8, URZ ;  /* 0x00000008040872a5 */ /* 0x000fe2000f8e003f */
[----:B------:R-:W-:Y:S01]  /*13f0*/  @UP0 ULDC UR11, c[0x0][0x450] ;  /* 0x00011400000b0ab9 */ /* 0x000fe20000000800 */
[----:B------:R-:W-:Y:S02]  /*1400*/  ULDC.64 UR6, c[0x0][0x9e0] ;  /* 0x0002780000067ab9 */ /* 0x000fe40000000a00 */
[----:B------:R-:W-:Y:S02]  /*1410*/  @UP0 USHF.R.U32.HI UR4, URZ, UR11, UR9 ;  /* 0x0000000b3f040299 */ /* 0x000fe40008011609 */
[----:B------:R-:W-:Y:S02]  /*1420*/  UISETP.GE.AND UP0, UPT, UR7, 0x1, UPT ;  /* 0x000000010700788c */ /* 0x000fe4000bf06270 */
[----:B------:R-:W-:-:S02]  /*1430*/  UIADD3 UR8, UR10, UR4, URZ ;  /* 0x000000040a087290 */ /* 0x000fc4000fffe03f */
[----:B------:R-:W-:Y:S02]  /*1440*/  UP2UR UR61, UPR, URZ, 0x1 ;  /* 0x000000013f3d7883 */ /* 0x000fe40008000000 */
[----:B------:R-:W-:Y:S01]  /*1450*/  PLOP3.LUT P0, PT, PT, PT, UP0, 0x40, 0x0 ;  /* 0x000000000000781c */ /* 0x000fe20003f0e808 */
[----:B------:R-:W-:-:S06]  /*1460*/  UIADD3 UR6, UR8, UR6, URZ ;  /* 0x0000000608067290 */ /* 0x000fcc000fffe03f */
[----:B------:R-:W-:-:S06]  /*1470*/  IMAD.U32 R0, RZ, RZ, UR6 ;  /* 0x00000006ff007e24 */ /* 0x000fcc000f8e00ff */
[----:B------:R-:W-:Y:S05]  /*1480*/  @P0 BRA `(.L_x_1215) ;  /* 0x0000000000400947 */ /* 0x000fea0003800000 */
        /* <DEDUP_REMOVED lines=10> */
.L_x_1216:
[----:B------:R-:W-:-:S11]  /*1530*/  UISETP.NE.AND UP0, UPT, UR7, 0x1, UPT ;  /* 0x000000010700788c */ /* 0x000fd6000bf05270 */
[----:B------:R-:W-:Y:S02]  /*1540*/  @UP0 ULDC.64 UR10, c[0x0][0x9e8] ;  /* 0x00027a00000a0ab9 */ /* 0x000fe40000000a00 */
[----:B------:R-:W-:-:S04]  /*1550*/  UIMAD.WIDE.U32 UR8, UR4, UR10, URZ ;  /* 0x0000000a040872a5 */ /* 0x000fc8000f8e003f */
[----:B------:R-:W-:-:S12]  /*1560*/  @UP0 USHF.R.U32.HI UR4, URZ, UR11, UR9 ;  /* 0x0000000b3f040299 */ /* 0x000fd80008011609 */
.L_x_1217:
[----:B------:R-:W-:-:S06]  /*1570*/  UIMAD UR4, UR4, UR7, UR7 ;  /* 0x00000007040472a4 */ /* 0x000fcc000f8e0207 */
[----:B------:R-:W-:-:S07]  /*1580*/  VIMNMX R0, R0, UR4, PT ;  /* 0x0000000400007c48 */ /* 0x000fce000bfe0100 */
.L_x_1215:
[----:B------:R-:W-:Y:S01]  /*1590*/  R2UR UR6, R22 ;  /* 0x00000000160672ca */ /* 0x000fe200000e0000 */
[----:B------:R-:W-:Y:S01]  /*15a0*/  IMAD.IADD R73, R17, 0x1, -R18 ;  /* 0x0000000111497824 */ /* 0x000fe200078e0a12 */
[----:B------:R-:W-:Y:S01]  /*15b0*/  R2UR UR4, R23 ;  /* 0x00000000170472ca */ /* 0x000fe200000e0000 */
[----:B-1----:R-:W-:Y:S02]  /*15c0*/  VIADD R2, R0, 0x5f ;  /* 0x0000005f00027836 */ /* 0x002fe40000000000 */
[----:B------:R-:W-:Y:S02]  /*15d0*/  VIADD R0, R17, 0x5f ;  /* 0x0000005f11007836 */ /* 0x000fe40000000000 */
[----:B------:R-:W-:-:S04]  /*15e0*/  IMAD.HI R2, R2, 0x2aaaaaab, RZ ;  /* 0x2aaaaaab02027827 */ /* 0x000fc800078e02ff */
[----:B------:R-:W-:Y:S01]  /*15f0*/  IMAD.HI R0, R0, 0x2aaaaaab, RZ ;  /* 0x2aaaaaab00007827 */ /* 0x000fe200078e02ff */
[----:B------:R-:W-:Y:S01]  /*1600*/  SHF.R.U32.HI R5, RZ, 0x1f, R2 ;  /* 0x0000001fff057819 */ /* 0x000fe20000011602 */
[----:B------:R-:W-:Y:S01]  /*1610*/  UISETP.NE.AND UP0, UPT, UR6, URZ, UPT ;  /* 0x0000003f0600728c */ /* 0x000fe2000bf05270 */
[----:B------:R-:W-:Y:S02]  /*1620*/  R2UR UR6, R73 ;  /* 0x00000000490672ca */ /* 0x000fe400000e0000 */
[----:B------:R-:W-:Y:S02]  /*1630*/  SHF.R.U32.HI R3, RZ, 0x1f, R0 ;  /* 0x0000001fff037819 */ /* 0x000fe40000011600 */
[----:B------:R-:W-:Y:S02]  /*1640*/  LEA.HI.SX32 R2, R2, R5, 0x1c ;  /* 0x0000000502027211 */ /* 0x000fe400078fe2ff */
[----:B------:R-:W-:-:S04]  /*1650*/  LEA.HI.SX32 R3, R0, R3, 0x1c ;  /* 0x0000000300037211 */ /* 0x000fc800078fe2ff */
        /* <DEDUP_REMOVED lines=21> */
.L_x_1219:
[----:B------:R-:W-:-:S11]  /*17b0*/  UISETP.NE.AND UP0, UPT, UR7, 0x1, UPT ;  /* 0x000000010700788c */ /* 0x000fd6000bf05270 */
[----:B------:R-:W-:Y:S02]  /*17c0*/  @UP0 ULDC.64 UR10, c[0x0][0x9e8] ;  /* 0x00027a00000a0ab9 */ /* 0x000fe40000000a00 */
[----:B------:R-:W-:-:S04]  /*17d0*/  UIMAD.WIDE.U32 UR8, UR4, UR10, URZ ;  /* 0x0000000a040872a5 */ /* 0x000fc8000f8e003f */
[----:B------:R-:W-:-:S12]  /*17e0*/  @UP0 USHF.R.U32.HI UR4, URZ, UR11, UR9 ;  /* 0x0000000b3f040299 */ /* 0x000fd80008011609 */
.L_x_1220:
[----:B------:R-:W-:-:S04]  /*17f0*/  UIMAD UR4, UR4, UR7, URZ ;  /* 0x00000007040472a4 */ /* 0x000fc8000f8e023f */
[----:B------:R-:W-:-:S04]  /*1800*/  UISETP.LT.AND UP0, UPT, UR6, UR4, UPT ;  /* 0x000000040600728c */ /* 0x000fc8000bf01270 */
[----:B------:R-:W-:-:S12]  /*1810*/  USEL UR6, UR6, UR4, !UP0 ;  /* 0x0000000406067287 */ /* 0x000fd8000c000000 */
.L_x_1218:
[----:B------:R-:W-:-:S04]  /*1820*/  UIMAD.WIDE UR6, UR6, 0x2aaaaaab, URZ ;  /* 0x2aaaaaab060678a5 */ /* 0x000fc8000f8e023f */
[----:B------:R-:W-:-:S04]  /*1830*/  USHF.R.U32.HI UR4, URZ, 0x1f, UR7 ;  /* 0x0000001f3f047899 */ /* 0x000fc80008011607 */
[----:B------:R-:W-:Y:S02]  /*1840*/  ULEA.HI.SX32 UR7, UR7, UR4, 0x1c ;  /* 0x0000000407077291 */ /* 0x000fe4000f8fe23f */
[----:B------:R-:W-:Y:S02]  /*1850*/  ULOP3.LUT UR4, UR5, 0xff000000, URZ, 0xc0, !UPT ;  /* 0xff00000005047892 */ /* 0x000fe4000f8ec03f */
[----:B------:R-:W-:Y:S02]  /*1860*/  UISETP.LT.AND UP0, UPT, URZ, UR7, UPT ;  /* 0x000000073f00728c */ /* 0x000fe4000bf01270 */
[----:B------:R-:W-:Y:S02]  /*1870*/  ULOP3.LUT UR5, UR5, 0xff0000, URZ, 0xc0, !UPT ;  /* 0x00ff000005057892 */ /* 0x000fe4000f8ec03f */
[----:B------:R-:W-:Y:S02]  /*1880*/  USEL UR9, URZ, UR7, !UP0 ;  /* 0x000000073f097287 */ /* 0x000fe4000c000000 */
[----:B------:R-:W-:-:S04]  /*1890*/  USHF.R.U32.HI UR4, URZ, 0x8, UR4 ;  /* 0x000000083f047899 */ /* 0x000fc80008011604 */
[----:B------:R-:W-:Y:S01]  /*18a0*/  ISETP.GT.AND P0, PT, R72, UR9, PT ;  /* 0x0000000948007c0c */ /* 0x000fe2000bf04270 */
[----:B------:R-:W-:-:S03]  /*18b0*/  ULEA.HI UR5, UR5, UR4, URZ, 0x10 ;  /* 0x0000000405057291 */ /* 0x000fc6000f8f803f */
[----:B------:R-:W-:Y:S01]  /*18c0*/  UMOV UR4, URZ ;  /* 0x0000003f00047c82 */ /* 0x000fe20008000000 */
[----:B------:R-:W-:Y:S02]  /*18d0*/  ULOP3.LUT UR6, UR5, 0xff, URZ, 0xc0, !UPT ;  /* 0x000000ff05067892 */ /* 0x000fe4000f8ec03f */
[----:B------:R-:W-:-:S04]  /*18e0*/  USHF.R.U32.HI UR5, URZ, 0x10, UR5 ;  /* 0x000000103f057899 */ /* 0x000fc80008011605 */
[----:B------:R-:W-:Y:S02]  /*18f0*/  IMAD.U32 R208, RZ, RZ, UR6 ;  /* 0x00000006ffd07e24 */ /* 0x000fe4000f8e00ff */
[----:B------:R-:W-:Y:S01]  /*1900*/  IMAD.U32 R195, RZ, RZ, UR5 ;  /* 0x00000005ffc37e24 */ /* 0x000fe2000f8e00ff */
[----:B------:R-:W-:Y:S06]  /*1910*/  @!P0 BRA `(.L_x_1221) ;  /* 0x00000000009c8947 */ /* 0x000fec0003800000 */
[----:B------:R-:W-:Y:S01]  /*1920*/  R2UR UR5, R195 ;  /* 0x00000000c30572ca */ /* 0x000fe200000e0000 */
[----:B------:R-:W-:-:S12]  /*1930*/  ULDC UR4, c[0x0][0x9f0] ;  /* 0x00027c0000047ab9 */ /* 0x000fd80000000800 */
[----:B------:R-:W-:-:S04]  /*1940*/  UISETP.NE.AND UP0, UPT, UR5, URZ, UPT ;  /* 0x0000003f0500728c */ /* 0x000fc8000bf05270 */
[----:B------:R-:W-:-:S03]  /*1950*/  USEL UR10, UR5, UR4, UP0 ;  /* 0x00000004050a7287 */ /* 0x000fc60008000000 */
[----:B------:R-:W-:-:S03]  /*1960*/  UMOV UR4, URZ ;  /* 0x0000003f00047c82 */ /* 0x000fc60008000000 */
[----:B------:R-:W-:-:S05]  /*1970*/  IMAD.U32 R5, RZ, RZ, UR10 ;  /* 0x0000000aff057e24 */ /* 0x000fca000f8e00ff */
        /* <DEDUP_REMOVED lines=33> */
.L_x_1221:
[----:B------:R-:W-:Y:S01]  /*1b90*/  R2UR UR5, R208 ;  /* 0x00000000d00572ca */ /* 0x000fe200000e0000 */
[----:B------:R-:W-:Y:S01]  /*1ba0*/  IMAD.U32 R3, RZ, RZ, UR4 ;  /* 0x00000004ff037e24 */ /* 0x000fe2000f8e00ff */
[----:B------:R-:W-:Y:S01]  /*1bb0*/  PLOP3.LUT P0, PT, PT, PT, PT, 0x80, 0x0 ;  /* 0x000000000000781c */ /* 0x000fe20003f0f070 */
[----:B------:R-:W-:Y:S01]  /*1bc0*/  IMAD.MOV.U32 R2, RZ, RZ, RZ ;  /* 0x000000ffff027224 */ /* 0x000fe200078e00ff */
        /* <DEDUP_REMOVED lines=9> */
[----:B------:R-:W-:Y:S01]  /*1c60*/  UIMAD UR5, UR5, UR4, UR9 ;  /* 0x00000004050572a4 */ /* 0x000fe2000f8e0209 */
[----:B------:R-:W-:Y:S02]  /*1c70*/  CS2R R126, SRZ ;  /* 0x00000000007e7805 */ /* 0x000fe4000001ff00 */
[----:B------:R-:W-:-:S02]  /*1c80*/  CS2R R20, SRZ ;  /* 0x0000000000147805 */ /* 0x000fc4000001ff00 */
[----:B------:R-:W-:Y:S02]  /*1c90*/  CS2R R124, SRZ ;  /* 0x00000000007c7805 */ /* 0x000fe4000001ff00 */
[----:B------:R-:W-:Y:S02]  /*1ca0*/  CS2R R6, SRZ ;  /* 0x0000000000067805 */ /* 0x000fe4000001ff00 */
[----:B------:R-:W-:Y:S02]  /*1cb0*/  CS2R R94, SRZ ;  /* 0x00000000005e7805 */ /* 0x000fe4000001ff00 */
[----:B------:R-:W-:Y:S01]  /*1cc0*/  VIADDMNMX R72, R3, UR5, R72, PT ;  /* 0x0000000503487c46 */ /* 0x000fe2000b800148 */
[----:B------:R-:W-:Y:S01]  /*1cd0*/  IMAD.U32 R193, RZ, RZ, UR5 ;  /* 0x00000005ffc17e24 */ /* 0x000fe2000f8e00ff */
[----:B------:R-:W-:Y:S02]  /*1ce0*/  CS2R R92, SRZ ;  /* 0x00000000005c7805 */ /* 0x000fe4000001ff00 */
[----:B------:R-:W-:-:S02]  /*1cf0*/  CS2R R90, SRZ ;  /* 0x00000000005a7805 */ /* 0x000fc4000001ff00 */
[----:B------:R-:W-:Y:S02]  /*1d00*/  ISETP.GT.AND P1, PT, R72, UR5, PT ;  /* 0x0000000548007c0c */ /* 0x000fe4000bf24270 */
        /* <DEDUP_REMOVED lines=70> */
.L_x_1223:
[----:B------:R-:W2:Y:S01]  /*2170*/  LDL R2, [R1+0x14] ;  /* 0x0000140001027983 */ /* 0x000ea20000100800 */
[----:B------:R-:W-:-:S13]  /*2180*/  R2UR UR6, R221 ;  /* 0x00000000dd0672ca */ /* 0x000fda00000e0000 */
[----:B------:R-:W-:-:S04]  /*2190*/  ULEA.HI UR4, UR6, UR6, URZ, 0x1 ;  /* 0x0000000606047291 */ /* 0x000fc8000f8f083f */
[----:B------:R-:W-:-:S04]  /*21a0*/  ULOP3.LUT UR4, UR4, 0xfffffffe, URZ, 0xc0, !UPT ;  /* 0xfffffffe04047892 */ /* 0x000fc8000f8ec03f */
[----:B------:R-:W-:-:S06]  /*21b0*/  UIADD3 UR4, UR6, -UR4, URZ ;  /* 0x8000000406047290 */ /* 0x000fcc000fffe03f */
[----:B------:R-:W-:-:S05]  /*21c0*/  IMAD.U32 R0, RZ, RZ, UR4 ;  /* 0x00000004ff007e24 */ /* 0x000fca000f8e00ff */
[----:B------:R-:W-:-:S04]  /*21d0*/  SHF.L.U32 R0, R0, 0x1f, RZ ;  /* 0x0000001f00007819 */ /* 0x000fc800000006ff */
[----:B------:R-:W0:Y:S01]  /*21e0*/  SYNCS.PHASECHK.TRANS64.TRYWAIT P1, [UR60+0x30800], R0 ;  /* 0x03080000ff0075a7 */ /* 0x000e22000802017c */
[----:B--2---:R-:W-:-:S13]  /*21f0*/  R2UR UR5, R2 ;  /* 0x00000000020572ca */ /* 0x004fda00000e0000 */
[----:B------:R-:W-:-:S05]  /*2200*/  IMAD.U32 R2, RZ, RZ, UR5 ;  /* 0x00000005ff027e24 */ /* 0x000fca000f8e00ff */
[----:B------:R-:W-:Y:S01]  /*2210*/  ISETP.NE.AND P0, PT, R2, 0x3, PT ;  /* 0x000000030200780c */ /* 0x000fe20003f05270 */
[----:B0-----:R-:W-:-:S12]  /*2220*/  @!P1 BRA `(.L_x_1224) ;  /* 0x0000016400c49947 */ /* 0x001fd80003800000 */
.L_x_1420:
[----:B------:R-:W-:Y:S05]  /*2230*/  @!P0 BRA `(.L_x_1225) ;  /* 0x0000000000048947 */ /* 0x000fea0003800000 */
[----:B------:R-:W-:Y:S01]  /*2240*/  BPT.TRAP 0x1 ;  /* 0x000000040000795c */ /* 0x000fe20000300000 */
.L_x_1225:
[----:B0-----:R-:W-:Y:S02]  /*2250*/  IMAD.U32 R3, RZ, RZ, UR39 ;  /* 0x00000027ff037e24 */ /* 0x001fe4000f8e00ff */
[----:B------:R-:W-:-:S03]  /*2260*/  IMAD.U32 R0, RZ, RZ, UR38 ;  /* 0x00000026ff007e24 */ /* 0x000fc6000f8e00ff */
[----:B------:R-:W-:Y:S02]  /*2270*/  LEA R3, R3, UR60, 0x3 ;  /* 0x0000003c03037c11 */ /* 0x000fe4000f8e18ff */
[----:B------:R-:W-:-:S04]  /*2280*/  SHF.L.U32 R0, R0, 0x1f, RZ ;  /* 0x0000001f00007819 */ /* 0x000fc800000006ff */
[----:B------:R0:W1:Y:S01]  /*2290*/  SYNCS.PHASECHK.TRANS64.TRYWAIT P1, [R3+URZ+0x30830], R0 ;  /* 0x03083000030075a7 */ /* 0x000062000802017f */
[----:B------:R-:W-:Y:S05]  /*22a0*/  @!P0 BRA `(.L_x_1226) ;  /* 0x0000000000048947 */ /* 0x000fea0003800000 */
[----:B------:R-:W-:Y:S01]  /*22b0*/  BPT.TRAP 0x1 ;  /* 0x000000040000795c */ /* 0x000fe20000300000 */
.L_x_1226:
[----:B-1----:R-:W-:Y:S05]  /*22c0*/  @P1 BRA `(.L_x_1227) ;  /* 0x0000000000081947 */ /* 0x002fea0003800000 */
[----:B------:R-:W1:Y:S02]  /*22d0*/  SYNCS.PHASECHK.TRANS64.TRYWAIT P1, [R3+URZ+0x30830], R0 ;  /* 0x03083000030075a7 */ /* 0x000e64000802017f */
[----:B-1----:R-:W-:Y:S05]  /*22e0*/  @!P1 BRA `(.L_x_1228) ;  /* 0x0000016400ac9947 */ /* 0x002fea0003800000 */
.L_x_1227:
[----:B------:R-:W-:Y:S05]  /*22f0*/  WARPSYNC.ALL ;  /* 0x0000000000007948 */ /* 0x000fea0003800000 */
[----:B------:R-:W-:Y:S01]  /*2300*/  UIADD3 UR4, UR60, 0x1e400, URZ ;  /* 0x0001e4003c047890 */ /* 0x000fe2000fffe03f */
[----:B------:R-:W-:Y:S01]  /*2310*/  WARPGROUP.ARRIVE ;  /* 0x00000000000079c5 */ /* 0x000fe20000000000 */
[----:B------:R-:W-:Y:S01]  /*2320*/  UMOV UR9, 0x40000040 ;  /* 0x4000004000097882 */ /* 0x000fe20000000000 */
[----:B------:R-:W-:Y:S01]  /*2330*/  UMOV UR11, 0x40000040 ;  /* 0x40000040000b7882 */ /* 0x000fe20000000000 */
[----:B------:R-:W-:Y:S01]  /*2340*/  USHF.R.U32.HI UR4, URZ, 0x4, UR4 ;  /* 0x000000043f047899 */ /* 0x000fe20008011604 */
[----:B------:R-:W-:Y:S01]  /*2350*/  IMAD.U32 R7, RZ, RZ, UR9 ;  /* 0x00000009ff077e24 */ /* 0x000fe2000f8e00ff */
[----:B------:R-:W-:Y:S01]  /*2360*/  UMOV UR57, 0x40000040 ;  /* 0x4000004000397882 */ /* 0x000fe20000000000 */
[----:B------:R-:W-:Y:S01]  /*2370*/  UMOV UR59, 0x40000040 ;  /* 0x40000040003b7882 */ /* 0x000fe20000000000 */
[----:B------:R-:W-:Y:S01]  /*2380*/  ULOP3.LUT UR4, UR4, 0x3fff, URZ, 0xc0, !UPT ;  /* 0x00003fff04047892 */ /* 0x000fe2000f8ec03f */
[----:B------:R-:W-:Y:S01]  /*2390*/  UMOV UR53, 0x40000040 ;  /* 0x4000004000357882 */ /* 0x000fe20000000000 */
[----:B------:R-:W-:-:S02]  /*23a0*/  UMOV UR55, 0x40000040 ;  /* 0x4000004000377882 */ /* 0x000fc40000000000 */
[----:B------:R-:W-:Y:S02]  /*23b0*/  ULOP3.LUT UR5, UR4, 0x10000, URZ, 0xfc, !UPT ;  /* 0x0001000004057892 */ /* 0x000fe4000f8efc3f */
[----:B------:R-:W-:Y:S01]  /*23c0*/  ULOP3.LUT UR4, UR40, 0x10000, URZ, 0xfc, !UPT ;  /* 0x0001000028047892 */ /* 0x000fe2000f8efc3f */
[----:B------:R-:W-:Y:S01]  /*23d0*/  UMOV UR13, 0x40000040 ;  /* 0x40000040000d7882 */ /* 0x000fe20000000000 */
[----:B------:R-:W-:Y:S02]  /*23e0*/  UMOV UR15, 0x40000040 ;  /* 0x40000040000f7882 */ /* 0x000fe40000000000 */
[----:B------:R-:W-:Y:S01]  /*23f0*/  IMAD.U32 R9, RZ, RZ, UR5 ;  /* 0x00000005ff097e24 */ /* 0x000fe2000f8e00ff */
[----:B------:R-:W-:Y:S02]  /*2400*/  UIMAD UR5, UR39, 0x900, UR5 ;  /* 0x00000900270578a4 */ /* 0x000fe4000f8e0205 */
[----:B------:R-:W-:Y:S01]  /*2410*/  UMOV UR8, UR4 ;  /* 0x0000000400087c82 */ /* 0x000fe20008000000 */
[----:B------:R-:W-:Y:S01]  /*2420*/  UIADD3 UR56, UR4, 0x2, URZ ;  /* 0x0000000204387890 */ /* 0x000fe2000fffe03f */
[----:B------:R-:W-:Y:S01]  /*2430*/  IMAD.U32 R6, RZ, RZ, UR8 ;  /* 0x00000008ff067e24 */ /* 0x000fe2000f8e00ff */
[----:B------:R-:W-:-:S02]  /*2440*/  UIADD3 UR58, UR5, 0x2, URZ ;  /* 0x00000002053a7890 */ /* 0x000fc4000fffe03f */
[----:B------:R-:W-:Y:S01]  /*2450*/  UMOV UR10, UR5 ;  /* 0x00000005000a7c82 */ /* 0x000fe20008000000 */
[----:B------:R-:W-:Y:S01]  /*2460*/  UIADD3 UR52, UR4, 0x4, URZ ;  /* 0x0000000404347890 */ /* 0x000fe2000fffe03f */
[----:B------:R-:W-:Y:S01]  /*2470*/  HGMMA.64x96x16.F32.BF16 R24, gdesc[UR8], RZ, !UPT, gsb0 ;  /* 0x01600000081879f0 */ /* 0x000fe2000c0018ff */
[----:B------:R-:W-:Y:S02]  /*2480*/  UIADD3 UR54, UR5, 0x4, URZ ;  /* 0x0000000405367890 */ /* 0x000fe4000fffe03f */
[----:B------:R-:W-:Y:S02]  /*2490*/  UIADD3 UR8, UR4, 0x6, URZ ;  /* 0x0000000604087890 */ /* 0x000fe4000fffe03f */
[----:B------:R-:W-:Y:S01]  /*24a0*/  UIADD3 UR10, UR5, 0x6, URZ ;  /* 0x00000006050a7890 */ /* 0x000fe2000fffe03f */
[----:B------:R-:W-:Y:S01]  /*24b0*/  UMOV UR9, 0x40000040 ;  /* 0x4000004000097882 */ /* 0x000fe20000000000 */
[----:B------:R-:W-:Y:S01]  /*24c0*/  UMOV UR11, 0x40000040 ;  /* 0x40000040000b7882 */ /* 0x000fe20000000000 */
[----:B------:R-:W-:-:S02]  /*24d0*/  UIADD3 UR12, UR4, 0x400, URZ ;  /* 0x00000400040c7890 */ /* 0x000fc4000fffe03f */
[----:B------:R-:W-:Y:S02]  /*24e0*/  UIADD3 UR14, UR5, 0x300, URZ ;  /* 0x00000300050e7890 */ /* 0x000fe4000fffe03f */
        /* <DEDUP_REMOVED lines=64> */
.L_x_1229:
[----:B------:R-:W-:Y:S01]  /*28f0*/  R2UR UR4, R22 ;  /* 0x00000000160472ca */ /* 0x000fe200000e0000 */
[----:B------:R-:W2:Y:S01]  /*2900*/  S2UR UR6, SR_CgaCtaId ;  /* 0x00000000000679c3 */ /* 0x000ea20000008800 */
[----:B------:R-:W-:Y:S01]  /*2910*/  R2UR UR5, R23 ;  /* 0x00000000170572ca */ /* 0x000fe200000e0000 */
[----:B------:R-:W-:Y:S01]  /*2920*/  UISETP.NE.AND UP0, UPT, UR61, URZ, UPT ;  /* 0x0000003f3d00728c */ /* 0x000fe2000bf05270 */
[----:B------:R-:W-:Y:S01]  /*2930*/  ULDC UR14, c[0x0][0x9dc] ;  /* 0x00027700000e7ab9 */ /* 0x000fe20000000800 */
[----:B------:R-:W-:-:S08]  /*2940*/  ULDC UR10, c[0x0][0x9e0] ;  /* 0x00027800000a7ab9 */ /* 0x000fd00000000800 */
[----:B------:R-:W-:Y:S01]  /*2950*/  UISETP.NE.AND UP1, UPT, UR4, URZ, UPT ;  /* 0x0000003f0400728c */ /* 0x000fe2000bf25270 */
[----:B------:R-:W-:Y:S01]  /*2960*/  R2UR UR4, R3 ;  /* 0x00000000030472ca */ /* 0x000fe200000e0000 */
[----:B01----:R-:W-:-:S04]  /*2970*/  VIADD R0, R192, UR5 ;  /* 0x00000005c0007c36 */ /* 0x003fc80008000000 */
[----:B------:R-:W-:Y:S01]  /*2980*/  PLOP3.LUT P1, PT, PT, PT, UP1, 0x80, 0x0 ;  /* 0x000000000000781c */ /* 0x000fe20003f2f018 */
[----:B------:R-:W-:Y:S01]  /*2990*/  IMAD.MOV.U32 R2, RZ, RZ, R0 ;  /* 0x000000ffff027224 */ /* 0x000fe200078e0000 */
[----:B------:R-:W-:-:S03]  /*29a0*/  PLOP3.LUT P2, PT, PT, PT, UP1, 0x80, 0x0 ;  /* 0x000000000000781c */ /* 0x000fc60003f4f018 */
[----:B------:R-:W-:-:S03]  /*29b0*/  @UP1 ULDC UR5, c[0x0][0x44c] ;  /* 0x0001130000051ab9 */ /* 0x000fc60000000800 */
[----:B------:R-:W-:-:S04]  /*29c0*/  UIADD3 UR4, UR4, 0x30840, URZ ;  /* 0x0003084004047890 */ /* 0x000fc8000fffe03f */
[----:B--2---:R-:W-:Y:S01]  /*29d0*/  UPRMT UR4, UR6, 0x654, UR4 ;  /* 0x0000065406047896 */ /* 0x004fe20008000004 */
[----:B------:R-:W-:Y:S01]  /*29e0*/  @P1 IMAD.HI.U32 R3, R0, UR5, RZ ;  /* 0x0000000500031c27 */ /* 0x000fe2000f8e00ff */
[----:B------:R-:W-:Y:S01]  /*29f0*/  @UP1 ULDC UR5, c[0x0][0x450] ;  /* 0x0001140000051ab9 */ /* 0x000fe20000000800 */
[----:B------:R-:W-:Y:S02]  /*2a00*/  PLOP3.LUT P1, PT, PT, PT, UP0, 0x40, 0x0 ;  /* 0x000000000000781c */ /* 0x000fe40003f2e808 */
[C---:B------:R-:W-:Y:S01]  /*2a10*/  IMAD R0, R72.reuse, -0x60, R17 ;  /* 0xffffffa048007824 */ /* 0x040fe200078e0211 */
[----:B------:R-:W-:Y:S01]  /*2a20*/  @P2 SHF.R.U32.HI R2, RZ, UR5, R3 ;  /* 0x00000005ff022c19 */ /* 0x000fe20008011603 */
[----:B------:R-:W-:Y:S02]  /*2a30*/  IMAD.MOV.U32 R3, RZ, RZ, -0x60 ;  /* 0xffffffa0ff037424 */ /* 0x000fe400078e00ff */
[----:B------:R-:W-:Y:S01]  /*2a40*/  SYNCS.ARRIVE.TRANS64.RED.A1T0 RZ, [UR4], RZ ;  /* 0x000000ffffff79a7 */ /* 0x000fe20008100404 */
[----:B------:R-:W-:Y:S01]  /*2a50*/  ULOP3.LUT UR4, URZ, UR14, URZ, 0x33, !UPT ;  /* 0x0000000e3f047292 */ /* 0x000fe2000f8e333f */
[----:B------:R-:W0:Y:S01]  /*2a60*/  SHFL.IDX PT, R5, R2, RZ, 0x1c1f ;  /* 0x001c1fff02057589 */ /* 0x000e2200000e0000 */
[----:B------:R-:W-:Y:S01]  /*2a70*/  IMAD R4, R72, R3, 0x61 ;  /* 0x0000006148047424 */ /* 0x000fe200078e0203 */
[----:B------:R-:W-:-:S03]  /*2a80*/  IADD3 R8, -R19, 0x60, R0 ;  /* 0x0000006013087810 */ /* 0x000fc60007ffe100 */
[----:B------:R-:W-:Y:S01]  /*2a90*/  VIADD R12, R4, 0xffffffff ;  /* 0xffffffff040c7836 */ /* 0x000fe20000000000 */
[----:B------:R-:W-:-:S03]  /*2aa0*/  IADD3 R3, R17, R4, -R19 ;  /* 0x0000000411037210 */ /* 0x000fc60007ffe813 */
[----:B------:R-:W-:Y:S02]  /*2ab0*/  IMAD.IADD R14, R12, 0x1, -R19 ;  /* 0x000000010c0e7824 */ /* 0x000fe400078e0a13 */
[----:B------:R-:W-:-:S04]  /*2ac0*/  IMAD.IADD R3, R3, 0x1, -R18 ;  /* 0x0000000103037824 */ /* 0x000fc800078e0a12 */
[C---:B------:R-:W-:Y:S02]  /*2ad0*/  VIADD R11, R3.reuse, UR10 ;  /* 0x0000000a030b7c36 */ /* 0x040fe40008000000 */
[----:B------:R-:W-:-:S03]  /*2ae0*/  VIADD R10, R3, UR4 ;  /* 0x00000004030a7c36 */ /* 0x000fc60008000000 */
[----:B0-----:R-:W-:Y:S01]  /*2af0*/  VIADDMNMX R0, R5, R11, R8, PT ;  /* 0x0000000b05007246 */ /* 0x001fe20003800108 */
[----:B------:R-:W-:Y:S01]  /*2b00*/  IMAD.IADD R3, R10, 0x1, R5 ;  /* 0x000000010a037824 */ /* 0x000fe200078e0205 */
[----:B------:R-:W-:Y:S06]  /*2b10*/  @P1 BRA `(.L_x_1230) ;  /* 0x00000000005c1947 */ /* 0x000fec0003800000 */
[----:B------:R-:W-:Y:S01]  /*2b20*/  IADD3 R5, -R18, R17, R5 ;  /* 0x0000001112057210 */ /* 0x000fe20007ffe105 */
        /* <DEDUP_REMOVED lines=12> */
.L_x_1232:
[----:B------:R-:W-:Y:S02]  /*2bf0*/  ULDC UR4, c[0x0][0x9e4] ;  /* 0x0002790000047ab9 */ /* 0x000fe40000000800 */
[----:B------:R-:W-:-:S05]  /*2c00*/  IMAD.U32 R13, RZ, RZ, UR4 ;  /* 0x00000004ff0d7e24 */ /* 0x000fca000f8e00ff */
[----:B------:R-:W-:-:S13]  /*2c10*/  ISETP.NE.AND P1, PT, R13, 0x1, PT ;  /* 0x000000010d00780c */ /* 0x000fda0003f25270 */
[----:B------:R-:W0:Y:S02]  /*2c20*/  @P1 LDC.64 R20, c[0x0][0x9e8] ;  /* 0x00027a00ff141b82 */ /* 0x000e240000000a00 */
[----:B0-----:R-:W-:-:S05]  /*2c30*/  @P1 IMAD.HI.U32 R4, R5, R20, RZ ;  /* 0x0000001405041227 */ /* 0x001fca00078e00ff */
[----:B------:R-:W-:-:S07]  /*2c40*/  @P1 SHF.R.U32.HI R5, RZ, R21, R4 ;  /* 0x00000015ff051219 */ /* 0x000fce0000011604 */
.L_x_1233:
[----:B------:R-:W-:Y:S05]  /*2c50*/  BSYNC B0 ;  /* 0x0000000000007941 */ /* 0x000fea0003800000 */
.L_x_1231:
[----:B------:R-:W-:-:S05]  /*2c60*/  IMAD R5, R5, R13, R14 ;  /* 0x0000000d05057224 */ /* 0x000fca00078e020e */
[----:B------:R-:W-:Y:S02]  /*2c70*/  VIADDMNMX R0, R5, R13, R0, PT ;  /* 0x0000000d05007246 */ /* 0x000fe40003800100 */
[----:B------:R-:W-:-:S07]  /*2c80*/  VIMNMX R3, R3, R5, !PT ;  /* 0x0000000503037248 */ /* 0x000fce0007fe0100 */
.L_x_1230:
[C---:B------:R-:W-:Y:S01]  /*2c90*/  ISETP.GE.AND P2, PT, R12.reuse, 0x9, PT ;  /* 0x000000090c00780c */ /* 0x040fe20003f46270 */
[----:B------:R-:W0:Y:S01]  /*2ca0*/  SHFL.IDX PT, R5, R2, 0x1, 0x1c1f ;  /* 0x003c1f0002057f89 */ /* 0x000e2200000e0000 */
[----:B------:R-:W-:Y:S01]  /*2cb0*/  ISETP.GE.AND P1, PT, R12, 0x2, PT ;  /* 0x000000020c00780c */ /* 0x000fe20003f26270 */
[----:B------:R-:W-:Y:S01]  /*2cc0*/  UISETP.NE.AND UP0, UPT, UR61, URZ, UPT ;  /* 0x0000003f3d00728c */ /* 0x000fe2000bf05270 */
[C---:B------:R-:W-:Y:S02]  /*2cd0*/  ISETP.GT.AND P3, PT, R3.reuse, 0x8, !P2 ;  /* 0x000000080300780c */ /* 0x040fe40005764270 */
[----:B------:R-:W-:Y:S02]  /*2ce0*/  ISETP.GT.AND P4, PT, R3, 0x1, !P1 ;  /* 0x000000010300780c */ /* 0x000fe40004f84270 */
[----:B------:R-:W-:Y:S02]  /*2cf0*/  ISETP.LT.OR P3, PT, R0, 0x9, P3 ;  /* 0x000000090000780c */ /* 0x000fe40001f61670 */
[----:B------:R-:W-:-:S02]  /*2d00*/  ISETP.GE.AND P5, PT, R12, 0x11, PT ;  /* 0x000000110c00780c */ /* 0x000fc40003fa6270 */
[----:B------:R-:W-:Y:S02]  /*2d10*/  FSEL R15, R28, -INF , !P3 ;  /* 0xff8000001c0f7808 */ /* 0x000fe40005800000 */
[----:B------:R-:W-:Y:S02]  /*2d20*/  ISETP.LT.OR P4, PT, R0, 0x2, P4 ;  /* 0x000000020000780c */ /* 0x000fe40002781670 */
[----:B------:R-:W-:Y:S02]  /*2d30*/  ISETP.GT.AND P3, PT, R3, 0x10, !P5 ;  /* 0x000000100300780c */ /* 0x000fe40006f64270 */
[----:B------:R-:W-:Y:S02]  /*2d40*/  ISETP.GE.AND P6, PT, R12, 0xa, PT ;  /* 0x0000000a0c00780c */ /* 0x000fe40003fc6270 */
[----:B------:R-:W-:Y:S02]  /*2d50*/  FSEL R25, R25, -INF , !P4 ;  /* 0xff80000019197808 */ /* 0x000fe40006000000 */
[----:B------:R-:W-:-:S02]  /*2d60*/  P2R R75, PR, RZ, 0x20 ;  /* 0x00000020ff4b7803 */ /* 0x000fc40000000000 */
[----:B------:R-:W-:Y:S02]  /*2d70*/  ISETP.LT.OR P3, PT, R0, 0x11, P3 ;  /* 0x000000110000780c */ /* 0x000fe40001f61670 */
[C---:B------:R-:W-:Y:S02]  /*2d80*/  ISETP.GT.AND P4, PT, R3.reuse, 0x9, !P6 ;  /* 0x000000090300780c */ /* 0x040fe40007784270 */
        /* <DEDUP_REMOVED lines=28> */
[C---:B------:R-:W-:Y:S02]  /*2f50*/  ISETP.GT.AND P3, PT, R3.reuse, 0x28, !P4 ;  /* 0x000000280300780c */ /* 0x040fe40006764270 */
        /* <DEDUP_REMOVED lines=51> */
[----:B------:R-:W-:-:S04]  /*3290*/  ISETP.GT.AND P4, PT, R3, 0x50, !P3 ;  /* 0x000000500300780c */ /* 0x000fc80005f84270 */
        /* <DEDUP_REMOVED lines=19> */
[----:B0-----:R-:W-:Y:S01]  /*33d0*/  VIADDMNMX R0, R5, R11, R8, PT ;  /* 0x0000000b05007246 */ /* 0x001fe20003800108 */
[----:B------:R-:W-:Y:S01]  /*33e0*/  IMAD.IADD R8, R10, 0x1, R5 ;  /* 0x000000010a087824 */ /* 0x000fe200078e0205 */
[----:B------:R-:W-:Y:S02]  /*33f0*/  FSEL R69, R69, -INF , !P6 ;  /* 0xff80000045457808 */ /* 0x000fe40007000000 */
[----:B------:R-:W-:-:S13]  /*3400*/  PLOP3.LUT P6, PT, PT, PT, UP0, 0x40, 0x0 ;  /* 0x000000000000781c */ /* 0x000fda0003fce808 */
[----:B------:R-:W-:Y:S05]  /*3410*/  @P6 BRA `(.L_x_1234) ;  /* 0x00000000005c6947 */ /* 0x000fea0003800000 */
        /* <DEDUP_REMOVED lines=13> */
.L_x_1236:
[----:B------:R-:W-:Y:S02]  /*34f0*/  ULDC UR4, c[0x0][0x9e4] ;  /* 0x0002790000047ab9 */ /* 0x000fe40000000800 */
[----:B------:R-:W-:-:S05]  /*3500*/  IMAD.U32 R4, RZ, RZ, UR4 ;  /* 0x00000004ff047e24 */ /* 0x000fca000f8e00ff */
[----:B------:R-:W-:-:S13]  /*3510*/  ISETP.NE.AND P6, PT, R4, 0x1, PT ;  /* 0x000000010400780c */ /* 0x000fda0003fc5270 */
[----:B------:R-:W0:Y:S02]  /*3520*/  @P6 LDC.64 R2, c[0x0][0x9e8] ;  /* 0x00027a00ff026b82 */ /* 0x000e240000000a00 */
[----:B0-----:R-:W-:-:S05]  /*3530*/  @P6 IMAD.HI.U32 R2, R5, R2, RZ ;  /* 0x0000000205026227 */ /* 0x001fca00078e00ff */
[----:B------:R-:W-:-:S07]  /*3540*/  @P6 SHF.R.U32.HI R5, RZ, R3, R2 ;  /* 0x00000003ff056219 */ /* 0x000fce0000011602 */
.L_x_1237:
[----:B------:R-:W-:Y:S05]  /*3550*/  BSYNC B0 ;  /* 0x0000000000007941 */ /* 0x000fea0003800000 */
.L_x_1235:
[----:B------:R-:W-:-:S05]  /*3560*/  IMAD R5, R5, R4, R14 ;  /* 0x0000000405057224 */ /* 0x000fca00078e020e */
[----:B------:R-:W-:Y:S02]  /*3570*/  VIADDMNMX R0, R5, R4, R0, PT ;  /* 0x0000000405007246 */ /* 0x000fe40003800100 */
[----:B------:R-:W-:-:S07]  /*3580*/  VIMNMX R8, R8, R5, !PT ;  /* 0x0000000508087248 */ /* 0x000fce0007fe0100 */
.L_x_1234:
[C---:B------:R-:W-:Y:S01]  /*3590*/  ISETP.GT.AND P1, PT, R8.reuse, 0x1, !P1 ;  /* 0x000000010800780c */ /* 0x040fe20004f24270 */
[----:B------:R-:W-:Y:S01]  /*35a0*/  ULDC UR6, c[0x0][0x988] ;  /* 0x0002620000067ab9 */ /* 0x000fe20000000800 */
[----:B------:R-:W-:Y:S01]  /*35b0*/  ISETP.GT.AND P2, PT, R8, 0x8, !P2 ;  /* 0x000000080800780c */ /* 0x000fe20005744270 */
[----:B------:R-:W-:Y:S01]  /*35c0*/  UISETP.NE.AND UP0, UPT, UR61, URZ, UPT ;  /* 0x0000003f3d00728c */ /* 0x000fe2000bf05270 */
        /* <DEDUP_REMOVED lines=8> */
[----:B------:R-:W-:Y:S02]  /*3650*/  FMNMX.FTZ R2, R13, R25, !PT ;  /* 0x000000190d027209 */ /* 0x000fe40007810000 */
[----:B------:R-:W-:-:S02]  /*3660*/  FSEL R31, R31, -INF , !P1 ;  /* 0xff8000001f1f7808 */ /* 0x000fc40004800000 */
[----:B------:R-:W-:Y:S02]  /*3670*/  ISETP.NE.AND P1, PT, R75, RZ, PT ;  /* 0x000000ff4b00720c */ /* 0x000fe40003f25270 */
[----:B------:R-:W-:Y:S02]  /*3680*/  ISETP.NE.AND P6, PT, R32, RZ, PT ;  /* 0x000000ff2000720c */ /* 0x000fe40003fc5270 */
        /* <DEDUP_REMOVED lines=11> */
[----:B------:R-:W-:Y:S02]  /*3740*/  FMNMX.FTZ R2, R36, R3, !PT ;  /* 0x0000000324027209 */ /* 0x000fe40007810000 */
        /* <DEDUP_REMOVED lines=41> */
[----:B------:R-:W-:Y:S01]  /*39e0*/  ISETP.NE.AND P2, PT, R85, RZ, PT ;  /* 0x000000ff5500720c */ /* 0x000fe20003f45270 */
[----:B------:R-:W0:Y:S01]  /*39f0*/  SHFL.BFLY PT, R3, R2, 0x2, 0x1f ;  /* 0x0c401f0002037f89 */ /* 0x000e2200000e0000 */
[----:B------:R-:W-:Y:S02]  /*3a00*/  ISETP.LT.OR P1, PT, R0, 0x31, P1 ;  /* 0x000000310000780c */ /* 0x000fe40000f21670 */
[----:B------:R-:W-:Y:S02]  /*3a10*/  ISETP.NE.AND P6, PT, R20, RZ, PT ;  /* 0x000000ff1400720c */ /* 0x000fe40003fc5270 */
[----:B------:R-:W-:Y:S02]  /*3a20*/  FSEL R50, R50, -INF , !P1 ;  /* 0xff80000032327808 */ /* 0x000fe40004800000 */
[----:B------:R-:W-:-:S02]  /*3a30*/  ISETP.NE.AND P1, PT, R82, RZ, PT ;  /* 0x000000ff5200720c */ /* 0x000fc40003f25270 */
[C---:B------:R-:W-:Y:S02]  /*3a40*/  ISETP.GT.AND P3, PT, R8.reuse, 0x50, !P3 ;  /* 0x000000500800780c */ /* 0x040fe40005f64270 */
[C---:B------:R-:W-:Y:S02]  /*3a50*/  ISETP.GT.AND P1, PT, R8.reuse, 0x31, !P1 ;  /* 0x000000310800780c */ /* 0x040fe40004f24270 */
[----:B------:R-:W-:Y:S02]  /*3a60*/  ISETP.GT.AND P4, PT, R8, 0x51, !P4 ;  /* 0x000000510800780c */ /* 0x000fe40006784270 */
[C---:B------:R-:W-:Y:S02]  /*3a70*/  ISETP.LT.OR P1, PT, R0.reuse, 0x32, P1 ;  /* 0x000000320000780c */ /* 0x040fe40000f21670 */
[----:B------:R-:W-:Y:S02]  /*3a80*/  ISETP.LT.OR P3, PT, R0, 0x51, P3 ;  /* 0x000000510000780c */ /* 0x000fe40001f61670 */
[----:B------:R-:W-:-:S02]  /*3a90*/  FSEL R51, R51, -INF , !P1 ;  /* 0xff80000033337808 */ /* 0x000fc40004800000 */
[----:B------:R-:W-:Y:S02]  /*3aa0*/  ISETP.NE.AND P1, PT, R83, RZ, PT ;  /* 0x000000ff5300720c */ /* 0x000fe40003f25270 */
[C---:B------:R-:W-:Y:S02]  /*3ab0*/  ISETP.GT.AND P5, PT, R8.reuse, 0x58, !P5 ;  /* 0x000000580800780c */ /* 0x040fe40006fa4270 */
[----:B------:R-:W-:Y:S02]  /*3ac0*/  ISETP.GT.AND P1, PT, R8, 0x38, !P1 ;  /* 0x000000380800780c */ /* 0x000fe40004f24270 */
[----:B0-----:R-:W-:Y:S02]  /*3ad0*/  FMNMX.FTZ R5, R2, R3, !PT ;  /* 0x0000000302057209 */ /* 0x001fe40007810000 */
[C---:B------:R-:W-:Y:S02]  /*3ae0*/  ISETP.LT.OR P1, PT, R0.reuse, 0x39, P1 ;  /* 0x000000390000780c */ /* 0x040fe40000f21670 */
[----:B------:R-:W-:Y:S01]  /*3af0*/  ISETP.LT.OR P4, PT, R0, 0x52, P4 ;  /* 0x000000520000780c */ /* 0x000fe20002781670 */
[----:B------:R-:W0:Y:S01]  /*3b00*/  SHFL.BFLY PT, R4, R5, 0x1, 0x1f ;  /* 0x0c201f0005047f89 */ /* 0x000e2200000e0000 */
[----:B------:R-:W-:-:S02]  /*3b10*/  FSEL R54, R54, -INF , !P1 ;  /* 0xff80000036367808 */ /* 0x000fc40004800000 */
[----:B------:R-:W-:Y:S02]  /*3b20*/  ISETP.NE.AND P1, PT, R84, RZ, PT ;  /* 0x000000ff5400720c */ /* 0x000fe40003f25270 */
[----:B------:R-:W-:Y:S02]  /*3b30*/  FSEL R66, R66, -INF , !P3 ;  /* 0xff80000042427808 */ /* 0x000fe40005800000 */
[----:B------:R-:W-:Y:S02]  /*3b40*/  ISETP.GT.AND P1, PT, R8, 0x39, !P1 ;  /* 0x000000390800780c */ /* 0x000fe40004f24270 */
[C---:B------:R-:W-:Y:S02]  /*3b50*/  ISETP.LT.OR P5, PT, R0.reuse, 0x59, P5 ;  /* 0x000000590000780c */ /* 0x040fe40002fa1670 */
[----:B------:R-:W-:Y:S02]  /*3b60*/  ISETP.LT.OR P1, PT, R0, 0x3a, P1 ;  /* 0x0000003a0000780c */ /* 0x000fe40000f21670 */
[----:B------:R-:W-:-:S02]  /*3b70*/  FSEL R67, R67, -INF , !P4 ;  /* 0xff80000043437808 */ /* 0x000fc40006000000 */
[----:B------:R-:W-:Y:S02]  /*3b80*/  FSEL R55, R55, -INF , !P1 ;  /* 0xff80000037377808 */ /* 0x000fe40004800000 */
[----:B------:R-:W-:Y:S02]  /*3b90*/  ISETP.GT.AND P1, PT, R8, 0x40, !P2 ;  /* 0x000000400800780c */ /* 0x000fe40005724270 */
[----:B------:R-:W-:Y:S02]  /*3ba0*/  ISETP.NE.AND P2, PT, R88, RZ, PT ;  /* 0x000000ff5800720c */ /* 0x000fe40003f45270 */
[----:B------:R-:W-:Y:S02]  /*3bb0*/  ISETP.LT.OR P1, PT, R0, 0x41, P1 ;  /* 0x000000410000780c */ /* 0x000fe40000f21670 */
[----:B------:R-:W-:Y:S02]  /*3bc0*/  ISETP.GT.AND P2, PT, R8, 0x49, !P2 ;  /* 0x000000490800780c */ /* 0x000fe40005744270 */
[----:B------:R-:W-:-:S02]  /*3bd0*/  FSEL R58, R58, -INF , !P1 ;  /* 0xff8000003a3a7808 */ /* 0x000fc40004800000 */
[----:B------:R-:W-:Y:S02]  /*3be0*/  ISETP.GT.AND P1, PT, R8, RZ, !P6 ;  /* 0x000000ff0800720c */ /* 0x000fe40007724270 */
[----:B0-----:R-:W-:Y:S02]  /*3bf0*/  FMNMX.FTZ R4, R5, R4, !PT ;  /* 0x0000000405047209 */ /* 0x001fe40007810000 */
[----:B------:R-:W-:Y:S02]  /*3c00*/  ISETP.LT.OR P1, PT, R0, 0x1, P1 ;  /* 0x000000010000780c */ /* 0x000fe40000f21670 */
[----:B------:R-:W-:Y:S01]  /*3c10*/  ISETP.NE.AND P6, PT, R86, RZ, PT ;  /* 0x000000ff5600720c */ /* 0x000fe20003fc5270 */
[----:B------:R-:W-:Y:S01]  /*3c20*/  FMUL.FTZ R3, R4, UR6 ;  /* 0x0000000604037c20 */ /* 0x000fe20008410000 */
[----:B------:R-:W-:Y:S02]  /*3c30*/  FSEL R26, R26, -INF , !P1 ;  /* 0xff8000001a1a7808 */ /* 0x000fe40004800000 */
[----:B------:R-:W-:-:S02]  /*3c40*/  FSETP.NEU.FTZ.AND P1, PT, R4, -INF , PT ;  /* 0xff8000000400780b */ /* 0x000fc40003f3d000 */
[----:B------:R-:W-:Y:S02]  /*3c50*/  ISETP.LT.OR P2, PT, R0, 0x4a, P2 ;  /* 0x0000004a0000780c */ /* 0x000fe40001741670 */
[----:B------:R-:W-:Y:S02]  /*3c60*/  FSEL R10, R3, RZ, P1 ;  /* 0x000000ff030a7208 */ /* 0x000fe40000800000 */
[----:B------:R-:W-:Y:S02]  /*3c70*/  FMNMX.FTZ R3, R26, R27, !PT ;  /* 0x0000001b1a037209 */ /* 0x000fe40007810000 */
[----:B------:R-:W-:Y:S01]  /*3c80*/  ISETP.GT.AND P1, PT, R8, 0x41, !P6 ;  /* 0x000000410800780c */ /* 0x000fe20007724270 */
[--C-:B------:R-:W-:Y:S01]  /*3c90*/  FFMA.FTZ R188, R13, UR6, -R10.reuse ;  /* 0x000000060dbc7c23 */ /* 0x100fe2000801080a */
[----:B------:R-:W-:Y:S01]  /*3ca0*/  FMNMX.FTZ R2, R30, R3, !PT ;  /* 0x000000031e027209 */ /* 0x000fe20007810000 */
[--C-:B------:R-:W-:Y:S01]  /*3cb0*/  FFMA.FTZ R5, R25, UR6, -R10.reuse ;  /* 0x0000000619057c23 */ /* 0x100fe2000801080a */
[----:B------:R-:W-:Y:S01]  /*3cc0*/  ISETP.LT.OR P1, PT, R0, 0x42, P1 ;  /* 0x000000420000780c */ /* 0x000fe20000f21670 */
[--C-:B------:R-:W-:Y:S01]  /*3cd0*/  FFMA.FTZ R190, R15, UR6, -R10.reuse ;  /* 0x000000060fbe7c23 */ /* 0x100fe2000801080a */
[----:B------:R-:W-:Y:S01]  /*3ce0*/  FMNMX.FTZ R3, R31, R2, !PT ;  /* 0x000000021f037209 */ /* 0x000fe20007810000 */
[----:B------:R-:W-:Y:S01]  /*3cf0*/  MUFU.EX2 R188, R188 ;  /* 0x000000bc00bc7308 */ /* 0x000fe20000000800 */
[----:B------:R-:W-:Y:S01]  /*3d00*/  FSEL R59, R59, -INF , !P1 ;  /* 0xff8000003b3b7808 */ /* 0x000fe20004800000 */
[--C-:B------:R-:W-:Y:S01]  /*3d10*/  FFMA.FTZ R11, R29, UR6, -R10.reuse ;  /* 0x000000061d0b7c23 */ /* 0x100fe2000801080a */
[----:B------:R-:W-:Y:S01]  /*3d20*/  FMNMX.FTZ R2, R34, R3, !PT ;  /* 0x0000000322027209 */ /* 0x000fe20007810000 */
[--C-:B------:R-:W-:Y:S01]  /*3d30*/  FFMA.FTZ R184, R21, UR6, -R10.reuse ;  /* 0x0000000615b87c23 */ /* 0x100fe2000801080a */
[----:B------:R-:W-:Y:S01]  /*3d40*/  ISETP.NE.AND P1, PT, R87, RZ, PT ;  /* 0x000000ff5700720c */ /* 0x000fe20003f25270 */
[--C-:B------:R-:W-:Y:S01]  /*3d50*/  FFMA.FTZ R13, R33, UR6, -R10.reuse ;  /* 0x00000006210d7c23 */ /* 0x100fe2000801080a */
[----:B------:R-:W-:Y:S01]  /*3d60*/  FMNMX.FTZ R3, R35, R2, !PT ;  /* 0x0000000223037209 */ /* 0x000fe20007810000 */
[----:B------:R-:W0:Y:S01]  /*3d70*/  MUFU.EX2 R5, R5 ;  /* 0x0000000500057308 */ /* 0x000e220000000800 */
        /* <DEDUP_REMOVED lines=12> */
[----:B------:R-:W-:Y:S01]  /*3e40*/  FSEL R63, R63, -INF , !P2 ;  /* 0xff8000003f3f7808 */ /* 0x000fe20005000000 */
[--C-:B------:R-:W-:Y:S01]  /*3e50*/  FFMA.FTZ R45, R45, UR6, -R10.reuse ;  /* 0x000000062d2d7c23 */ /* 0x100fe2000801080a */
[----:B------:R-:W-:Y:S01]  /*3e60*/  FMNMX.FTZ R3, R43, R2, !PT ;  /* 0x000000022b037209 */ /* 0x000fe20007810000 */
[----:B------:R-:W-:Y:S01]  /*3e70*/  MUFU.EX2 R11, R11 ;  /* 0x0000000b000b7308 */ /* 0x000fe20000000800 */
[----:B------:R-:W-:Y:S01]  /*3e80*/  ISETP.NE.AND P6, PT, R12, RZ, PT ;  /* 0x000000ff0c00720c */ /* 0x000fe20003fc5270 */
[----:B0-----:R-:W-:Y:S01]  /*3e90*/  FADD.FTZ R25, R188, R5 ;  /* 0x00000005bc197221 */ /* 0x001fe20000010000 */
[----:B------:R-:W-:Y:S01]  /*3ea0*/  FMNMX.FTZ R2, R46, R3, !PT ;  /* 0x000000032e027209 */ /* 0x000fe20007810000 */
[--C-:B------:R-:W-:Y:S01]  /*3eb0*/  FFMA.FTZ R48, R48, UR6, -R10.reuse ;  /* 0x0000000630307c23 */ /* 0x100fe2000801080a */
[----:B------:R-:W-:Y:S01]  /*3ec0*/  ISETP.GT.AND P6, PT, R8, 0x59, !P6 ;  /* 0x000000590800780c */ /* 0x000fe200077c4270 */
[--C-:B------:R-:W-:Y:S01]  /*3ed0*/  FFMA.FTZ R49, R49, UR6, -R10.reuse ;  /* 0x0000000631317c23 */ /* 0x100fe2000801080a */
[----:B------:R-:W-:Y:S01]  /*3ee0*/  FMNMX.FTZ R3, R47, R2, !PT ;  /* 0x000000022f037209 */ /* 0x000fe20007810000 */
[----:B------:R-:W-:Y:S01]  /*3ef0*/  MUFU.EX2 R184, R184 ;  /* 0x000000b800b87308 */ /* 0x000fe20000000800 */
[----:B------:R-:W-:Y:S01]  /*3f00*/  ISETP.LT.OR P6, PT, R0, 0x5a, P6 ;  /* 0x0000005a0000780c */ /* 0x000fe200037c1670 */
[--C-:B------:R-:W-:Y:S01]  /*3f10*/  FFMA.FTZ R52, R52, UR6, -R10.reuse ;  /* 0x0000000634347c23 */ /* 0x100fe2000801080a */
[----:B------:R-:W-:Y:S01]  /*3f20*/  FMNMX.FTZ R2, R50, R3, !PT ;  /* 0x0000000332027209 */ /* 0x000fe20007810000 */
[--C-:B------:R-:W-:Y:S01]  /*3f30*/  FFMA.FTZ R53, R53, UR6, -R10.reuse ;  /* 0x0000000635357c23 */ /* 0x100fe2000801080a */
[----:B------:R-:W-:Y:S01]  /*3f40*/  FSEL R70, R70, -INF , !P5 ;  /* 0xff80000046467808 */ /* 0x000fe20006800000 */
[--C-:B------:R-:W-:Y:S01]  /*3f50*/  FFMA.FTZ R56, R56, UR6, -R10.reuse ;  /* 0x0000000638387c23 */ /* 0x100fe2000801080a */
[----:B------:R-:W-:Y:S01]  /*3f60*/  FMNMX.FTZ R3, R51, R2, !PT ;  /* 0x0000000233037209 */ /* 0x000fe20007810000 */
[----:B------:R-:W-:Y:S01]  /*3f70*/  MUFU.EX2 R13, R13 ;  /* 0x0000000d000d7308 */ /* 0x000fe20000000800 */
[----:B------:R-:W-:Y:S01]  /*3f80*/  FSEL R71, R71, -INF , !P6 ;  /* 0xff80000047477808 */ /* 0x000fe20007000000 */
[--C-:B------:R-:W-:Y:S01]  /*3f90*/  FFMA.FTZ R57, R57, UR6, -R10.reuse ;  /* 0x0000000639397c23 */ /* 0x100fe2000801080a */
[----:B------:R-:W-:Y:S01]  /*3fa0*/  FMNMX.FTZ R2, R54, R3, !PT ;  /* 0x0000000336027209 */ /* 0x000fe20007810000 */
[--C-:B------:R-:W-:Y:S01]  /*3fb0*/  FFMA.FTZ R60, R60, UR6, -R10.reuse ;  /* 0x000000063c3c7c23 */ /* 0x100fe2000801080a */
[----:B------:R-:W-:Y:S01]  /*3fc0*/  F2FP.BF16.F32.PACK_AB R188, R5, R188 ;  /* 0x000000bc05bc723e */ /* 0x000fe200000010ff */
[--C-:B------:R-:W-:Y:S01]  /*3fd0*/  FFMA.FTZ R61, R61, UR6, -R10.reuse ;  /* 0x000000063d3d7c23 */ /* 0x100fe2000801080a */
[----:B------:R-:W-:Y:S01]  /*3fe0*/  FMNMX.FTZ R3, R55, R2, !PT ;  /* 0x0000000237037209 */ /* 0x000fe20007810000 */
[----:B------:R-:W-:Y:S01]  /*3ff0*/  MUFU.EX2 R186, R186 ;  /* 0x000000ba00ba7308 */ /* 0x000fe20000000800 */
[----:B------:R-:W-:Y:S01]  /*4000*/  R2UR UR4, R22 ;  /* 0x00000000160472ca */ /* 0x000fe200000e0000 */
[--C-:B------:R-:W-:Y:S01]  /*4010*/  FFMA.FTZ R64, R64, UR6, -R10.reuse ;  /* 0x0000000640407c23 */ /* 0x100fe2000801080a */
[----:B------:R-:W-:Y:S01]  /*4020*/  FMNMX.FTZ R2, R58, R3, !PT ;  /* 0x000000033a027209 */ /* 0x000fe20007810000 */
[--C-:B------:R-:W-:Y:S01]  /*4030*/  FFMA.FTZ R65, R65, UR6, -R10.reuse ;  /* 0x0000000641417c23 */ /* 0x100fe2000801080a */
[----:B------:R-:W-:Y:S01]  /*4040*/  R2UR UR7, R23 ;  /* 0x00000000170772ca */ /* 0x000fe200000e0000 */
[--C-:B------:R-:W-:Y:S01]  /*4050*/  FFMA.FTZ R68, R68, UR6, -R10.reuse ;  /* 0x0000000644447c23 */ /* 0x100fe2000801080a */
[----:B------:R-:W-:Y:S01]  /*4060*/  FMNMX.FTZ R3, R59, R2, !PT ;  /* 0x000000023b037209 */ /* 0x000fe20007810000 */
[----:B------:R-:W-:Y:S01]  /*4070*/  MUFU.EX2 R15, R15 ;  /* 0x0000000f000f7308 */ /* 0x000fe20000000800 */
[----:B------:R-:W-:Y:S01]  /*4080*/  FFMA.FTZ R10, R69, UR6, -R10 ;  /* 0x00000006450a7c23 */ /* 0x000fe2000801080a */
[----:B------:R-:W-:Y:S01]  /*4090*/  R2UR UR11, R73 ;  /* 0x00000000490b72ca */ /* 0x000fe200000e0000 */
[----:B------:R-:W-:Y:S01]  /*40a0*/  VIADD R12, R72, 0xfffffffe ;  /* 0xfffffffe480c7836 */ /* 0x000fe20000000000 */
[----:B------:R-:W-:-:S02]  /*40b0*/  FMNMX.FTZ R2, R62, R3, !PT ;  /* 0x000000033e027209 */ /* 0x000fc40007810000 */
[----:B------:R-:W-:Y:S02]  /*40c0*/  UISETP.NE.AND UP1, UPT, UR4, URZ, UPT ;  /* 0x0000003f0400728c */ /* 0x000fe4000bf25270 */
[----:B------:R-:W-:Y:S01]  /*40d0*/  FMNMX.FTZ R3, R63, R2, !PT ;  /* 0x000000023f037209 */ /* 0x000fe20007810000 */
[----:B------:R-:W-:Y:S03]  /*40e0*/  MUFU.EX2 R40, R40 ;  /* 0x0000002800287308 */ /* 0x000fe60000000800 */
[----:B------:R-:W-:-:S04]  /*40f0*/  FMNMX.FTZ R2, R66, R3, !PT ;  /* 0x0000000342027209 */ /* 0x000fc80007810000 */
[----:B------:R-:W-:Y:S01]  /*4100*/  FMNMX.FTZ R3, R67, R2, !PT ;  /* 0x0000000243037209 */ /* 0x000fe20007810000 */
[----:B------:R-:W0:Y:S01]  /*4110*/  MUFU.EX2 R41, R41 ;  /* 0x0000002900297308 */ /* 0x000e220000000800 */
[----:B------:R-:W-:Y:S01]  /*4120*/  @UP1 ULDC UR4, c[0x0][0x44c] ;  /* 0x0001130000041ab9 */ /* 0x000fe20000000800 */
[----:B------:R-:W-:Y:S01]  /*4130*/  @UP1 ULDC UR15, c[0x0][0x450] ;  /* 0x00011400000f1ab9 */ /* 0x000fe20000000800 */
[----:B------:R-:W-:Y:S01]  /*4140*/  FMNMX.FTZ R0, R70, R3, !PT ;  /* 0x0000000346007209 */ /* 0x000fe20007810000 */
[----:B------:R-:W-:-:S03]  /*4150*/  UIMAD.WIDE.U32 UR4, UR7, UR4, URZ ;  /* 0x00000004070472a5 */ /* 0x000fc6000f8e003f */
[----:B------:R-:W-:Y:S01]  /*4160*/  FMNMX.FTZ R0, R71, R0, !PT ;  /* 0x0000000047007209 */ /* 0x000fe20007810000 */
[----:B------:R-:W-:Y:S01]  /*4170*/  MUFU.EX2 R44, R44 ;  /* 0x0000002c002c7308 */ /* 0x000fe20000000800 */
[----:B------:R-:W-:-:S03]  /*4180*/  @UP1 USHF.R.U32.HI UR7, URZ, UR15, UR5 ;  /* 0x0000000f3f071299 */ /* 0x000fc60008011605 */
[----:B------:R-:W1:Y:S01]  /*4190*/  SHFL.BFLY PT, R3, R0, 0x2, 0x1f ;  /* 0x0c401f0000037f89 */ /* 0x000e6200000e0000 */
[----:B------:R-:W-:-:S03]  /*41a0*/  UIADD3 UR4, UR11, UR7, URZ ;  /* 0x000000070b047290 */ /* 0x000fc6000fffe03f */
[----:B------:R-:W2:Y:S01]  /*41b0*/  MUFU.EX2 R45, R45 ;  /* 0x0000002d002d7308 */ /* 0x000ea20000000800 */
[----:B------:R-:W-:Y:S01]  /*41c0*/  UIADD3 UR7, UR4, UR10, URZ ;  /* 0x0000000a04077290 */ /* 0x000fe2000fffe03f */
[----:B0-----:R-:W-:-:S06]  /*41d0*/  F2FP.BF16.F32.PACK_AB R180, R41, R40 ;  /* 0x0000002829b4723e */ /* 0x001fcc00000010ff */
[----:B------:R-:W-:Y:S08]  /*41e0*/  MUFU.EX2 R48, R48 ;  /* 0x0000003000307308 */ /* 0x000ff00000000800 */
[----:B------:R-:W0:Y:S01]  /*41f0*/  MUFU.EX2 R49, R49 ;  /* 0x0000003100317308 */ /* 0x000e220000000800 */
[----:B--2---:R-:W-:Y:S02]  /*4200*/  F2FP.BF16.F32.PACK_AB R182, R45, R44 ;  /* 0x0000002c2db6723e */ /* 0x004fe400000010ff */
[----:B-1----:R-:W-:-:S05]  /*4210*/  FMNMX.FTZ R2, R0, R3, !PT ;  /* 0x0000000300027209 */ /* 0x002fca0007810000 */
[----:B------:R-:W-:Y:S01]  /*4220*/  MUFU.EX2 R52, R52 ;  /* 0x0000003400347308 */ /* 0x000fe20000000800 */
[----:B------:R-:W1:Y:S07]  /*4230*/  SHFL.BFLY PT, R3, R2, 0x1, 0x1f ;  /* 0x0c201f0002037f89 */ /* 0x000e6e00000e0000 */
[----:B------:R-:W2:Y:S01]  /*4240*/  MUFU.EX2 R53, R53 ;  /* 0x0000003500357308 */ /* 0x000ea20000000800 */
[----:B0-----:R-:W-:-:S07]  /*4250*/  F2FP.BF16.F32.PACK_AB R176, R49, R48 ;  /* 0x0000003031b0723e */ /* 0x001fce00000010ff */
[----:B------:R-:W-:Y:S08]  /*4260*/  MUFU.EX2 R56, R56 ;  /* 0x0000003800387308 */ /* 0x000ff00000000800 */
[----:B------:R-:W-:Y:S01]  /*4270*/  MUFU.EX2 R57, R57 ;  /* 0x0000003900397308 */ /* 0x000fe20000000800 */
[----:B-1----:R-:W-:Y:S01]  /*4280*/  FMNMX.FTZ R3, R2, R3, !PT ;  /* 0x0000000302037209 */ /* 0x002fe20007810000 */
[----:B------:R-:W-:Y:S01]  /*4290*/  FADD.FTZ R2, R190, R25 ;  /* 0x00000019be027221 */ /* 0x000fe20000010000 */
[----:B------:R-:W-:-:S02]  /*42a0*/  F2FP.BF16.F32.PACK_AB R190, R11, R190 ;  /* 0x000000be0bbe723e */ /* 0x000fc400000010ff */
[C---:B------:R-:W-:Y:S01]  /*42b0*/  FSETP.NEU.FTZ.AND P1, PT, R3.reuse, -INF , PT ;  /* 0xff8000000300780b */ /* 0x040fe20003f3d000 */
[----:B------:R-:W-:Y:S01]  /*42c0*/  FMUL.FTZ R0, R3, UR6 ;  /* 0x0000000603007c20 */ /* 0x000fe20008410000 */
[----:B------:R-:W-:Y:S01]  /*42d0*/  FADD.FTZ R25, R11, R2 ;  /* 0x000000020b197221 */ /* 0x000fe20000010000 */
[----:B------:R-:W-:Y:S01]  /*42e0*/  MUFU.EX2 R60, R60 ;  /* 0x0000003c003c7308 */ /* 0x000fe20000000800 */
[----:B--2---:R-:W-:Y:S02]  /*42f0*/  F2FP.BF16.F32.PACK_AB R178, R53, R52 ;  /* 0x0000003435b2723e */ /* 0x004fe400000010ff */
[----:B------:R-:W-:Y:S01]  /*4300*/  FSEL R0, R0, RZ, P1 ;  /* 0x000000ff00007208 */ /* 0x000fe20000800000 */
[----:B------:R-:W-:Y:S01]  /*4310*/  FADD.FTZ R2, R184, R25 ;  /* 0x00000019b8027221 */ /* 0x000fe20000010000 */
[----:B------:R-:W-:Y:S02]  /*4320*/  PLOP3.LUT P1, PT, PT, PT, UP0, 0x40, 0x0 ;  /* 0x000000000000781c */ /* 0x000fe40003f2e808 */
[----:B------:R-:W-:Y:S01]  /*4330*/  F2FP.BF16.F32.PACK_AB R184, R13, R184 ;  /* 0x000000b80db8723e */ /* 0x000fe200000010ff */
[--C-:B------:R-:W-:Y:S01]  /*4340*/  FFMA.FTZ R26, R26, UR6, -R0.reuse ;  /* 0x000000061a1a7c23 */ /* 0x100fe20008010800 */
[--C-:B------:R-:W-:Y:S01]  /*4350*/  FFMA.FTZ R27, R27, UR6, -R0.reuse ;  /* 0x000000061b1b7c23 */ /* 0x100fe20008010800 */
[--C-:B------:R-:W-:Y:S01]  /*4360*/  FFMA.FTZ R30, R30, UR6, -R0.reuse ;  /* 0x000000061e1e7c23 */ /* 0x100fe20008010800 */
[----:B------:R-:W-:Y:S01]  /*4370*/  FFMA.FTZ R31, R31, UR6, -R0 ;  /* 0x000000061f1f7c23 */ /* 0x000fe20008010800 */
[----:B------:R-:W-:Y:S01]  /*4380*/  FADD.FTZ R25, R13, R2 ;  /* 0x000000020d197221 */ /* 0x000fe20000010000 */
[--C-:B------:R-:W-:Y:S01]  /*4390*/  FFMA.FTZ R34, R34, UR6, -R0.reuse ;  /* 0x0000000622227c23 */ /* 0x100fe20008010800 */
[----:B------:R-:W-:Y:S01]  /*43a0*/  MUFU.EX2 R26, R26 ;  /* 0x0000001a001a7308 */ /* 0x000fe20000000800 */
[--C-:B------:R-:W-:Y:S01]  /*43b0*/  FFMA.FTZ R35, R35, UR6, -R0.reuse ;  /* 0x0000000623237c23 */ /* 0x100fe20008010800 */
[----:B------:R-:W-:Y:S01]  /*43c0*/  FADD.FTZ R2, R186, R25 ;  /* 0x00000019ba027221 */ /* 0x000fe20000010000 */
[--C-:B------:R-:W-:Y:S01]  /*43d0*/  FFMA.FTZ R38, R38, UR6, -R0.reuse ;  /* 0x0000000626267c23 */ /* 0x100fe20008010800 */
[--C-:B------:R-:W-:Y:S01]  /*43e0*/  FFMA.FTZ R39, R39, UR6, -R0.reuse ;  /* 0x0000000627277c23 */ /* 0x100fe20008010800 */
[----:B------:R-:W-:Y:S01]  /*43f0*/  FFMA.FTZ R42, R42, UR6, -R0 ;  /* 0x000000062a2a7c23 */ /* 0x000fe20008010800 */
[----:B------:R-:W-:Y:S01]  /*4400*/  FADD.FTZ R25, R15, R2 ;  /* 0x000000020f197221 */ /* 0x000fe20000010000 */
[--C-:B------:R-:W-:Y:S01]  /*4410*/  FFMA.FTZ R43, R43, UR6, -R0.reuse ;  /* 0x000000062b2b7c23 */ /* 0x100fe20008010800 */
[----:B------:R-:W0:Y:S01]  /*4420*/  MUFU.EX2 R27, R27 ;  /* 0x0000001b001b7308 */ /* 0x000e220000000800 */
[--C-:B------:R-:W-:Y:S01]  /*4430*/  FFMA.FTZ R46, R46, UR6, -R0.reuse ;  /* 0x000000062e2e7c23 */ /* 0x100fe20008010800 */
[----:B------:R-:W-:Y:S01]  /*4440*/  FADD.FTZ R2, R40, R25 ;  /* 0x0000001928027221 */ /* 0x000fe20000010000 */
[--C-:B------:R-:W-:Y:S01]  /*4450*/  FFMA.FTZ R47, R47, UR6, -R0.reuse ;  /* 0x000000062f2f7c23 */ /* 0x100fe20008010800 */
[--C-:B------:R-:W-:Y:S01]  /*4460*/  FFMA.FTZ R50, R50, UR6, -R0.reuse ;  /* 0x0000000632327c23 */ /* 0x100fe20008010800 */
[----:B------:R-:W-:Y:S01]  /*4470*/  FFMA.FTZ R51, R51, UR6, -R0 ;  /* 0x0000000633337c23 */ /* 0x000fe20008010800 */
[----:B------:R-:W-:Y:S01]  /*4480*/  FADD.FTZ R29, R41, R2 ;  /* 0x00000002291d7221 */ /* 0x000fe20000010000 */
[--C-:B------:R-:W-:Y:S01]  /*4490*/  FFMA.FTZ R54, R54, UR6, -R0.reuse ;  /* 0x0000000636367c23 */ /* 0x100fe20008010800 */
[----:B------:R-:W1:Y:S01]  /*44a0*/  MUFU.EX2 R30, R30 ;  /* 0x0000001e001e7308 */ /* 0x000e620000000800 */
[--C-:B------:R-:W-:Y:S01]  /*44b0*/  FFMA.FTZ R55, R55, UR6, -R0.reuse ;  /* 0x0000000637377c23 */ /* 0x100fe20008010800 */
[----:B------:R-:W-:Y:S01]  /*44c0*/  FADD.FTZ R8, R44, R29 ;  /* 0x0000001d2c087221 */ /* 0x000fe20000010000 */
[--C-:B------:R-:W-:Y:S01]  /*44d0*/  FFMA.FTZ R58, R58, UR6, -R0.reuse ;  /* 0x000000063a3a7c23 */ /* 0x100fe20008010800 */
[--C-:B------:R-:W-:Y:S01]  /*44e0*/  FFMA.FTZ R59, R59, UR6, -R0.reuse ;  /* 0x000000063b3b7c23 */ /* 0x100fe20008010800 */
[----:B------:R-:W-:Y:S01]  /*44f0*/  FFMA.FTZ R62, R62, UR6, -R0 ;  /* 0x000000063e3e7c23 */ /* 0x000fe20008010800 */
[----:B------:R-:W-:Y:S01]  /*4500*/  FADD.FTZ R29, R45, R8 ;  /* 0x000000082d1d7221 */ /* 0x000fe20000010000 */
[--C-:B------:R-:W-:Y:S01]  /*4510*/  FFMA.FTZ R63, R63, UR6, -R0.reuse ;  /* 0x000000063f3f7c23 */ /* 0x100fe20008010800 */
[----:B------:R-:W2:Y:S01]  /*4520*/  MUFU.EX2 R31, R31 ;  /* 0x0000001f001f7308 */ /* 0x000ea20000000800 */
[----:B0-----:R-:W-:Y:S01]  /*4530*/  FADD.FTZ R25, R26, R27 ;  /* 0x0000001b1a197221 */ /* 0x001fe20000010000 */
[----:B------:R-:W-:Y:S01]  /*4540*/  FADD.FTZ R8, R48, R29 ;  /* 0x0000001d30087221 */ /* 0x000fe20000010000 */
[--C-:B------:R-:W-:Y:S01]  /*4550*/  FFMA.FTZ R66, R66, UR6, -R0.reuse ;  /* 0x0000000642427c23 */ /* 0x100fe20008010800 */
[--C-:B------:R-:W-:Y:S01]  /*4560*/  FFMA.FTZ R67, R67, UR6, -R0.reuse ;  /* 0x0000000643437c23 */ /* 0x100fe20008010800 */
[----:B------:R-:W-:Y:S01]  /*4570*/  FFMA.FTZ R70, R70, UR6, -R0 ;  /* 0x0000000646467c23 */ /* 0x000fe20008010800 */
[----:B------:R-:W-:Y:S01]  /*4580*/  FADD.FTZ R29, R49, R8 ;  /* 0x00000008311d7221 */ /* 0x000fe20000010000 */
[----:B------:R-:W-:Y:S01]  /*4590*/  FFMA.FTZ R0, R71, UR6, -R0 ;  /* 0x0000000647007c23 */ /* 0x000fe20008010800 */
[----:B------:R-:W0:Y:S01]  /*45a0*/  MUFU.EX2 R34, R34 ;  /* 0x0000002200227308 */ /* 0x000e220000000800 */
[----:B-1----:R-:W-:Y:S01]  /*45b0*/  FADD.FTZ R2, R30, R25 ;  /* 0x000000191e027221 */ /* 0x002fe20000010000 */
[----:B------:R-:W-:Y:S01]  /*45c0*/  FADD.FTZ R8, R52, R29 ;  /* 0x0000001d34087221 */ /* 0x000fe20000010000 */
[----:B------:R-:W-:-:S02]  /*45d0*/  F2FP.BF16.F32.PACK_AB R186, R15, R186 ;  /* 0x000000ba0fba723e */ /* 0x000fc400000010ff */
[----:B------:R-:W-:Y:S01]  /*45e0*/  F2FP.BF16.F32.PACK_AB R172, R57, R56 ;  /* 0x0000003839ac723e */ /* 0x000fe200000010ff */
[----:B------:R-:W-:Y:S01]  /*45f0*/  FADD.FTZ R29, R53, R8 ;  /* 0x00000008351d7221 */ /* 0x000fe20000010000 */
[----:B------:R-:W-:Y:S01]  /*4600*/  F2FP.BF16.F32.PACK_AB R189, R27, R26 ;  /* 0x0000001a1bbd723e */ /* 0x000fe200000010ff */
[----:B------:R-:W1:Y:S01]  /*4610*/  MUFU.EX2 R35, R35 ;  /* 0x0000002300237308 */ /* 0x000e620000000800 */
[C---:B--2---:R-:W-:Y:S01]  /*4620*/  FADD.FTZ R25, R31.reuse, R2 ;  /* 0x000000021f197221 */ /* 0x044fe20000010000 */
[----:B------:R-:W-:Y:S01]  /*4630*/  FADD.FTZ R8, R56, R29 ;  /* 0x0000001d38087221 */ /* 0x000fe20000010000 */
[----:B------:R-:W-:-:S03]  /*4640*/  F2FP.BF16.F32.PACK_AB R191, R31, R30 ;  /* 0x0000001e1fbf723e */ /* 0x000fc600000010ff */
[----:B------:R-:W-:Y:S02]  /*4650*/  FADD.FTZ R11, R57, R8 ;  /* 0x00000008390b7221 */ /* 0x000fe40000010000 */
[----:B------:R-:W2:Y:S01]  /*4660*/  MUFU.EX2 R38, R38 ;  /* 0x0000002600267308 */ /* 0x000ea20000000800 */
[----:B0-----:R-:W-:Y:S01]  /*4670*/  FADD.FTZ R2, R34, R25 ;  /* 0x0000001922027221 */ /* 0x001fe20000010000 */
[----:B------:R-:W-:-:S06]  /*4680*/  FADD.FTZ R8, R60, R11 ;  /* 0x0000000b3c087221 */ /* 0x000fcc0000010000 */
        /* <DEDUP_REMOVED lines=9> */
[----:B-1----:R-:W-:-:S07]  /*4720*/  FADD.FTZ R2, R42, R25 ;  /* 0x000000192a027221 */ /* 0x002fce0000010000 */
[----:B------:R-:W1:Y:S01]  /*4730*/  MUFU.EX2 R47, R47 ;  /* 0x0000002f002f7308 */ /* 0x000e620000000800 */
[C---:B--2---:R-:W-:Y:S01]  /*4740*/  FADD.FTZ R5, R43.reuse, R2 ;  /* 0x000000022b057221 */ /* 0x044fe20000010000 */
[----:B------:R-:W-:-:S06]  /*4750*/  F2FP.BF16.F32.PACK_AB R181, R43, R42 ;  /* 0x0000002a2bb5723e */ /* 0x000fcc00000010ff */
        /* <DEDUP_REMOVED lines=36> */
[C---:B--2---:R-:W-:Y:S01]  /*49a0*/  FADD.FTZ R11, R65.reuse, R8 ;  /* 0x00000008410b7221 */ /* 0x044fe20000010000 */
[----:B------:R-:W-:-:S06]  /*49b0*/  F2FP.BF16.F32.PACK_AB R168, R65, R64 ;  /* 0x0000004041a8723e */ /* 0x000fcc00000010ff */
[----:B------:R0:W2:Y:S08]  /*49c0*/  MUFU.EX2 R171, R0 ;  /* 0x0000000000ab7308 */ /* 0x0000b00000000800 */
[----:B------:R-:W3:Y:S01]  /*49d0*/  MUFU.EX2 R21, R10 ;  /* 0x0000000a00157308 */ /* 0x000ee20000000800 */
[----:B0-----:R-:W-:Y:S01]  /*49e0*/  FADD.FTZ R0, R70, R5 ;  /* 0x0000000546007221 */ /* 0x001fe20000010000 */
[----:B-1----:R-:W-:-:S03]  /*49f0*/  FADD.FTZ R8, R68, R11 ;  /* 0x0000000b44087221 */ /* 0x002fc60000010000 */
[C---:B--2---:R-:W-:Y:S01]  /*4a00*/  FADD.FTZ R5, R171.reuse, R0 ;  /* 0x00000000ab057221 */ /* 0x044fe20000010000 */
[----:B------:R-:W-:Y:S01]  /*4a10*/  F2FP.BF16.F32.PACK_AB R171, R171, R70 ;  /* 0x00000046abab723e */ /* 0x000fe200000010ff */
[C---:B---3--:R-:W-:Y:S01]  /*4a20*/  FADD.FTZ R8, R21.reuse, R8 ;  /* 0x0000000815087221 */ /* 0x048fe20000010000 */
        /* <DEDUP_REMOVED lines=13> */
.L_x_1239:
[----:B------:R-:W-:Y:S02]  /*4b00*/  ULDC UR15, c[0x0][0x9e4] ;  /* 0x00027900000f7ab9 */ /* 0x000fe40000000800 */
[----:B------:R-:W-:-:S11]  /*4b10*/  UISETP.NE.AND UP0, UPT, UR15, 0x1, UPT ;  /* 0x000000010f00788c */ /* 0x000fd6000bf05270 */
[----:B------:R-:W-:Y:S02]  /*4b20*/  @UP0 ULDC.64 UR4, c[0x0][0x9e8] ;  /* 0x00027a0000040ab9 */ /* 0x000fe40000000a00 */
[----:B------:R-:W-:-:S04]  /*4b30*/  UIMAD.WIDE.U32 UR10, UR18, UR4, URZ ;  /* 0x00000004120a72a5 */ /* 0x000fc8000f8e003f */
[----:B------:R-:W-:-:S12]  /*4b40*/  @UP0 USHF.R.U32.HI UR18, URZ, UR5, UR11 ;  /* 0x000000053f120299 */ /* 0x000fd8000801160b */
.L_x_1240:
[----:B------:R-:W-:-:S04]  /*4b50*/  UIMAD UR15, UR18, UR15, UR15 ;  /* 0x0000000f120f72a4 */ /* 0x000fc8000f8e020f */
[----:B------:R-:W-:-:S04]  /*4b60*/  UISETP.LT.AND UP0, UPT, UR7, UR15, UPT ;  /* 0x0000000f0700728c */ /* 0x000fc8000bf01270 */
[----:B------:R-:W-:-:S12]  /*4b70*/  USEL UR7, UR7, UR15, UP0 ;  /* 0x0000000f07077287 */ /* 0x000fd80008000000 */
.L_x_1238:
[----:B------:R-:W-:Y:S01]  /*4b80*/  R2UR UR10, R193 ;  /* 0x00000000c10a72ca */ /* 0x000fe200000e0000 */
[----:B------:R-:W-:Y:S01]  /*4b90*/  UIMAD.WIDE UR4, UR7, 0x2aaaaaab, URZ ;  /* 0x2aaaaaab070478a5 */ /* 0x000fe2000f8e023f */
[----:B------:R-:W-:Y:S01]  /*4ba0*/  IMAD.MOV.U32 R2, RZ, RZ, 0x3f800000 ;  /* 0x3f800000ff027424 */ /* 0x000fe200078e00ff */
[----:B------:R-:W-:Y:S01]  /*4bb0*/  CS2R R118, SRZ ;  /* 0x0000000000767805 */ /* 0x000fe2000001ff00 */
[----:B------:R-:W-:Y:S01]  /*4bc0*/  IMAD.MOV.U32 R0, RZ, RZ, 0x3f800000 ;  /* 0x3f800000ff007424 */ /* 0x000fe200078e00ff */
[----:B------:R-:W-:Y:S01]  /*4bd0*/  USHF.R.U32.HI UR4, URZ, 0x1f, UR5 ;  /* 0x0000001f3f047899 */ /* 0x000fe20008011605 */
[----:B------:R-:W-:Y:S02]  /*4be0*/  CS2R R116, SRZ ;  /* 0x0000000000747805 */ /* 0x000fe4000001ff00 */
        /* <DEDUP_REMOVED lines=12> */
[----:B------:R-:W-:Y:S02]  /*4cb0*/  CS2R R96, SRZ ;  /* 0x0000000000607805 */ /* 0x000fe4000001ff00 */
[----:B------:R-:W-:Y:S02]  /*4cc0*/  CS2R R94, SRZ ;  /* 0x00000000005e7805 */ /* 0x000fe4000001ff00 */
[----:B------:R-:W-:Y:S02]  /*4cd0*/  CS2R R92, SRZ ;  /* 0x00000000005c7805 */ /* 0x000fe4000001ff00 */
[----:B------:R-:W-:Y:S02]  /*4ce0*/  CS2R R90, SRZ ;  /* 0x00000000005a7805 */ /* 0x000fe4000001ff00 */
[----:B------:R-:W-:Y:S02]  /*4cf0*/  ISETP.GE.AND P1, PT, R12, UR50, PT ;  /* 0x000000320c007c0c */ /* 0x000fe4000bf26270 */
        /* <DEDUP_REMOVED lines=33> */
[----:B------:R-:W-:Y:S06]  /*4f10*/  @!P1 BRA `(.L_x_1241) ;  /* 0x0000003000689947 */ /* 0x000fec0003800000 */
[----:B------:R-:W-:Y:S01]  /*4f20*/  IMAD.MOV.U32 R11, RZ, RZ, R3 ;  /* 0x000000ffff0b7224 */ /* 0x000fe200078e0003 */
[----:B------:R-:W-:Y:S01]  /*4f30*/  UMOV UR7, UR38 ;  /* 0x0000002600077c82 */ /* 0x000fe20008000000 */
[----:B------:R-:W-:Y:S01]  /*4f40*/  IMAD.MOV.U32 R10, RZ, RZ, R4 ;  /* 0x000000ffff0a7224 */ /* 0x000fe200078e0004 */
[----:B------:R-:W-:Y:S01]  /*4f50*/  UMOV UR4, UR39 ;  /* 0x0000002700047c82 */ /* 0x000fe20008000000 */
[----:B------:R-:W-:Y:S01]  /*4f60*/  IMAD.MOV.U32 R2, RZ, RZ, 0x3f800000 ;  /* 0x3f800000ff027424 */ /* 0x000fe200078e00ff */
[----:B------:R-:W-:Y:S01]  /*4f70*/  ULDC UR51, c[0x0][0x9e4] ;  /* 0x0002790000337ab9 */ /* 0x000fe20000000800 */
[----:B------:R-:W-:Y:S01]  /*4f80*/  IMAD.MOV.U32 R119, RZ, RZ, RZ ;  /* 0x000000ffff777224 */ /* 0x000fe200078e00ff */
[----:B------:R-:W-:Y:S01]  /*4f90*/  ULDC UR55, c[0x0][0x9dc] ;  /* 0x0002770000377ab9 */ /* 0x000fe20000000800 */
[----:B------:R-:W-:Y:S01]  /*4fa0*/  ULDC UR54, c[0x0][0x988] ;  /* 0x0002620000367ab9 */ /* 0x000fe20000000800 */
[----:B------:R-:W-:-:S05]  /*4fb0*/  ULDC UR58, c[0x0][0x9e0] ;  /* 0x00027800003a7ab9 */ /* 0x000fca0000000800 */
.L_x_1260:
[----:B------:R-:W-:-:S04]  /*4fc0*/  UISETP.NE.AND UP0, UPT, UR4, 0x1, UPT ;  /* 0x000000010400788c */ /* 0x000fc8000bf05270 */
[----:B------:R-:W-:-:S04]  /*4fd0*/  USEL UR38, URZ, 0x1, UP0 ;  /* 0x000000013f267887 */ /* 0x000fc80008000000 */
[----:B------:R-:W-:Y:S01]  /*4fe0*/  ULOP3.LUT UR38, UR7, UR38, URZ, 0x3c, !UPT ;  /* 0x0000002607267292 */ /* 0x000fe2000f8e3c3f */
[----:B------:R-:W-:Y:S11]  /*4ff0*/  @!P0 BRA `(.L_x_1242) ;  /* 0x0000000000048947 */ /* 0x000ff60003800000 */
[----:B------:R-:W-:Y:S01]  /*5000*/  BPT.TRAP 0x1 ;  /* 0x000000040000795c */ /* 0x000fe20000300000 */
.L_x_1242:
        /* <DEDUP_REMOVED lines=9> */
.L_x_1243:
[----:B-1----:R-:W-:Y:S05]  /*50a0*/  @P1 BRA `(.L_x_1244) ;  /* 0x0000000000081947 */ /* 0x002fea0003800000 */
[----:B------:R-:W1:Y:S02]  /*50b0*/  SYNCS.PHASECHK.TRANS64.TRYWAIT P1, [UR5+0x30830], R3 ;  /* 0x03083003ff0075a7 */ /* 0x000e640008020145 */
[----:B-1----:R-:W-:Y:S05]  /*50c0*/  @!P1 BRA `(.L_x_1245) ;  /* 0x0000013800489947 */ /* 0x002fea0003800000 */
.L_x_1244:
        /* <DEDUP_REMOVED lines=15> */
[-C--:B------:R-:W-:Y:S01]  /*51c0*/  FMUL.FTZ R25, R25, R0.reuse ;  /* 0x0000000019197220 */ /* 0x080fe20000410000 */
[-C--:B------:R-:W-:Y:S01]  /*51d0*/  FMUL.FTZ R28, R28, R0.reuse ;  /* 0x000000001c1c7220 */ /* 0x080fe20000410000 */
[----:B------:R-:W-:Y:S01]  /*51e0*/  UIADD3 UR10, UR6, 0x6, URZ ;  /* 0x00000006060a7890 */ /* 0x000fe2000fffe03f */
[-C--:B------:R-:W-:Y:S01]  /*51f0*/  FMUL.FTZ R29, R29, R0.reuse ;  /* 0x000000001d1d7220 */ /* 0x080fe20000410000 */
[----:B------:R-:W-:Y:S01]  /*5200*/  UIADD3 UR14, UR6, 0x300, URZ ;  /* 0x00000300060e7890 */ /* 0x000fe2000fffe03f */
[-C--:B------:R-:W-:Y:S01]  /*5210*/  FMUL.FTZ R32, R32, R0.reuse ;  /* 0x0000000020207220 */ /* 0x080fe20000410000 */
[----:B------:R-:W-:Y:S01]  /*5220*/  UMOV UR46, UR6 ;  /* 0x00000006002e7c82 */ /* 0x000fe20008000000 */
[----:B------:R-:W-:Y:S01]  /*5230*/  UIADD3 UR18, UR6, 0x302, URZ ;  /* 0x0000030206127890 */ /* 0x000fe2000fffe03f */
[----:B------:R-:W-:Y:S01]  /*5240*/  HGMMA.64x96x16.F32.BF16 R120, gdesc[UR44], RZ, !UPT, gsb0 ;  /* 0x016000002c7879f0 */ /* 0x000fe2000c0018ff */
[----:B------:R-:W-:Y:S01]  /*5250*/  UIADD3 UR46, UR6, 0x2, URZ ;  /* 0x00000002062e7890 */ /* 0x000fe2000fffe03f */
[-C--:B------:R-:W-:Y:S01]  /*5260*/  FMUL.FTZ R33, R33, R0.reuse ;  /* 0x0000000021217220 */ /* 0x080fe20000410000 */
[----:B------:R-:W-:Y:S01]  /*5270*/  UMOV UR44, UR56 ;  /* 0x00000038002c7c82 */ /* 0x000fe20008000000 */
[----:B------:R-:W-:Y:S01]  /*5280*/  UMOV UR45, UR57 ;  /* 0x00000039002d7c82 */ /* 0x000fe20008000000 */
[----:B------:R-:W-:Y:S01]  /*5290*/  UMOV UR47, 0x40000040 ;  /* 0x40000040002f7882 */ /* 0x000fe20000000000 */
        /* <DEDUP_REMOVED lines=139> */
.L_x_1246:
[----:B------:R-:W-:Y:S01]  /*5b50*/  ULEA UR10, UR4, UR60, 0x3 ;  /* 0x0000003c040a7291 */ /* 0x000fe2000f8e183f */
[----:B------:R-:W-:-:S05]  /*5b60*/  IMAD.U32 R0, RZ, RZ, UR7 ;  /* 0x00000007ff007e24 */ /* 0x000fca000f8e00ff */
[----:B------:R-:W-:-:S04]  /*5b70*/  SHF.L.U32 R0, R0, 0x1f, RZ ;  /* 0x0000001f00007819 */ /* 0x000fc800000006ff */
[----:B------:R2:W3:Y:S01]  /*5b80*/  SYNCS.PHASECHK.TRANS64.TRYWAIT P1, [UR10+0x30850], R0 ;  /* 0x03085000ff0075a7 */ /* 0x0004e2000802014a */
[----:B------:R-:W-:Y:S05]  /*5b90*/  @!P0 BRA `(.L_x_1247) ;  /* 0x0000000000048947 */ /* 0x000fea0003800000 */
[----:B------:R-:W-:Y:S01]  /*5ba0*/  BPT.TRAP 0x1 ;  /* 0x000000040000795c */ /* 0x000fe20000300000 */
.L_x_1247:
[----:B---3--:R-:W-:Y:S05]  /*5bb0*/  @P1 BRA `(.L_x_1248) ;  /* 0x0000000000081947 */ /* 0x008fea0003800000 */
[----:B------:R-:W3:Y:S02]  /*5bc0*/  SYNCS.PHASECHK.TRANS64.TRYWAIT P1, [UR10+0x30850], R0 ;  /* 0x03085000ff0075a7 */ /* 0x000ee4000802014a */
[----:B---3--:R-:W-:Y:S05]  /*5bd0*/  @!P1 BRA `(.L_x_1249) ;  /* 0x0000012c009c9947 */ /* 0x008fea0003800000 */
.L_x_1248:
        /* <DEDUP_REMOVED lines=37> */
.L_x_1250:
[----:B------:R-:W-:Y:S01]  /*5e30*/  R2UR UR6, R22 ;  /* 0x00000000160672ca */ /* 0x000fe200000e0000 */
[----:B------:R-:W-:Y:S01]  /*5e40*/  UISETP.NE.AND UP0, UPT, UR61, URZ, UPT ;  /* 0x0000003f3d00728c */ /* 0x000fe2000bf05270 */
[----:B------:R-:W-:Y:S01]  /*5e50*/  R2UR UR4, R23 ;  /* 0x00000000170472ca */ /* 0x000fe200000e0000 */
[----:B------:R-:W-:Y:S01]  /*5e60*/  IMAD R20, R12, -0x60, RZ ;  /* 0xffffffa00c147824 */ /* 0x000fe200078e02ff */
[----:B------:R-:W-:Y:S01]  /*5e70*/  UIADD3 UR5, UR5, 0x30840, URZ ;  /* 0x0003084005057890 */ /* 0x000fe2000fffe03f */
[----:B------:R-:W-:-:S08]  /*5e80*/  UMOV UR14, UR55 ;  /* 0x00000037000e7c82 */ /* 0x000fd00008000000 */
[----:B------:R-:W-:Y:S01]  /*5e90*/  UISETP.NE.AND UP1, UPT, UR6, URZ, UPT ;  /* 0x0000003f0600728c */ /* 0x000fe2000bf25270 */
[----:B------:R-:W4:Y:S01]  /*5ea0*/  S2UR UR6, SR_CgaCtaId ;  /* 0x00000000000679c3 */ /* 0x000f220000008800 */
[----:B------:R-:W-:-:S04]  /*5eb0*/  VIADD R21, R192, UR4 ;  /* 0x00000004c0157c36 */ /* 0x000fc80008000000 */
[----:B------:R-:W-:Y:S02]  /*5ec0*/  PLOP3.LUT P1, PT, PT, PT, UP1, 0x80, 0x0 ;  /* 0x000000000000781c */ /* 0x000fe40003f2f018 */
[----:B------:R-:W-:-:S03]  /*5ed0*/  PLOP3.LUT P2, PT, PT, PT, UP1, 0x80, 0x0 ;  /* 0x000000000000781c */ /* 0x000fc60003f4f018 */
[----:B------:R-:W-:-:S08]  /*5ee0*/  @UP1 ULDC UR4, c[0x0][0x44c] ;  /* 0x0001130000041ab9 */ /* 0x000fd00000000800 */
[----:B--23--:R-:W-:Y:S01]  /*5ef0*/  @P1 IMAD.HI.U32 R0, R21, UR4, RZ ;  /* 0x0000000415001c27 */ /* 0x00cfe2000f8e00ff */
[----:B------:R-:W-:Y:S01]  /*5f00*/  @UP1 ULDC UR4, c[0x0][0x450] ;  /* 0x0001140000041ab9 */ /* 0x000fe20000000800 */
[----:B------:R-:W-:-:S03]  /*5f10*/  PLOP3.LUT P1, PT, PT, PT, UP0, 0x40, 0x0 ;  /* 0x000000000000781c */ /* 0x000fc60003f2e808 */
[----:B------:R-:W-:Y:S01]  /*5f20*/  @P2 SHF.R.U32.HI R21, RZ, UR4, R0 ;  /* 0x00000004ff152c19 */ /* 0x000fe20008011600 */
[----:B----4-:R-:W-:Y:S01]  /*5f30*/  UPRMT UR5, UR6, 0x654, UR5 ;  /* 0x0000065406057896 */ /* 0x010fe20008000005 */
[----:B------:R-:W-:Y:S01]  /*5f40*/  IADD3 R0, -R19, 0x1, R20 ;  /* 0x0000000113007810 */ /* 0x000fe20007ffe114 */
[----:B------:R-:W-:Y:S02]  /*5f50*/  ULOP3.LUT UR4, URZ, UR14, URZ, 0x33, !UPT ;  /* 0x0000000e3f047292 */ /* 0x000fe4000f8e333f */
[----:B------:R-:W2:Y:S01]  /*5f60*/  SHFL.IDX PT, R169, R21, RZ, 0x1c1f ;  /* 0x001c1fff15a97589 */ /* 0x000ea200000e0000 */
[----:B------:R-:W-:-:S04]  /*5f70*/  IADD3 R0, -R18, R0, R17 ;  /* 0x0000000012007210 */ /* 0x000fc80007ffe111 */
[----:B------:R-:W-:Y:S01]  /*5f80*/  SYNCS.ARRIVE.TRANS64.RED.A1T0 RZ, [UR5], RZ ;  /* 0x000000ffffff79a7 */ /* 0x000fe20008100405 */
[C---:B------:R-:W-:Y:S02]  /*5f90*/  VIADD R15, R0.reuse, UR58 ;  /* 0x0000003a000f7c36 */ /* 0x040fe40008000000 */
[----:B------:R-:W-:Y:S02]  /*5fa0*/  VIADD R14, R0, UR4 ;  /* 0x00000004000e7c36 */ /* 0x000fe40008000000 */
[----:B------:R-:W-:Y:S02]  /*5fb0*/  IMAD.IADD R0, R20, 0x1, -R19 ;  /* 0x0000000114007824 */ /* 0x000fe400078e0a13 */
[--C-:B--2---:R-:W-:Y:S02]  /*5fc0*/  IMAD.IADD R13, R15, 0x1, R169.reuse ;  /* 0x000000010f0d7824 */ /* 0x104fe400078e02a9 */
[----:B-1----:R-:W-:Y:S01]  /*5fd0*/  IMAD.IADD R4, R14, 0x1, R169 ;  /* 0x000000010e047824 */ /* 0x002fe200078e02a9 */
[----:B------:R-:W-:Y:S06]  /*5fe0*/  @P1 BRA `(.L_x_1251) ;  /* 0x0000000000541947 */ /* 0x000fec0003800000 */
[----:B------:R-:W-:Y:S01]  /*5ff0*/  IADD3 R169, -R18, R17, R169 ;  /* 0x0000001112a97210 */ /* 0x000fe20007ffe1a9 */
[----:B------:R-:W-:Y:S03]  /*6000*/  BSSY B0, `(.L_x_1252) ;  /* 0x0000010000007945 */ /* 0x000fe60003800000 */
[----:B------:R-:W-:-:S13]  /*6010*/  ISETP.GT.AND P1, PT, R169, -0x1, PT ;  /* 0xffffffffa900780c */ /* 0x000fda0003f24270 */
[----:B------:R-:W-:Y:S05]  /*6020*/  @P1 BRA `(.L_x_1253) ;  /* 0x0000000000201947 */ /* 0x000fea0003800000 */
[----:B------:R-:W-:Y:S01]  /*6030*/  IMAD.U32 R168, RZ, RZ, UR51 ;  /* 0x00000033ffa87e24 */ /* 0x000fe2000f8e00ff */
[----:B------:R-:W-:-:S04]  /*6040*/  LOP3.LUT R169, RZ, R169, RZ, 0x33, !PT ;  /* 0x000000a9ffa97212 */ /* 0x000fc800078e33ff */
[----:B------:R-:W-:-:S13]  /*6050*/  ISETP.NE.AND P1, PT, R168, 0x1, PT ;  /* 0x00000001a800780c */ /* 0x000fda0003f25270 */
[----:B0-----:R-:W0:Y:S02]  /*6060*/  @P1 LDC.64 R2, c[0x0][0x9e8] ;  /* 0x00027a00ff021b82 */ /* 0x001e240000000a00 */
[----:B0-----:R-:W-:-:S05]  /*6070*/  @P1 IMAD.HI.U32 R2, R169, R2, RZ ;  /* 0x00000002a9021227 */ /* 0x001fca00078e00ff */
[----:B------:R-:W-:-:S04]  /*6080*/  @P1 SHF.R.U32.HI R169, RZ, R3, R2 ;  /* 0x00000003ffa91219 */ /* 0x000fc80000011602 */
[----:B------:R-:W-:Y:S01]  /*6090*/  LOP3.LUT R169, RZ, R169, RZ, 0x33, !PT ;  /* 0x000000a9ffa97212 */ /* 0x000fe200078e33ff */
[----:B------:R-:W-:Y:S06]  /*60a0*/  BRA `(.L_x_1254) ;  /* 0x0000000000147947 */ /* 0x000fec0003800000 */
.L_x_1253:
[----:B------:R-:W-:-:S05]  /*60b0*/  IMAD.U32 R168, RZ, RZ, UR51 ;  /* 0x00000033ffa87e24 */ /* 0x000fca000f8e00ff */
[----:B------:R-:W-:-:S13]  /*60c0*/  ISETP.NE.AND P1, PT, R168, 0x1, PT ;  /* 0x00000001a800780c */ /* 0x000fda0003f25270 */
[----:B0-----:R-:W0:Y:S02]  /*60d0*/  @P1 LDC.64 R2, c[0x0][0x9e8] ;  /* 0x00027a00ff021b82 */ /* 0x001e240000000a00 */
[----:B0-----:R-:W-:-:S05]  /*60e0*/  @P1 IMAD.HI.U32 R2, R169, R2, RZ ;  /* 0x00000002a9021227 */ /* 0x001fca00078e00ff */
[----:B------:R-:W-:-:S07]  /*60f0*/  @P1 SHF.R.U32.HI R169, RZ, R3, R2 ;  /* 0x00000003ffa91219 */ /* 0x000fce0000011602 */
.L_x_1254:
[----:B------:R-:W-:Y:S05]  /*6100*/  BSYNC B0 ;  /* 0x0000000000007941 */ /* 0x000fea0003800000 */
.L_x_1252:
[----:B------:R-:W-:-:S05]  /*6110*/  IMAD R169, R169, R168, R0 ;  /* 0x000000a8a9a97224 */ /* 0x000fca00078e0200 */
[----:B------:R-:W-:Y:S02]  /*6120*/  VIADDMNMX R13, R169, R168, R13, PT ;  /* 0x000000a8a90d7246 */ /* 0x000fe4000380010d */
[----:B------:R-:W-:-:S07]  /*6130*/  VIMNMX R4, R4, R169, !PT ;  /* 0x000000a904047248 */ /* 0x000fce0007fe0100 */
.L_x_1251:
[C---:B------:R-:W-:Y:S01]  /*6140*/  ISETP.GE.AND P6, PT, R20.reuse, 0xa, PT ;  /* 0x0000000a1400780c */ /* 0x040fe20003fc6270 */
[----:B------:R-:W-:Y:S01]  /*6150*/  UISETP.NE.AND UP0, UPT, UR61, URZ, UPT ;  /* 0x0000003f3d00728c */ /* 0x000fe2000bf05270 */
        /* <DEDUP_REMOVED lines=33> */
[----:B------:R-:W-:-:S04]  /*6370*/  ISETP.GT.AND P3, PT, R4, 0x19, !P4 ;  /* 0x000000190400780c */ /* 0x000fc80006764270 */
[----:B------:R-:W-:Y:S02]  /*6380*/  ISETP.LT.OR P3, PT, R13, 0x1a, P3 ;  /* 0x0000001a0d00780c */ /* 0x000fe40001f61670 */
        /* <DEDUP_REMOVED lines=95> */
[----:B------:R-:W-:-:S04]  /*6980*/  ISETP.GT.AND P6, PT, R4, 0x59, !P6 ;  /* 0x000000590400780c */ /* 0x000fc800077c4270 */
[----:B------:R-:W-:Y:S02]  /*6990*/  ISETP.LT.OR P6, PT, R13, 0x5a, P6 ;  /* 0x0000005a0d00780c */ /* 0x000fe400037c1670 */
[----:B------:R-:W1:Y:S02]  /*69a0*/  SHFL.IDX PT, R13, R21, 0x1, 0x1c1f ;  /* 0x003c1f00150d7f89 */ /* 0x000e6400000e0000 */
[----:B------:R-:W-:Y:S02]  /*69b0*/  FSEL R165, R165, -INF , !P6 ;  /* 0xff800000a5a57808 */ /* 0x000fe40007000000 */
[----:B------:R-:W-:Y:S01]  /*69c0*/  PLOP3.LUT P6, PT, PT, PT, UP0, 0x40, 0x0 ;  /* 0x000000000000781c */ /* 0x000fe20003fce808 */
[--C-:B-1----:R-:W-:Y:S02]  /*69d0*/  IMAD.IADD R15, R15, 0x1, R13.reuse ;  /* 0x000000010f0f7824 */ /* 0x102fe400078e020d */
[----:B------:R-:W-:-:S10]  /*69e0*/  IMAD.IADD R14, R14, 0x1, R13 ;  /* 0x000000010e0e7824 */ /* 0x000fd400078e020d */
[----:B------:R-:W-:Y:S05]  /*69f0*/  @P6 BRA `(.L_x_1255) ;  /* 0x0000000000546947 */ /* 0x000fea0003800000 */
        /* <DEDUP_REMOVED lines=12> */
.L_x_1257:
[----:B------:R-:W-:-:S05]  /*6ac0*/  IMAD.U32 R4, RZ, RZ, UR51 ;  /* 0x00000033ff047e24 */ /* 0x000fca000f8e00ff */
[----:B------:R-:W-:-:S13]  /*6ad0*/  ISETP.NE.AND P6, PT, R4, 0x1, PT ;  /* 0x000000010400780c */ /* 0x000fda0003fc5270 */
[----:B0-----:R-:W0:Y:S02]  /*6ae0*/  @P6 LDC.64 R2, c[0x0][0x9e8] ;  /* 0x00027a00ff026b82 */ /* 0x001e240000000a00 */
[----:B0-----:R-:W-:-:S05]  /*6af0*/  @P6 IMAD.HI.U32 R2, R13, R2, RZ ;  /* 0x000000020d026227 */ /* 0x001fca00078e00ff */
[----:B------:R-:W-:-:S07]  /*6b00*/  @P6 SHF.R.U32.HI R13, RZ, R3, R2 ;  /* 0x00000003ff0d6219 */ /* 0x000fce0000011602 */
.L_x_1258:
[----:B------:R-:W-:Y:S05]  /*6b10*/  BSYNC B0 ;  /* 0x0000000000007941 */ /* 0x000fea0003800000 */
.L_x_1256:
[----:B------:R-:W-:-:S05]  /*6b20*/  IMAD R0, R13, R4, R0 ;  /* 0x000000040d007224 */ /* 0x000fca00078e0200 */
[----:B------:R-:W-:Y:S02]  /*6b30*/  VIADDMNMX R15, R0, R4, R15, PT ;  /* 0x00000004000f7246 */ /* 0x000fe4000380010f */
[----:B------:R-:W-:-:S07]  /*6b40*/  VIMNMX R14, R14, R0, !PT ;  /* 0x000000000e0e7248 */ /* 0x000fce0007fe0100 */
.L_x_1255:
[----:B------:R-:W-:Y:S01]  /*6b50*/  ISETP.GT.AND P1, PT, R14, 0x1, !P1 ;  /* 0x000000010e00780c */ /* 0x000fe20004f24270 */
[----:B------:R-:W-:Y:S01]  /*6b60*/  UMOV UR6, UR54 ;  /* 0x0000003600067c82 */ /* 0x000fe20008000000 */
[----:B------:R-:W-:Y:S02]  /*6b70*/  LOP3.LUT P6, RZ, R16, 0x20000, RZ, 0xc0, !PT ;  /* 0x0002000010ff7812 */ /* 0x000fe400078cc0ff */
[----:B------:R-:W-:Y:S02]  /*6b80*/  ISETP.LT.OR P1, PT, R15, 0x2, P1 ;  /* 0x000000020f00780c */ /* 0x000fe40000f21670 */
[----:B------:R-:W-:Y:S02]  /*6b90*/  ISETP.GT.AND P2, PT, R14, 0x8, !P2 ;  /* 0x000000080e00780c */ /* 0x000fe40005744270 */
[----:B------:R-:W-:Y:S02]  /*6ba0*/  FSEL R123, R123, -INF , !P1 ;  /* 0xff8000007b7b7808 */ /* 0x000fe40004800000 */
[----:B------:R-:W-:-:S02]  /*6bb0*/  LOP3.LUT P1, RZ, R16, 0x4, RZ, 0xc0, !PT ;  /* 0x0000000410ff7812 */ /* 0x000fc4000782c0ff */
[C---:B------:R-:W-:Y:S02]  /*6bc0*/  ISETP.LT.OR P2, PT, R15.reuse, 0x9, P2 ;  /* 0x000000090f00780c */ /* 0x040fe40001741670 */
[----:B------:R-:W-:Y:S02]  /*6bd0*/  ISETP.GT.AND P1, PT, R14, 0x9, !P1 ;  /* 0x000000090e00780c */ /* 0x000fe40004f24270 */
[----:B------:R-:W-:Y:S02]  /*6be0*/  FSEL R126, R126, -INF , !P2 ;  /* 0xff8000007e7e7808 */ /* 0x000fe40005000000 */
[----:B------:R-:W-:Y:S02]  /*6bf0*/  ISETP.LT.OR P1, PT, R15, 0xa, P1 ;  /* 0x0000000a0f00780c */ /* 0x000fe40000f21670 */
[----:B------:R-:W-:Y:S02]  /*6c00*/  LOP3.LUT P2, RZ, R16, 0x10000, RZ, 0xc0, !PT ;  /* 0x0001000010ff7812 */ /* 0x000fe4000784c0ff */
[----:B------:R-:W-:-:S02]  /*6c10*/  FSEL R127, R127, -INF , !P1 ;  /* 0xff8000007f7f7808 */ /* 0x000fc40004800000 */
[----:B------:R-:W-:Y:S02]  /*6c20*/  LOP3.LUT P1, RZ, R16, 0x8, RZ, 0xc0, !PT ;  /* 0x0000000810ff7812 */ /* 0x000fe4000782c0ff */
[----:B------:R-:W-:Y:S02]  /*6c30*/  FMNMX.FTZ R0, R169, R10, !PT ;  /* 0x0000000aa9007209 */ /* 0x000fe40007810000 */
[----:B------:R-:W-:Y:S02]  /*6c40*/  ISETP.GT.AND P1, PT, R14, 0x10, !P1 ;  /* 0x000000100e00780c */ /* 0x000fe40004f24270 */
[----:B0-----:R-:W-:Y:S02]  /*6c50*/  FMNMX.FTZ R3, R121, R0, !PT ;  /* 0x0000000079037209 */ /* 0x001fe40007810000 */
        /* <DEDUP_REMOVED lines=48> */
[----:B------:R-:W-:Y:S02]  /*6f60*/  LOP3.LUT P1, RZ, R16, 0x1000, RZ, 0xc0, !PT ;  /* 0x0000100010ff7812 */ /* 0x000fe4000782c0ff */
[----:B------:R-:W-:-:S02]  /*6f70*/  FMNMX.FTZ R0, R164, R3, !PT ;  /* 0x00000003a4007209 */ /* 0x000fc40007810000 */
[----:B------:R-:W-:Y:S02]  /*6f80*/  ISETP.GT.AND P1, PT, R14, 0x30, !P1 ;  /* 0x000000300e00780c */ /* 0x000fe40004f24270 */
[----:B------:R-:W-:Y:S02]  /*6f90*/  FMNMX.FTZ R2, R165, R0, !PT ;  /* 0x00000000a5027209 */ /* 0x000fe40007810000 */
[----:B------:R-:W-:Y:S02]  /*6fa0*/  ISETP.LT.OR P1, PT, R15, 0x31, P1 ;  /* 0x000000310f00780c */ /* 0x000fe40000f21670 */
[----:B------:R-:W-:Y:S01]  /*6fb0*/  LOP3.LUT P6, RZ, R16, 0x80, RZ, 0xc0, !PT ;  /* 0x0000008010ff7812 */ /* 0x000fe200078cc0ff */
[----:B------:R-:W0:Y:S01]  /*6fc0*/  SHFL.BFLY PT, R3, R2, 0x2, 0x1f ;  /* 0x0c401f0002037f89 */ /* 0x000e2200000e0000 */
[----:B------:R-:W-:Y:S02]  /*6fd0*/  FSEL R146, R146, -INF , !P1 ;  /* 0xff80000092927808 */ /* 0x000fe40004800000 */
[----:B------:R-:W-:-:S02]  /*6fe0*/  LOP3.LUT P1, RZ, R16, 0x800, RZ, 0xc0, !PT ;  /* 0x0000080010ff7812 */ /* 0x000fc4000782c0ff */
[----:B------:R-:W-:Y:S02]  /*6ff0*/  LOP3.LUT P2, RZ, R16, 0x40, RZ, 0xc0, !PT ;  /* 0x0000004010ff7812 */ /* 0x000fe4000784c0ff */
[C---:B------:R-:W-:Y:S02]  /*7000*/  ISETP.GT.AND P1, PT, R14.reuse, 0x31, !P1 ;  /* 0x000000310e00780c */ /* 0x040fe40004f24270 */
[C---:B------:R-:W-:Y:S02]  /*7010*/  ISETP.GT.AND P3, PT, R14.reuse, 0x50, !P3 ;  /* 0x000000500e00780c */ /* 0x040fe40005f64270 */
[----:B------:R-:W-:Y:S02]  /*7020*/  ISETP.LT.OR P1, PT, R15, 0x32, P1 ;  /* 0x000000320f00780c */ /* 0x000fe40000f21670 */
[----:B------:R-:W-:Y:S02]  /*7030*/  ISETP.GT.AND P4, PT, R14, 0x51, !P4 ;  /* 0x000000510e00780c */ /* 0x000fe40006784270 */
[----:B------:R-:W-:-:S02]  /*7040*/  FSEL R147, R147, -INF , !P1 ;  /* 0xff80000093937808 */ /* 0x000fc40004800000 */
[----:B------:R-:W-:Y:S02]  /*7050*/  LOP3.LUT P1, RZ, R16, 0x400, RZ, 0xc0, !PT ;  /* 0x0000040010ff7812 */ /* 0x000fe4000782c0ff */
[C---:B------:R-:W-:Y:S02]  /*7060*/  ISETP.GT.AND P5, PT, R14.reuse, 0x58, !P5 ;  /* 0x000000580e00780c */ /* 0x040fe40006fa4270 */
[----:B------:R-:W-:Y:S02]  /*7070*/  ISETP.GT.AND P1, PT, R14, 0x38, !P1 ;  /* 0x000000380e00780c */ /* 0x000fe40004f24270 */
[C---:B------:R-:W-:Y:S02]  /*7080*/  ISETP.LT.OR P3, PT, R15.reuse, 0x51, P3 ;  /* 0x000000510f00780c */ /* 0x040fe40001f61670 */
[----:B------:R-:W-:Y:S02]  /*7090*/  ISETP.LT.OR P1, PT, R15, 0x39, P1 ;  /* 0x000000390f00780c */ /* 0x000fe40000f21670 */
[----:B0-----:R-:W-:-:S02]  /*70a0*/  FMNMX.FTZ R3, R2, R3, !PT ;  /* 0x0000000302037209 */ /* 0x001fc40007810000 */
[----:B------:R-:W-:Y:S02]  /*70b0*/  FSEL R150, R150, -INF , !P1 ;  /* 0xff80000096967808 */ /* 0x000fe40004800000 */
[----:B------:R-:W-:Y:S01]  /*70c0*/  LOP3.LUT P1, RZ, R16, 0x200, RZ, 0xc0, !PT ;  /* 0x0000020010ff7812 */ /* 0x000fe2000782c0ff */
[----:B------:R-:W0:Y:S01]  /*70d0*/  SHFL.BFLY PT, R4, R3, 0x1, 0x1f ;  /* 0x0c201f0003047f89 */ /* 0x000e2200000e0000 */
[C---:B------:R-:W-:Y:S02]  /*70e0*/  ISETP.LT.OR P4, PT, R15.reuse, 0x52, P4 ;  /* 0x000000520f00780c */ /* 0x040fe40002781670 */
[----:B------:R-:W-:Y:S02]  /*70f0*/  ISETP.GT.AND P1, PT, R14, 0x39, !P1 ;  /* 0x000000390e00780c */ /* 0x000fe40004f24270 */
[----:B------:R-:W-:Y:S02]  /*7100*/  FSEL R162, R162, -INF , !P3 ;  /* 0xff800000a2a27808 */ /* 0x000fe40005800000 */
[----:B------:R-:W-:-:S02]  /*7110*/  ISETP.LT.OR P1, PT, R15, 0x3a, P1 ;  /* 0x0000003a0f00780c */ /* 0x000fc40000f21670 */
[----:B------:R-:W-:Y:S02]  /*7120*/  ISETP.LT.OR P5, PT, R15, 0x59, P5 ;  /* 0x000000590f00780c */ /* 0x000fe40002fa1670 */
[----:B------:R-:W-:Y:S02]  /*7130*/  FSEL R151, R151, -INF , !P1 ;  /* 0xff80000097977808 */ /* 0x000fe40004800000 */
[----:B------:R-:W-:Y:S02]  /*7140*/  LOP3.LUT P1, RZ, R16, 0x100, RZ, 0xc0, !PT ;  /* 0x0000010010ff7812 */ /* 0x000fe4000782c0ff */
[----:B------:R-:W-:Y:S02]  /*7150*/  FSEL R163, R163, -INF , !P4 ;  /* 0xff800000a3a37808 */ /* 0x000fe40006000000 */
[----:B------:R-:W-:Y:S02]  /*7160*/  ISETP.GT.AND P1, PT, R14, 0x40, !P1 ;  /* 0x000000400e00780c */ /* 0x000fe40004f24270 */
[----:B------:R-:W-:-:S02]  /*7170*/  FSEL R166, R166, -INF , !P5 ;  /* 0xff800000a6a67808 */ /* 0x000fc40006800000 */
[----:B------:R-:W-:Y:S02]  /*7180*/  ISETP.LT.OR P1, PT, R15, 0x41, P1 ;  /* 0x000000410f00780c */ /* 0x000fe40000f21670 */
[----:B0-----:R-:W-:Y:S02]  /*7190*/  FMNMX.FTZ R4, R3, R4, !PT ;  /* 0x0000000403047209 */ /* 0x001fe40007810000 */
[----:B------:R-:W-:Y:S02]  /*71a0*/  FSEL R154, R154, -INF , !P1 ;  /* 0xff8000009a9a7808 */ /* 0x000fe40004800000 */
[----:B------:R-:W-:Y:S01]  /*71b0*/  ISETP.GT.AND P1, PT, R14, 0x41, !P6 ;  /* 0x000000410e00780c */ /* 0x000fe20007724270 */
[----:B------:R-:W-:Y:S01]  /*71c0*/  FMUL.FTZ R0, R4, UR6 ;  /* 0x0000000604007c20 */ /* 0x000fe20008410000 */
[----:B------:R-:W-:Y:S02]  /*71d0*/  LOP3.LUT P6, RZ, R16, 0x2, RZ, 0xc0, !PT ;  /* 0x0000000210ff7812 */ /* 0x000fe400078cc0ff */
[----:B------:R-:W-:-:S04]  /*71e0*/  ISETP.LT.OR P1, PT, R15, 0x42, P1 ;  /* 0x000000420f00780c */ /* 0x000fc80000f21670 */
[----:B------:R-:W-:Y:S02]  /*71f0*/  FSEL R155, R155, -INF , !P1 ;  /* 0xff8000009b9b7808 */ /* 0x000fe40004800000 */
[----:B------:R-:W-:Y:S02]  /*7200*/  ISETP.GT.AND P1, PT, R14, 0x48, !P2 ;  /* 0x000000480e00780c */ /* 0x000fe40005724270 */
[----:B------:R-:W-:Y:S02]  /*7210*/  LOP3.LUT P2, RZ, R16, 0x20, RZ, 0xc0, !PT ;  /* 0x0000002010ff7812 */ /* 0x000fe4000784c0ff */
[----:B------:R-:W-:Y:S02]  /*7220*/  ISETP.LT.OR P1, PT, R15, 0x49, P1 ;  /* 0x000000490f00780c */ /* 0x000fe40000f21670 */
[----:B------:R-:W-:Y:S02]  /*7230*/  ISETP.GT.AND P2, PT, R14, 0x49, !P2 ;  /* 0x000000490e00780c */ /* 0x000fe40005744270 */
[----:B------:R-:W-:-:S02]  /*7240*/  FSEL R158, R158, -INF , !P1 ;  /* 0xff8000009e9e7808 */ /* 0x000fc40004800000 */
[----:B------:R-:W-:Y:S02]  /*7250*/  ISETP.GT.AND P1, PT, R14, RZ, !P6 ;  /* 0x000000ff0e00720c */ /* 0x000fe40007724270 */
[----:B------:R-:W-:Y:S02]  /*7260*/  LOP3.LUT P6, RZ, R16, 0x1, RZ, 0xc0, !PT ;  /* 0x0000000110ff7812 */ /* 0x000fe400078cc0ff */
[C---:B------:R-:W-:Y:S02]  /*7270*/  ISETP.LT.OR P1, PT, R15.reuse, 0x1, P1 ;  /* 0x000000010f00780c */ /* 0x040fe40000f21670 */
[----:B------:R-:W-:Y:S02]  /*7280*/  ISETP.LT.OR P2, PT, R15, 0x4a, P2 ;  /* 0x0000004a0f00780c */ /* 0x000fe40001741670 */
[----:B------:R-:W-:Y:S02]  /*7290*/  FSEL R122, R122, -INF , !P1 ;  /* 0xff8000007a7a7808 */ /* 0x000fe40004800000 */
[----:B------:R-:W-:-:S02]  /*72a0*/  ISETP.GT.AND P6, PT, R14, 0x59, !P6 ;  /* 0x000000590e00780c */ /* 0x000fc400077c4270 */
[----:B------:R-:W-:Y:S02]  /*72b0*/  FMNMX.FTZ R2, R122, R11, !PT ;  /* 0x0000000b7a027209 */ /* 0x000fe40007810000 */
[----:B------:R-:W-:Y:S02]  /*72c0*/  FSEL R14, R159, -INF , !P2 ;  /* 0xff8000009f0e7808 */ /* 0x000fe40005000000 */
[----:B------:R-:W-:Y:S02]  /*72d0*/  FMNMX.FTZ R3, R123, R2, !PT ;  /* 0x000000027b037209 */ /* 0x000fe40007810000 */
[----:B------:R-:W-:Y:S02]  /*72e0*/  ISETP.LT.OR P6, PT, R15, 0x5a, P6 ;  /* 0x0000005a0f00780c */ /* 0x000fe400037c1670 */
[----:B------:R-:W-:Y:S02]  /*72f0*/  FMNMX.FTZ R2, R126, R3, !PT ;  /* 0x000000037e027209 */ /* 0x000fe40007810000 */
[----:B------:R-:W-:-:S02]  /*7300*/  FSEL R167, R167, -INF , !P6 ;  /* 0xff800000a7a77808 */ /* 0x000fc40007000000 */
[----:B------:R-:W-:Y:S02]  /*7310*/  FMNMX.FTZ R3, R127, R2, !PT ;  /* 0x000000027f037209 */ /* 0x000fe40007810000 */
[----:B------:R-:W-:Y:S02]  /*7320*/  FSETP.NEU.FTZ.AND P1, PT, R4, -INF , PT ;  /* 0xff8000000400780b */ /* 0x000fe40003f3d000 */
[----:B------:R-:W-:Y:S02]  /*7330*/  FMNMX.FTZ R2, R130, R3, !PT ;  /* 0x0000000382027209 */ /* 0x000fe40007810000 */
[----:B------:R-:W-:Y:S02]  /*7340*/  FSEL R0, R0, RZ, P1 ;  /* 0x000000ff00007208 */ /* 0x000fe40000800000 */
[----:B------:R-:W-:-:S03]  /*7350*/  FMNMX.FTZ R3, R131, R2, !PT ;  /* 0x0000000283037209 */ /* 0x000fc60007810000 */
[--C-:B------:R-:W-:Y:S01]  /*7360*/  FFMA.FTZ R159, R141, UR6, -R0.reuse ;  /* 0x000000068d9f7c23 */ /* 0x100fe20008010800 */
[----:B------:R-:W-:Y:S01]  /*7370*/  FMNMX.FTZ R2, R134, R3, !PT ;  /* 0x0000000386027209 */ /* 0x000fe20007810000 */
[--C-:B------:R-:W-:Y:S01]  /*7380*/  FFMA.FTZ R141, R149, UR6, -R0.reuse ;  /* 0x00000006958d7c23 */ /* 0x100fe20008010800 */
[--C-:B------:R-:W-:Y:S01]  /*7390*/  FFMA.FTZ R188, R121, UR6, -R0.reuse ;  /* 0x0000000679bc7c23 */ /* 0x100fe20008010800 */
[----:B------:R-:W-:Y:S01]  /*73a0*/  FSEL R149, R4, RZ, P1 ;  /* 0x000000ff04957208 */ /* 0x000fe20000800000 */
[--C-:B------:R-:W-:Y:S01]  /*73b0*/  FFMA.FTZ R121, R129, UR6, -R0.reuse ;  /* 0x0000000681797c23 */ /* 0x100fe20008010800 */
[----:B------:R-:W-:Y:S01]  /*73c0*/  FMNMX.FTZ R3, R135, R2, !PT ;  /* 0x0000000287037209 */ /* 0x000fe20007810000 */
[--C-:B------:R-:W-:Y:S01]  /*73d0*/  FFMA.FTZ R129, R137, UR6, -R0.reuse ;  /* 0x0000000689817c23 */ /* 0x100fe20008010800 */
[--C-:B------:R-:W-:Y:S01]  /*73e0*/  FFMA.FTZ R137, R153, UR6, -R0.reuse ;  /* 0x0000000699897c23 */ /* 0x100fe20008010800 */
        /* <DEDUP_REMOVED lines=23> */
[----:B------:R-:W-:Y:S01]  /*7560*/  FFMA.FTZ R165, R165, UR6, -R0 ;  /* 0x00000006a5a57c23 */ /* 0x000fe20008010800 */
[----:B------:R-:W-:Y:S01]  /*7570*/  FADD.FTZ R0, -R149, R10 ;  /* 0x0000000a95007221 */ /* 0x000fe20000010100 */
[----:B------:R-:W-:Y:S01]  /*7580*/  FMNMX.FTZ R2, R150, R3, !PT ;  /* 0x0000000396027209 */ /* 0x000fe20007810000 */
[----:B------:R-:W-:Y:S02]  /*7590*/  MUFU.EX2 R13, R13 ;  /* 0x0000000d000d7308 */ /* 0x000fe40000000800 */
[----:B------:R-:W-:Y:S01]  /*75a0*/  FMUL.FTZ R0, R0, UR6 ;  /* 0x0000000600007c20 */ /* 0x000fe20008410000 */
[----:B------:R-:W-:-:S04]  /*75b0*/  FMNMX.FTZ R3, R151, R2, !PT ;  /* 0x0000000297037209 */ /* 0x000fc80007810000 */
[----:B------:R-:W-:Y:S01]  /*75c0*/  FMNMX.FTZ R2, R154, R3, !PT ;  /* 0x000000039a027209 */ /* 0x000fe20007810000 */
[----:B------:R-:W0:Y:S03]  /*75d0*/  MUFU.EX2 R0, R0 ;  /* 0x0000000000007308 */ /* 0x000e260000000800 */
[----:B------:R-:W-:-:S04]  /*75e0*/  FMNMX.FTZ R3, R155, R2, !PT ;  /* 0x000000029b037209 */ /* 0x000fc80007810000 */
[----:B------:R-:W-:Y:S01]  /*75f0*/  FMNMX.FTZ R3, R158, R3, !PT ;  /* 0x000000039e037209 */ /* 0x000fe20007810000 */
[----:B------:R-:W1:Y:S03]  /*7600*/  MUFU.EX2 R188, R188 ;  /* 0x000000bc00bc7308 */ /* 0x000e660000000800 */
[----:B------:R-:W-:-:S04]  /*7610*/  FMNMX.FTZ R3, R14, R3, !PT ;  /* 0x000000030e037209 */ /* 0x000fc80007810000 */
[----:B------:R-:W-:Y:S01]  /*7620*/  FMNMX.FTZ R2, R162, R3, !PT ;  /* 0x00000003a2027209 */ /* 0x000fe20007810000 */
[----:B------:R-:W2:Y:S03]  /*7630*/  MUFU.EX2 R190, R190 ;  /* 0x000000be00be7308 */ /* 0x000ea60000000800 */
[----:B------:R-:W-:-:S04]  /*7640*/  FMNMX.FTZ R3, R163, R2, !PT ;  /* 0x00000002a3037209 */ /* 0x000fc80007810000 */
[----:B------:R-:W-:Y:S01]  /*7650*/  FMNMX.FTZ R2, R166, R3, !PT ;  /* 0x00000003a6027209 */ /* 0x000fe20007810000 */
[----:B------:R-:W3:Y:S03]  /*7660*/  MUFU.EX2 R125, R125 ;  /* 0x0000007d007d7308 */ /* 0x000ee60000000800 */
[----:B------:R-:W-:-:S05]  /*7670*/  FMNMX.FTZ R2, R167, R2, !PT ;  /* 0x00000002a7027209 */ /* 0x000fca0007810000 */
[----:B------:R-:W4:Y:S01]  /*7680*/  SHFL.BFLY PT, R3, R2, 0x2, 0x1f ;  /* 0x0c401f0002037f89 */ /* 0x000f2200000e0000 */
[----:B------:R-:W5:Y:S08]  /*7690*/  MUFU.EX2 R184, R184 ;  /* 0x000000b800b87308 */ /* 0x000f700000000800 */
[----:B------:R-:W5:Y:S08]  /*76a0*/  MUFU.EX2 R121, R121 ;  /* 0x0000007900797308 */ /* 0x000f700000000800 */
[----:B------:R-:W5:Y:S01]  /*76b0*/  MUFU.EX2 R186, R186 ;  /* 0x000000ba00ba7308 */ /* 0x000f620000000800 */
[----:B----4-:R-:W-:-:S07]  /*76c0*/  FMNMX.FTZ R3, R2, R3, !PT ;  /* 0x0000000302037209 */ /* 0x010fce0007810000 */
[----:B------:R-:W-:Y:S01]  /*76d0*/  MUFU.EX2 R21, R21 ;  /* 0x0000001500157308 */ /* 0x000fe20000000800 */
[----:B------:R-:W4:Y:S07]  /*76e0*/  SHFL.BFLY PT, R2, R3, 0x1, 0x1f ;  /* 0x0c201f0003027f89 */ /* 0x000f2e00000e0000 */
[----:B------:R-:W-:Y:S08]  /*76f0*/  MUFU.EX2 R180, R180 ;  /* 0x000000b400b47308 */ /* 0x000ff00000000800 */
[----:B------:R-:W-:Y:S08]  /*7700*/  MUFU.EX2 R129, R129 ;  /* 0x0000008100817308 */ /* 0x000ff00000000800 */
[----:B------:R-:W-:Y:S01]  /*7710*/  MUFU.EX2 R182, R182 ;  /* 0x000000b600b67308 */ /* 0x000fe20000000800 */
[----:B----4-:R-:W-:-:S04]  /*7720*/  FMNMX.FTZ R3, R3, R2, !PT ;  /* 0x0000000203037209 */ /* 0x010fc80007810000 */
[C---:B------:R-:W-:Y:S01]  /*7730*/  FSETP.NEU.FTZ.AND P1, PT, R3.reuse, -INF , PT ;  /* 0xff8000000300780b */ /* 0x040fe20003f3d000 */
[C---:B------:R-:W-:Y:S02]  /*7740*/  FMUL.FTZ R153, R3.reuse, UR6 ;  /* 0x0000000603997c20 */ /* 0x040fe40008410000 */
[----:B------:R-:W-:Y:S01]  /*7750*/  MUFU.EX2 R159, R159 ;  /* 0x0000009f009f7308 */ /* 0x000fe20000000800 */
[----:B------:R-:W-:Y:S02]  /*7760*/  FSEL R2, R3, RZ, P1 ;  /* 0x000000ff03027208 */ /* 0x000fe40000800000 */
[----:B------:R-:W-:-:S03]  /*7770*/  FSEL R153, R153, RZ, P1 ;  /* 0x000000ff99997208 */ /* 0x000fc60000800000 */
[----:B------:R-:W-:Y:S01]  /*7780*/  FADD.FTZ R2, -R2, R11 ;  /* 0x0000000b02027221 */ /* 0x000fe20000010100 */
[----:B0-----:R-:W-:Y:S01]  /*7790*/  FFMA.FTZ R11, R0, R8, R13 ;  /* 0x00000008000b7223 */ /* 0x001fe2000001000d */
[--C-:B------:R-:W-:Y:S01]  /*77a0*/  FFMA.FTZ R189, R122, UR6, -R153.reuse ;  /* 0x000000067abd7c23 */ /* 0x100fe20008010899 */
[--C-:B------:R-:W-:Y:S01]  /*77b0*/  FFMA.FTZ R124, R123, UR6, -R153.reuse ;  /* 0x000000067b7c7c23 */ /* 0x100fe20008010899 */
[----:B------:R-:W-:Y:S01]  /*77c0*/  FMUL.FTZ R2, R2, UR6 ;  /* 0x0000000602027c20 */ /* 0x000fe20008410000 */
[--C-:B------:R-:W-:Y:S01]  /*77d0*/  FFMA.FTZ R191, R126, UR6, -R153.reuse ;  /* 0x000000067ebf7c23 */ /* 0x100fe20008010899 */
[--C-:B------:R-:W-:Y:S01]  /*77e0*/  FFMA.FTZ R122, R127, UR6, -R153.reuse ;  /* 0x000000067f7a7c23 */ /* 0x100fe20008010899 */
[--C-:B------:R-:W-:Y:S01]  /*77f0*/  FFMA.FTZ R185, R130, UR6, -R153.reuse ;  /* 0x0000000682b97c23 */ /* 0x100fe20008010899 */
[----:B------:R-:W-:Y:S01]  /*7800*/  MUFU.EX2 R189, R189 ;  /* 0x000000bd00bd7308 */ /* 0x000fe20000000800 */
[--C-:B------:R-:W-:Y:S01]  /*7810*/  FFMA.FTZ R120, R131, UR6, -R153.reuse ;  /* 0x0000000683787c23 */ /* 0x100fe20008010899 */
[----:B------:R-:W-:Y:S01]  /*7820*/  FFMA.FTZ R187, R134, UR6, -R153 ;  /* 0x0000000686bb7c23 */ /* 0x000fe20008010899 */
[----:B-1----:R-:W-:Y:S01]  /*7830*/  FADD.FTZ R11, R188, R11 ;  /* 0x0000000bbc0b7221 */ /* 0x002fe20000010000 */
[--C-:B------:R-:W-:Y:S01]  /*7840*/  FFMA.FTZ R20, R135, UR6, -R153.reuse ;  /* 0x0000000687147c23 */ /* 0x100fe20008010899 */
[--C-:B------:R-:W-:Y:S01]  /*7850*/  FFMA.FTZ R181, R138, UR6, -R153.reuse ;  /* 0x000000068ab57c23 */ /* 0x100fe20008010899 */
[----:B------:R-:W-:Y:S01]  /*7860*/  FFMA.FTZ R10, R139, UR6, -R153 ;  /* 0x000000068b0a7c23 */ /* 0x000fe20008010899 */
[----:B--2---:R-:W-:Y:S01]  /*7870*/  FADD.FTZ R126, R190, R11 ;  /* 0x0000000bbe7e7221 */ /* 0x004fe20000010000 */
[----:B------:R-:W0:Y:S01]  /*7880*/  MUFU.EX2 R2, R2 ;  /* 0x0000000200027308 */ /* 0x000e220000000800 */
[--C-:B------:R-:W-:Y:S01]  /*7890*/  FFMA.FTZ R183, R142, UR6, -R153.reuse ;  /* 0x000000068eb77c23 */ /* 0x100fe20008010899 */
[--C-:B------:R-:W-:Y:S01]  /*78a0*/  FFMA.FTZ R134, R143, UR6, -R153.reuse ;  /* 0x000000068f867c23 */ /* 0x100fe20008010899 */
[----:B---3--:R-:W-:Y:S01]  /*78b0*/  FADD.FTZ R11, R125, R126 ;  /* 0x0000007e7d0b7221 */ /* 0x008fe20000010000 */
[--C-:B------:R-:W-:Y:S01]  /*78c0*/  FFMA.FTZ R177, R146, UR6, -R153.reuse ;  /* 0x0000000692b17c23 */ /* 0x100fe20008010899 */
[--C-:B------:R-:W-:Y:S01]  /*78d0*/  FFMA.FTZ R132, R147, UR6, -R153.reuse ;  /* 0x0000000693847c23 */ /* 0x100fe20008010899 */
[----:B------:R-:W-:Y:S01]  /*78e0*/  FFMA.FTZ R179, R150, UR6, -R153 ;  /* 0x0000000696b37c23 */ /* 0x000fe20008010899 */
[----:B-----5:R-:W-:Y:S01]  /*78f0*/  FADD.FTZ R126, R184, R11 ;  /* 0x0000000bb87e7221 */ /* 0x020fe20000010000 */
[----:B------:R-:W1:Y:S01]  /*7900*/  MUFU.EX2 R124, R124 ;  /* 0x0000007c007c7308 */ /* 0x000e620000000800 */
[--C-:B------:R-:W-:Y:S01]  /*7910*/  FFMA.FTZ R130, R151, UR6, -R153.reuse ;  /* 0x0000000697827c23 */ /* 0x100fe20008010899 */
[--C-:B------:R-:W-:Y:S01]  /*7920*/  FFMA.FTZ R173, R154, UR6, -R153.reuse ;  /* 0x000000069aad7c23 */ /* 0x100fe20008010899 */
[----:B------:R-:W-:Y:S01]  /*7930*/  FADD.FTZ R11, R121, R126 ;  /* 0x0000007e790b7221 */ /* 0x000fe20000010000 */
[--C-:B------:R-:W-:Y:S01]  /*7940*/  FFMA.FTZ R128, R155, UR6, -R153.reuse ;  /* 0x000000069b807c23 */ /* 0x100fe20008010899 */
[--C-:B------:R-:W-:Y:S01]  /*7950*/  FFMA.FTZ R175, R158, UR6, -R153.reuse ;  /* 0x000000069eaf7c23 */ /* 0x100fe20008010899 */
[----:B------:R-:W-:Y:S01]  /*7960*/  FFMA.FTZ R169, R162, UR6, -R153 ;  /* 0x00000006a2a97c23 */ /* 0x000fe20008010899 */
[----:B------:R-:W-:Y:S01]  /*7970*/  FADD.FTZ R126, R186, R11 ;  /* 0x0000000bba7e7221 */ /* 0x000fe20000010000 */
[----:B------:R-:W2:Y:S01]  /*7980*/  MUFU.EX2 R191, R191 ;  /* 0x000000bf00bf7308 */ /* 0x000ea20000000800 */
[----:B0-----:R-:W-:Y:S01]  /*7990*/  FFMA.FTZ R5, R2, R5, R189 ;  /* 0x0000000502057223 */ /* 0x001fe200000100bd */
[----:B------:R-:W-:Y:S01]  /*79a0*/  FFMA.FTZ R171, R166, UR6, -R153 ;  /* 0x00000006a6ab7c23 */ /* 0x000fe20008010899 */
[----:B------:R-:W-:-:S04]  /*79b0*/  FADD.FTZ R11, R21, R126 ;  /* 0x0000007e150b7221 */ /* 0x000fc80000010000 */
[----:B------:R-:W-:Y:S01]  /*79c0*/  FADD.FTZ R126, R180, R11 ;  /* 0x0000000bb47e7221 */ /* 0x000fe20000010000 */
[----:B------:R-:W0:Y:S01]  /*79d0*/  MUFU.EX2 R122, R122 ;  /* 0x0000007a007a7308 */ /* 0x000e220000000800 */
[----:B-1----:R-:W-:Y:S02]  /*79e0*/  FADD.FTZ R8, R124, R5 ;  /* 0x000000057c087221 */ /* 0x002fe40000010000 */
[----:B------:R-:W-:Y:S01]  /*79f0*/  FADD.FTZ R11, R129, R126 ;  /* 0x0000007e810b7221 */ /* 0x000fe20000010000 */
[----:B------:R-:W-:-:S03]  /*7a00*/  FFMA.FTZ R126, R14, UR6, -R153 ;  /* 0x000000060e7e7c23 */ /* 0x000fc60008010899 */
[----:B------:R-:W-:Y:S01]  /*7a10*/  FADD.FTZ R14, R182, R11 ;  /* 0x0000000bb60e7221 */ /* 0x000fe20000010000 */
[----:B------:R-:W1:Y:S01]  /*7a20*/  MUFU.EX2 R185, R185 ;  /* 0x000000b900b97308 */ /* 0x000e620000000800 */
[----:B--2---:R-:W-:Y:S02]  /*7a30*/  FADD.FTZ R5, R191, R8 ;  /* 0x00000008bf057221 */ /* 0x004fe40000010000 */
[----:B------:R-:W-:-:S05]  /*7a40*/  FADD.FTZ R11, R159, R14 ;  /* 0x0000000e9f0b7221 */ /* 0x000fca0000010000 */
        /* <DEDUP_REMOVED lines=24> */
[----:B------:R-:W-:-:S06]  /*7bd0*/  FFMA.FTZ R14, R163, UR6, -R153 ;  /* 0x00000006a30e7c23 */ /* 0x000fcc0008010899 */
        /* <DEDUP_REMOVED lines=16> */
[----:B------:R-:W-:-:S06]  /*7ce0*/  FFMA.FTZ R136, R167, UR6, -R153 ;  /* 0x00000006a7887c23 */ /* 0x000fcc0008010899 */
        /* <DEDUP_REMOVED lines=21> */
[----:B0-----:R-:W-:Y:S01]  /*7e40*/  FADD.FTZ R5, R171, R8 ;  /* 0x00000008ab057221 */ /* 0x001fe20000010000 */
[----:B-1----:R-:W-:-:S03]  /*7e50*/  FADD.FTZ R8, R149, R138 ;  /* 0x0000008a95087221 */ /* 0x002fc60000010000 */
[----:B--2---:R-:W-:Y:S01]  /*7e60*/  FADD.FTZ R5, R136, R5 ;  /* 0x0000000588057221 */ /* 0x004fe20000010000 */
[----:B------:R-:W-:Y:S06]  /*7e70*/  @!P0 BRA `(.L_x_1259) ;  /* 0x0000000000048947 */ /* 0x000fec0003800000 */
[----:B------:R-:W-:Y:S01]  /*7e80*/  BPT.TRAP 0x1 ;  /* 0x000000040000795c */ /* 0x000fe20000300000 */
.L_x_1259:
        /* <DEDUP_REMOVED lines=35> */
.L_x_1241:
[----:B------:R-:W-:Y:S01]  /*80c0*/  R2UR UR5, R22 ;  /* 0x00000000160572ca */ /* 0x000fe200000e0000 */
[----:B------:R-:W-:Y:S01]  /*80d0*/  UISETP.NE.AND UP0, UPT, UR61, URZ, UPT ;  /* 0x0000003f3d00728c */ /* 0x000fe2000bf05270 */
[----:B------:R-:W-:Y:S02]  /*80e0*/  R2UR UR4, R23 ;  /* 0x00000000170472ca */ /* 0x000fe400000e0000 */
[----:B------:R-:W-:-:S03]  /*80f0*/  IADD3 R10, R17, 0x1, -R18 ;  /* 0x00000001110a7810 */ /* 0x000fc60007ffe812 */
[----:B------:R-:W-:Y:S02]  /*8100*/  PLOP3.LUT P1, PT, PT, PT, UP0, 0x40, 0x0 ;  /* 0x000000000000781c */ /* 0x000fe40003f2e808 */
[----:B------:R-:W-:-:S04]  /*8110*/  R2UR UR10, R10 ;  /* 0x000000000a0a72ca */ /* 0x000fc800000e0000 */
[----:B------:R-:W-:Y:S02]  /*8120*/  UISETP.NE.AND UP1, UPT, UR5, URZ, UPT ;  /* 0x0000003f0500728c */ /* 0x000fe4000bf25270 */
[----:B------:R-:W-:-:S09]  /*8130*/  UIADD3 UR7, UR4, 0x7f, URZ ;  /* 0x0000007f04077890 */ /* 0x000fd2000fffe03f */
[----:B------:R-:W-:Y:S01]  /*8140*/  @UP1 ULDC UR4, c[0x0][0x44c] ;  /* 0x0001130000041ab9 */ /* 0x000fe20000000800 */
[----:B------:R-:W-:Y:S01]  /*8150*/  @UP1 ULDC UR11, c[0x0][0x450] ;  /* 0x00011400000b1ab9 */ /* 0x000fe20000000800 */
[----:B------:R-:W-:-:S04]  /*8160*/  UIMAD.WIDE.U32 UR4, UR7, UR4, URZ ;  /* 0x00000004070472a5 */ /* 0x000fc8000f8e003f */
[----:B------:R-:W-:-:S04]  /*8170*/  @UP1 USHF.R.U32.HI UR7, URZ, UR11, UR5 ;  /* 0x0000000b3f071299 */ /* 0x000fc80008011605 */
[----:B------:R-:W-:-:S04]  /*8180*/  UIADD3 UR7, UR10, UR7, URZ ;  /* 0x000000070a077290 */ /* 0x000fc8000fffe03f */
        /* <DEDUP_REMOVED lines=13> */
.L_x_1262:
[----:B------:R-:W-:Y:S02]  /*8260*/  ULDC UR15, c[0x0][0x9e4] ;  /* 0x00027900000f7ab9 */ /* 0x000fe40000000800 */
[----:B------:R-:W-:-:S11]  /*8270*/  UISETP.NE.AND UP0, UPT, UR15, 0x1, UPT ;  /* 0x000000010f00788c */ /* 0x000fd6000bf05270 */
[----:B------:R-:W-:Y:S02]  /*8280*/  @UP0 ULDC.64 UR4, c[0x0][0x9e8] ;  /* 0x00027a0000040ab9 */ /* 0x000fe40000000a00 */
[----:B------:R-:W-:-:S04]  /*8290*/  UIMAD.WIDE.U32 UR10, UR7, UR4, URZ ;  /* 0x00000004070a72a5 */ /* 0x000fc8000f8e003f */
[----:B------:R-:W-:-:S12]  /*82a0*/  @UP0 USHF.R.U32.HI UR7, URZ, UR5, UR11 ;  /* 0x000000053f070299 */ /* 0x000fd8000801160b */
.L_x_1263:
[----:B------:R-:W-:-:S04]  /*82b0*/  UIMAD UR7, UR7, UR15, URZ ;  /* 0x0000000f070772a4 */ /* 0x000fc8000f8e023f */
[----:B------:R-:W-:-:S04]  /*82c0*/  UISETP.LT.AND UP0, UPT, UR14, UR7, UPT ;  /* 0x000000070e00728c */ /* 0x000fc8000bf01270 */
[----:B------:R-:W-:-:S12]  /*82d0*/  USEL UR14, UR14, UR7, !UP0 ;  /* 0x000000070e0e7287 */ /* 0x000fd8000c000000 */
.L_x_1261:
        /* <DEDUP_REMOVED lines=13> */
[----:B------:R-:W-:-:S05]  /*83b0*/  ULDC UR51, c[0x0][0x988] ;  /* 0x0002620000337ab9 */ /* 0x000fca0000000800 */
.L_x_1275:
[----:B------:R-:W-:-:S04]  /*83c0*/  UISETP.NE.AND UP0, UPT, UR4, 0x1, UPT ;  /* 0x000000010400788c */ /* 0x000fc8000bf05270 */
[----:B------:R-:W-:-:S04]  /*83d0*/  USEL UR38, URZ, 0x1, UP0 ;  /* 0x000000013f267887 */ /* 0x000fc80008000000 */
[----:B------:R-:W-:Y:S01]  /*83e0*/  ULOP3.LUT UR38, UR7, UR38, URZ, 0x3c, !UPT ;  /* 0x0000002607267292 */ /* 0x000fe2000f8e3c3f */
[----:B------:R-:W-:Y:S11]  /*83f0*/  @!P0 BRA `(.L_x_1265) ;  /* 0x0000000000048947 */ /* 0x000ff60003800000 */
[----:B------:R-:W-:Y:S01]  /*8400*/  BPT.TRAP 0x1 ;  /* 0x000000040000795c */ /* 0x000fe20000300000 */
.L_x_1265:
        /* <DEDUP_REMOVED lines=9> */
.L_x_1266:
[----:B-1----:R-:W-:Y:S05]  /*84a0*/  @P1 BRA `(.L_x_1267) ;  /* 0x0000000000081947 */ /* 0x002fea0003800000 */
[----:B------:R-:W1:Y:S02]  /*84b0*/  SYNCS.PHASECHK.TRANS64.TRYWAIT P1, [UR5+0x30830], R3 ;  /* 0x03083003ff0075a7 */ /* 0x000e640008020145 */
[----:B-1----:R-:W-:Y:S05]  /*84c0*/  @!P1 BRA `(.L_x_1268) ;  /* 0x0000010400789947 */ /* 0x002fea0003800000 */
.L_x_1267:
        /* <DEDUP_REMOVED lines=168> */
.L_x_1269:
[----:B------:R-:W-:Y:S01]  /*8f50*/  ULEA UR10, UR4, UR60, 0x3 ;  /* 0x0000003c040a7291 */ /* 0x000fe2000f8e183f */
[----:B------:R-:W-:-:S05]  /*8f60*/  IMAD.U32 R0, RZ, RZ, UR7 ;  /* 0x00000007ff007e24 */ /* 0x000fca000f8e00ff */
[----:B------:R-:W-:-:S04]  /*8f70*/  SHF.L.U32 R0, R0, 0x1f, RZ ;  /* 0x0000001f00007819 */ /* 0x000fc800000006ff */
[----:B------:R2:W3:Y:S01]  /*8f80*/  SYNCS.PHASECHK.TRANS64.TRYWAIT P1, [UR10+0x30850], R0 ;  /* 0x03085000ff0075a7 */ /* 0x0004e2000802014a */
[----:B------:R-:W-:Y:S05]  /*8f90*/  @!P0 BRA `(.L_x_1270) ;  /* 0x0000000000048947 */ /* 0x000fea0003800000 */
[----:B------:R-:W-:Y:S01]  /*8fa0*/  BPT.TRAP 0x1 ;  /* 0x000000040000795c */ /* 0x000fe20000300000 */
.L_x_1270:
[----:B---3--:R-:W-:Y:S05]  /*8fb0*/  @P1 BRA `(.L_x_1271) ;  /* 0x0000000000081947 */ /* 0x008fea0003800000 */
[----:B------:R-:W3:Y:S02]  /*8fc0*/  SYNCS.PHASECHK.TRANS64.TRYWAIT P1, [UR10+0x30850], R0 ;  /* 0x03085000ff0075a7 */ /* 0x000ee4000802014a */
[----:B---3--:R-:W-:Y:S05]  /*8fd0*/  @!P1 BRA `(.L_x_1272) ;  /* 0x000000f800cc9947 */ /* 0x008fea0003800000 */
.L_x_1271:
        /* <DEDUP_REMOVED lines=37> */
.L_x_1273:
[----:B--23--:R-:W-:Y:S01]  /*9230*/  FMNMX.FTZ R0, R120, R10, !PT ;  /* 0x0000000a78007209 */ /* 0x00cfe20007810000 */
[----:B------:R-:W-:Y:S01]  /*9240*/  UMOV UR6, UR51 ;  /* 0x0000003300067c82 */ /* 0x000fe20008000000 */
[----:B------:R-:W-:Y:S01]  /*9250*/  FMNMX.FTZ R2, R122, R11, !PT ;  /* 0x0000000b7a027209 */ /* 0x000fe20007810000 */
[----:B------:R-:W2:Y:S01]  /*9260*/  S2UR UR4, SR_CgaCtaId ;  /* 0x00000000000479c3 */ /* 0x000ea20000008800 */
[----:B01----:R-:W-:Y:S01]  /*9270*/  FMNMX.FTZ R3, R121, R0, !PT ;  /* 0x0000000079037209 */ /* 0x003fe20007810000 */
[----:B------:R-:W-:Y:S01]  /*9280*/  UIADD3 UR5, UR5, 0x30840, URZ ;  /* 0x0003084005057890 */ /* 0x000fe2000fffe03f */
        /* <DEDUP_REMOVED lines=10> */
[----:B------:R-:W-:Y:S01]  /*9330*/  FMNMX.FTZ R2, R134, R13, !PT ;  /* 0x0000000d86027209 */ /* 0x000fe20007810000 */
[----:B--2---:R-:W-:Y:S01]  /*9340*/  UPRMT UR5, UR4, 0x654, UR5 ;  /* 0x0000065404057896 */ /* 0x004fe20008000005 */
[----:B------:R-:W-:Y:S02]  /*9350*/  FMNMX.FTZ R3, R133, R0, !PT ;  /* 0x0000000085037209 */ /* 0x000fe40007810000 */
[----:B------:R-:W-:Y:S02]  /*9360*/  FMNMX.FTZ R13, R135, R2, !PT ;  /* 0x00000002870d7209 */ /* 0x000fe40007810000 */
[----:B------:R-:W-:Y:S02]  /*9370*/  FMNMX.FTZ R0, R136, R3, !PT ;  /* 0x0000000388007209 */ /* 0x000fe40007810000 */
[----:B------:R-:W-:-:S02]  /*9380*/  FMNMX.FTZ R2, R138, R13, !PT ;  /* 0x0000000d8a027209 */ /* 0x000fc40007810000 */
[----:B------:R-:W-:Y:S01]  /*9390*/  FMNMX.FTZ R3, R137, R0, !PT ;  /* 0x0000000089037209 */ /* 0x000fe20007810000 */
[----:B------:R-:W-:Y:S01]  /*93a0*/  SYNCS.ARRIVE.TRANS64.RED.A1T0 RZ, [UR5], RZ ;  /* 0x000000ffffff79a7 */ /* 0x000fe20008100405 */
        /* <DEDUP_REMOVED lines=32> */
[----:B-1----:R-:W-:-:S03]  /*95b0*/  FMNMX.FTZ R15, R2, R15, !PT ;  /* 0x0000000f020f7209 */ /* 0x002fc60007810000 */
[----:B------:R-:W0:Y:S04]  /*95c0*/  SHFL.BFLY PT, R4, R13, 0x1, 0x1f ;  /* 0x0c201f000d047f89 */ /* 0x000e2800000e0000 */
[----:B------:R-:W1:Y:S01]  /*95d0*/  SHFL.BFLY PT, R14, R15, 0x1, 0x1f ;  /* 0x0c201f000f0e7f89 */ /* 0x000e6200000e0000 */
[----:B0-----:R-:W-:Y:S02]  /*95e0*/  FMNMX.FTZ R4, R13, R4, !PT ;  /* 0x000000040d047209 */ /* 0x001fe40007810000 */
[----:B-1----:R-:W-:-:S03]  /*95f0*/  FMNMX.FTZ R3, R15, R14, !PT ;  /* 0x0000000e0f037209 */ /* 0x002fc60007810000 */
[----:B------:R-:W-:-:S04]  /*9600*/  FADD.FTZ R10, -R4, R10 ;  /* 0x0000000a040a7221 */ /* 0x000fc80000010100 */
[----:B------:R-:W-:Y:S01]  /*9610*/  FMUL.FTZ R14, R10, UR6 ;  /* 0x000000060a0e7c20 */ /* 0x000fe20008410000 */
[----:B------:R-:W-:-:S03]  /*9620*/  FADD.FTZ R10, -R3, R11 ;  /* 0x0000000b030a7221 */ /* 0x000fc60000010100 */
[----:B------:R-:W-:Y:S01]  /*9630*/  MUFU.EX2 R0, R14 ;  /* 0x0000000e00007308 */ /* 0x000fe20000000800 */
[----:B------:R-:W-:Y:S01]  /*9640*/  FMUL.FTZ R2, R10, UR6 ;  /* 0x000000060a027c20 */ /* 0x000fe20008410000 */
[----:B------:R-:W-:-:S04]  /*9650*/  FMUL.FTZ R10, R4, UR6 ;  /* 0x00000006040a7c20 */ /* 0x000fc80008410000 */
[--C-:B------:R-:W-:Y:S01]  /*9660*/  FFMA.FTZ R11, R120, UR6, -R10.reuse ;  /* 0x00000006780b7c23 */ /* 0x100fe2000801080a */
[----:B------:R-:W-:Y:S01]  /*9670*/  FMUL.FTZ R120, R3, UR6 ;  /* 0x0000000603787c20 */ /* 0x000fe20008410000 */
[--C-:B------:R-:W-:Y:S01]  /*9680*/  FFMA.FTZ R188, R121, UR6, -R10.reuse ;  /* 0x0000000679bc7c23 */ /* 0x100fe2000801080a */
[----:B------:R-:W-:Y:S01]  /*9690*/  FFMA.FTZ R176, R144, UR6, -R10 ;  /* 0x0000000690b07c23 */ /* 0x000fe2000801080a */
[----:B------:R-:W-:Y:S01]  /*96a0*/  MUFU.EX2 R2, R2 ;  /* 0x0000000200027308 */ /* 0x000fe20000000800 */
[--C-:B------:R-:W-:Y:S01]  /*96b0*/  FFMA.FTZ R189, R122, UR6, -R120.reuse ;  /* 0x000000067abd7c23 */ /* 0x100fe20008010878 */
[----:B------:R-:W-:Y:S01]  /*96c0*/  FFMA.FTZ R144, R123, UR6, -R120 ;  /* 0x000000067b907c23 */ /* 0x000fe20008010878 */
[----:B------:R-:W-:Y:S01]  /*96d0*/  FFMA.FTZ R190, R124, UR6, -R10 ;  /* 0x000000067cbe7c23 */ /* 0x000fe2000801080a */
[----:B------:R-:W-:Y:S01]  /*96e0*/  FFMA.FTZ R191, R126, UR6, -R120 ;  /* 0x000000067ebf7c23 */ /* 0x000fe20008010878 */
[--C-:B------:R-:W-:Y:S01]  /*96f0*/  FFMA.FTZ R173, R125, UR6, -R10.reuse ;  /* 0x000000067dad7c23 */ /* 0x100fe2000801080a */
[----:B------:R-:W-:Y:S01]  /*9700*/  FFMA.FTZ R182, R140, UR6, -R10 ;  /* 0x000000068cb67c23 */ /* 0x000fe2000801080a */
[----:B------:R-:W-:Y:S01]  /*9710*/  FFMA.FTZ R140, R127, UR6, -R120 ;  /* 0x000000067f8c7c23 */ /* 0x000fe20008010878 */
[----:B------:R-:W0:Y:S01]  /*9720*/  MUFU.EX2 R11, R11 ;  /* 0x0000000b000b7308 */ /* 0x000e220000000800 */
[----:B------:R-:W-:Y:S01]  /*9730*/  FFMA.FTZ R184, R128, UR6, -R10 ;  /* 0x0000000680b87c23 */ /* 0x000fe2000801080a */
[----:B------:R-:W-:Y:S01]  /*9740*/  FFMA.FTZ R185, R130, UR6, -R120 ;  /* 0x0000000682b97c23 */ /* 0x000fe20008010878 */
[--C-:B------:R-:W-:Y:S01]  /*9750*/  FFMA.FTZ R171, R129, UR6, -R10.reuse ;  /* 0x0000000681ab7c23 */ /* 0x100fe2000801080a */
[----:B------:R-:W-:Y:S01]  /*9760*/  FFMA.FTZ R180, R136, UR6, -R10 ;  /* 0x0000000688b47c23 */ /* 0x000fe2000801080a */
[----:B------:R-:W-:Y:S01]  /*9770*/  FFMA.FTZ R136, R131, UR6, -R120 ;  /* 0x0000000683887c23 */ /* 0x000fe20008010878 */
[----:B------:R-:W-:Y:S01]  /*9780*/  FFMA.FTZ R186, R132, UR6, -R10 ;  /* 0x0000000684ba7c23 */ /* 0x000fe2000801080a */
[----:B------:R-:W-:Y:S01]  /*9790*/  FFMA.FTZ R187, R134, UR6, -R120 ;  /* 0x0000000686bb7c23 */ /* 0x000fe20008010878 */
[----:B------:R-:W1:Y:S01]  /*97a0*/  MUFU.EX2 R189, R189 ;  /* 0x000000bd00bd7308 */ /* 0x000e620000000800 */
[--C-:B------:R-:W-:Y:S01]  /*97b0*/  FFMA.FTZ R169, R133, UR6, -R10.reuse ;  /* 0x0000000685a97c23 */ /* 0x100fe2000801080a */
[----:B------:R-:W-:Y:S01]  /*97c0*/  FFMA.FTZ R133, R137, UR6, -R10 ;  /* 0x0000000689857c23 */ /* 0x000fe2000801080a */
[----:B------:R-:W-:Y:S01]  /*97d0*/  FFMA.FTZ R132, R135, UR6, -R120 ;  /* 0x0000000687847c23 */ /* 0x000fe20008010878 */
[--C-:B------:R-:W-:Y:S01]  /*97e0*/  FFMA.FTZ R129, R141, UR6, -R10.reuse ;  /* 0x000000068d817c23 */ /* 0x100fe2000801080a */
[--C-:B------:R-:W-:Y:S01]  /*97f0*/  FFMA.FTZ R125, R145, UR6, -R10.reuse ;  /* 0x00000006917d7c23 */ /* 0x100fe2000801080a */
[--C-:B------:R-:W-:Y:S01]  /*9800*/  FFMA.FTZ R178, R148, UR6, -R10.reuse ;  /* 0x0000000694b27c23 */ /* 0x100fe2000801080a */
[--C-:B------:R-:W-:Y:S01]  /*9810*/  FFMA.FTZ R121, R149, UR6, -R10.reuse ;  /* 0x0000000695797c23 */ /* 0x100fe2000801080a */
[----:B------:R-:W2:Y:S01]  /*9820*/  MUFU.EX2 R188, R188 ;  /* 0x000000bc00bc7308 */ /* 0x000ea20000000800 */
[----:B0-----:R-:W-:Y:S01]  /*9830*/  FFMA.FTZ R123, R0, R8, R11 ;  /* 0x00000008007b7223 */ /* 0x001fe2000001000b */
[--C-:B------:R-:W-:Y:S01]  /*9840*/  FFMA.FTZ R172, R152, UR6, -R10.reuse ;  /* 0x0000000698ac7c23 */ /* 0x100fe2000801080a */
[--C-:B------:R-:W-:Y:S01]  /*9850*/  FFMA.FTZ R21, R153, UR6, -R10.reuse ;  /* 0x0000000699157c23 */ /* 0x100fe2000801080a */
[--C-:B------:R-:W-:Y:S01]  /*9860*/  FFMA.FTZ R174, R156, UR6, -R10.reuse ;  /* 0x000000069cae7c23 */ /* 0x100fe2000801080a */
[--C-:B------:R-:W-:Y:S01]  /*9870*/  FFMA.FTZ R15, R157, UR6, -R10.reuse ;  /* 0x000000069d0f7c23 */ /* 0x100fe2000801080a */
[--C-:B------:R-:W-:Y:S01]  /*9880*/  FFMA.FTZ R168, R160, UR6, -R10.reuse ;  /* 0x00000006a0a87c23 */ /* 0x100fe2000801080a */
[--C-:B------:R-:W-:Y:S01]  /*9890*/  FFMA.FTZ R13, R161, UR6, -R10.reuse ;  /* 0x00000006a10d7c23 */ /* 0x100fe2000801080a */
[----:B------:R-:W0:Y:S01]  /*98a0*/  MUFU.EX2 R144, R144 ;  /* 0x0000009000907308 */ /* 0x000e220000000800 */
[----:B-1----:R-:W-:Y:S01]  /*98b0*/  FFMA.FTZ R5, R2, R5, R189 ;  /* 0x0000000502057223 */ /* 0x002fe200000100bd */
[--C-:B------:R-:W-:Y:S01]  /*98c0*/  FFMA.FTZ R170, R164, UR6, -R10.reuse ;  /* 0x00000006a4aa7c23 */ /* 0x100fe2000801080a */
[----:B------:R-:W-:Y:S01]  /*98d0*/  FFMA.FTZ R137, R165, UR6, -R10 ;  /* 0x00000006a5897c23 */ /* 0x000fe2000801080a */
[--C-:B------:R-:W-:Y:S01]  /*98e0*/  FFMA.FTZ R181, R138, UR6, -R120.reuse ;  /* 0x000000068ab57c23 */ /* 0x100fe20008010878 */
[--C-:B------:R-:W-:Y:S01]  /*98f0*/  FFMA.FTZ R130, R139, UR6, -R120.reuse ;  /* 0x000000068b827c23 */ /* 0x100fe20008010878 */
[--C-:B------:R-:W-:Y:S01]  /*9900*/  FFMA.FTZ R183, R142, UR6, -R120.reuse ;  /* 0x000000068eb77c23 */ /* 0x100fe20008010878 */
[--C-:B------:R-:W-:Y:S01]  /*9910*/  FFMA.FTZ R128, R143, UR6, -R120.reuse ;  /* 0x000000068f807c23 */ /* 0x100fe20008010878 */
[----:B------:R-:W1:Y:S01]  /*9920*/  MUFU.EX2 R190, R190 ;  /* 0x000000be00be7308 */ /* 0x000e620000000800 */
[----:B--2---:R-:W-:Y:S01]  /*9930*/  FADD.FTZ R123, R188, R123 ;  /* 0x0000007bbc7b7221 */ /* 0x004fe20000010000 */
[--C-:B------:R-:W-:Y:S01]  /*9940*/  FFMA.FTZ R177, R146, UR6, -R120.reuse ;  /* 0x0000000692b17c23 */ /* 0x100fe20008010878 */
[--C-:B------:R-:W-:Y:S01]  /*9950*/  FFMA.FTZ R126, R147, UR6, -R120.reuse ;  /* 0x00000006937e7c23 */ /* 0x100fe20008010878 */
[--C-:B------:R-:W-:Y:S01]  /*9960*/  FFMA.FTZ R179, R150, UR6, -R120.reuse ;  /* 0x0000000696b37c23 */ /* 0x100fe20008010878 */
[--C-:B------:R-:W-:Y:S01]  /*9970*/  FFMA.FTZ R124, R151, UR6, -R120.reuse ;  /* 0x00000006977c7c23 */ /* 0x100fe20008010878 */
[--C-:B------:R-:W-:Y:S01]  /*9980*/  FFMA.FTZ R127, R155, UR6, -R120.reuse ;  /* 0x000000069b7f7c23 */ /* 0x100fe20008010878 */
[--C-:B------:R-:W-:Y:S01]  /*9990*/  FFMA.FTZ R175, R158, UR6, -R120.reuse ;  /* 0x000000069eaf7c23 */ /* 0x100fe20008010878 */
[----:B------:R-:W2:Y:S01]  /*99a0*/  MUFU.EX2 R191, R191 ;  /* 0x000000bf00bf7308 */ /* 0x000ea20000000800 */
[----:B0-----:R-:W-:Y:S01]  /*99b0*/  FADD.FTZ R8, R144, R5 ;  /* 0x0000000590087221 */ /* 0x001fe20000010000 */
[----:B------:R-:W-:-:S06]  /*99c0*/  FFMA.FTZ R122, R159, UR6, -R120 ;  /* 0x000000069f7a7c23 */ /* 0x000fcc0008010878 */
[----:B------:R-:W0:Y:S01]  /*99d0*/  MUFU.EX2 R173, R173 ;  /* 0x000000ad00ad7308 */ /* 0x000e220000000800 */
[----:B-1----:R-:W-:-:S07]  /*99e0*/  FADD.FTZ R10, R190, R123 ;  /* 0x0000007bbe0a7221 */ /* 0x002fce0000010000 */
[----:B------:R-:W1:Y:S01]  /*99f0*/  MUFU.EX2 R140, R140 ;  /* 0x0000008c008c7308 */ /* 0x000e620000000800 */
[----:B--2---:R-:W-:-:S07]  /*9a00*/  FADD.FTZ R5, R191, R8 ;  /* 0x00000008bf057221 */ /* 0x004fce0000010000 */
        /* <DEDUP_REMOVED lines=89> */
.L_x_1274:
[----:B------:R-:W0:Y:S01]  /*9fa0*/  S2UR UR4, SR_CgaCtaId ;  /* 0x00000000000479c3 */ /* 0x000e220000008800 */
[----:B------:R-:W-:Y:S01]  /*9fb0*/  UIADD3 UR10, UR10, 0x30860, URZ ;  /* 0x000308600a0a7890 */ /* 0x000fe2000fffe03f */
[C---:B------:R-:W-:Y:S01]  /*9fc0*/  ISETP.GT.AND P1, PT, R12.reuse, UR50, PT ;  /* 0x000000320c007c0c */ /* 0x040fe2000bf24270 */
[----:B------:R-:W-:Y:S01]  /*9fd0*/  UMOV UR7, UR38 ;  /* 0x0000002600077c82 */ /* 0x000fe20008000000 */
[----:B------:R-:W-:Y:S01]  /*9fe0*/  F2FP.BF16.F32.PACK_AB R190, R173, R190 ;  /* 0x000000beadbe723e */ /* 0x000fe200000010ff */
[----:B------:R-:W-:Y:S01]  /*9ff0*/  VIADD R12, R12, 0xffffffff ;  /* 0xffffffff0c0c7836 */ /* 0x000fe20000000000 */
[----:B------:R-:W-:Y:S01]  /*a000*/  F2FP.BF16.F32.PACK_AB R188, R188, R11 ;  /* 0x0000000bbcbc723e */ /* 0x000fe200000010ff */
[----:B------:R-:W-:Y:S01]  /*a010*/  IMAD.MOV.U32 R11, RZ, RZ, R3 ;  /* 0x000000ffff0b7224 */ /* 0x000fe200078e0003 */
[----:B------:R-:W-:Y:S02]  /*a020*/  F2FP.BF16.F32.PACK_AB R184, R171, R184 ;  /* 0x000000b8abb8723e */ /* 0x000fe400000010ff */
[----:B------:R-:W-:-:S02]  /*a030*/  F2FP.BF16.F32.PACK_AB R186, R169, R186 ;  /* 0x000000baa9ba723e */ /* 0x000fc400000010ff */
[----:B------:R-:W-:Y:S01]  /*a040*/  F2FP.BF16.F32.PACK_AB R173, R127, R10 ;  /* 0x0000000a7fad723e */ /* 0x000fe200000010ff */
[----:B------:R-:W-:Y:S01]  /*a050*/  IMAD.MOV.U32 R10, RZ, RZ, R4 ;  /* 0x000000ffff0a7224 */ /* 0x000fe200078e0004 */
        /* <DEDUP_REMOVED lines=23> */
.L_x_1264:
[----:B------:R-:W-:-:S13]  /*a1d0*/  R2UR UR4, R193 ;  /* 0x00000000c10472ca */ /* 0x000fda00000e0000 */
[----:B------:R-:W-:-:S13]  /*a1e0*/  ISETP.GE.AND P1, PT, R12, UR4, PT ;  /* 0x000000040c007c0c */ /* 0x000fda000bf26270 */
[----:B------:R-:W-:Y:S05]  /*a1f0*/  @!P1 BRA `(.L_x_1276) ;  /* 0x0000003000609947 */ /* 0x000fea0003800000 */
[----:B------:R-:W-:Y:S01]  /*a200*/  IMAD.MOV.U32 R10, RZ, RZ, R3 ;  /* 0x000000ffff0a7224 */ /* 0x000fe200078e0003 */
[----:B------:R-:W-:Y:S01]  /*a210*/  UMOV UR7, UR38 ;  /* 0x0000002600077c82 */ /* 0x000fe20008000000 */
[----:B------:R-:W-:Y:S01]  /*a220*/  IMAD.MOV.U32 R11, RZ, RZ, R4 ;  /* 0x000000ffff0b7224 */ /* 0x000fe200078e0004 */
[----:B------:R-:W-:Y:S01]  /*a230*/  UMOV UR4, UR39 ;  /* 0x0000002700047c82 */ /* 0x000fe20008000000 */
[----:B------:R-:W-:Y:S01]  /*a240*/  ULDC UR50, c[0x0][0x9e4] ;  /* 0x0002790000327ab9 */ /* 0x000fe20000000800 */
[----:B------:R-:W-:Y:S01]  /*a250*/  ULDC UR51, c[0x0][0x9dc] ;  /* 0x0002770000337ab9 */ /* 0x000fe20000000800 */
[----:B------:R-:W-:Y:S01]  /*a260*/  ULDC UR54, c[0x0][0x988] ;  /* 0x0002620000367ab9 */ /* 0x000fe20000000800 */
[----:B------:R-:W-:-:S05]  /*a270*/  ULDC UR55, c[0x0][0x9e0] ;  /* 0x0002780000377ab9 */ /* 0x000fca0000000800 */
.L_x_1295:
[----:B------:R-:W-:-:S04]  /*a280*/  UISETP.NE.AND UP0, UPT, UR4, 0x1, UPT ;  /* 0x000000010400788c */ /* 0x000fc8000bf05270 */
[----:B------:R-:W-:-:S04]  /*a290*/  USEL UR38, URZ, 0x1, UP0 ;  /* 0x000000013f267887 */ /* 0x000fc80008000000 */
[----:B------:R-:W-:Y:S01]  /*a2a0*/  ULOP3.LUT UR38, UR7, UR38, URZ, 0x3c, !UPT ;  /* 0x0000002607267292 */ /* 0x000fe2000f8e3c3f */
[----:B------:R-:W-:Y:S11]  /*a2b0*/  @!P0 BRA `(.L_x_1277) ;  /* 0x0000000000048947 */ /* 0x000ff60003800000 */
[----:B------:R-:W-:Y:S01]  /*a2c0*/  BPT.TRAP 0x1 ;  /* 0x000000040000795c */ /* 0x000fe20000300000 */
.L_x_1277:
        /* <DEDUP_REMOVED lines=9> */
.L_x_1278:
[----:B-1----:R-:W-:Y:S05]  /*a360*/  @P1 BRA `(.L_x_1279) ;  /* 0x0000000000081947 */ /* 0x002fea0003800000 */
[----:B------:R-:W1:Y:S02]  /*a370*/  SYNCS.PHASECHK.TRANS64.TRYWAIT P1, [UR5+0x30830], R3 ;  /* 0x03083003ff0075a7 */ /* 0x000e640008020145 */
[----:B-1----:R-:W-:Y:S05]  /*a380*/  @!P1 BRA `(.L_x_1280) ;  /* 0x000000e400f89947 */ /* 0x002fea0003800000 */
.L_x_1279:
        /* <DEDUP_REMOVED lines=168> */
.L_x_1281:
[----:B------:R-:W-:Y:S01]  /*ae10*/  ULEA UR10, UR4, UR60, 0x3 ;  /* 0x0000003c040a7291 */ /* 0x000fe2000f8e183f */
[----:B------:R-:W-:-:S05]  /*ae20*/  IMAD.U32 R0, RZ, RZ, UR7 ;  /* 0x00000007ff007e24 */ /* 0x000fca000f8e00ff */
[----:B------:R-:W-:-:S04]  /*ae30*/  SHF.L.U32 R0, R0, 0x1f, RZ ;  /* 0x0000001f00007819 */ /* 0x000fc800000006ff */
[----:B------:R2:W3:Y:S01]  /*ae40*/  SYNCS.PHASECHK.TRANS64.TRYWAIT P1, [UR10+0x30850], R0 ;  /* 0x03085000ff0075a7 */ /* 0x0004e2000802014a */
[----:B------:R-:W-:Y:S05]  /*ae50*/  @!P0 BRA `(.L_x_1282) ;  /* 0x0000000000048947 */ /* 0x000fea0003800000 */
[----:B------:R-:W-:Y:S01]  /*ae60*/  BPT.TRAP 0x1 ;  /* 0x000000040000795c */ /* 0x000fe20000300000 */
.L_x_1282:
[----:B---3--:R-:W-:Y:S05]  /*ae70*/  @P1 BRA `(.L_x_1283) ;  /* 0x0000000000081947 */ /* 0x008fea0003800000 */
[----:B------:R-:W3:Y:S02]  /*ae80*/  SYNCS.PHASECHK.TRANS64.TRYWAIT P1, [UR10+0x30850], R0 ;  /* 0x03085000ff0075a7 */ /* 0x000ee4000802014a */
[----:B---3--:R-:W-:Y:S05]  /*ae90*/  @!P1 BRA `(.L_x_1284) ;  /* 0x000000dc004c9947 */ /* 0x008fea0003800000 */
.L_x_1283:
        /* <DEDUP_REMOVED lines=37> */
.L_x_1285:
[----:B------:R-:W-:Y:S01]  /*b0f0*/  R2UR UR6, R22 ;  /* 0x00000000160672ca */ /* 0x000fe200000e0000 */
[----:B------:R-:W-:Y:S01]  /*b100*/  UISETP.NE.AND UP0, UPT, UR61, URZ, UPT ;  /* 0x0000003f3d00728c */ /* 0x000fe2000bf05270 */
[----:B------:R-:W-:Y:S01]  /*b110*/  R2UR UR4, R23 ;  /* 0x00000000170472ca */ /* 0x000fe200000e0000 */
[----:B------:R-:W-:Y:S01]  /*b120*/  IMAD R20, R12, -0x60, RZ ;  /* 0xffffffa00c147824 */ /* 0x000fe200078e02ff */
[----:B------:R-:W-:-:S09]  /*b130*/  UIADD3 UR5, UR5, 0x30840, URZ ;  /* 0x0003084005057890 */ /* 0x000fd2000fffe03f */
        /* <DEDUP_REMOVED lines=34> */
.L_x_1288:
[----:B------:R-:W-:-:S05]  /*b360*/  IMAD.U32 R168, RZ, RZ, UR50 ;  /* 0x00000032ffa87e24 */ /* 0x000fca000f8e00ff */
[----:B------:R-:W-:-:S13]  /*b370*/  ISETP.NE.AND P1, PT, R168, 0x1, PT ;  /* 0x00000001a800780c */ /* 0x000fda0003f25270 */
[----:B0-----:R-:W0:Y:S02]  /*b380*/  @P1 LDC.64 R2, c[0x0][0x9e8] ;  /* 0x00027a00ff021b82 */ /* 0x001e240000000a00 */
[----:B0-----:R-:W-:-:S05]  /*b390*/  @P1 IMAD.HI.U32 R2, R169, R2, RZ ;  /* 0x00000002a9021227 */ /* 0x001fca00078e00ff */
[----:B------:R-:W-:-:S07]  /*b3a0*/  @P1 SHF.R.U32.HI R169, RZ, R3, R2 ;  /* 0x00000003ffa91219 */ /* 0x000fce0000011602 */
.L_x_1289:
[----:B------:R-:W-:Y:S05]  /*b3b0*/  BSYNC B0 ;  /* 0x0000000000007941 */ /* 0x000fea0003800000 */
.L_x_1287:
[----:B------:R-:W-:-:S05]  /*b3c0*/  IMAD R169, R169, R168, R0 ;  /* 0x000000a8a9a97224 */ /* 0x000fca00078e0200 */
[----:B------:R-:W-:Y:S02]  /*b3d0*/  VIADDMNMX R13, R169, R168, R13, PT ;  /* 0x000000a8a90d7246 */ /* 0x000fe4000380010d */
[----:B------:R-:W-:-:S07]  /*b3e0*/  VIMNMX R4, R4, R169, !PT ;  /* 0x000000a904047248 */ /* 0x000fce0007fe0100 */
.L_x_1286:
        /* <DEDUP_REMOVED lines=152> */
.L_x_1292:
[----:B------:R-:W-:-:S05]  /*bd70*/  IMAD.U32 R4, RZ, RZ, UR50 ;  /* 0x00000032ff047e24 */ /* 0x000fca000f8e00ff */
[----:B------:R-:W-:-:S13]  /*bd80*/  ISETP.NE.AND P6, PT, R4, 0x1, PT ;  /* 0x000000010400780c */ /* 0x000fda0003fc5270 */
[----:B0-----:R-:W0:Y:S02]  /*bd90*/  @P6 LDC.64 R2, c[0x0][0x9e8] ;  /* 0x00027a00ff026b82 */ /* 0x001e240000000a00 */
[----:B0-----:R-:W-:-:S05]  /*bda0*/  @P6 IMAD.HI.U32 R2, R13, R2, RZ ;  /* 0x000000020d026227 */ /* 0x001fca00078e00ff */
[----:B------:R-:W-:-:S07]  /*bdb0*/  @P6 SHF.R.U32.HI R13, RZ, R3, R2 ;  /* 0x00000003ff0d6219 */ /* 0x000fce0000011602 */
.L_x_1293:
[----:B------:R-:W-:Y:S05]  /*bdc0*/  BSYNC B0 ;  /* 0x0000000000007941 */ /* 0x000fea0003800000 */
.L_x_1291:
[----:B------:R-:W-:-:S05]  /*bdd0*/  IMAD R0, R13, R4, R0 ;  /* 0x000000040d007224 */ /* 0x000fca00078e0200 */
[----:B------:R-:W-:Y:S02]  /*bde0*/  VIADDMNMX R15, R0, R4, R15, PT ;  /* 0x00000004000f7246 */ /* 0x000fe4000380010f */
[----:B------:R-:W-:-:S07]  /*bdf0*/  VIMNMX R14, R14, R0, !PT ;  /* 0x000000000e0e7248 */ /* 0x000fce0007fe0100 */
.L_x_1290:
        /* <DEDUP_REMOVED lines=128> */
[----:B------:R-:W-:Y:S02]  /*c600*/  FMNMX.FTZ R3, R131, R2, !PT ;  /* 0x0000000283037209 */ /* 0x000fe40007810000 */
[----:B------:R-:W-:Y:S01]  /*c610*/  FSEL R20, R4, RZ, P1 ;  /* 0x000000ff04147208 */ /* 0x000fe20000800000 */
[--C-:B------:R-:W-:Y:S01]  /*c620*/  FFMA.FTZ R169, R125, UR6, -R0.reuse ;  /* 0x000000067da97c23 */ /* 0x100fe20008010800 */
[----:B------:R-:W-:Y:S01]  /*c630*/  FMNMX.FTZ R2, R134, R3, !PT ;  /* 0x0000000386027209 */ /* 0x000fe20007810000 */
[--C-:B------:R-:W-:Y:S01]  /*c640*/  FFMA.FTZ R188, R121, UR6, -R0.reuse ;  /* 0x0000000679bc7c23 */ /* 0x100fe20008010800 */
[--C-:B------:R-:W-:Y:S01]  /*c650*/  FFMA.FTZ R125, R129, UR6, -R0.reuse ;  /* 0x00000006817d7c23 */ /* 0x100fe20008010800 */
[----:B------:R-:W-:Y:S01]  /*c660*/  FADD.FTZ R20, -R20, R11 ;  /* 0x0000000b14147221 */ /* 0x000fe20000010100 */
        /* <DEDUP_REMOVED lines=27> */
[----:B------:R-:W-:Y:S01]  /*c820*/  FFMA.FTZ R165, R165, UR6, -R0 ;  /* 0x00000006a5a57c23 */ /* 0x000fe20008010800 */
[----:B------:R-:W-:Y:S01]  /*c830*/  FMNMX.FTZ R2, R150, R3, !PT ;  /* 0x0000000396027209 */ /* 0x000fe20007810000 */
[----:B------:R-:W-:Y:S01]  /*c840*/  FMUL.FTZ R0, R20, UR6 ;  /* 0x0000000614007c20 */ /* 0x000fe20008410000 */
[----:B------:R-:W-:Y:S02]  /*c850*/  MUFU.EX2 R13, R13 ;  /* 0x0000000d000d7308 */ /* 0x000fe40000000800 */
[----:B------:R-:W-:-:S04]  /*c860*/  FMNMX.FTZ R3, R151, R2, !PT ;  /* 0x0000000297037209 */ /* 0x000fc80007810000 */
[----:B------:R-:W-:Y:S02]  /*c870*/  FMNMX.FTZ R2, R154, R3, !PT ;  /* 0x000000039a027209 */ /* 0x000fe40007810000 */
[----:B------:R-:W0:Y:S02]  /*c880*/  MUFU.EX2 R0, R0 ;  /* 0x0000000000007308 */ /* 0x000e240000000800 */
[----:B------:R-:W-:-:S04]  /*c890*/  FMNMX.FTZ R3, R155, R2, !PT ;  /* 0x000000029b037209 */ /* 0x000fc80007810000 */
[----:B------:R-:W-:Y:S02]  /*c8a0*/  FMNMX.FTZ R3, R158, R3, !PT ;  /* 0x000000039e037209 */ /* 0x000fe40007810000 */
[----:B------:R-:W1:Y:S02]  /*c8b0*/  MUFU.EX2 R188, R188 ;  /* 0x000000bc00bc7308 */ /* 0x000e640000000800 */
[----:B------:R-:W-:-:S04]  /*c8c0*/  FMNMX.FTZ R3, R14, R3, !PT ;  /* 0x000000030e037209 */ /* 0x000fc80007810000 */
[----:B------:R-:W-:Y:S02]  /*c8d0*/  FMNMX.FTZ R2, R162, R3, !PT ;  /* 0x00000003a2027209 */ /* 0x000fe40007810000 */
[----:B------:R-:W2:Y:S02]  /*c8e0*/  MUFU.EX2 R190, R190 ;  /* 0x000000be00be7308 */ /* 0x000ea40000000800 */
[----:B------:R-:W-:-:S04]  /*c8f0*/  FMNMX.FTZ R3, R163, R2, !PT ;  /* 0x00000002a3037209 */ /* 0x000fc80007810000 */
[----:B------:R-:W-:Y:S02]  /*c900*/  FMNMX.FTZ R2, R166, R3, !PT ;  /* 0x00000003a6027209 */ /* 0x000fe40007810000 */
[----:B------:R-:W3:Y:S02]  /*c910*/  MUFU.EX2 R169, R169 ;  /* 0x000000a900a97308 */ /* 0x000ee40000000800 */
[----:B------:R-:W-:-:S05]  /*c920*/  FMNMX.FTZ R2, R167, R2, !PT ;  /* 0x00000002a7027209 */ /* 0x000fca0007810000 */
[----:B------:R-:W4:Y:S01]  /*c930*/  SHFL.BFLY PT, R3, R2, 0x2, 0x1f ;  /* 0x0c401f0002037f89 */ /* 0x000f2200000e0000 */
[----:B------:R-:W5:Y:S08]  /*c940*/  MUFU.EX2 R184, R184 ;  /* 0x000000b800b87308 */ /* 0x000f700000000800 */
[----:B------:R-:W-:Y:S08]  /*c950*/  MUFU.EX2 R125, R125 ;  /* 0x0000007d007d7308 */ /* 0x000ff00000000800 */
[----:B------:R-:W-:Y:S01]  /*c960*/  MUFU.EX2 R186, R186 ;  /* 0x000000ba00ba7308 */ /* 0x000fe20000000800 */
        /* <DEDUP_REMOVED lines=8> */
[----:B------:R-:W-:Y:S02]  /*c9f0*/  FMUL.FTZ R2, R3, UR6 ;  /* 0x0000000603027c20 */ /* 0x000fe40008410000 */
[----:B------:R-:W-:Y:S03]  /*ca00*/  MUFU.EX2 R159, R159 ;  /* 0x0000009f009f7308 */ /* 0x000fe60000000800 */
[----:B------:R-:W-:-:S05]  /*ca10*/  FSEL R20, R2, RZ, P1 ;  /* 0x000000ff02147208 */ /* 0x000fca0000800000 */
[----:B------:R-:W-:Y:S01]  /*ca20*/  MUFU.EX2 R176, R176 ;  /* 0x000000b000b07308 */ /* 0x000fe20000000800 */
[--C-:B------:R-:W-:Y:S01]  /*ca30*/  FFMA.FTZ R189, R21, UR6, -R20.reuse ;  /* 0x0000000615bd7c23 */ /* 0x100fe20008010814 */
[----:B------:R-:W-:Y:S01]  /*ca40*/  FSEL R21, R3, RZ, P1 ;  /* 0x000000ff03157208 */ /* 0x000fe20000800000 */
[--C-:B------:R-:W-:Y:S01]  /*ca50*/  FFMA.FTZ R128, R123, UR6, -R20.reuse ;  /* 0x000000067b807c23 */ /* 0x100fe20008010814 */
[--C-:B------:R-:W-:Y:S01]  /*ca60*/  FFMA.FTZ R191, R126, UR6, -R20.reuse ;  /* 0x000000067ebf7c23 */ /* 0x100fe20008010814 */
[--C-:B------:R-:W-:Y:S01]  /*ca70*/  FFMA.FTZ R126, R127, UR6, -R20.reuse ;  /* 0x000000067f7e7c23 */ /* 0x100fe20008010814 */
[----:B------:R-:W-:Y:S01]  /*ca80*/  FFMA.FTZ R185, R130, UR6, -R20 ;  /* 0x0000000682b97c23 */ /* 0x000fe20008010814 */
[----:B------:R-:W-:Y:S01]  /*ca90*/  FADD.FTZ R21, -R21, R10 ;  /* 0x0000000a15157221 */ /* 0x000fe20000010100 */
[----:B------:R-:W-:Y:S01]  /*caa0*/  MUFU.EX2 R189, R189 ;  /* 0x000000bd00bd7308 */ /* 0x000fe20000000800 */
[--C-:B------:R-:W-:Y:S01]  /*cab0*/  FFMA.FTZ R124, R131, UR6, -R20.reuse ;  /* 0x00000006837c7c23 */ /* 0x100fe20008010814 */
[----:B0-----:R-:W-:Y:S01]  /*cac0*/  FFMA.FTZ R123, R0, R8, R13 ;  /* 0x00000008007b7223 */ /* 0x001fe2000001000d */
[----:B------:R-:W-:Y:S01]  /*cad0*/  FMUL.FTZ R21, R21, UR6 ;  /* 0x0000000615157c20 */ /* 0x000fe20008410000 */
[--C-:B------:R-:W-:Y:S01]  /*cae0*/  FFMA.FTZ R187, R134, UR6, -R20.reuse ;  /* 0x0000000686bb7c23 */ /* 0x100fe20008010814 */
[--C-:B------:R-:W-:Y:S01]  /*caf0*/  FFMA.FTZ R122, R135, UR6, -R20.reuse ;  /* 0x00000006877a7c23 */ /* 0x100fe20008010814 */
[----:B-1----:R-:W-:Y:S01]  /*cb00*/  FADD.FTZ R123, R188, R123 ;  /* 0x0000007bbc7b7221 */ /* 0x002fe20000010000 */
[--C-:B------:R-:W-:Y:S01]  /*cb10*/  FFMA.FTZ R181, R138, UR6, -R20.reuse ;  /* 0x000000068ab57c23 */ /* 0x100fe20008010814 */
[----:B------:R3:W0:Y:S01]  /*cb20*/  MUFU.EX2 R2, R21 ;  /* 0x0000001500027308 */ /* 0x0006220000000800 */
[--C-:B------:R-:W-:Y:S01]  /*cb30*/  FFMA.FTZ R120, R139, UR6, -R20.reuse ;  /* 0x000000068b787c23 */ /* 0x100fe20008010814 */
[----:B--2---:R-:W-:Y:S01]  /*cb40*/  FADD.FTZ R10, R190, R123 ;  /* 0x0000007bbe0a7221 */ /* 0x004fe20000010000 */
[--C-:B------:R-:W-:Y:S01]  /*cb50*/  FFMA.FTZ R183, R142, UR6, -R20.reuse ;  /* 0x000000068eb77c23 */ /* 0x100fe20008010814 */
[--C-:B------:R-:W-:Y:S01]  /*cb60*/  FFMA.FTZ R136, R143, UR6, -R20.reuse ;  /* 0x000000068f887c23 */ /* 0x100fe20008010814 */
[--C-:B------:R-:W-:Y:S01]  /*cb70*/  FFMA.FTZ R177, R146, UR6, -R20.reuse ;  /* 0x0000000692b17c23 */ /* 0x100fe20008010814 */
[--C-:B------:R-:W-:Y:S01]  /*cb80*/  FFMA.FTZ R134, R147, UR6, -R20.reuse ;  /* 0x0000000693867c23 */ /* 0x100fe20008010814 */
[----:B------:R-:W-:Y:S01]  /*cb90*/  FFMA.FTZ R179, R150, UR6, -R20 ;  /* 0x0000000696b37c23 */ /* 0x000fe20008010814 */
[----:B------:R-:W1:Y:S01]  /*cba0*/  MUFU.EX2 R128, R128 ;  /* 0x0000008000807308 */ /* 0x000e620000000800 */
[----:B---3--:R-:W-:Y:S01]  /*cbb0*/  FADD.FTZ R21, R169, R10 ;  /* 0x0000000aa9157221 */ /* 0x008fe20000010000 */
[--C-:B------:R-:W-:Y:S01]  /*cbc0*/  FFMA.FTZ R132, R151, UR6, -R20.reuse ;  /* 0x0000000697847c23 */ /* 0x100fe20008010814 */
[--C-:B------:R-:W-:Y:S01]  /*cbd0*/  FFMA.FTZ R173, R154, UR6, -R20.reuse ;  /* 0x000000069aad7c23 */ /* 0x100fe20008010814 */
[--C-:B------:R-:W-:Y:S01]  /*cbe0*/  FFMA.FTZ R130, R155, UR6, -R20.reuse ;  /* 0x000000069b827c23 */ /* 0x100fe20008010814 */
[----:B-----5:R-:W-:Y:S01]  /*cbf0*/  FADD.FTZ R10, R184, R21 ;  /* 0x00000015b80a7221 */ /* 0x020fe20000010000 */
[--C-:B------:R-:W-:Y:S01]  /*cc00*/  FFMA.FTZ R175, R158, UR6, -R20.reuse ;  /* 0x000000069eaf7c23 */ /* 0x100fe20008010814 */
[----:B------:R-:W-:Y:S01]  /*cc10*/  FFMA.FTZ R14, R14, UR6, -R20 ;  /* 0x000000060e0e7c23 */ /* 0x000fe20008010814 */
[----:B------:R-:W2:Y:S01]  /*cc20*/  MUFU.EX2 R191, R191 ;  /* 0x000000bf00bf7308 */ /* 0x000ea20000000800 */
[----:B0-----:R-:W-:Y:S01]  /*cc30*/  FFMA.FTZ R5, R2, R5, R189 ;  /* 0x0000000502057223 */ /* 0x001fe200000100bd */
[----:B------:R-:W-:Y:S01]  /*cc40*/  FADD.FTZ R21, R125, R10 ;  /* 0x0000000a7d157221 */ /* 0x000fe20000010000 */
[----:B------:R-:W-:-:S03]  /*cc50*/  FFMA.FTZ R171, R166, UR6, -R20 ;  /* 0x00000006a6ab7c23 */ /* 0x000fc60008010814 */
[----:B------:R-:W-:Y:S02]  /*cc60*/  FADD.FTZ R10, R186, R21 ;  /* 0x00000015ba0a7221 */ /* 0x000fe40000010000 */
        /* <DEDUP_REMOVED lines=10> */
[----:B------:R-:W-:Y:S01]  /*cd10*/  FADD.FTZ R21, R159, R10 ;  /* 0x0000000a9f157221 */ /* 0x000fe20000010000 */
[----:B------:R-:W-:-:S03]  /*cd20*/  FFMA.FTZ R10, R162, UR6, -R20 ;  /* 0x00000006a20a7c23 */ /* 0x000fc60008010814 */
[----:B------:R-:W-:Y:S01]  /*cd30*/  FADD.FTZ R138, R176, R21 ;  /* 0x00000015b08a7221 */ /* 0x000fe20000010000 */
[----:B------:R-:W-:Y:S01]  /*cd40*/  FFMA.FTZ R21, R163, UR6, -R20 ;  /* 0x00000006a3157c23 */ /* 0x000fe20008010814 */
        /* <DEDUP_REMOVED lines=63> */
.L_x_1294:
[----:B------:R-:W0:Y:S01]  /*d140*/  S2UR UR5, SR_CgaCtaId ;  /* 0x00000000000579c3 */ /* 0x000e220000008800 */
[----:B------:R-:W-:Y:S01]  /*d150*/  R2UR UR4, R193 ;  /* 0x00000000c10472ca */ /* 0x000fe200000e0000 */
[----:B------:R-:W-:Y:S01]  /*d160*/  UIADD3 UR10, UR10, 0x30860, URZ ;  /* 0x000308600a0a7890 */ /* 0x000fe2000fffe03f */
[----:B------:R-:W-:Y:S01]  /*d170*/  F2FP.BF16.F32.PACK_AB R190, R169, R190 ;  /* 0x000000bea9be723e */ /* 0x000fe200000010ff */
[----:B------:R-:W-:Y:S01]  /*d180*/  UMOV UR7, UR38 ;  /* 0x0000002600077c82 */ /* 0x000fe20008000000 */
[----:B------:R-:W-:Y:S01]  /*d190*/  F2FP.BF16.F32.PACK_AB R169, R21, R10 ;  /* 0x0000000a15a9723e */ /* 0x000fe200000010ff */
[----:B------:R-:W-:Y:S01]  /*d1a0*/  IMAD.MOV.U32 R10, RZ, RZ, R3 ;  /* 0x000000ffff0a7224 */ /* 0x000fe200078e0003 */
[----:B------:R-:W-:Y:S01]  /*d1b0*/  F2FP.BF16.F32.PACK_AB R170, R11, R170 ;  /* 0x000000aa0baa723e */ /* 0x000fe200000010ff */
[----:B------:R-:W-:Y:S01]  /*d1c0*/  IMAD.MOV.U32 R11, RZ, RZ, R4 ;  /* 0x000000ffff0b7224 */ /* 0x000fe200078e0004 */
[----:B------:R-:W-:Y:S02]  /*d1d0*/  F2FP.BF16.F32.PACK_AB R188, R188, R13 ;  /* 0x0000000dbcbc723e */ /* 0x000fe400000010ff */
[----:B------:R-:W-:-:S02]  /*d1e0*/  F2FP.BF16.F32.PACK_AB R189, R128, R189 ;  /* 0x000000bd80bd723e */ /* 0x000fc400000010ff */
[----:B------:R-:W-:Y:S02]  /*d1f0*/  F2FP.BF16.F32.PACK_AB R191, R126, R191 ;  /* 0x000000bf7ebf723e */ /* 0x000fe400000010ff */
[C---:B------:R-:W-:Y:S01]  /*d200*/  ISETP.GT.AND P1, PT, R12.reuse, UR4, PT ;  /* 0x000000040c007c0c */ /* 0x040fe2000bf24270 */
        /* <DEDUP_REMOVED lines=23> */
.L_x_1276:
        /* <DEDUP_REMOVED lines=99> */
.L_x_1296:
[----:B------:R-:W-:Y:S01]  /*d9b0*/  ULEA UR5, UR39, UR60, 0x3 ;  /* 0x0000003c27057291 */ /* 0x000fe2000f8e183f */
[----:B------:R-:W-:-:S05]  /*d9c0*/  IMAD.U32 R0, RZ, RZ, UR38 ;  /* 0x00000026ff007e24 */ /* 0x000fca000f8e00ff */
[----:B------:R-:W-:-:S04]  /*d9d0*/  SHF.L.U32 R0, R0, 0x1f, RZ ;  /* 0x0000001f00007819 */ /* 0x000fc800000006ff */
[----:B------:R0:W1:Y:S01]  /*d9e0*/  SYNCS.PHASECHK.TRANS64.TRYWAIT P1, [UR5+0x30850], R0 ;  /* 0x03085000ff0075a7 */ /* 0x0000620008020145 */
[----:B------:R-:W-:Y:S05]  /*d9f0*/  @!P0 BRA `(.L_x_1297) ;  /* 0x0000000000048947 */ /* 0x000fea0003800000 */
[----:B------:R-:W-:Y:S01]  /*da00*/  BPT.TRAP 0x1 ;  /* 0x000000040000795c */ /* 0x000fe20000300000 */
.L_x_1297:
[----:B-1----:R-:W-:Y:S05]  /*da10*/  @P1 BRA `(.L_x_1298) ;  /* 0x0000000000081947 */ /* 0x002fea0003800000 */
[----:B------:R-:W1:Y:S02]  /*da20*/  SYNCS.PHASECHK.TRANS64.TRYWAIT P1, [UR5+0x30850], R0 ;  /* 0x03085000ff0075a7 */ /* 0x000e640008020145 */
[----:B-1----:R-:W-:Y:S05]  /*da30*/  @!P1 BRA `(.L_x_1299) ;  /* 0x000000b0007c9947 */ /* 0x002fea0003800000 */
.L_x_1298:
[----:B------:R-:W-:Y:S01]  /*da40*/  UIADD3 UR60, UR60, 0x400, URZ ;  /* 0x000004003c3c7890 */ /* 0x000fe2000fffe03f */
[----:B------:R-:W-:Y:S01]  /*da50*/  WARPGROUP.ARRIVE ;  /* 0x00000000000079c5 */ /* 0x000fe20000000000 */
[----:B------:R-:W-:Y:S01]  /*da60*/  UMOV UR11, 0x40000040 ;  /* 0x40000040000b7882 */ /* 0x000fe20000000000 */
[----:B-1----:R-:W1:Y:S01]  /*da70*/  SHFL.BFLY PT, R7, R8, 0x2, 0x1f ;  /* 0x0c401f0008077f89 */ /* 0x002e6200000e0000 */
[----:B------:R-:W-:-:S03]  /*da80*/  USHF.R.U32.HI UR60, URZ, 0x4, UR60 ;  /* 0x000000043f3c7899 */ /* 0x000fc6000801163c */
[----:B0-----:R-:W0:Y:S01]  /*da90*/  SHFL.BFLY PT, R0, R5, 0x2, 0x1f ;  /* 0x0c401f0005007f89 */ /* 0x001e2200000e0000 */
[----:B------:R-:W-:-:S04]  /*daa0*/  ULOP3.LUT UR60, UR60, 0x3fff, URZ, 0xc0, !UPT ;  /* 0x00003fff3c3c7892 */ /* 0x000fc8000f8ec03f */
[----:B------:R-:W-:-:S04]  /*dab0*/  ULOP3.LUT UR4, UR60, 0x3000000, URZ, 0xfc, !UPT ;  /* 0x030000003c047892 */ /* 0x000fc8000f8efc3f */
[----:B------:R-:W-:-:S07]  /*dac0*/  UIMAD UR4, UR39, 0x900, UR4 ;  /* 0x00000900270478a4 */ /* 0x000fce000f8e0204 */
[----:B------:R-:W-:Y:S02]  /*dad0*/  UMOV UR10, UR4 ;  /* 0x00000004000a7c82 */ /* 0x000fe40008000000 */
[----:B------:R-:W-:Y:S01]  /*dae0*/  HGMMA.64x192x16.F32.BF16 R24, R188, gdesc[UR8].tnspB, R24, gsb0 ;  /* 0x42e00008bc187df0 */ /* 0x000fe20008001818 */
[----:B------:R-:W-:Y:S01]  /*daf0*/  UIADD3 UR10, UR4, 0x80, URZ ;  /* 0x00000080040a7890 */ /* 0x000fe2000fffe03f */
[----:B-1----:R-:W-:Y:S01]  /*db00*/  FADD.FTZ R7, R7, R8 ;  /* 0x0000000807077221 */ /* 0x002fe20000010000 */
[----:B------:R-:W-:Y:S01]  /*db10*/  UMOV UR11, 0x40000040 ;  /* 0x40000040000b7882 */ /* 0x000fe20000000000 */
[----:B0-----:R-:W-:Y:S01]  /*db20*/  FADD.FTZ R2, R0, R5 ;  /* 0x0000000500027221 */ /* 0x001fe20000010000 */
[----:B------:R-:W-:Y:S02]  /*db30*/  IMAD.U32 R5, RZ, RZ, UR6 ;  /* 0x00000006ff057e24 */ /* 0x000fe4000f8e00ff */
[----:B------:R-:W0:Y:S04]  /*db40*/  SHFL.BFLY PT, R0, R7, 0x1, 0x1f ;  /* 0x0c201f0007007f89 */ /* 0x000e2800000e0000 */
[----:B------:R-:W1:Y:S01]  /*db50*/  SHFL.BFLY PT, R9, R2, 0x1, 0x1f ;  /* 0x0c201f0002097f89 */ /* 0x000e6200000e0000 */
[----:B0-----:R-:W-:Y:S01]  /*db60*/  FADD.FTZ R11, R7, R0 ;  /* 0x00000000070b7221 */ /* 0x001fe20000010000 */
[----:B------:R-:W-:-:S02]  /*db70*/  IMAD.U32 R7, RZ, RZ, UR6 ;  /* 0x00000006ff077e24 */ /* 0x000fc4000f8e00ff */
[----:B------:R-:W-:Y:S02]  /*db80*/  IMAD.MOV.U32 R0, RZ, RZ, -0x800000 ;  /* 0xff800000ff007424 */ /* 0x000fe400078e00ff */
[----:B-1----:R-:W-:Y:S01]  /*db90*/  FADD.FTZ R12, R2, R9 ;  /* 0x00000009020c7221 */ /* 0x002fe20000010000 */
[----:B------:R-:W-:Y:S02]  /*dba0*/  FSETP.NE.FTZ.AND P1, PT, R11, RZ, PT ;  /* 0x000000ff0b00720b */ /* 0x000fe40003f35000 */
[----:B------:R-:W-:Y:S01]  /*dbb0*/  CS2R R8, SRZ ;  /* 0x0000000000087805 */ /* 0x000fe2000001ff00 */
[----:B------:R-:W-:Y:S01]  /*dbc0*/  IMAD.MOV.U32 R2, RZ, RZ, -0x800000 ;  /* 0xff800000ff027424 */ /* 0x000fe200078e00ff */
        /* <DEDUP_REMOVED lines=38> */
.L_x_1300:
[----:B------:R-:W-:Y:S01]  /*de30*/  R2UR UR6, R221 ;  /* 0x00000000dd0672ca */ /* 0x000fe200000e0000 */
[----:B------:R-:W-:Y:S01]  /*de40*/  UIADD3 UR4, UR5, 0x30860, URZ ;  /* 0x0003086005047890 */ /* 0x000fe2000fffe03f */
[-C--:B------:R-:W-:Y:S01]  /*de50*/  FMUL.FTZ R24, R24, R9.reuse ;  /* 0x0000000918187220 */ /* 0x080fe20000410000 */
[----:B------:R-:W-:Y:S01]  /*de60*/  UIADD3 UR39, UR39, 0x1, URZ ;  /* 0x0000000127277890 */ /* 0x000fe2000fffe03f */
[-C--:B------:R-:W-:Y:S01]  /*de70*/  FMUL.FTZ R25, R25, R9.reuse ;  /* 0x0000000919197220 */ /* 0x080fe20000410000 */
[-C--:B------:R-:W-:Y:S01]  /*de80*/  FMUL.FTZ R28, R28, R9.reuse ;  /* 0x000000091c1c7220 */ /* 0x080fe20000410000 */
[-C--:B------:R-:W-:Y:S01]  /*de90*/  FMUL.FTZ R29, R29, R9.reuse ;  /* 0x000000091d1d7220 */ /* 0x080fe20000410000 */
[----:B------:R-:W-:Y:S01]  /*dea0*/  UISETP.NE.AND UP0, UPT, UR39, 0x2, UPT ;  /* 0x000000022700788c */ /* 0x000fe2000bf05270 */
[-C--:B------:R-:W-:Y:S01]  /*deb0*/  FMUL.FTZ R32, R32, R9.reuse ;  /* 0x0000000920207220 */ /* 0x080fe20000410000 */
[-C--:B------:R-:W-:Y:S01]  /*dec0*/  FMUL.FTZ R33, R33, R9.reuse ;  /* 0x0000000921217220 */ /* 0x080fe20000410000 */
[-C--:B------:R-:W-:Y:S01]  /*ded0*/  FMUL.FTZ R36, R36, R9.reuse ;  /* 0x0000000924247220 */ /* 0x080fe20000410000 */
[-C--:B------:R-:W-:Y:S01]  /*dee0*/  FMUL.FTZ R37, R37, R9.reuse ;  /* 0x0000000925257220 */ /* 0x080fe20000410000 */
[-C--:B------:R-:W-:Y:S01]  /*def0*/  FMUL.FTZ R40, R40, R9.reuse ;  /* 0x0000000928287220 */ /* 0x080fe20000410000 */
[----:B------:R-:W-:Y:S01]  /*df00*/  UIADD3 UR6, UR6, 0x1, URZ ;  /* 0x0000000106067890 */ /* 0x000fe2000fffe03f */
[-C--:B------:R-:W-:Y:S01]  /*df10*/  FMUL.FTZ R41, R41, R9.reuse ;  /* 0x0000000929297220 */ /* 0x080fe20000410000 */
[-C--:B------:R-:W-:Y:S01]  /*df20*/  FMUL.FTZ R44, R44, R9.reuse ;  /* 0x000000092c2c7220 */ /* 0x080fe20000410000 */
[-C--:B------:R-:W-:Y:S01]  /*df30*/  FMUL.FTZ R45, R45, R9.reuse ;  /* 0x000000092d2d7220 */ /* 0x080fe20000410000 */
[-C--:B------:R-:W-:Y:S01]  /*df40*/  FMUL.FTZ R48, R48, R9.reuse ;  /* 0x0000000930307220 */ /* 0x080fe20000410000 */
[----:B------:R-:W-:Y:S01]  /*df50*/  FMUL.FTZ R49, R49, R9 ;  /* 0x0000000931317220 */ /* 0x000fe20000410000 */
[----:B------:R-:W-:-:S02]  /*df60*/  IMAD.U32 R221, RZ, RZ, UR6 ;  /* 0x00000006ffdd7e24 */ /* 0x000fc4000f8e00ff */
[-C--:B------:R-:W-:Y:S01]  /*df70*/  FMUL.FTZ R52, R52, R9.reuse ;  /* 0x0000000934347220 */ /* 0x080fe20000410000 */
[-C--:B------:R-:W-:Y:S01]  /*df80*/  FMUL.FTZ R53, R53, R9.reuse ;  /* 0x0000000935357220 */ /* 0x080fe20000410000 */
[-C--:B------:R-:W-:Y:S01]  /*df90*/  FMUL.FTZ R56, R56, R9.reuse ;  /* 0x0000000938387220 */ /* 0x080fe20000410000 */
[-C--:B------:R-:W-:Y:S01]  /*dfa0*/  FMUL.FTZ R57, R57, R9.reuse ;  /* 0x0000000939397220 */ /* 0x080fe20000410000 */
[----:B------:R-:W0:Y:S01]  /*dfb0*/  S2UR UR6, SR_CgaCtaId ;  /* 0x00000000000679c3 */ /* 0x000e220000008800 */
        /* <DEDUP_REMOVED lines=32> */
[----:B------:R-:W-:Y:S01]  /*e1c0*/  SYNCS.ARRIVE.TRANS64.RED.A1T0 RZ, [UR4], RZ ;  /* 0x000000ffffff79a7 */ /* 0x000fe20008100404 */
        /* <DEDUP_REMOVED lines=51> */
.L_x_1222:
        /* <DEDUP_REMOVED lines=16> */
[----:B------:R-:W-:Y:S01]  /*e600*/  ULDC.64 UR12, c[0x0][0xc00] ;  /* 0x00030000000c7ab9 */ /* 0x000fe20000000a00 */
[----:B------:R-:W-:Y:S02]  /*e610*/  R2UR UR18, R195 ;  /* 0x00000000c31272ca */ /* 0x000fe400000e0000 */
[----:B------:R-:W-:Y:S02]  /*e620*/  R2UR UR16, R23 ;  /* 0x00000000171072ca */ /* 0x000fe400000e0000 */
[----:B------:R-:W-:-:S02]  /*e630*/  R2UR UR17, R208 ;  /* 0x00000000d01172ca */ /* 0x000fc400000e0000 */
[----:B------:R-:W-:-:S04]  /*e640*/  R2UR UR23, R209 ;  /* 0x00000000d11772ca */ /* 0x000fc800000e0000 */
[----:B------:R-:W-:Y:S01]  /*e650*/  UIMAD.WIDE UR12, UR9, 0x4, UR12 ;  /* 0x00000004090c78a5 */ /* 0x000fe2000f8e020c */
[----:B------:R-:W-:Y:S01]  /*e660*/  UMOV UR10, UR8 ;  /* 0x00000008000a7c82 */ /* 0x000fe20008000000 */
[----:B0-----:R-:W-:Y:S01]  /*e670*/  UMOV UR11, UR4 ;  /* 0x00000004000b7c82 */ /* 0x001fe20008000000 */
[----:B------:R-:W-:Y:S01]  /*e680*/  BAR.SYNC.DEFER_BLOCKING 0x1, 0x100 ;  /* 0x0044000000007b1d */ /* 0x000fe20000010000 */
[----:B--2---:R-:W-:-:S03]  /*e690*/  IMAD.WIDE R8, R3, R8, UR10 ;  /* 0x0000000a03087e25 */ /* 0x004fc6000f8e0208 */
[C---:B------:R-:W-:Y:S02]  /*e6a0*/  LOP3.LUT R3, R8.reuse, 0x380, RZ, 0xc0, !PT ;  /* 0x0000038008037812 */ /* 0x040fe400078ec0ff */
[C---:B------:R-:W-:Y:S02]  /*e6b0*/  IADD3 R10, P2, R8.reuse, 0x20, RZ ;  /* 0x00000020080a7810 */ /* 0x040fe40007f5e0ff */
[C---:B------:R-:W-:Y:S02]  /*e6c0*/  IADD3 R12, P1, R8.reuse, 0x40, RZ ;  /* 0x00000040080c7810 */ /* 0x040fe40007f3e0ff */
[C---:B------:R-:W-:Y:S01]  /*e6d0*/  IADD3 R17, P6, R8.reuse, 0x60, RZ ;  /* 0x0000006008117810 */ /* 0x040fe20007fde0ff */
[--C-:B------:R-:W-:Y:S01]  /*e6e0*/  IMAD.X R131, RZ, RZ, R9.reuse, P2 ;  /* 0x000000ffff837224 */ /* 0x100fe200010e0609 */
[C---:B------:R-:W-:Y:S01]  /*e6f0*/  IADD3 R133, P5, R8.reuse, 0x4000, RZ ;  /* 0x0000400008857810 */ /* 0x040fe20007fbe0ff */
[--C-:B------:R-:W-:Y:S01]  /*e700*/  IMAD.X R107, RZ, RZ, R9.reuse, P1 ;  /* 0x000000ffff6b7224 */ /* 0x100fe200008e0609 */
[----:B------:R-:W-:Y:S01]  /*e710*/  SHF.R.U64 R3, R3, 0x3, RZ ;  /* 0x0000000303037819 */ /* 0x000fe200000012ff */
[--C-:B------:R-:W-:Y:S01]  /*e720*/  IMAD.X R105, RZ, RZ, R9.reuse, P6 ;  /* 0x000000ffff697224 */ /* 0x100fe200030e0609 */
[C---:B------:R-:W-:Y:S01]  /*e730*/  IADD3 R22, P0, R8.reuse, 0x4020, RZ ;  /* 0x0000402008167810 */ /* 0x040fe20007f1e0ff */
[----:B------:R-:W-:Y:S01]  /*e740*/  IMAD.X R103, RZ, RZ, R9, P5 ;  /* 0x000000ffff677224 */ /* 0x000fe200028e0609 */
[----:B------:R-:W-:-:S02]  /*e750*/  IADD3 R135, P4, R8, 0x4040, RZ ;  /* 0x0000404008877810 */ /* 0x000fc40007f9e0ff */
[C---:B------:R-:W-:Y:S01]  /*e760*/  IADD3 R72, P3, R8.reuse, 0x4060, RZ ;  /* 0x0000406008487810 */ /* 0x040fe20007f7e0ff */
[--C-:B------:R-:W-:Y:S01]  /*e770*/  IMAD.X R101, RZ, RZ, R9.reuse, P0 ;  /* 0x000000ffff657224 */ /* 0x100fe200000e0609 */
[C---:B------:R-:W-:Y:S01]  /*e780*/  IADD3 R137, P2, R8.reuse, 0x8000, RZ ;  /* 0x0000800008897810 */ /* 0x040fe20007f5e0ff */
[--C-:B------:R-:W-:Y:S01]  /*e790*/  IMAD.X R99, RZ, RZ, R9.reuse, P4 ;  /* 0x000000ffff637224 */ /* 0x100fe200020e0609 */
[C---:B------:R-:W-:Y:S01]  /*e7a0*/  IADD3 R132, P1, R8.reuse, 0x8020, RZ ;  /* 0x0000802008847810 */ /* 0x040fe20007f3e0ff */
[--C-:B------:R-:W-:Y:S01]  /*e7b0*/  IMAD.X R97, RZ, RZ, R9.reuse, P3 ;  /* 0x000000ffff617224 */ /* 0x100fe200018e0609 */
[C---:B------:R-:W-:Y:S01]  /*e7c0*/  IADD3 R139, P6, R8.reuse, 0x8040, RZ ;  /* 0x00008040088b7810 */ /* 0x040fe20007fde0ff */
[--C-:B------:R-:W-:Y:S01]  /*e7d0*/  IMAD.X R75, RZ, RZ, R9.reuse, P2 ;  /* 0x000000ffff4b7224 */ /* 0x100fe200010e0609 */
[----:B------:R-:W-:Y:S01]  /*e7e0*/  IADD3 R141, P5, R8, 0x8060, RZ ;  /* 0x00008060088d7810 */ /* 0x000fe20007fbe0ff */
[--C-:B------:R-:W-:Y:S01]  /*e7f0*/  IMAD.X R73, RZ, RZ, R9.reuse, P1 ;  /* 0x000000ffff497224 */ /* 0x100fe200008e0609 */
[----:B------:R-:W-:Y:S01]  /*e800*/  LOP3.LUT R8, R3, R8, RZ, 0x3c, !PT ;  /* 0x0000000803087212 */ /* 0x000fe200078e3cff */
[--C-:B------:R-:W-:Y:S01]  /*e810*/  IMAD.X R13, RZ, RZ, R9.reuse, P6 ;  /* 0x000000ffff0d7224 */ /* 0x100fe200030e0609 */
[----:B------:R-:W-:Y:S01]  /*e820*/  LOP3.LUT R3, R10, 0x380, RZ, 0xc0, !PT ;  /* 0x000003800a037812 */ /* 0x000fe200078ec0ff */
[----:B------:R-:W-:Y:S01]  /*e830*/  IMAD.X R15, RZ, RZ, R9, P5 ;  /* 0x000000ffff0f7224 */ /* 0x000fe200028e0609 */
[----:B------:R-:W-:-:S02]  /*e840*/  LOP3.LUT R11, R12, 0x380, RZ, 0xc0, !PT ;  /* 0x000003800c0b7812 */ /* 0x000fc400078ec0ff */
[----:B------:R-:W-:Y:S02]  /*e850*/  SHF.R.U64 R3, R3, 0x3, RZ ;  /* 0x0000000303037819 */ /* 0x000fe400000012ff */
[----:B------:R-:W-:Y:S02]  /*e860*/  SHF.R.U64 R11, R11, 0x3, RZ ;  /* 0x000000030b0b7819 */ /* 0x000fe400000012ff */
[----:B------:R-:W-:Y:S02]  /*e870*/  LOP3.LUT R130, R3, R10, RZ, 0x3c, !PT ;  /* 0x0000000a03827212 */ /* 0x000fe400078e3cff */
[----:B------:R-:W-:Y:S02]  /*e880*/  LOP3.LUT R106, R11, R12, RZ, 0x3c, !PT ;  /* 0x0000000c0b6a7212 */ /* 0x000fe400078e3cff */
[----:B------:R-:W-:Y:S02]  /*e890*/  LOP3.LUT R3, R22, 0x380, RZ, 0xc0, !PT ;  /* 0x0000038016037812 */ /* 0x000fe400078ec0ff */
[----:B------:R-:W-:-:S02]  /*e8a0*/  LOP3.LUT R14, R17, 0x380, RZ, 0xc0, !PT ;  /* 0x00000380110e7812 */ /* 0x000fc400078ec0ff */
[----:B------:R-:W-:Y:S02]  /*e8b0*/  LOP3.LUT R12, R137, 0x380, RZ, 0xc0, !PT ;  /* 0x00000380890c7812 */ /* 0x000fe400078ec0ff */
[----:B------:R-:W-:Y:S02]  /*e8c0*/  SHF.R.U64 R3, R3, 0x3, RZ ;  /* 0x0000000303037819 */ /* 0x000fe400000012ff */
[----:B------:R-:W-:Y:S02]  /*e8d0*/  SHF.R.U64 R14, R14, 0x3, RZ ;  /* 0x000000030e0e7819 */ /* 0x000fe400000012ff */
[----:B------:R-:W-:Y:S02]  /*e8e0*/  SHF.R.U64 R12, R12, 0x3, RZ ;  /* 0x000000030c0c7819 */ /* 0x000fe400000012ff */
[----:B------:R-:W-:Y:S02]  /*e8f0*/  LOP3.LUT R10, R135, 0x380, RZ, 0xc0, !PT ;  /* 0x00000380870a7812 */ /* 0x000fe400078ec0ff */
[----:B------:R-:W-:-:S02]  /*e900*/  LOP3.LUT R11, R72, 0x380, RZ, 0xc0, !PT ;  /* 0x00000380480b7812 */ /* 0x000fc400078ec0ff */
[----:B------:R-:W-:Y:S02]  /*e910*/  LOP3.LUT R18, R133, 0x380, RZ, 0xc0, !PT ;  /* 0x0000038085127812 */ /* 0x000fe400078ec0ff */
[----:B------:R-:W-:Y:S02]  /*e920*/  LOP3.LUT R100, R3, R22, RZ, 0x3c, !PT ;  /* 0x0000001603647212 */ /* 0x000fe400078e3cff */
[----:B------:R-:W-:Y:S02]  /*e930*/  LOP3.LUT R104, R14, R17, RZ, 0x3c, !PT ;  /* 0x000000110e687212 */ /* 0x000fe400078e3cff */
[----:B------:R-:W-:Y:S02]  /*e940*/  LOP3.LUT R74, R12, R137, RZ, 0x3c, !PT ;  /* 0x000000890c4a7212 */ /* 0x000fe400078e3cff */
[----:B------:R-:W-:Y:S02]  /*e950*/  LOP3.LUT R3, R132, 0x380, RZ, 0xc0, !PT ;  /* 0x0000038084037812 */ /* 0x000fe400078ec0ff */
[----:B------:R-:W-:-:S02]  /*e960*/  SHF.R.U64 R10, R10, 0x3, RZ ;  /* 0x000000030a0a7819 */ /* 0x000fc400000012ff */
[----:B------:R-:W-:Y:S02]  /*e970*/  SHF.R.U64 R11, R11, 0x3, RZ ;  /* 0x000000030b0b7819 */ /* 0x000fe400000012ff */
[----:B------:R-:W-:Y:S02]  /*e980*/  LOP3.LUT R12, R139, 0x380, RZ, 0xc0, !PT ;  /* 0x000003808b0c7812 */ /* 0x000fe400078ec0ff */
[----:B------:R-:W-:Y:S02]  /*e990*/  LOP3.LUT R14, R141, 0x380, RZ, 0xc0, !PT ;  /* 0x000003808d0e7812 */ /* 0x000fe400078ec0ff */
[----:B------:R-:W-:Y:S02]  /*e9a0*/  SHF.R.U64 R18, R18, 0x3, RZ ;  /* 0x0000000312127819 */ /* 0x000fe400000012ff */
[----:B------:R-:W-:Y:S02]  /*e9b0*/  SHF.R.U64 R3, R3, 0x3, RZ ;  /* 0x0000000303037819 */ /* 0x000fe400000012ff */
[----:B------:R-:W-:-:S02]  /*e9c0*/  LOP3.LUT R98, R10, R135, RZ, 0x3c, !PT ;  /* 0x000000870a627212 */ /* 0x000fc400078e3cff */
[----:B------:R-:W-:Y:S02]  /*e9d0*/  LOP3.LUT R96, R11, R72, RZ, 0x3c, !PT ;  /* 0x000000480b607212 */ /* 0x000fe400078e3cff */
[----:B------:R-:W-:Y:S02]  /*e9e0*/  SHF.R.U64 R12, R12, 0x3, RZ ;  /* 0x000000030c0c7819 */ /* 0x000fe400000012ff */
[----:B------:R-:W-:Y:S02]  /*e9f0*/  SHF.R.U64 R14, R14, 0x3, RZ ;  /* 0x000000030e0e7819 */ /* 0x000fe400000012ff */
[----:B------:R-:W-:Y:S02]  /*ea00*/  LOP3.LUT R102, R18, R133, RZ, 0x3c, !PT ;  /* 0x0000008512667212 */ /* 0x000fe400078e3cff */
[----:B------:R-:W-:Y:S02]  /*ea10*/  MOV R17, R8 ;  /* 0x0000000800117202 */ /* 0x000fe40000000f00 */
[----:B------:R-:W-:-:S02]  /*ea20*/  F2FP.BF16.F32.PACK_AB R8, R25, R24 ;  /* 0x000000181908723e */ /* 0x000fc400000010ff */
[----:B------:R-:W-:Y:S02]  /*ea30*/  F2FP.BF16.F32.PACK_AB R9, R27, R26 ;  /* 0x0000001a1b09723e */ /* 0x000fe400000010ff */
[----:B------:R-:W-:Y:S02]  /*ea40*/  F2FP.BF16.F32.PACK_AB R10, R29, R28 ;  /* 0x0000001c1d0a723e */ /* 0x000fe400000010ff */
[----:B------:R-:W-:Y:S02]  /*ea50*/  F2FP.BF16.F32.PACK_AB R11, R31, R30 ;  /* 0x0000001e1f0b723e */ /* 0x000fe400000010ff */
[----:B------:R-:W-:Y:S02]  /*ea60*/  LOP3.LUT R72, R3, R132, RZ, 0x3c, !PT ;  /* 0x0000008403487212 */ /* 0x000fe400078e3cff */
[----:B------:R-:W-:Y:S01]  /*ea70*/  MOV R135, R130 ;  /* 0x0000008200877202 */ /* 0x000fe20000000f00 */
[----:B------:R0:W-:Y:S01]  /*ea80*/  STSM.16.M88.4 [R17], R8 ;  /* 0x0000000811007844 */ /* 0x0001e20000000200 */
[----:B------:R-:W-:-:S02]  /*ea90*/  LOP3.LUT R12, R12, R139, RZ, 0x3c, !PT ;  /* 0x0000008b0c0c7212 */ /* 0x000fc400078e3cff */
[----:B------:R-:W-:Y:S02]  /*eaa0*/  LOP3.LUT R14, R14, R141, RZ, 0x3c, !PT ;  /* 0x0000008d0e0e7212 */ /* 0x000fe400078e3cff */
[----:B------:R-:W-:Y:S02]  /*eab0*/  MOV R131, R98 ;  /* 0x0000006200837202 */ /* 0x000fe40000000f00 */
[----:B------:R-:W-:Y:S02]  /*eac0*/  MOV R3, R96 ;  /* 0x0000006000037202 */ /* 0x000fe40000000f00 */
[----:B------:R-:W-:Y:S02]  /*ead0*/  MOV R133, R102 ;  /* 0x0000006600857202 */ /* 0x000fe40000000f00 */
[----:B------:R-:W-:Y:S02]  /*eae0*/  MOV R132, R100 ;  /* 0x0000006400847202 */ /* 0x000fe40000000f00 */
[----:B------:R-:W-:-:S02]  /*eaf0*/  F2FP.BF16.F32.PACK_AB R96, R33, R32 ;  /* 0x000000202160723e */ /* 0x000fc400000010ff */
[----:B------:R-:W-:Y:S02]  /*eb00*/  F2FP.BF16.F32.PACK_AB R97, R35, R34 ;  /* 0x000000222361723e */ /* 0x000fe400000010ff */
[----:B------:R-:W-:Y:S02]  /*eb10*/  F2FP.BF16.F32.PACK_AB R98, R37, R36 ;  /* 0x000000242562723e */ /* 0x000fe400000010ff */
[----:B------:R-:W-:Y:S02]  /*eb20*/  F2FP.BF16.F32.PACK_AB R99, R39, R38 ;  /* 0x000000262763723e */ /* 0x000fe400000010ff */
[----:B------:R-:W-:Y:S02]  /*eb30*/  MOV R106, R106 ;  /* 0x0000006a006a7202 */ /* 0x000fe40000000f00 */
[----:B------:R-:W-:Y:S01]  /*eb40*/  F2FP.BF16.F32.PACK_AB R100, R41, R40 ;  /* 0x000000282964723e */ /* 0x000fe200000010ff */
[----:B------:R1:W-:Y:S01]  /*eb50*/  STSM.16.M88.4 [R135], R96 ;  /* 0x0000006087007844 */ /* 0x0003e20000000200 */
[----:B------:R-:W-:-:S02]  /*eb60*/  F2FP.BF16.F32.PACK_AB R101, R43, R42 ;  /* 0x0000002a2b65723e */ /* 0x000fc400000010ff */
[----:B------:R-:W-:Y:S02]  /*eb70*/  F2FP.BF16.F32.PACK_AB R102, R45, R44 ;  /* 0x0000002c2d66723e */ /* 0x000fe400000010ff */
[----:B------:R-:W-:Y:S02]  /*eb80*/  F2FP.BF16.F32.PACK_AB R103, R47, R46 ;  /* 0x0000002e2f67723e */ /* 0x000fe400000010ff */
[----:B------:R-:W-:Y:S02]  /*eb90*/  MOV R134, R104 ;  /* 0x0000006800867202 */ /* 0x000fe40000000f00 */
[----:B------:R-:W-:Y:S01]  /*eba0*/  MOV R18, R12 ;  /* 0x0000000c00127202 */ /* 0x000fe20000000f00 */
[----:B------:R2:W-:Y:S01]  /*ebb0*/  STSM.16.M88.4 [R106], R100 ;  /* 0x000000646a007844 */ /* 0x0005e20000000200 */
[----:B0-----:R-:W-:Y:S02]  /*ebc0*/  MOV R17, R14 ;  /* 0x0000000e00117202 */ /* 0x001fe40000000f00 */
[----:B------:R-:W-:-:S02]  /*ebd0*/  F2FP.BF16.F32.PACK_AB R8, R49, R48 ;  /* 0x000000303108723e */ /* 0x000fc400000010ff */
[----:B------:R-:W-:Y:S02]  /*ebe0*/  F2FP.BF16.F32.PACK_AB R9, R51, R50 ;  /* 0x000000323309723e */ /* 0x000fe400000010ff */
[----:B------:R-:W-:Y:S02]  /*ebf0*/  F2FP.BF16.F32.PACK_AB R10, R53, R52 ;  /* 0x00000034350a723e */ /* 0x000fe400000010ff */
[----:B------:R-:W-:Y:S02]  /*ec00*/  F2FP.BF16.F32.PACK_AB R11, R55, R54 ;  /* 0x00000036370b723e */ /* 0x000fe400000010ff */
[----:B------:R-:W-:Y:S02]  /*ec10*/  MOV R130, R74 ;  /* 0x0000004a00827202 */ /* 0x000fe40000000f00 */
[----:B------:R-:W-:Y:S01]  /*ec20*/  MOV R22, R72 ;  /* 0x0000004800167202 */ /* 0x000fe20000000f00 */
[----:B------:R0:W-:Y:S01]  /*ec30*/  STSM.16.M88.4 [R134], R8 ;  /* 0x0000000886007844 */ /* 0x0001e20000000200 */
[----:B------:R-:W-:-:S02]  /*ec40*/  F2FP.BF16.F32.PACK_AB R12, R57, R56 ;  /* 0x00000038390c723e */ /* 0x000fc400000010ff */
[----:B------:R-:W-:Y:S02]  /*ec50*/  F2FP.BF16.F32.PACK_AB R13, R59, R58 ;  /* 0x0000003a3b0d723e */ /* 0x000fe400000010ff */
[----:B------:R-:W-:Y:S02]  /*ec60*/  F2FP.BF16.F32.PACK_AB R14, R61, R60 ;  /* 0x0000003c3d0e723e */ /* 0x000fe400000010ff */
[----:B------:R-:W-:Y:S02]  /*ec70*/  F2FP.BF16.F32.PACK_AB R15, R63, R62 ;  /* 0x0000003e3f0f723e */ /* 0x000fe400000010ff */
[----:B------:R-:W-:Y:S02]  /*ec80*/  F2FP.BF16.F32.PACK_AB R72, R65, R64 ;  /* 0x000000404148723e */ /* 0x000fe400000010ff */
[----:B------:R-:W-:Y:S01]  /*ec90*/  F2FP.BF16.F32.PACK_AB R73, R67, R66 ;  /* 0x000000424349723e */ /* 0x000fe200000010ff */
[----:B------:R-:W-:Y:S01]  /*eca0*/  STSM.16.M88.4 [R133], R12 ;  /* 0x0000000c85007844 */ /* 0x000fe20000000200 */
[----:B------:R-:W-:-:S02]  /*ecb0*/  F2FP.BF16.F32.PACK_AB R74, R69, R68 ;  /* 0x00000044454a723e */ /* 0x000fc400000010ff */
[----:B------:R-:W-:Y:S02]  /*ecc0*/  F2FP.BF16.F32.PACK_AB R75, R71, R70 ;  /* 0x00000046474b723e */ /* 0x000fe400000010ff */
[----:B-1----:R-:W-:Y:S02]  /*ecd0*/  F2FP.BF16.F32.PACK_AB R96, R5, R4 ;  /* 0x000000040560723e */ /* 0x002fe400000010ff */
[----:B------:R-:W-:Y:S01]  /*ece0*/  F2FP.BF16.F32.PACK_AB R97, R123, R122 ;  /* 0x0000007a7b61723e */ /* 0x000fe200000010ff */
[----:B------:R-:W-:Y:S01]  /*ecf0*/  STSM.16.M88.4 [R132], R72 ;  /* 0x0000004884007844 */ /* 0x000fe20000000200 */
[----:B------:R-:W-:Y:S02]  /*ed00*/  F2FP.BF16.F32.PACK_AB R98, R77, R76 ;  /* 0x0000004c4d62723e */ /* 0x000fe400000010ff */
[----:B------:R-:W-:Y:S02]  /*ed10*/  F2FP.BF16.F32.PACK_AB R99, R79, R78 ;  /* 0x0000004e4f63723e */ /* 0x000fe400000010ff */
[----:B--2---:R-:W-:-:S02]  /*ed20*/  F2FP.BF16.F32.PACK_AB R100, R81, R80 ;  /* 0x000000505164723e */ /* 0x004fc400000010ff */
[----:B------:R-:W-:Y:S01]  /*ed30*/  F2FP.BF16.F32.PACK_AB R101, R83, R82 ;  /* 0x000000525365723e */ /* 0x000fe200000010ff */
[----:B------:R1:W-:Y:S01]  /*ed40*/  STSM.16.M88.4 [R131], R96 ;  /* 0x0000006083007844 */ /* 0x0003e20000000200 */
[----:B------:R-:W-:Y:S02]  /*ed50*/  F2FP.BF16.F32.PACK_AB R102, R85, R84 ;  /* 0x000000545566723e */ /* 0x000fe400000010ff */
[----:B------:R-:W-:Y:S02]  /*ed60*/  F2FP.BF16.F32.PACK_AB R103, R87, R86 ;  /* 0x000000565767723e */ /* 0x000fe400000010ff */
[----:B------:R-:W-:Y:S02]  /*ed70*/  F2FP.BF16.F32.PACK_AB R104, R89, R88 ;  /* 0x000000585968723e */ /* 0x000fe400000010ff */
[----:B------:R-:W-:Y:S01]  /*ed80*/  F2FP.BF16.F32.PACK_AB R105, R91, R90 ;  /* 0x0000005a5b69723e */ /* 0x000fe200000010ff */
[----:B------:R-:W-:Y:S01]  /*ed90*/  STSM.16.M88.4 [R3], R100 ;  /* 0x0000006403007844 */ /* 0x000fe20000000200 */
[----:B------:R-:W-:-:S02]  /*eda0*/  F2FP.BF16.F32.PACK_AB R106, R93, R92 ;  /* 0x0000005c5d6a723e */ /* 0x000fc400000010ff */
[----:B------:R-:W-:Y:S02]  /*edb0*/  F2FP.BF16.F32.PACK_AB R107, R95, R94 ;  /* 0x0000005e5f6b723e */ /* 0x000fe400000010ff */
[----:B0-----:R-:W-:Y:S02]  /*edc0*/  F2FP.BF16.F32.PACK_AB R8, R7, R6 ;  /* 0x000000060708723e */ /* 0x001fe400000010ff */
[----:B------:R-:W-:Y:S01]  /*edd0*/  F2FP.BF16.F32.PACK_AB R9, R125, R124 ;  /* 0x0000007c7d09723e */ /* 0x000fe200000010ff */
[----:B------:R-:W-:Y:S01]  /*ede0*/  STSM.16.M88.4 [R130], R104 ;  /* 0x0000006882007844 */ /* 0x000fe20000000200 */
[----:B------:R-:W-:Y:S01]  /*edf0*/  F2FP.BF16.F32.PACK_AB R10, R21, R20 ;  /* 0x00000014150a723e */ /* 0x000fe200000010ff */
[----:B-1----:R-:W-:Y:S01]  /*ee00*/  IMAD.U32 R96, RZ, RZ, UR12 ;  /* 0x0000000cff607e24 */ /* 0x002fe2000f8e00ff */
[----:B------:R-:W-:Y:S01]  /*ee10*/  F2FP.BF16.F32.PACK_AB R11, R127, R126 ;  /* 0x0000007e7f0b723e */ /* 0x000fe200000010ff */
[----:B------:R-:W-:Y:S01]  /*ee20*/  IMAD.U32 R97, RZ, RZ, UR13 ;  /* 0x0000000dff617e24 */ /* 0x000fe2000f8e00ff */
[----:B------:R-:W-:Y:S01]  /*ee30*/  F2FP.BF16.F32.PACK_AB R12, R121, R120 ;  /* 0x00000078790c723e */ /* 0x000fe200000010ff */
[----:B------:R-:W0:Y:S01]  /*ee40*/  LDC.64 R98, c[0x0][0xc08] ;  /* 0x00030200ff627b82 */ /* 0x000e220000000a00 */
[----:B------:R-:W-:Y:S01]  /*ee50*/  F2FP.BF16.F32.PACK_AB R13, R129, R128 ;  /* 0x00000080810d723e */ /* 0x000fe200000010ff */
[----:B------:R-:W-:Y:S01]  /*ee60*/  STSM.16.M88.4 [R22], R8 ;  /* 0x0000000816007844 */ /* 0x000fe20000000200 */
[----:B------:R-:W-:-:S02]  /*ee70*/  F2FP.BF16.F32.PACK_AB R14, R109, R108 ;  /* 0x0000006c6d0e723e */ /* 0x000fc400000010ff */
[----:B------:R-:W-:Y:S02]  /*ee80*/  F2FP.BF16.F32.PACK_AB R15, R111, R110 ;  /* 0x0000006e6f0f723e */ /* 0x000fe400000010ff */
[----:B------:R-:W-:Y:S02]  /*ee90*/  F2FP.BF16.F32.PACK_AB R72, R113, R112 ;  /* 0x000000707148723e */ /* 0x000fe400000010ff */
[----:B------:R-:W-:Y:S01]  /*eea0*/  F2FP.BF16.F32.PACK_AB R73, R115, R114 ;  /* 0x000000727349723e */ /* 0x000fe200000010ff */
[----:B------:R-:W-:Y:S01]  /*eeb0*/  STSM.16.M88.4 [R18], R12 ;  /* 0x0000000c12007844 */ /* 0x000fe20000000200 */
[----:B------:R-:W-:Y:S02]  /*eec0*/  F2FP.BF16.F32.PACK_AB R74, R117, R116 ;  /* 0x00000074754a723e */ /* 0x000fe400000010ff */
[----:B------:R-:W-:Y:S02]  /*eed0*/  F2FP.BF16.F32.PACK_AB R75, R119, R118 ;  /* 0x00000076774b723e */ /* 0x000fe400000010ff */
[----:B------:R-:W-:-:S03]  /*eee0*/  ISETP.NE.U32.AND P0, PT, RZ, UR14, PT ;  /* 0x0000000eff007c0c */ /* 0x000fc6000bf05070 */
[----:B------:R1:W-:Y:S01]  /*eef0*/  STSM.16.M88.4 [R17], R72 ;  /* 0x0000004811007844 */ /* 0x0003e20000000200 */
[----:B------:R-:W-:Y:S01]  /*ef00*/  BAR.SYNC.DEFER_BLOCKING 0x1, 0x100 ;  /* 0x0044000000007b1d */ /* 0x000fe20000010000 */
[----:B------:R-:W-:Y:S02]  /*ef10*/  ISETP.NE.AND.EX P0, PT, RZ, UR15, PT, P0 ;  /* 0x0000000fff007c0c */ /* 0x000fe4000bf05300 */
[----:B0-----:R-:W-:-:S05]  /*ef20*/  ISETP.NE.U32.AND P1, PT, R98, RZ, PT ;  /* 0x000000ff6200720c */ /* 0x001fca0003f25070 */
[----:B-1----:R-:W0:Y:S06]  /*ef30*/  LDC R17, c[0x0][0xbe8] ;  /* 0x0002fa00ff117b82 */ /* 0x002e2c0000000800 */
[----:B------:R-:W2:Y:S01]  /*ef40*/  @P0 LDG.E R3, desc[UR36][R96.64] ;  /* 0x0000002460030981 */ /* 0x000ea2000c1e1900 */
[----:B------:R-:W-:Y:S01]  /*ef50*/  R2UR UR4, R99 ;  /* 0x00000000630472ca */ /* 0x000fe200000e0000 */
[----:B------:R-:W-:-:S12]  /*ef60*/  VOTEU.ANY UP0, P1 ;  /* 0x00000000003f7886 */ /* 0x000fd80000800100 */
[----:B------:R-:W-:Y:S01]  /*ef70*/  UISETP.NE.AND.EX UP0, UPT, UR4, URZ, UPT, UP0 ;  /* 0x0000003f0400728c */ /* 0x000fe2000bf05300 */
[----:B0-----:R-:W-:Y:S02]  /*ef80*/  ISETP.NE.AND P1, PT, R17, 0x1, PT ;  /* 0x000000011100780c */ /* 0x001fe40003f25270 */
[----:B------:R-:W-:Y:S02]  /*ef90*/  ULDC UR4, c[0x0][0xa88] ;  /* 0x0002a20000047ab9 */ /* 0x000fe40000000800 */
[----:B------:R-:W-:Y:S01]  /*efa0*/  IMAD.U32 R12, RZ, RZ, UR4 ;  /* 0x00000004ff0c7e24 */ /* 0x000fe2000f8e00ff */
[----:B------:R-:W-:Y:S01]  /*efb0*/  PLOP3.LUT P4, PT, PT, PT, UP0, 0x80, 0x0 ;  /* 0x000000000000781c */ /* 0x000fe20003f8f008 */
[----:B------:R-:W-:-:S04]  /*efc0*/  ULDC UR4, c[0x0][0xad4] ;  /* 0x0002b50000047ab9 */ /* 0x000fc80000000800 */
[----:B------:R-:W-:Y:S02]  /*efd0*/  @UP0 ULDC.64 UR12, c[0x0][0xc08] ;  /* 0x00030200000c0ab9 */ /* 0x000fe40000000a00 */
[----:B------:R-:W-:Y:S01]  /*efe0*/  @UP0 UIMAD.WIDE UR12, UR9, 0x4, UR12 ;  /* 0x00000004090c08a5 */ /* 0x000fe2000f8e020c */
[----:B------:R-:W0:Y:S01]  /*eff0*/  @P1 LDC R10, c[0x0][0xbec] ;  /* 0x0002fb00ff0a1b82 */ /* 0x000e220000000800 */
[----:B------:R-:W-:-:S04]  /*f000*/  UISETP.NE.AND UP0, UPT, UR18, URZ, UPT ;  /* 0x0000003f1200728c */ /* 0x000fc8000bf05270 */
[----:B------:R-:W-:Y:S01]  /*f010*/  USEL UR4, UR18, UR4, UP0 ;  /* 0x0000000412047287 */ /* 0x000fe20008000000 */
[----:B------:R-:W-:Y:S02]  /*f020*/  IMAD.U32 R8, RZ, RZ, UR12 ;  /* 0x0000000cff087e24 */ /* 0x000fe4000f8e00ff */
[----:B------:R-:W1:Y:S01]  /*f030*/  @P1 LDC R11, c[0x0][0xbf0] ;  /* 0x0002fc00ff0b1b82 */ /* 0x000e620000000800 */
[----:B------:R-:W-:Y:S01]  /*f040*/  UISETP.GT.AND UP1, UPT, UR4, 0x1, UPT ;  /* 0x000000010400788c */ /* 0x000fe2000bf24270 */
[----:B------:R-:W-:Y:S01]  /*f050*/  IMAD.U32 R9, RZ, RZ, UR13 ;  /* 0x0000000dff097e24 */ /* 0x000fe2000f8e00ff */
[----:B------:R-:W-:Y:S02]  /*f060*/  UMOV UR22, 0x9b8 ;  /* 0x000009b800167882 */ /* 0x000fe40000000000 */
[----:B------:R-:W-:Y:S02]  /*f070*/  USEL UR22, UR22, 0x978, UP1 ;  /* 0x0000097816167887 */ /* 0x000fe40008800000 */
[----:B------:R-:W-:Y:S01]  /*f080*/  UISETP.NE.U32.AND UP0, UPT, UR14, URZ, UPT ;  /* 0x0000003f0e00728c */ /* 0x000fe2000bf05070 */
[----:B------:R-:W-:Y:S01]  /*f090*/  VIADD R15, R192, UR16 ;  /* 0x00000010c00f7c36 */ /* 0x000fe20008000000 */
[----:B------:R-:W-:Y:S01]  /*f0a0*/  USHF.R.S32.HI UR12, URZ, 0x1f, UR9 ;  /* 0x0000001f3f0c7899 */ /* 0x000fe20008011409 */
[----:B------:R0:W5:Y:S01]  /*f0b0*/  @P4 LDG.E R12, desc[UR36][R8.64] ;  /* 0x00000024080c4981 */ /* 0x000162000c1e1900 */
[----:B------:R-:W-:Y:S01]  /*f0c0*/  UMOV UR4, URZ ;  /* 0x0000003f00047c82 */ /* 0x000fe20008000000 */
[----:B------:R-:W-:-:S02]  /*f0d0*/  UISETP.NE.AND.EX UP0, UPT, UR15, URZ, UPT, UP0 ;  /* 0x0000003f0f00728c */ /* 0x000fc4000bf05300 */
[----:B------:R-:W-:Y:S02]  /*f0e0*/  USEL UR20, UR17, URZ, UP1 ;  /* 0x0000003f11147287 */ /* 0x000fe40008800000 */
[----:B------:R-:W-:Y:S02]  /*f0f0*/  USEL UR9, UR9, URZ, !UP0 ;  /* 0x0000003f09097287 */ /* 0x000fe4000c000000 */
[----:B------:R-:W-:Y:S01]  /*f100*/  USEL UR21, UR12, URZ, !UP0 ;  /* 0x0000003f0c157287 */ /* 0x000fe2000c000000 */
[----:B------:R-:W-:Y:S02]  /*f110*/  ULDC.64 UR16, c[0x0][UR22+0x220] ;  /* 0x0000880016107abb */ /* 0x000fe40008000a00 */
[----:B------:R-:W-:Y:S01]  /*f120*/  ULDC.64 UR12, c[0x0][UR22+0x218] ;  /* 0x00008600160c7abb */ /* 0x000fe20008000a00 */
[----:B------:R-:W-:Y:S01]  /*f130*/  ULDC.64 UR18, c[0x0][UR22+0x228] ;  /* 0x00008a0016127abb */ /* 0x000fe20008000a00 */
[----:B------:R-:W-:Y:S01]  /*f140*/  UIMAD.WIDE.U32 UR14, UR12, UR23, URZ ;  /* 0x000000170c0e72a5 */ /* 0x000fe2000f8e003f */
[----:B0-----:R-:W-:Y:S01]  /*f150*/  @P1 IMAD.HI.U32 R8, R15, R10, RZ ;  /* 0x0000000a0f081227 */ /* 0x001fe200078e00ff */
[----:B------:R-:W-:-:S02]  /*f160*/  UIMAD UR23, UR13, UR23, URZ ;  /* 0x000000170d1772a4 */ /* 0x000fc4000f8e023f */
[----:B------:R-:W-:Y:S02]  /*f170*/  UIMAD UR17, UR17, UR9, URZ ;  /* 0x00000009111172a4 */ /* 0x000fe4000f8e023f */
[----:B------:R-:W-:Y:S02]  /*f180*/  UIMAD.WIDE.U32 UR24, UR18, UR20, URZ ;  /* 0x00000014121872a5 */ /* 0x000fe4000f8e003f */
[----:B------:R-:W-:Y:S02]  /*f190*/  UIMAD.WIDE.U32 UR12, UR16, UR9, URZ ;  /* 0x00000009100c72a5 */ /* 0x000fe4000f8e003f */
[----:B------:R-:W-:Y:S02]  /*f1a0*/  UIMAD UR18, UR19, UR20, URZ ;  /* 0x00000014131272a4 */ /* 0x000fe4000f8e023f */
[----:B------:R-:W-:Y:S01]  /*f1b0*/  UIMAD UR17, UR16, UR21, UR17 ;  /* 0x00000015101172a4 */ /* 0x000fe2000f8e0211 */
[----:B------:R-:W-:Y:S01]  /*f1c0*/  IMAD.U32 R9, RZ, RZ, UR25 ;  /* 0x00000019ff097e24 */ /* 0x000fe2000f8e00ff */
[----:B------:R-:W-:-:S02]  /*f1d0*/  UIADD3 UR18, UR25, UR18, URZ ;  /* 0x0000001219127290 */ /* 0x000fc4000fffe03f */
[----:B------:R-:W-:Y:S02]  /*f1e0*/  UIADD3 UR23, UR15, UR23, URZ ;  /* 0x000000170f177290 */ /* 0x000fe4000fffe03f */
[----:B------:R-:W-:Y:S02]  /*f1f0*/  UIADD3 UR17, UR13, UR17, URZ ;  /* 0x000000110d117290 */ /* 0x000fe4000fffe03f */
[----:B------:R-:W-:Y:S01]  /*f200*/  IMAD.U32 R14, RZ, RZ, UR18 ;  /* 0x00000012ff0e7e24 */ /* 0x000fe2000f8e00ff */
[----:B--2---:R-:W-:Y:S01]  /*f210*/  @P0 R2UR UR4, R3 ;  /* 0x00000000030402ca */ /* 0x004fe200000e0000 */
[----:B------:R-:W-:Y:S01]  /*f220*/  IMAD.MOV.U32 R3, RZ, RZ, R15 ;  /* 0x000000ffff037224 */ /* 0x000fe200078e000f */
[----:B-1----:R-:W-:Y:S01]  /*f230*/  @P1 SHF.R.U32.HI R3, RZ, R11, R8 ;  /* 0x0000000bff031219 */ /* 0x002fe20000011608 */
[----:B------:R-:W-:-:S03]  /*f240*/  IMAD.U32 R8, RZ, RZ, UR24 ;  /* 0x00000018ff087e24 */ /* 0x000fc6000f8e00ff */
[--C-:B------:R-:W-:Y:S01]  /*f250*/  SHF.R.S32.HI R9, RZ, 0x1f, R3.reuse ;  /* 0x0000001fff097819 */ /* 0x100fe20000011403 */
[----:B------:R-:W-:-:S04]  /*f260*/  IMAD.MOV R10, RZ, RZ, -R3 ;  /* 0x000000ffff0a7224 */ /* 0x000fc800078e0a03 */
[----:B------:R-:W-:Y:S02]  /*f270*/  IMAD R11, R17, R10, R15 ;  /* 0x0000000a110b7224 */ /* 0x000fe400078e020f */
[----:B------:R-:W-:Y:S02]  /*f280*/  UIADD3 UR14, UP0, UP2, UR12, UR14, UR4 ;  /* 0x0000000e0c0e7290 */ /* 0x000fe4000fa1e004 */
[----:B------:R-:W-:Y:S01]  /*f290*/  USHF.R.S32.HI UR16, URZ, 0x1f, UR4 ;  /* 0x0000001f3f107899 */ /* 0x000fe20008011404 */
[----:B------:R-:W-:-:S03]  /*f2a0*/  ULDC.64 UR12, c[0x0][UR22+0x210] ;  /* 0x00008400160c7abb */ /* 0x000fc60008000a00 */
[----:B------:R-:W-:Y:S01]  /*f2b0*/  IADD3 R8, P2, P3, R3, UR14, R8 ;  /* 0x0000000e03087c10 */ /* 0x000fe2000fb5e008 */
[----:B------:R-:W-:Y:S01]  /*f2c0*/  UIADD3.X UR14, UR17, UR23, UR16, UP0, UP2 ;  /* 0x00000017110e7290 */ /* 0x000fe200087e4410 */
[----:B------:R-:W-:Y:S01]  /*f2d0*/  SHF.R.S32.HI R3, RZ, 0x1f, R11 ;  /* 0x0000001fff037819 */ /* 0x000fe2000001140b */
[----:B------:R-:W-:-:S04]  /*f2e0*/  IMAD R10, R11, UR13, RZ ;  /* 0x0000000d0b0a7c24 */ /* 0x000fc8000f8e02ff */
[----:B------:R-:W-:Y:S01]  /*f2f0*/  IADD3.X R9, R9, UR14, R14, P2, P3 ;  /* 0x0000000e09097c10 */ /* 0x000fe200097e640e */
[----:B------:R-:W-:Y:S01]  /*f300*/  IMAD R3, R3, UR12, R10 ;  /* 0x0000000c03037c24 */ /* 0x000fe2000f8e020a */
[----:B------:R-:W-:Y:S01]  /*f310*/  ULDC.64 UR14, c[0x0][0xba8] ;  /* 0x0002ea00000e7ab9 */ /* 0x000fe20000000a00 */
[----:B------:R-:W-:Y:S01]  /*f320*/  @!UP1 ULDC UR14, c[0x0][0xb50] ;  /* 0x0002d400000e9ab9 */ /* 0x000fe20000000800 */
[----:B------:R-:W-:Y:S01]  /*f330*/  @!UP1 ULDC UR15, c[0x0][0xb54] ;  /* 0x0002d500000f9ab9 */ /* 0x000fe20000000800 */
        /* <DEDUP_REMOVED lines=9> */
.L_x_1303:
[----:B------:R-:W2:Y:S01]  /*f3d0*/  LDL R3, [R1+0xc] ;  /* 0x00000c0001037983 */ /* 0x000ea20000100800 */
[----:B------:R-:W-:Y:S02]  /*f3e0*/  R2UR UR12, R23 ;  /* 0x00000000170c72ca */ /* 0x000fe400000e0000 */
[----:B------:R-:W-:Y:S01]  /*f3f0*/  LOP3.LUT P0, RZ, R222, 0x3, RZ, 0xc0, !PT ;  /* 0x00000003deff7812 */ /* 0x000fe2000780c0ff */
[----:B------:R-:W-:Y:S01]  /*f400*/  SHFL.IDX PT, R8, R13, RZ, 0x1c1f ;  /* 0x001c1fff0d087589 */ /* 0x000fe200000e0000 */
[----:B------:R-:W-:-:S03]  /*f410*/  PLOP3.LUT P3, PT, PT, PT, UP1, 0x80, 0x0 ;  /* 0x000000000000781c */ /* 0x000fc60003f6f018 */
[----:B------:R-:W0:Y:S04]  /*f420*/  SHFL.IDX PT, R9, R14, RZ, 0x1c1f ;  /* 0x001c1fff0e097589 */ /* 0x000e2800000e0000 */
[----:B------:R-:W-:Y:S04]  /*f430*/  SHFL.IDX PT, R10, R13, 0x1, 0x1c1f ;  /* 0x003c1f000d0a7f89 */ /* 0x000fe800000e0000 */
[----:B------:R-:W1:Y:S01]  /*f440*/  SHFL.IDX PT, R11, R14, 0x1, 0x1c1f ;  /* 0x003c1f000e0b7f89 */ /* 0x000e6200000e0000 */
[----:B--2---:R-:W-:Y:S02]  /*f450*/  VIADD R18, R3, UR12 ;  /* 0x0000000c03127c36 */ /* 0x004fe40008000000 */
[----:B-----5:R-:W-:-:S02]  /*f460*/  IMAD R3, R12, R17, RZ ;  /* 0x000000110c037224 */ /* 0x020fc400078e02ff */
[----:B------:R-:W-:-:S03]  /*f470*/  VIADD R12, R18, 0x8 ;  /* 0x00000008120c7836 */ /* 0x000fc60000000000 */
[-C--:B------:R-:W-:Y:S02]  /*f480*/  ISETP.GE.OR P2, PT, R18, R3.reuse, P0 ;  /* 0x000000031200720c */ /* 0x080fe40000746670 */
[----:B------:R-:W-:-:S11]  /*f490*/  ISETP.GE.OR P0, PT, R12, R3, P0 ;  /* 0x000000030c00720c */ /* 0x000fd60000706670 */
[----:B0-----:R0:W-:Y:S01]  /*f4a0*/  @!P2 ST.E desc[UR36][R8.64], R0 ;  /* 0x000000000800a985 */ /* 0x0011e2000c101924 */
[----:B------:R-:W-:-:S03]  /*f4b0*/  ISETP.GE.AND P2, PT, R18, R3, PT ;  /* 0x000000031200720c */ /* 0x000fc60003f46270 */
[----:B-1----:R0:W-:Y:S01]  /*f4c0*/  @!P0 ST.E desc[UR36][R10.64], R2 ;  /* 0x000000020a008985 */ /* 0x0021e2000c101924 */
[----:B------:R-:W-:Y:S01]  /*f4d0*/  ISETP.GE.AND P0, PT, R12, R3, PT ;  /* 0x000000030c00720c */ /* 0x000fe20003f06270 */
[----:B------:R-:W-:-:S12]  /*f4e0*/  @P3 BRA `(.L_x_1304) ;  /* 0x0000000c004c3947 */ /* 0x000fd80003800000 */
[----:B------:R-:W-:Y:S01]  /*f4f0*/  IMAD.SHL.U32 R63, R194, 0x8, RZ ;  /* 0x00000008c23f7824 */ /* 0x000fe200078e00ff */
[----:B------:R-:W1:Y:S01]  /*f500*/  @P1 LDC R57, c[0x0][0xbec] ;  /* 0x0002fb00ff391b82 */ /* 0x000e620000000800 */
[----:B------:R-:W-:Y:S01]  /*f510*/  IMAD.MOV.U32 R5, RZ, RZ, 0x2 ;  /* 0x00000002ff057424 */ /* 0x000fe200078e00ff */
[----:B------:R-:W-:Y:S01]  /*f520*/  ULDC.64 UR14, c[0x0][0xaa0] ;  /* 0x0002a800000e7ab9 */ /* 0x000fe20000000a00 */
[----:B------:R-:W-:Y:S01]  /*f530*/  IMAD R4, R219, 0x40, R63 ;  /* 0x00000040db047824 */ /* 0x000fe200078e023f */
[----:B------:R-:W-:Y:S02]  /*f540*/  R2UR UR17, R23 ;  /* 0x00000000171172ca */ /* 0x000fe400000e0000 */
[----:B------:R-:W-:Y:S01]  /*f550*/  R2UR UR18, R209 ;  /* 0x00000000d11272ca */ /* 0x000fe200000e0000 */
[----:B------:R-:W-:Y:S01]  /*f560*/  IMAD.WIDE R4, R4, R5, UR10 ;  /* 0x0000000a04047e25 */ /* 0x000fe2000f8e0205 */
[----:B------:R-:W2:Y:S02]  /*f570*/  @P1 LDC R61, c[0x0][0xbf0] ;  /* 0x0002fc00ff3d1b82 */ /* 0x000ea40000000800 */
[C---:B------:R-:W-:Y:S01]  /*f580*/  IADD3 R29, P2, R4.reuse, 0x5000, RZ ;  /* 0x00005000041d7810 */ /* 0x040fe20007f5e0ff */
[----:B------:R-:W-:Y:S01]  /*f590*/  UIMAD UR12, UR16, UR14, URZ ;  /* 0x0000000e100c72a4 */ /* 0x000fe2000f8e023f */
[----:B0-----:R-:W-:-:S02]  /*f5a0*/  IADD3 R9, P4, R4, 0x1000, RZ ;  /* 0x0000100004097810 */ /* 0x001fc40007f9e0ff */
[----:B------:R-:W-:Y:S02]  /*f5b0*/  LOP3.LUT R28, R29, 0x380, RZ, 0xc0, !PT ;  /* 0x000003801d1c7812 */ /* 0x000fe400078ec0ff */
[----:B------:R-:W-:Y:S02]  /*f5c0*/  IADD3 R13, P3, R4, 0x2000, RZ ;  /* 0x00002000040d7810 */ /* 0x000fe40007f7e0ff */
[----:B------:R-:W-:Y:S02]  /*f5d0*/  SHF.R.U64 R28, R28, 0x3, RZ ;  /* 0x000000031c1c7819 */ /* 0x000fe400000012ff */
[----:B------:R-:W-:Y:S02]  /*f5e0*/  IADD3 R21, P6, R4, 0x3000, RZ ;  /* 0x0000300004157810 */ /* 0x000fe40007fde0ff */
[----:B------:R-:W-:Y:S01]  /*f5f0*/  LOP3.LUT R28, R28, R29, RZ, 0x3c, !PT ;  /* 0x0000001d1c1c7212 */ /* 0x000fe200078e3cff */
[----:B------:R-:W-:Y:S01]  /*f600*/  IMAD.X R29, RZ, RZ, R5, P2 ;  /* 0x000000ffff1d7224 */ /* 0x000fe200010e0605 */
[----:B------:R-:W-:-:S02]  /*f610*/  IADD3 R7, P2, R4, 0xb000, RZ ;  /* 0x0000b00004077810 */ /* 0x000fc40007f5e0ff */
[----:B------:R-:W-:Y:S02]  /*f620*/  IADD3 R25, P5, R4, 0x4000, RZ ;  /* 0x0000400004197810 */ /* 0x000fe40007fbe0ff */
[----:B------:R-:W-:Y:S01]  /*f630*/  LOP3.LUT R0, R7, 0x380, RZ, 0xc0, !PT ;  /* 0x0000038007007812 */ /* 0x000fe200078ec0ff */
[----:B------:R-:W-:Y:S01]  /*f640*/  UIMAD UR12, UR4, UR15, UR12 ;  /* 0x0000000f040c72a4 */ /* 0x000fe2000f8e020c */
[----:B------:R-:W-:Y:S01]  /*f650*/  LOP3.LUT R8, R9, 0x380, RZ, 0xc0, !PT ;  /* 0x0000038009087812 */ /* 0x000fe200078ec0ff */
[----:B------:R-:W-:Y:S01]  /*f660*/  UIMAD.WIDE.U32 UR10, UR4, UR14, URZ ;  /* 0x0000000e040a72a5 */ /* 0x000fe2000f8e003f */
[----:B------:R-:W-:Y:S01]  /*f670*/  SHF.R.U64 R0, R0, 0x3, RZ ;  /* 0x0000000300007819 */ /* 0x000fe200000012ff */
[----:B------:R-:W-:Y:S01]  /*f680*/  IMAD.X R53, RZ, RZ, R5, P2 ;  /* 0x000000ffff357224 */ /* 0x000fe200010e0605 */
[----:B------:R-:W-:Y:S01]  /*f690*/  LOP3.LUT R12, R13, 0x380, RZ, 0xc0, !PT ;  /* 0x000003800d0c7812 */ /* 0x000fe200078ec0ff */
[----:B------:R-:W5:Y:S01]  /*f6a0*/  LD.E.128 R28, desc[UR36][R28.64] ;  /* 0x000000241c1c7980 */ /* 0x000f62000c101d00 */
[----:B------:R-:W-:-:S02]  /*f6b0*/  LOP3.LUT R20, R21, 0x380, RZ, 0xc0, !PT ;  /* 0x0000038015147812 */ /* 0x000fc400078ec0ff */
[----:B------:R-:W-:Y:S02]  /*f6c0*/  LOP3.LUT R24, R25, 0x380, RZ, 0xc0, !PT ;  /* 0x0000038019187812 */ /* 0x000fe400078ec0ff */
[----:B------:R-:W-:Y:S01]  /*f6d0*/  LOP3.LUT R52, R0, R7, RZ, 0x3c, !PT ;  /* 0x0000000700347212 */ /* 0x000fe200078e3cff */
[----:B------:R-:W-:Y:S01]  /*f6e0*/  IMAD R0, R194, 0x20, R219 ;  /* 0x00000020c2007824 */ /* 0x000fe200078e02db */
[----:B------:R-:W-:Y:S01]  /*f6f0*/  UIADD3 UR11, UR11, UR12, URZ ;  /* 0x0000000c0b0b7290 */ /* 0x000fe2000fffe03f */
[----:B------:R-:W-:Y:S02]  /*f700*/  SHF.R.U64 R8, R8, 0x3, RZ ;  /* 0x0000000308087819 */ /* 0x000fe400000012ff */
[----:B------:R-:W-:Y:S01]  /*f710*/  SHF.R.U64 R12, R12, 0x3, RZ ;  /* 0x000000030c0c7819 */ /* 0x000fe200000012ff */
[----:B------:R-:W-:Y:S01]  /*f720*/  ULDC.64 UR12, c[0x0][0xae8] ;  /* 0x0002ba00000c7ab9 */ /* 0x000fe20000000a00 */
[----:B------:R-:W-:Y:S02]  /*f730*/  SHF.R.U64 R20, R20, 0x3, RZ ;  /* 0x0000000314147819 */ /* 0x000fe400000012ff */
[----:B------:R-:W-:Y:S01]  /*f740*/  SHF.R.U64 R24, R24, 0x3, RZ ;  /* 0x0000000318187819 */ /* 0x000fe200000012ff */
[----:B------:R-:W-:Y:S01]  /*f750*/  VIADD R18, R0, UR17 ;  /* 0x0000001100127c36 */ /* 0x000fe20008000000 */
[----:B------:R-:W-:Y:S01]  /*f760*/  UIMAD.WIDE.U32 UR10, UR18, UR12, UR10 ;  /* 0x0000000c120a72a5 */ /* 0x000fe2000f8e000a */
[----:B------:R-:W-:Y:S01]  /*f770*/  LOP3.LUT R8, R8, R9, RZ, 0x3c, !PT ;  /* 0x0000000908087212 */ /* 0x000fe200078e3cff */
[--C-:B------:R-:W-:Y:S01]  /*f780*/  IMAD.X R9, RZ, RZ, R5.reuse, P4 ;  /* 0x000000ffff097224 */ /* 0x100fe200020e0605 */
[----:B------:R-:W-:Y:S01]  /*f790*/  LOP3.LUT R12, R12, R13, RZ, 0x3c, !PT ;  /* 0x0000000d0c0c7212 */ /* 0x000fe200078e3cff */
[--C-:B------:R-:W-:Y:S01]  /*f7a0*/  IMAD.X R13, RZ, RZ, R5.reuse, P3 ;  /* 0x000000ffff0d7224 */ /* 0x100fe200018e0605 */
[----:B------:R-:W-:Y:S01]  /*f7b0*/  LOP3.LUT R20, R20, R21, RZ, 0x3c, !PT ;  /* 0x0000001514147212 */ /* 0x000fe200078e3cff */
[--C-:B------:R-:W-:Y:S01]  /*f7c0*/  IMAD.X R21, RZ, RZ, R5.reuse, P6 ;  /* 0x000000ffff157224 */ /* 0x100fe200030e0605 */
[----:B------:R-:W-:Y:S01]  /*f7d0*/  LOP3.LUT R24, R24, R25, RZ, 0x3c, !PT ;  /* 0x0000001918187212 */ /* 0x000fe200078e3cff */
[----:B------:R-:W-:Y:S01]  /*f7e0*/  IMAD.X R25, RZ, RZ, R5, P5 ;  /* 0x000000ffff197224 */ /* 0x000fe200028e0605 */
[C---:B------:R-:W-:Y:S01]  /*f7f0*/  IADD3 R33, P0, R4.reuse, 0x6000, RZ ;  /* 0x0000600004217810 */ /* 0x040fe20007f1e0ff */
[----:B------:R-:W-:Y:S01]  /*f800*/  USHF.R.S32.HI UR4, URZ, 0x1f, UR9 ;  /* 0x0000001f3f047899 */ /* 0x000fe20008011409 */
[----:B------:R-:W-:Y:S01]  /*f810*/  IADD3 R37, P4, R4, 0x7000, RZ ;  /* 0x0000700004257810 */ /* 0x000fe20007f9e0ff */
[----:B-1----:R-:W-:Y:S01]  /*f820*/  @P1 IMAD.HI.U32 R0, R18, R57, RZ ;  /* 0x0000003912001227 */ /* 0x002fe200078e00ff */
[C---:B------:R-:W-:Y:S01]  /*f830*/  IADD3 R41, P3, R4.reuse, 0x8000, RZ ;  /* 0x0000800004297810 */ /* 0x040fe20007f7e0ff */
[----:B------:R-:W-:Y:S01]  /*f840*/  UIMAD UR11, UR18, UR13, UR11 ;  /* 0x0000000d120b72a4 */ /* 0x000fe2000f8e020b */
[C---:B------:R-:W-:Y:S01]  /*f850*/  IADD3 R45, P6, R4.reuse, 0x9000, RZ ;  /* 0x00009000042d7810 */ /* 0x040fe20007fde0ff */
[----:B------:R-:W-:Y:S01]  /*f860*/  IMAD.MOV.U32 R59, RZ, RZ, R18 ;  /* 0x000000ffff3b7224 */ /* 0x000fe200078e0012 */
[----:B------:R-:W-:Y:S01]  /*f870*/  IADD3 R49, P5, R4, 0xa000, RZ ;  /* 0x0000a00004317810 */ /* 0x000fe20007fbe0ff */
[----:B------:R-:W-:Y:S01]  /*f880*/  ULDC.64 UR12, c[0x0][0xaf0] ;  /* 0x0002bc00000c7ab9 */ /* 0x000fe20000000a00 */
[----:B------:R-:W-:Y:S01]  /*f890*/  LOP3.LUT R32, R33, 0x380, RZ, 0xc0, !PT ;  /* 0x0000038021207812 */ /* 0x000fe200078ec0ff */
[----:B------:R-:W-:Y:S01]  /*f8a0*/  UIMAD UR4, UR4, UR12, URZ ;  /* 0x0000000c040472a4 */ /* 0x000fe2000f8e023f */
[----:B------:R-:W-:Y:S01]  /*f8b0*/  LOP3.LUT R36, R37, 0x380, RZ, 0xc0, !PT ;  /* 0x0000038025247812 */ /* 0x000fe200078ec0ff */
[----:B------:R-:W5:Y:S01]  /*f8c0*/  LD.E.128 R12, desc[UR36][R12.64] ;  /* 0x000000240c0c7980 */ /* 0x000f62000c101d00 */
[----:B------:R-:W-:-:S02]  /*f8d0*/  LOP3.LUT R40, R41, 0x380, RZ, 0xc0, !PT ;  /* 0x0000038029287812 */ /* 0x000fc400078ec0ff */
[----:B------:R-:W-:Y:S01]  /*f8e0*/  LOP3.LUT R44, R45, 0x380, RZ, 0xc0, !PT ;  /* 0x000003802d2c7812 */ /* 0x000fe200078ec0ff */
[----:B------:R-:W5:Y:S01]  /*f8f0*/  LD.E.128 R20, desc[UR36][R20.64] ;  /* 0x0000002414147980 */ /* 0x000f62000c101d00 */
[----:B------:R-:W-:Y:S02]  /*f900*/  LOP3.LUT R48, R49, 0x380, RZ, 0xc0, !PT ;  /* 0x0000038031307812 */ /* 0x000fe400078ec0ff */
[----:B------:R-:W-:Y:S01]  /*f910*/  LOP3.LUT R11, R4, 0x380, RZ, 0xc0, !PT ;  /* 0x00000380040b7812 */ /* 0x000fe200078ec0ff */
[----:B------:R-:W5:Y:S01]  /*f920*/  LD.E.128 R24, desc[UR36][R24.64] ;  /* 0x0000002418187980 */ /* 0x000f62000c101d00 */
[----:B--2---:R-:W-:Y:S01]  /*f930*/  @P1 SHF.R.U32.HI R59, RZ, R61, R0 ;  /* 0x0000003dff3b1219 */ /* 0x004fe20000011600 */
[----:B------:R-:W-:Y:S01]  /*f940*/  UIMAD UR4, UR9, UR13, UR4 ;  /* 0x0000000d090472a4 */ /* 0x000fe2000f8e0204 */
[----:B------:R-:W-:Y:S01]  /*f950*/  SHF.R.U64 R32, R32, 0x3, RZ ;  /* 0x0000000320207819 */ /* 0x000fe200000012ff */
[----:B------:R-:W-:Y:S01]  /*f960*/  UIMAD.WIDE.U32 UR10, UR9, UR12, UR10 ;  /* 0x0000000c090a72a5 */ /* 0x000fe2000f8e000a */
[----:B------:R-:W-:Y:S01]  /*f970*/  SHF.R.U64 R36, R36, 0x3, RZ ;  /* 0x0000000324247819 */ /* 0x000fe200000012ff */
[----:B------:R-:W5:Y:S01]  /*f980*/  LD.E.128 R52, desc[UR36][R52.64] ;  /* 0x0000002434347980 */ /* 0x000f62000c101d00 */
[----:B------:R-:W-:-:S02]  /*f990*/  SHF.R.U64 R40, R40, 0x3, RZ ;  /* 0x0000000328287819 */ /* 0x000fc400000012ff */
[----:B------:R-:W-:Y:S02]  /*f9a0*/  SHF.R.U64 R44, R44, 0x3, RZ ;  /* 0x000000032c2c7819 */ /* 0x000fe400000012ff */
[----:B------:R-:W-:Y:S01]  /*f9b0*/  SHF.R.U64 R48, R48, 0x3, RZ ;  /* 0x0000000330307819 */ /* 0x000fe200000012ff */
[--C-:B------:R-:W-:Y:S01]  /*f9c0*/  IMAD.MOV R2, RZ, RZ, -R59.reuse ;  /* 0x000000ffff027224 */ /* 0x100fe200078e0a3b */
[----:B------:R-:W-:Y:S02]  /*f9d0*/  SHF.R.U64 R11, R11, 0x3, RZ ;  /* 0x000000030b0b7819 */ /* 0x000fe400000012ff */
[----:B------:R-:W-:Y:S01]  /*f9e0*/  SHF.R.S32.HI R0, RZ, 0x1f, R59 ;  /* 0x0000001fff007819 */ /* 0x000fe2000001143b */
[----:B------:R-:W-:Y:S01]  /*f9f0*/  UIADD3 UR4, UR11, UR4, URZ ;  /* 0x000000040b047290 */ /* 0x000fe2000fffe03f */
[----:B------:R-:W-:Y:S01]  /*fa00*/  LOP3.LUT R32, R32, R33, RZ, 0x3c, !PT ;  /* 0x0000002120207212 */ /* 0x000fe200078e3cff */
[----:B------:R-:W-:Y:S01]  /*fa10*/  ULDC.64 UR12, c[0x0][0xae0] ;  /* 0x0002b800000c7ab9 */ /* 0x000fe20000000a00 */
        /* <DEDUP_REMOVED lines=10> */
[----:B------:R-:W5:Y:S01]  /*fac0*/  LD.E.128 R8, desc[UR36][R8.64] ;  /* 0x0000002408087980 */ /* 0x000f62000c101d00 */
[----:B------:R-:W-:-:S02]  /*fad0*/  IMAD R0, R0, UR12, RZ ;  /* 0x0000000c00007c24 */ /* 0x000fc4000f8e02ff */
[----:B------:R-:W-:Y:S01]  /*fae0*/  IMAD R17, R17, R2, R18 ;  /* 0x0000000211117224 */ /* 0x000fe200078e0212 */
[----:B------:R-:W5:Y:S01]  /*faf0*/  LD.E.128 R4, desc[UR36][R4.64] ;  /* 0x0000002404047980 */ /* 0x000f62000c101d00 */
[----:B------:R-:W-:Y:S02]  /*fb00*/  IMAD.U32 R57, RZ, RZ, UR11 ;  /* 0x0000000bff397e24 */ /* 0x000fe4000f8e00ff */
[----:B------:R-:W-:Y:S01]  /*fb10*/  IMAD.U32 R56, RZ, RZ, UR10 ;  /* 0x0000000aff387e24 */ /* 0x000fe2000f8e00ff */
[----:B------:R-:W5:Y:S01]  /*fb20*/  LD.E.128 R32, desc[UR36][R32.64] ;  /* 0x0000002420207980 */ /* 0x000f62000c101d00 */
[----:B------:R-:W-:Y:S01]  /*fb30*/  IMAD.U32 R57, RZ, RZ, UR4 ;  /* 0x00000004ff397e24 */ /* 0x000fe2000f8e00ff */
[----:B------:R-:W-:Y:S01]  /*fb40*/  ULDC.64 UR10, c[0x0][0xad8] ;  /* 0x0002b600000a7ab9 */ /* 0x000fe20000000a00 */
[----:B------:R-:W-:Y:S01]  /*fb50*/  IMAD R61, R59, UR13, R0 ;  /* 0x0000000d3b3d7c24 */ /* 0x000fe2000f8e0200 */
[----:B------:R-:W5:Y:S01]  /*fb60*/  LD.E.128 R36, desc[UR36][R36.64] ;  /* 0x0000002424247980 */ /* 0x000f62000c101d00 */
[----:B------:R-:W-:-:S03]  /*fb70*/  SHF.R.S32.HI R0, RZ, 0x1f, R17 ;  /* 0x0000001fff007819 */ /* 0x000fc60000011411 */
[----:B------:R-:W5:Y:S01]  /*fb80*/  LD.E.128 R40, desc[UR36][R40.64] ;  /* 0x0000002428287980 */ /* 0x000f62000c101d00 */
[----:B------:R-:W-:-:S03]  /*fb90*/  IMAD.WIDE.U32 R56, R59, UR12, R56 ;  /* 0x0000000c3b387c25 */ /* 0x000fc6000f8e0038 */
[----:B------:R-:W5:Y:S04]  /*fba0*/  LD.E.128 R44, desc[UR36][R44.64] ;  /* 0x000000242c2c7980 */ /* 0x000f68000c101d00 */
[----:B------:R-:W5:Y:S01]  /*fbb0*/  LD.E.128 R48, desc[UR36][R48.64] ;  /* 0x0000002430307980 */ /* 0x000f62000c101d00 */
[----:B------:R-:W-:Y:S01]  /*fbc0*/  @!PT LDS RZ, [RZ] ;  /* 0x00000000fffff984 */ /* 0x000fe20000000800 */
[----:B------:R-:W-:Y:S01]  /*fbd0*/  @!PT LDS RZ, [RZ] ;  /* 0x00000000fffff984 */ /* 0x000fe20000000800 */
[----:B------:R-:W-:Y:S01]  /*fbe0*/  @!PT LDS RZ, [RZ] ;  /* 0x00000000fffff984 */ /* 0x000fe20000000800 */
[----:B------:R-:W-:Y:S01]  /*fbf0*/  @!PT LDS RZ, [RZ] ;  /* 0x00000000fffff984 */ /* 0x000fe20000000800 */
[----:B------:R0:W-:Y:S06]  /*fc00*/  MEMBAR.ALL.CTA ;  /* 0x0000000000007992 */ /* 0x0001ec0000008000 */
[----:B0-----:R-:W0:Y:S01]  /*fc10*/  FENCE.VIEW.ASYNC.S ;  /* 0x00000000000073c6 */ /* 0x001e220000000000 */
[----:B------:R-:W-:-:S02]  /*fc20*/  IMAD R2, R0, UR10, RZ ;  /* 0x0000000a00027c24 */ /* 0x000fc4000f8e02ff */
[----:B------:R-:W-:Y:S02]  /*fc30*/  VIADD R18, R219, UR17 ;  /* 0x00000011db127c36 */ /* 0x000fe40008000000 */
[----:B------:R-:W-:Y:S02]  /*fc40*/  IMAD.IADD R57, R57, 0x1, R61 ;  /* 0x0000000139397824 */ /* 0x000fe400078e023d */
[C---:B------:R-:W-:Y:S02]  /*fc50*/  IMAD R59, R17.reuse, UR11, R2 ;  /* 0x0000000b113b7c24 */ /* 0x040fe4000f8e0202 */
[C---:B------:R-:W-:Y:S01]  /*fc60*/  VIADD R2, R18.reuse, 0x40 ;  /* 0x0000004012027836 */ /* 0x040fe20000000000 */
[----:B------:R-:W-:Y:S01]  /*fc70*/  UIADD3 UR8, UR8, 0x30820, URZ ;  /* 0x0003082008087890 */ /* 0x000fe2000fffe03f */
[----:B------:R-:W-:Y:S01]  /*fc80*/  IMAD.WIDE.U32 R56, R17, UR10, R56 ;  /* 0x0000000a11387c25 */ /* 0x000fe2000f8e0038 */
[-C--:B------:R-:W-:Y:S01]  /*fc90*/  ISETP.GE.AND P2, PT, R18, R3.reuse, PT ;  /* 0x000000031200720c */ /* 0x080fe20003f46270 */
[----:B------:R-:W-:Y:S01]  /*fca0*/  ULDC.64 UR10, c[0x0][0xa80] ;  /* 0x0002a000000a7ab9 */ /* 0x000fe20000000a00 */
[----:B------:R-:W-:Y:S01]  /*fcb0*/  ISETP.GE.AND P1, PT, R2, R3, PT ;  /* 0x000000030200720c */ /* 0x000fe20003f26270 */
[----:B------:R-:W-:Y:S01]  /*fcc0*/  IMAD.IADD R17, R57, 0x1, R59 ;  /* 0x0000000139117824 */ /* 0x000fe200078e023b */
[----:B------:R-:W-:Y:S01]  /*fcd0*/  UPRMT UR8, URZ, 0x654, UR8 ;  /* 0x000006543f087896 */ /* 0x000fe20008000008 */
[----:B------:R-:W-:Y:S01]  /*fce0*/  LEA R2, P3, R56, UR10, 0x1 ;  /* 0x0000000a38027c11 */ /* 0x000fe2000f8608ff */
[----:B------:R-:W-:-:S03]  /*fcf0*/  VIADD R0, R18, 0x20 ;  /* 0x0000002012007836 */ /* 0x000fc60000000000 */
[----:B------:R-:W-:Y:S01]  /*fd00*/  LEA.HI.X R17, R56, UR11, R17, 0x1, P3 ;  /* 0x0000000b38117c11 */ /* 0x000fe200098f0c11 */
[C---:B------:R-:W-:Y:S01]  /*fd10*/  VIADD R65, R63.reuse, 0x40 ;  /* 0x000000403f417836 */ /* 0x040fe20000000000 */
[----:B------:R-:W-:Y:S01]  /*fd20*/  ISETP.GE.AND P0, PT, R0, R3, PT ;  /* 0x000000030000720c */ /* 0x000fe20003f06270 */
[----:B------:R-:W-:Y:S01]  /*fd30*/  VIADD R67, R63, 0x80 ;  /* 0x000000803f437836 */ /* 0x000fe20000000000 */
[----:B0-----:R-:W-:Y:S01]  /*fd40*/  SYNCS.ARRIVE.TRANS64.RED.A1T0 RZ, [UR8], RZ ;  /* 0x000000ffffff79a7 */ /* 0x001fe20008100408 */
        /* <DEDUP_REMOVED lines=20> */
.L_x_1306:
[----:B------:R-:W-:Y:S05]  /*fe90*/  BSYNC B1 ;  /* 0x0000000000017941 */ /* 0x000fea0003800000 */
.L_x_1305:
[----:B--2---:R2:W4:Y:S01]  /*fea0*/  SHFL.IDX PT, R0, R17, 0x1, 0x181f ;  /* 0x00381f0011007f89 */ /* 0x00452200000e0000 */
[----:B------:R-:W-:Y:S03]  /*feb0*/  BSSY B1, `(.L_x_1307) ;  /* 0x0000010000017945 */ /* 0x000fe60003800000 */
[----:B---3-5:R2:W3:Y:S01]  /*fec0*/  SHFL.IDX PT, R24, R2, 0x1, 0x181f ;  /* 0x00381f0002187f89 */ /* 0x0284e200000e0000 */
        /* <DEDUP_REMOVED lines=14> */
.L_x_1308:
[----:B------:R-:W-:Y:S05]  /*ffb0*/  BSYNC B1 ;  /* 0x0000000000017941 */ /* 0x000fea0003800000 */
.L_x_1307:
        /* <DEDUP_REMOVED lines=17> */
.L_x_1310:
[----:B------:R-:W-:Y:S05]  /*100d0*/  BSYNC B1 ;  /* 0x0000000000017941 */ /* 0x000fea0003800000 */
.L_x_1309:
[----:B0-----:R-:W-:Y:S01]  /*100e0*/  VIADD R0, R18, 0x60 ;  /* 0x0000006012007836 */ /* 0x001fe20000000000 */
[----:B--2-4-:R-:W0:Y:S04]  /*100f0*/  SHFL.IDX PT, R17, R17, 0x3, 0x181f ;  /* 0x00781f0011117f89 */ /* 0x014e2800000e0000 */
[----:B------:R-:W-:Y:S01]  /*10100*/  ISETP.GE.AND P0, PT, R0, R3, PT ;  /* 0x000000030000720c */ /* 0x000fe20003f06270 */
[----:B------:R2:W4:-:S12]  /*10110*/  SHFL.IDX PT, R6, R2, 0x3, 0x181f ;  /* 0x00781f0002067f89 */ /* 0x00051800000e0000 */
[----:B--2---:R-:W-:Y:S05]  /*10120*/  @P0 BRA `(.L_x_1311) ;  /* 0x00000020006c0947 */ /* 0x004fea0003800000 */
        /* <DEDUP_REMOVED lines=15> */
.L_x_1304:
        /* <DEDUP_REMOVED lines=12> */
[----:B------:R-:W-:Y:S01]  /*102e0*/  UIADD3 UR8, UR8, 0x30820, URZ ;  /* 0x0003082008087890 */ /* 0x000fe2000fffe03f */
[----:B------:R-:W-:Y:S01]  /*102f0*/  SHF.R.S32.HI R73, RZ, 0x1f, R217 ;  /* 0x0000001fff497819 */ /* 0x000fe200000114d9 */
[----:B------:R-:W-:Y:S01]  /*10300*/  ULDC.64 UR12, c[0x0][0xb38] ;  /* 0x0002ce00000c7ab9 */ /* 0x000fe20000000a00 */
[----:B------:R-:W-:Y:S01]  /*10310*/  SHF.R.S32.HI R74, RZ, 0x1f, R218 ;  /* 0x0000001fff4a7819 */ /* 0x000fe200000114da */
[----:B------:R-:W-:-:S02]  /*10320*/  UIMAD.WIDE.U32 UR10, UR18, UR12, UR10 ;  /* 0x0000000c120a72a5 */ /* 0x000fc4000f8e000a */
[----:B------:R-:W-:Y:S02]  /*10330*/  UPRMT UR8, URZ, 0x654, UR8 ;  /* 0x000006543f087896 */ /* 0x000fe40008000008 */
[----:B------:R-:W-:-:S03]  /*10340*/  UIMAD UR11, UR18, UR13, UR11 ;  /* 0x0000000d120b72a4 */ /* 0x000fc6000f8e020b */
[----:B------:R-:W-:Y:S02]  /*10350*/  ULDC.64 UR12, c[0x0][0xb40] ;  /* 0x0002d000000c7ab9 */ /* 0x000fe40000000a00 */
[----:B------:R-:W-:Y:S02]  /*10360*/  UIMAD UR4, UR4, UR12, URZ ;  /* 0x0000000c040472a4 */ /* 0x000fe4000f8e023f */
        /* <DEDUP_REMOVED lines=40> */
[----:B------:R-:W-:Y:S02]  /*105f0*/  SHF.R.S32.HI R13, RZ, 0x1f, R207 ;  /* 0x0000001fff0d7819 */ /* 0x000fe400000114cf */
[----:B------:R-:W-:Y:S02]  /*10600*/  SHF.R.S32.HI R72, RZ, 0x1f, R23 ;  /* 0x0000001fff487819 */ /* 0x000fe40000011417 */
[----:B-1----:R-:W-:Y:S01]  /*10610*/  @!P4 LEA R10, P5, R218, R2, 0x2 ;  /* 0x00000002da0ac211 */ /* 0x002fe200078a10ff */
[----:B--2---:R-:W-:-:S03]  /*10620*/  @!P1 IMAD.WIDE R8, R19, 0x4, R2 ;  /* 0x0000000413089825 */ /* 0x004fc600078e0202 */
[-C--:B------:R-:W-:Y:S02]  /*10630*/  @!P4 LEA.HI.X R11, R218, R3.reuse, R74, 0x2, P5 ;  /* 0x00000003da0bc211 */ /* 0x080fe400028f144a */
[----:B------:R-:W-:Y:S01]  /*10640*/  ISETP.GE.AND P5, PT, R23, UR4, PT ;  /* 0x0000000417007c0c */ /* 0x000fe2000bfa6270 */
[----:B------:R1:W-:Y:S01]  /*10650*/  @!P1 ST.E.64 desc[UR36][R8.64], R24 ;  /* 0x0000001808009985 */ /* 0x0003e2000c101b24 */
[-C--:B------:R-:W-:Y:S02]  /*10660*/  @!P2 LEA R14, P1, R15, R2.reuse, 0x2 ;  /* 0x000000020f0ea211 */ /* 0x080fe400078210ff */
[----:B------:R-:W-:Y:S01]  /*10670*/  @!P3 LEA R12, P6, R207, R2, 0x2 ;  /* 0x00000002cf0cb211 */ /* 0x000fe200078c10ff */
[----:B------:R2:W-:Y:S01]  /*10680*/  @!P4 ST.E.64 desc[UR36][R10.64], R28 ;  /* 0x0000001c0a00c985 */ /* 0x0005e2000c101b24 */
[----:B------:R-:W-:Y:S02]  /*10690*/  ISETP.GE.AND P4, PT, R206, UR4, PT ;  /* 0x00000004ce007c0c */ /* 0x000fe4000bf86270 */
[----:B------:R-:W-:-:S02]  /*106a0*/  @!P2 LEA.HI.X R15, R15, R3, R18, 0x2, P1 ;  /* 0x000000030f0fa211 */ /* 0x000fc400008f1412 */
[----:B------:R-:W-:Y:S02]  /*106b0*/  ISETP.GE.AND P1, PT, R205, UR4, PT ;  /* 0x00000004cd007c0c */ /* 0x000fe4000bf26270 */
[-C--:B------:R-:W-:Y:S02]  /*106c0*/  @!P3 LEA.HI.X R13, R207, R3.reuse, R13, 0x2, P6 ;  /* 0x00000003cf0db211 */ /* 0x080fe400030f140d */
[CC--:B------:R-:W-:Y:S02]  /*106d0*/  @!P5 LEA R22, P6, R23.reuse, R2.reuse, 0x2 ;  /* 0x000000021716d211 */ /* 0x0c0fe400078c10ff */
[----:B-1----:R-:W-:Y:S01]  /*106e0*/  SHF.R.S32.HI R9, RZ, 0x1f, R206 ;  /* 0x0000001fff097819 */ /* 0x002fe200000114ce */
[----:B------:R1:W-:Y:S01]  /*106f0*/  @!P3 ST.E.64 desc[UR36][R12.64], R32 ;  /* 0x000000200c00b985 */ /* 0x0003e2000c101b24 */
[----:B------:R-:W-:Y:S02]  /*10700*/  @!P5 LEA.HI.X R23, R23, R3, R72, 0x2, P6 ;  /* 0x000000031717d211 */ /* 0x000fe400030f1448 */
[----:B------:R-:W-:Y:S01]  /*10710*/  @!P4 LEA R8, P6, R206, R2, 0x2 ;  /* 0x00000002ce08c211 */ /* 0x000fe200078c10ff */
[----:B------:R3:W-:Y:S01]  /*10720*/  @!P2 ST.E.64 desc[UR36][R14.64], R36 ;  /* 0x000000240e00a985 */ /* 0x0007e2000c101b24 */
[----:B------:R-:W-:-:S02]  /*10730*/  ISETP.GE.AND P3, PT, R204, UR4, PT ;  /* 0x00000004cc007c0c */ /* 0x000fc4000bf66270 */
[----:B------:R-:W-:Y:S01]  /*10740*/  ISETP.GE.AND P2, PT, R203, UR4, PT ;  /* 0x00000004cb007c0c */ /* 0x000fe2000bf46270 */
[----:B------:R4:W-:Y:S01]  /*10750*/  @!P5 ST.E.64 desc[UR36][R22.64], R40 ;  /* 0x000000281600d985 */ /* 0x0009e2000c101b24 */
[-C--:B------:R-:W-:Y:S02]  /*10760*/  @!P4 LEA.HI.X R9, R206, R3.reuse, R9, 0x2, P6 ;  /* 0x00000003ce09c211 */ /* 0x080fe400030f1409 */
[----:B--2---:R-:W-:Y:S02]  /*10770*/  SHF.R.S32.HI R11, RZ, 0x1f, R205 ;  /* 0x0000001fff0b7819 */ /* 0x004fe400000114cd */
[C---:B------:R-:W-:Y:S01]  /*10780*/  @!P1 LEA R10, P5, R205.reuse, R2, 0x2 ;  /* 0x00000002cd0a9211 */ /* 0x040fe200078a10ff */
[----:B------:R2:W-:Y:S01]  /*10790*/  @!P4 ST.E.64 desc[UR36][R8.64], R44 ;  /* 0x0000002c0800c985 */ /* 0x0005e2000c101b24 */
[----:B------:R-:W-:Y:S02]  /*107a0*/  ISETP.GE.AND P4, PT, R202, UR4, PT ;  /* 0x00000004ca007c0c */ /* 0x000fe4000bf86270 */
[----:B------:R-:W-:-:S02]  /*107b0*/  @!P1 LEA.HI.X R11, R205, R3, R11, 0x2, P5 ;  /* 0x00000003cd0b9211 */ /* 0x000fc400028f140b */
[----:B------:R-:W-:Y:S02]  /*107c0*/  ISETP.GE.AND P5, PT, R201, UR4, PT ;  /* 0x00000004c9007c0c */ /* 0x000fe4000bfa6270 */
[----:B------:R-:W-:Y:S01]  /*107d0*/  SHF.R.S32.HI R25, RZ, 0x1f, R204 ;  /* 0x0000001fff197819 */ /* 0x000fe200000114cc */
[----:B------:R5:W-:Y:S01]  /*107e0*/  @!P1 ST.E.64 desc[UR36][R10.64], R48 ;  /* 0x000000300a009985 */ /* 0x000be2000c101b24 */
[CC--:B-1----:R-:W-:Y:S02]  /*107f0*/  @!P3 LEA R12, P6, R204.reuse, R2.reuse, 0x2 ;  /* 0x00000002cc0cb211 */ /* 0x0c2fe400078c10ff */
[----:B---3--:R-:W-:Y:S02]  /*10800*/  SHF.R.S32.HI R15, RZ, 0x1f, R203 ;  /* 0x0000001fff0f7819 */ /* 0x008fe400000114cb */
[----:B------:R-:W-:Y:S02]  /*10810*/  @!P2 LEA R14, P1, R203, R2, 0x2 ;  /* 0x00000002cb0ea211 */ /* 0x000fe400078210ff */
[----:B------:R-:W-:-:S02]  /*10820*/  @!P3 LEA.HI.X R13, R204, R3, R25, 0x2, P6 ;  /* 0x00000003cc0db211 */ /* 0x000fc400030f1419 */
[----:B------:R-:W-:Y:S02]  /*10830*/  @!P2 LEA.HI.X R15, R203, R3, R15, 0x2, P1 ;  /* 0x00000003cb0fa211 */ /* 0x000fe400008f140f */
[----:B----4-:R-:W-:Y:S01]  /*10840*/  SHF.R.S32.HI R23, RZ, 0x1f, R202 ;  /* 0x0000001fff177819 */ /* 0x010fe200000114ca */
[----:B------:R1:W-:Y:S01]  /*10850*/  @!P3 ST.E.64 desc[UR36][R12.64], R52 ;  /* 0x000000340c00b985 */ /* 0x0003e2000c101b24 */
[-C--:B--2---:R-:W-:Y:S02]  /*10860*/  @!P4 LEA R8, P6, R202, R2.reuse, 0x2 ;  /* 0x00000002ca08c211 */ /* 0x084fe400078c10ff */
[----:B------:R-:W-:Y:S01]  /*10870*/  SHF.R.S32.HI R18, RZ, 0x1f, R201 ;  /* 0x0000001fff127819 */ /* 0x000fe200000114c9 */
[----:B------:R2:W-:Y:S01]  /*10880*/  @!P2 ST.E.64 desc[UR36][R14.64], R56 ;  /* 0x000000380e00a985 */ /* 0x0005e2000c101b24 */
[----:B------:R-:W-:Y:S02]  /*10890*/  ISETP.GE.AND P1, PT, R200, UR4, PT ;  /* 0x00000004c8007c0c */ /* 0x000fe4000bf26270 */
[----:B------:R-:W-:-:S02]  /*108a0*/  @!P5 LEA R22, P3, R201, R2, 0x2 ;  /* 0x00000002c916d211 */ /* 0x000fc400078610ff */
[----:B------:R-:W-:Y:S02]  /*108b0*/  ISETP.GE.AND P2, PT, R199, UR4, PT ;  /* 0x00000004c7007c0c */ /* 0x000fe4000bf46270 */
[-C--:B------:R-:W-:Y:S02]  /*108c0*/  @!P4 LEA.HI.X R9, R202, R3.reuse, R23, 0x2, P6 ;  /* 0x00000003ca09c211 */ /* 0x080fe400030f1417 */
[----:B------:R-:W-:Y:S02]  /*108d0*/  @!P5 LEA.HI.X R23, R201, R3, R18, 0x2, P3 ;  /* 0x00000003c917d211 */ /* 0x000fe400018f1412 */
[----:B------:R-:W-:Y:S01]  /*108e0*/  ISETP.GE.AND P3, PT, R198, UR4, PT ;  /* 0x00000004c6007c0c */ /* 0x000fe2000bf66270 */
[----:B------:R3:W-:Y:S01]  /*108f0*/  @!P4 ST.E.64 desc[UR36][R8.64], R60 ;  /* 0x0000003c0800c985 */ /* 0x0007e2000c101b24 */
[----:B-----5:R-:W-:Y:S02]  /*10900*/  SHF.R.S32.HI R11, RZ, 0x1f, R200 ;  /* 0x0000001fff0b7819 */ /* 0x020fe400000114c8 */
[----:B------:R-:W-:Y:S01]  /*10910*/  @!P1 LEA R10, P6, R200, R2, 0x2 ;  /* 0x00000002c80a9211 */ /* 0x000fe200078c10ff */
[----:B------:R4:W-:Y:S01]  /*10920*/  @!P5 ST.E.64 desc[UR36][R22.64], R64 ;  /* 0x000000401600d985 */ /* 0x0009e2000c101b24 */
[----:B-1----:R-:W-:-:S02]  /*10930*/  SHF.R.S32.HI R13, RZ, 0x1f, R199 ;  /* 0x0000001fff0d7819 */ /* 0x002fc400000114c7 */
[-C--:B------:R-:W-:Y:S02]  /*10940*/  @!P2 LEA R12, P5, R199, R2.reuse, 0x2 ;  /* 0x00000002c70ca211 */ /* 0x080fe400078a10ff */
[----:B------:R-:W-:Y:S02]  /*10950*/  ISETP.GE.AND P4, PT, R197, UR4, PT ;  /* 0x00000004c5007c0c */ /* 0x000fe4000bf86270 */
[-C--:B------:R-:W-:Y:S02]  /*10960*/  @!P1 LEA.HI.X R11, R200, R3.reuse, R11, 0x2, P6 ;  /* 0x00000003c80b9211 */ /* 0x080fe400030f140b */
[----:B------:R-:W-:Y:S02]  /*10970*/  SHF.R.S32.HI R25, RZ, 0x1f, R198 ;  /* 0x0000001fff197819 */ /* 0x000fe400000114c6 */
[----:B--2---:R-:W-:Y:S01]  /*10980*/  @!P3 LEA R14, P6, R198, R2, 0x2 ;  /* 0x00000002c60eb211 */ /* 0x004fe200078c10ff */
[----:B------:R-:W-:Y:S01]  /*10990*/  @!P1 ST.E.64 desc[UR36][R10.64], R68 ;  /* 0x000000440a009985 */ /* 0x000fe2000c101b24 */
[----:B------:R-:W-:-:S02]  /*109a0*/  @!P2 LEA.HI.X R13, R199, R3, R13, 0x2, P5 ;  /* 0x00000003c70da211 */ /* 0x000fc400028f140d */
[----:B------:R-:W-:Y:S02]  /*109b0*/  ISETP.GE.AND P5, PT, R196, UR4, PT ;  /* 0x00000004c4007c0c */ /* 0x000fe4000bfa6270 */
[----:B------:R-:W-:Y:S01]  /*109c0*/  @!P3 LEA.HI.X R15, R198, R3, R25, 0x2, P6 ;  /* 0x00000003c60fb211 */ /* 0x000fe200030f1419 */
[----:B------:R1:W-:Y:S01]  /*109d0*/  @!P2 ST.E.64 desc[UR36][R12.64], R4 ;  /* 0x000000040c00a985 */ /* 0x0003e2000c101b24 */
[----:B---3--:R-:W-:Y:S02]  /*109e0*/  SHF.R.S32.HI R9, RZ, 0x1f, R197 ;  /* 0x0000001fff097819 */ /* 0x008fe400000114c5 */
[----:B------:R-:W-:Y:S01]  /*109f0*/  @!P4 LEA R8, P1, R197, R2, 0x2 ;  /* 0x00000002c508c211 */ /* 0x000fe200078210ff */
[----:B------:R-:W-:Y:S01]  /*10a00*/  @!P3 ST.E.64 desc[UR36][R14.64], R76 ;  /* 0x0000004c0e00b985 */ /* 0x000fe2000c101b24 */
[----:B------:R-:W-:Y:S02]  /*10a10*/  ISETP.GE.AND P3, PT, R217, UR4, PT ;  /* 0x00000004d9007c0c */ /* 0x000fe4000bf66270 */
[----:B----4-:R-:W-:-:S02]  /*10a20*/  SHF.R.S32.HI R23, RZ, 0x1f, R196 ;  /* 0x0000001fff177819 */ /* 0x010fc400000114c4 */
[----:B------:R-:W-:Y:S02]  /*10a30*/  ISETP.GE.AND P2, PT, R216, UR4, PT ;  /* 0x00000004d8007c0c */ /* 0x000fe4000bf46270 */
[CC--:B------:R-:W-:Y:S02]  /*10a40*/  @!P5 LEA R22, P6, R196.reuse, R2.reuse, 0x2 ;  /* 0x00000002c416d211 */ /* 0x0c0fe400078c10ff */
[-C--:B------:R-:W-:Y:S02]  /*10a50*/  @!P4 LEA.HI.X R9, R197, R3.reuse, R9, 0x2, P1 ;  /* 0x00000003c509c211 */ /* 0x080fe400008f1409 */
[----:B------:R-:W-:Y:S02]  /*10a60*/  ISETP.GE.AND P1, PT, R215, UR4, PT ;  /* 0x00000004d7007c0c */ /* 0x000fe4000bf26270 */
[----:B------:R-:W-:Y:S01]  /*10a70*/  @!P5 LEA.HI.X R23, R196, R3, R23, 0x2, P6 ;  /* 0x00000003c417d211 */ /* 0x000fe200030f1417 */
[----:B------:R2:W-:Y:S01]  /*10a80*/  @!P4 ST.E.64 desc[UR36][R8.64], R80 ;  /* 0x000000500800c985 */ /* 0x0005e2000c101b24 */
[----:B-1----:R-:W-:-:S03]  /*10a90*/  @!P3 LEA R4, P4, R217, R2, 0x2 ;  /* 0x00000002d904b211 */ /* 0x002fc600078810ff */
[----:B------:R-:W-:Y:S01]  /*10aa0*/  @!P5 ST.E.64 desc[UR36][R22.64], R84 ;  /* 0x000000541600d985 */ /* 0x000fe2000c101b24 */
[----:B------:R-:W-:Y:S02]  /*10ab0*/  ISETP.GE.AND P5, PT, R214, UR4, PT ;  /* 0x00000004d6007c0c */ /* 0x000fe4000bfa6270 */
[-C--:B------:R-:W-:Y:S02]  /*10ac0*/  @!P3 LEA.HI.X R5, R217, R3.reuse, R73, 0x2, P4 ;  /* 0x00000003d905b211 */ /* 0x080fe400020f1449 */
[CC--:B------:R-:W-:Y:S02]  /*10ad0*/  @!P2 LEA R10, P6, R216.reuse, R2.reuse, 0x2 ;  /* 0x00000002d80aa211 */ /* 0x0c0fe400078c10ff */
[----:B------:R-:W-:Y:S01]  /*10ae0*/  @!P1 LEA R12, P4, R215, R2, 0x2 ;  /* 0x00000002d70c9211 */ /* 0x000fe200078810ff */
[----:B------:R1:W-:Y:S01]  /*10af0*/  @!P3 ST.E.64 desc[UR36][R4.64], R88 ;  /* 0x000000580400b985 */ /* 0x0003e2000c101b24 */
        /* <DEDUP_REMOVED lines=12> */
[CC--:B-1----:R-:W-:Y:S02]  /*10bc0*/  @!P4 LEA R4, P5, R212.reuse, R2.reuse, 0x2 ;  /* 0x00000002d404c211 */ /* 0x0c2fe400078a10ff */
[-C--:B------:R-:W-:Y:S02]  /*10bd0*/  @!P3 LEA.HI.X R15, R213, R3.reuse, R226, 0x2, P6 ;  /* 0x00000003d50fb211 */ /* 0x080fe400030f14e2 */
[CC--:B---3--:R-:W-:Y:S02]  /*10be0*/  @!P2 LEA R10, P6, R211.reuse, R2.reuse, 0x2 ;  /* 0x00000002d30aa211 */ /* 0x0c8fe400078c10ff */
        /* <DEDUP_REMOVED lines=8> */
.L_x_1313:
[----:B------:R-:W-:Y:S05]  /*10c70*/  BSYNC B1 ;  /* 0x0000000000017941 */ /* 0x000fea0003800000 */
.L_x_1312:
[----:B----4-:R3:W4:Y:S04]  /*10c80*/  SHFL.IDX PT, R5, R17, 0x1, 0x1c1f ;  /* 0x003c1f0011057f89 */ /* 0x01072800000e0000 */
[----:B------:R3:W0:Y:S01]  /*10c90*/  SHFL.IDX PT, R4, R0, 0x1, 0x1c1f ;  /* 0x003c1f0000047f89 */ /* 0x00062200000e0000 */
[----:B------:R-:W-:Y:S05]  /*10ca0*/  @P0 BRA `(.L_x_1311) ;  /* 0x00000014008c0947 */ /* 0x000fea0003800000 */
[----:B------:R-:W-:Y:S01]  /*10cb0*/  ULDC UR4, c[0x0][0xac8] ;  /* 0x0002b20000047ab9 */ /* 0x000fe20000000800 */
[C---:B------:R-:W-:Y:S01]  /*10cc0*/  VIADD R9, R19.reuse, 0x18 ;  /* 0x0000001813097836 */ /* 0x040fe20000000000 */
[C---:B------:R-:W-:Y:S01]  /*10cd0*/  ISETP.GE.AND P3, PT, R19.reuse, UR4, PT ;  /* 0x0000000413007c0c */ /* 0x040fe2000bf66270 */
[----:B------:R-:W-:Y:S01]  /*10ce0*/  VIADD R13, R19, 0x20 ;  /* 0x00000020130d7836 */ /* 0x000fe20000000000 */
[----:B------:R-:W-:Y:S02]  /*10cf0*/  ISETP.GE.AND P4, PT, R218, UR4, PT ;  /* 0x00000004da007c0c */ /* 0x000fe4000bf86270 */
[----:B------:R-:W-:Y:S02]  /*10d00*/  ISETP.GE.AND P0, PT, R9, UR4, PT ;  /* 0x0000000409007c0c */ /* 0x000fe4000bf06270 */
[----:B------:R-:W-:Y:S02]  /*10d10*/  ISETP.GE.AND P1, PT, R207, UR4, PT ;  /* 0x00000004cf007c0c */ /* 0x000fe4000bf26270 */
[----:B------:R-:W-:-:S02]  /*10d20*/  ISETP.GE.AND P2, PT, R13, UR4, PT ;  /* 0x000000040d007c0c */ /* 0x000fc4000bf46270 */
[----:B0--3--:R-:W-:Y:S02]  /*10d30*/  SHF.R.S32.HI R0, RZ, 0x1f, R9 ;  /* 0x0000001fff007819 */ /* 0x009fe40000011409 */
[----:B------:R-:W-:Y:S01]  /*10d40*/  SHF.R.S32.HI R14, RZ, 0x1f, R13 ;  /* 0x0000001fff0e7819 */ /* 0x000fe2000001140d */
[----:B-12-4-:R-:W-:Y:S01]  /*10d50*/  @!P3 IMAD.WIDE R2, R19, 0x4, R4 ;  /* 0x000000041302b825 */ /* 0x016fe200078e0204 */
[----:B------:R-:W-:Y:S02]  /*10d60*/  SHF.R.S32.HI R15, RZ, 0x1f, R206 ;  /* 0x0000001fff0f7819 */ /* 0x000fe400000114ce */
[-C--:B------:R-:W-:Y:S02]  /*10d70*/  @!P4 LEA R6, P6, R218, R4.reuse, 0x2 ;  /* 0x00000004da06c211 */ /* 0x080fe400078c10ff */
[----:B------:R-:W-:Y:S01]  /*10d80*/  @!P0 LEA R10, P5, R9, R4, 0x2 ;  /* 0x00000004090a8211 */ /* 0x000fe200078a10ff */
[----:B------:R0:W-:Y:S01]  /*10d90*/  @!P3 ST.E.64 desc[UR36][R2.64], R26 ;  /* 0x0000001a0200b985 */ /* 0x0001e2000c101b24 */
[----:B------:R-:W-:-:S02]  /*10da0*/  ISETP.GE.AND P3, PT, R206, UR4, PT ;  /* 0x00000004ce007c0c */ /* 0x000fc4000bf66270 */
[-C--:B------:R-:W-:Y:S02]  /*10db0*/  @!P4 LEA.HI.X R7, R218, R5.reuse, R74, 0x2, P6 ;  /* 0x00000005da07c211 */ /* 0x080fe400030f144a */
[-C--:B------:R-:W-:Y:S02]  /*10dc0*/  @!P0 LEA.HI.X R11, R9, R5.reuse, R0, 0x2, P5 ;  /* 0x00000005090b8211 */ /* 0x080fe400028f1400 */
[----:B------:R-:W-:Y:S01]  /*10dd0*/  SHF.R.S32.HI R0, RZ, 0x1f, R207 ;  /* 0x0000001fff007819 */ /* 0x000fe200000114cf */
[----:B------:R1:W-:Y:S01]  /*10de0*/  @!P4 ST.E.64 desc[UR36][R6.64], R30 ;  /* 0x0000001e0600c985 */ /* 0x0003e2000c101b24 */
[-C--:B------:R-:W-:Y:S02]  /*10df0*/  @!P1 LEA R8, P5, R207, R4.reuse, 0x2 ;  /* 0x00000004cf089211 */ /* 0x080fe400078a10ff */
[----:B------:R-:W-:Y:S02]  /*10e00*/  @!P2 LEA R12, P6, R13, R4, 0x2 ;  /* 0x000000040d0ca211 */ /* 0x000fe400078c10ff */
[----:B------:R-:W-:-:S02]  /*10e10*/  @!P1 LEA.HI.X R9, R207, R5, R0, 0x2, P5 ;  /* 0x00000005cf099211 */ /* 0x000fc400028f1400 */
[----:B------:R-:W-:Y:S02]  /*10e20*/  ISETP.GE.AND P4, PT, R205, UR4, PT ;  /* 0x00000004cd007c0c */ /* 0x000fe4000bf86270 */
[-C--:B------:R-:W-:Y:S01]  /*10e30*/  @!P2 LEA.HI.X R13, R13, R5.reuse, R14, 0x2, P6 ;  /* 0x000000050d0da211 */ /* 0x080fe200030f140e */
[----:B------:R2:W-:Y:S01]  /*10e40*/  @!P1 ST.E.64 desc[UR36][R8.64], R34 ;  /* 0x0000002208009985 */ /* 0x0005e2000c101b24 */
[----:B------:R-:W-:Y:S02]  /*10e50*/  ISETP.GE.AND P5, PT, R204, UR4, PT ;  /* 0x00000004cc007c0c */ /* 0x000fe4000bfa6270 */
[C---:B0-----:R-:W-:Y:S01]  /*10e60*/  @!P3 LEA R2, P1, R206.reuse, R4, 0x2 ;  /* 0x00000004ce02b211 */ /* 0x041fe200078210ff */
[----:B------:R0:W-:Y:S01]  /*10e70*/  @!P0 ST.E.64 desc[UR36][R10.64], R38 ;  /* 0x000000260a008985 */ /* 0x0001e2000c101b24 */
[----:B------:R-:W-:Y:S02]  /*10e80*/  SHF.R.S32.HI R0, RZ, 0x1f, R205 ;  /* 0x0000001fff007819 */ /* 0x000fe400000114cd */
[----:B------:R-:W-:Y:S01]  /*10e90*/  @!P3 LEA.HI.X R3, R206, R5, R15, 0x2, P1 ;  /* 0x00000005ce03b211 */ /* 0x000fe200008f140f */
[----:B------:R3:W-:Y:S01]  /*10ea0*/  @!P2 ST.E.64 desc[UR36][R12.64], R42 ;  /* 0x0000002a0c00a985 */ /* 0x0007e2000c101b24 */
[----:B------:R-:W-:-:S02]  /*10eb0*/  ISETP.GE.AND P2, PT, R203, UR4, PT ;  /* 0x00000004cb007c0c */ /* 0x000fc4000bf46270 */
[----:B------:R-:W-:Y:S01]  /*10ec0*/  ISETP.GE.AND P1, PT, R202, UR4, PT ;  /* 0x00000004ca007c0c */ /* 0x000fe2000bf26270 */
[----:B------:R4:W-:Y:S01]  /*10ed0*/  @!P3 ST.E.64 desc[UR36][R2.64], R46 ;  /* 0x0000002e0200b985 */ /* 0x0009e2000c101b24 */
[CC--:B-1----:R-:W-:Y:S02]  /*10ee0*/  @!P4 LEA R6, P0, R205.reuse, R4.reuse, 0x2 ;  /* 0x00000004cd06c211 */ /* 0x0c2fe400078010ff */
[----:B------:R-:W-:Y:S02]  /*10ef0*/  SHF.R.S32.HI R17, RZ, 0x1f, R204 ;  /* 0x0000001fff117819 */ /* 0x000fe400000114cc */
[----:B------:R-:W-:Y:S02]  /*10f00*/  @!P5 LEA R14, P6, R204, R4, 0x2 ;  /* 0x00000004cc0ed211 */ /* 0x000fe400078c10ff */
[----:B------:R-:W-:Y:S02]  /*10f10*/  @!P4 LEA.HI.X R7, R205, R5, R0, 0x2, P0 ;  /* 0x00000005cd07c211 */ /* 0x000fe400000f1400 */
[----:B------:R-:W-:-:S02]  /*10f20*/  ISETP.GE.AND P0, PT, R201, UR4, PT ;  /* 0x00000004c9007c0c */ /* 0x000fc4000bf06270 */
[----:B------:R-:W-:Y:S01]  /*10f30*/  @!P5 LEA.HI.X R15, R204, R5, R17, 0x2, P6 ;  /* 0x00000005cc0fd211 */ /* 0x000fe200030f1411 */
[----:B------:R1:W-:Y:S01]  /*10f40*/  @!P4 ST.E.64 desc[UR36][R6.64], R50 ;  /* 0x000000320600c985 */ /* 0x0003e2000c101b24 */
[----:B------:R-:W-:Y:S02]  /*10f50*/  SHF.R.S32.HI R0, RZ, 0x1f, R203 ;  /* 0x0000001fff007819 */ /* 0x000fe400000114cb */
[-C--:B--2---:R-:W-:Y:S01]  /*10f60*/  @!P2 LEA R8, P4, R203, R4.reuse, 0x2 ;  /* 0x00000004cb08a211 */ /* 0x084fe200078810ff */
[----:B------:R2:W-:Y:S01]  /*10f70*/  @!P5 ST.E.64 desc[UR36][R14.64], R54 ;  /* 0x000000360e00d985 */ /* 0x0005e2000c101b24 */
[----:B0-----:R-:W-:Y:S02]  /*10f80*/  SHF.R.S32.HI R11, RZ, 0x1f, R202 ;  /* 0x0000001fff0b7819 */ /* 0x001fe400000114ca */
[----:B------:R-:W-:Y:S02]  /*10f90*/  @!P1 LEA R10, P3, R202, R4, 0x2 ;  /* 0x00000004ca0a9211 */ /* 0x000fe400078610ff */
[----:B------:R-:W-:-:S02]  /*10fa0*/  ISETP.GE.AND P5, PT, R200, UR4, PT ;  /* 0x00000004c8007c0c */ /* 0x000fc4000bfa6270 */
[-C--:B------:R-:W-:Y:S02]  /*10fb0*/  @!P2 LEA.HI.X R9, R203, R5.reuse, R0, 0x2, P4 ;  /* 0x00000005cb09a211 */ /* 0x080fe400020f1400 */
[----:B------:R-:W-:Y:S02]  /*10fc0*/  ISETP.GE.AND P4, PT, R199, UR4, PT ;  /* 0x00000004c7007c0c */ /* 0x000fe4000bf86270 */
[----:B------:R-:W-:Y:S01]  /*10fd0*/  @!P1 LEA.HI.X R11, R202, R5, R11, 0x2, P3 ;  /* 0x00000005ca0b9211 */ /* 0x000fe200018f140b */
[----:B------:R0:W-:Y:S01]  /*10fe0*/  @!P2 ST.E.64 desc[UR36][R8.64], R58 ;  /* 0x0000003a0800a985 */ /* 0x0001e2000c101b24 */
[----:B------:R-:W-:Y:S02]  /*10ff0*/  ISETP.GE.AND P3, PT, R198, UR4, PT ;  /* 0x00000004c6007c0c */ /* 0x000fe4000bf66270 */
[----:B---3--:R-:W-:Y:S01]  /*11000*/  SHF.R.S32.HI R13, RZ, 0x1f, R201 ;  /* 0x0000001fff0d7819 */ /* 0x008fe200000114c9 */
[----:B------:R3:W-:Y:S01]  /*11010*/  @!P1 ST.E.64 desc[UR36][R10.64], R62 ;  /* 0x0000003e0a009985 */ /* 0x0007e2000c101b24 */
[----:B------:R-:W-:-:S02]  /*11020*/  @!P0 LEA R12, P6, R201, R4, 0x2 ;  /* 0x00000004c90c8211 */ /* 0x000fc400078c10ff */
[----:B----4-:R-:W-:Y:S02]  /*11030*/  SHF.R.S32.HI R3, RZ, 0x1f, R200 ;  /* 0x0000001fff037819 */ /* 0x010fe400000114c8 */
[----:B------:R-:W-:Y:S02]  /*11040*/  @!P0 LEA.HI.X R13, R201, R5, R13, 0x2, P6 ;  /* 0x00000005c90d8211 */ /* 0x000fe400030f140d */
[-C--:B------:R-:W-:Y:S02]  /*11050*/  @!P5 LEA R2, P1, R200, R4.reuse, 0x2 ;  /* 0x00000004c802d211 */ /* 0x080fe400078210ff */
[----:B------:R-:W-:Y:S01]  /*11060*/  SHF.R.S32.HI R0, RZ, 0x1f, R199 ;  /* 0x0000001fff007819 */ /* 0x000fe200000114c7 */
[----:B------:R4:W-:Y:S01]  /*11070*/  @!P0 ST.E.64 desc[UR36][R12.64], R66 ;  /* 0x000000420c008985 */ /* 0x0009e2000c101b24 */
[----:B------:R-:W-:Y:S02]  /*11080*/  ISETP.GE.AND P2, PT, R197, UR4, PT ;  /* 0x00000004c5007c0c */ /* 0x000fe4000bf46270 */
[----:B-1----:R-:W-:-:S02]  /*11090*/  @!P4 LEA R6, P0, R199, R4, 0x2 ;  /* 0x00000004c706c211 */ /* 0x002fc400078010ff */
[----:B--2---:R-:W-:Y:S02]  /*110a0*/  SHF.R.S32.HI R15, RZ, 0x1f, R198 ;  /* 0x0000001fff0f7819 */ /* 0x004fe400000114c6 */
[----:B------:R-:W-:Y:S02]  /*110b0*/  @!P3 LEA R14, P6, R198, R4, 0x2 ;  /* 0x00000004c60eb211 */ /* 0x000fe400078c10ff */
[-C--:B------:R-:W-:Y:S02]  /*110c0*/  @!P5 LEA.HI.X R3, R200, R5.reuse, R3, 0x2, P1 ;  /* 0x00000005c803d211 */ /* 0x080fe400008f1403 */
[----:B------:R-:W-:Y:S02]  /*110d0*/  ISETP.GE.AND P1, PT, R196, UR4, PT ;  /* 0x00000004c4007c0c */ /* 0x000fe4000bf26270 */
[----:B------:R-:W-:Y:S01]  /*110e0*/  @!P4 LEA.HI.X R7, R199, R5, R0, 0x2, P0 ;  /* 0x00000005c707c211 */ /* 0x000fe200000f1400 */
[----:B------:R1:W-:Y:S01]  /*110f0*/  @!P5 ST.E.64 desc[UR36][R2.64], R70 ;  /* 0x000000460200d985 */ /* 0x0003e2000c101b24 */
[----:B------:R-:W-:-:S02]  /*11100*/  ISETP.GE.AND P0, PT, R217, UR4, PT ;  /* 0x00000004d9007c0c */ /* 0x000fc4000bf06270 */
[----:B------:R-:W-:Y:S01]  /*11110*/  @!P3 LEA.HI.X R15, R198, R5, R15, 0x2, P6 ;  /* 0x00000005c60fb211 */ /* 0x000fe200030f140f */
[----:B------:R2:W-:Y:S01]  /*11120*/  @!P4 ST.E.64 desc[UR36][R6.64], R122 ;  /* 0x0000007a0600c985 */ /* 0x0005e2000c101b24 */
[----:B------:R-:W-:Y:S02]  /*11130*/  SHF.R.S32.HI R0, RZ, 0x1f, R197 ;  /* 0x0000001fff007819 */ /* 0x000fe400000114c5 */
[-C--:B0-----:R-:W-:Y:S01]  /*11140*/  @!P2 LEA R8, P4, R197, R4.reuse, 0x2 ;  /* 0x00000004c508a211 */ /* 0x081fe200078810ff */
[----:B------:R-:W-:Y:S01]  /*11150*/  @!P3 ST.E.64 desc[UR36][R14.64], R78 ;  /* 0x0000004e0e00b985 */ /* 0x000fe2000c101b24 */
[----:B------:R-:W-:Y:S02]  /*11160*/  ISETP.GE.AND P3, PT, R216, UR4, PT ;  /* 0x00000004d8007c0c */ /* 0x000fe4000bf66270 */
[----:B---3--:R-:W-:Y:S02]  /*11170*/  SHF.R.S32.HI R11, RZ, 0x1f, R196 ;  /* 0x0000001fff0b7819 */ /* 0x008fe400000114c4 */
[----:B------:R-:W-:-:S02]  /*11180*/  @!P1 LEA R10, P5, R196, R4, 0x2 ;  /* 0x00000004c40a9211 */ /* 0x000fc400078a10ff */
[-C--:B------:R-:W-:Y:S02]  /*11190*/  @!P2 LEA.HI.X R9, R197, R5.reuse, R0, 0x2, P4 ;  /* 0x00000005c509a211 */ /* 0x080fe400020f1400 */
[-C--:B----4-:R-:W-:Y:S02]  /*111a0*/  @!P0 LEA R12, P6, R217, R4.reuse, 0x2 ;  /* 0x00000004d90c8211 */ /* 0x090fe400078c10ff */
[----:B------:R-:W-:Y:S01]  /*111b0*/  ISETP.GE.AND P4, PT, R215, UR4, PT ;  /* 0x00000004d7007c0c */ /* 0x000fe2000bf86270 */
[----:B------:R0:W-:Y:S01]  /*111c0*/  @!P2 ST.E.64 desc[UR36][R8.64], R82 ;  /* 0x000000520800a985 */ /* 0x0001e2000c101b24 */
[-C--:B------:R-:W-:Y:S02]  /*111d0*/  @!P1 LEA.HI.X R11, R196, R5.reuse, R11, 0x2, P5 ;  /* 0x00000005c40b9211 */ /* 0x080fe400028f140b */
[----:B------:R-:W-:Y:S02]  /*111e0*/  @!P0 LEA.HI.X R13, R217, R5, R73, 0x2, P6 ;  /* 0x00000005d90d8211 */ /* 0x000fe400030f1449 */
[----:B------:R-:W-:Y:S01]  /*111f0*/  ISETP.GE.AND P2, PT, R214, UR4, PT ;  /* 0x00000004d6007c0c */ /* 0x000fe2000bf46270 */
[----:B------:R3:W-:Y:S01]  /*11200*/  @!P1 ST.E.64 desc[UR36][R10.64], R86 ;  /* 0x000000560a009985 */ /* 0x0007e2000c101b24 */
[----:B-1----:R-:W-:-:S02]  /*11210*/  @!P3 LEA R2, P5, R216, R4, 0x2 ;  /* 0x00000004d802b211 */ /* 0x002fc400078a10ff */
[----:B------:R-:W-:Y:S01]  /*11220*/  ISETP.GE.AND P1, PT, R213, UR4, PT ;  /* 0x00000004d5007c0c */ /* 0x000fe2000bf26270 */
[----:B------:R1:W-:Y:S01]  /*11230*/  @!P0 ST.E.64 desc[UR36][R12.64], R90 ;  /* 0x0000005a0c008985 */ /* 0x0003e2000c101b24 */
[----:B------:R-:W-:Y:S02]  /*11240*/  ISETP.GE.AND P0, PT, R212, UR4, PT ;  /* 0x00000004d4007c0c */ /* 0x000fe4000bf06270 */
[----:B------:R-:W-:Y:S02]  /*11250*/  @!P3 LEA.HI.X R3, R216, R5, R229, 0x2, P5 ;  /* 0x00000005d803b211 */ /* 0x000fe400028f14e5 */
[----:B------:R-:W-:Y:S02]  /*11260*/  ISETP.GE.AND P5, PT, R211, UR4, PT ;  /* 0x00000004d3007c0c */ /* 0x000fe4000bfa6270 */
[-C--:B--2---:R-:W-:Y:S01]  /*11270*/  @!P4 LEA R6, P6, R215, R4.reuse, 0x2 ;  /* 0x00000004d706c211 */ /* 0x084fe200078c10ff */
[----:B------:R2:W-:Y:S01]  /*11280*/  @!P3 ST.E.64 desc[UR36][R2.64], R94 ;  /* 0x0000005e0200b985 */ /* 0x0005e2000c101b24 */
[----:B0-----:R-:W-:-:S02]  /*11290*/  @!P2 LEA R8, P3, R214, R4, 0x2 ;  /* 0x00000004d608a211 */ /* 0x001fc400078610ff */
[-C--:B------:R-:W-:Y:S02]  /*112a0*/  @!P4 LEA.HI.X R7, R215, R5.reuse, R228, 0x2, P6 ;  /* 0x00000005d707c211 */ /* 0x080fe400030f14e4 */
[-C--:B---3--:R-:W-:Y:S02]  /*112b0*/  @!P1 LEA R10, P6, R213, R4.reuse, 0x2 ;  /* 0x00000004d50a9211 */ /* 0x088fe400078c10ff */
[-C--:B------:R-:W-:Y:S01]  /*112c0*/  @!P2 LEA.HI.X R9, R214, R5.reuse, R227, 0x2, P3 ;  /* 0x00000005d609a211 */ /* 0x080fe200018f14e3 */
[----:B------:R2:W-:Y:S01]  /*112d0*/  @!P4 ST.E.64 desc[UR36][R6.64], R124 ;  /* 0x0000007c0600c985 */ /* 0x0005e2000c101b24 */
[-C--:B-1----:R-:W-:Y:S02]  /*112e0*/  @!P0 LEA R12, P4, R212, R4.reuse, 0x2 ;  /* 0x00000004d40c8211 */ /* 0x082fe400078810ff */
[----:B------:R-:W-:Y:S01]  /*112f0*/  @!P5 LEA R14, P3, R211, R4, 0x2 ;  /* 0x00000004d30ed211 */ /* 0x000fe200078610ff */
[----:B------:R2:W-:Y:S01]  /*11300*/  @!P2 ST.E.64 desc[UR36][R8.64], R126 ;  /* 0x0000007e0800a985 */ /* 0x0005e2000c101b24 */
[----:B------:R-:W-:-:S02]  /*11310*/  @!P1 LEA.HI.X R11, R213, R5, R226, 0x2, P6 ;  /* 0x00000005d50b9211 */ /* 0x000fc400030f14e2 */
[-C--:B------:R-:W-:Y:S02]  /*11320*/  @!P0 LEA.HI.X R13, R212, R5.reuse, R225, 0x2, P4 ;  /* 0x00000005d40d8211 */ /* 0x080fe400020f14e1 */
[----:B------:R-:W-:Y:S01]  /*11330*/  @!P5 LEA.HI.X R15, R211, R5, R224, 0x2, P3 ;  /* 0x00000005d30fd211 */ /* 0x000fe200018f14e0 */
[----:B------:R2:W-:Y:S04]  /*11340*/  @!P1 ST.E.64 desc[UR36][R10.64], R128 ;  /* 0x000000800a009985 */ /* 0x0005e8000c101b24 */
[----:B------:R2:W-:Y:S01]  /*11350*/  @!P0 ST.E.64 desc[UR36][R12.64], R110 ;  /* 0x0000006e0c008985 */ /* 0x0005e2000c101b24 */
[----:B------:R-:W-:-:S03]  /*11360*/  ISETP.GE.AND P0, PT, R210, UR4, PT ;  /* 0x00000004d2007c0c */ /* 0x000fc6000bf06270 */
[----:B------:R2:W-:Y:S10]  /*11370*/  @!P5 ST.E.64 desc[UR36][R14.64], R114 ;  /* 0x000000720e00d985 */ /* 0x0005f4000c101b24 */
[----:B------:R-:W-:Y:S05]  /*11380*/  @P0 BRA `(.L_x_1311) ;  /* 0x0000000c00d40947 */ /* 0x000fea0003800000 */
[----:B--2---:R-:W-:-:S04]  /*11390*/  LEA R2, P0, R210, R4, 0x2 ;  /* 0x00000004d2027211 */ /* 0x004fc800078010ff */
[----:B------:R-:W-:-:S05]  /*113a0*/  LEA.HI.X R3, R210, R5, R223, 0x2, P0 ;  /* 0x00000005d2037211 */ /* 0x000fca00000f14df */
[----:B------:R0:W-:Y:S01]  /*113b0*/  ST.E.64 desc[UR36][R2.64], R118 ;  /* 0x0000007602007985 */ /* 0x0001e2000c101b24 */
[----:B------:R-:W-:Y:S05]  /*113c0*/  BRA `(.L_x_1311) ;  /* 0x0000000c00c47947 */ /* 0x000fea0003800000 */
.L_x_1302:
[----:B------:R-:W0:Y:S01]  /*113d0*/  LDC.64 R2, c[0x0][0xc00] ;  /* 0x00030000ff027b82 */ /* 0x000e220000000a00 */
[----:B------:R-:W-:Y:S01]  /*113e0*/  R2UR UR11, R220 ;  /* 0x00000000dc0b72ca */ /* 0x000fe200000e0000 */
[----:B------:R-:W-:Y:S01]  /*113f0*/  ULDC.64 UR8, c[0x0][0xc00] ;  /* 0x0003000000087ab9 */ /* 0x000fe20000000a00 */
[----:B------:R-:W-:Y:S01]  /*11400*/  IMAD.MOV.U32 R7, RZ, RZ, RZ ;  /* 0x000000ffff077224 */ /* 0x000fe200078e00ff */
[----:B------:R-:W-:-:S04]  /*11410*/  R2UR UR10, R195 ;  /* 0x00000000c30a72ca */ /* 0x000fc800000e0000 */
[----:B------:R-:W1:Y:S06]  /*11420*/  LDC.64 R4, c[0x0][0xc08] ;  /* 0x00030200ff047b82 */ /* 0x000e6c0000000a00 */
[----:B------:R-:W-:Y:S01]  /*11430*/  UIMAD.WIDE UR8, UR11, 0x4, UR8 ;  /* 0x000000040b0878a5 */ /* 0x000fe2000f8e0208 */
[----:B0-----:R-:W-:-:S05]  /*11440*/  ISETP.NE.U32.AND P0, PT, R2, RZ, PT ;  /* 0x000000ff0200720c */ /* 0x001fca0003f05070 */
[----:B------:R-:W-:Y:S01]  /*11450*/  IMAD.U32 R2, RZ, RZ, UR8 ;  /* 0x00000008ff027e24 */ /* 0x000fe2000f8e00ff */
[----:B------:R-:W-:Y:S01]  /*11460*/  R2UR UR4, R3 ;  /* 0x00000000030472ca */ /* 0x000fe200000e0000 */
[----:B------:R-:W-:Y:S01]  /*11470*/  IMAD.U32 R3, RZ, RZ, UR9 ;  /* 0x00000009ff037e24 */ /* 0x000fe2000f8e00ff */
[----:B-1----:R-:W-:-:S05]  /*11480*/  ISETP.NE.U32.AND P1, PT, R4, RZ, PT ;  /* 0x000000ff0400720c */ /* 0x002fca0003f25070 */
[----:B------:R-:W-:-:S06]  /*11490*/  VOTEU.ANY UP0, P0 ;  /* 0x00000000003f7886 */ /* 0x000fcc0000000100 */
[----:B------:R-:W-:Y:S01]  /*114a0*/  UISETP.NE.AND.EX UP0, UPT, UR4, URZ, UPT, UP0 ;  /* 0x0000003f0400728c */ /* 0x000fe2000bf05300 */
[----:B------:R-:W-:Y:S01]  /*114b0*/  R2UR UR4, R5 ;  /* 0x00000000050472ca */ /* 0x000fe200000e0000 */
[----:B------:R-:W-:-:S04]  /*114c0*/  VOTEU.ANY UP1, P1 ;  /* 0x00000000003f7886 */ /* 0x000fc80000820100 */
[----:B------:R-:W-:-:S08]  /*114d0*/  PLOP3.LUT P0, PT, PT, PT, UP0, 0x80, 0x0 ;  /* 0x000000000000781c */ /* 0x000fd00003f0f008 */
[----:B------:R-:W-:-:S06]  /*114e0*/  UISETP.NE.AND.EX UP1, UPT, UR4, URZ, UPT, UP1 ;  /* 0x0000003f0400728c */ /* 0x000fcc000bf25310 */
[----:B------:R-:W-:Y:S01]  /*114f0*/  PLOP3.LUT P1, PT, PT, PT, UP1, 0x80, 0x0 ;  /* 0x000000000000781c */ /* 0x000fe20003f2f018 */
[----:B------:R0:W5:Y:S01]  /*11500*/  @P0 LDG.E R7, desc[UR36][R2.64] ;  /* 0x0000002402070981 */ /* 0x000162000c1e1900 */
[----:B------:R-:W-:Y:S02]  /*11510*/  ULDC UR4, c[0x0][0xa88] ;  /* 0x0002a20000047ab9 */ /* 0x000fe40000000800 */
[----:B------:R-:W-:Y:S01]  /*11520*/  IMAD.U32 R0, RZ, RZ, UR4 ;  /* 0x00000004ff007e24 */ /* 0x000fe2000f8e00ff */
[----:B------:R-:W-:Y:S02]  /*11530*/  @UP1 ULDC.64 UR8, c[0x0][0xc08] ;  /* 0x0003020000081ab9 */ /* 0x000fe40000000a00 */
[----:B------:R-:W-:-:S06]  /*11540*/  @UP1 UIMAD.WIDE UR8, UR11, 0x4, UR8 ;  /* 0x000000040b0818a5 */ /* 0x000fcc000f8e0208 */
[----:B------:R-:W-:Y:S02]  /*11550*/  IMAD.U32 R4, RZ, RZ, UR8 ;  /* 0x00000008ff047e24 */ /* 0x000fe4000f8e00ff */
[----:B------:R-:W-:-:S05]  /*11560*/  IMAD.U32 R5, RZ, RZ, UR9 ;  /* 0x00000009ff057e24 */ /* 0x000fca000f8e00ff */
[----:B------:R0:W5:Y:S01]  /*11570*/  @P1 LDG.E R0, desc[UR36][R4.64] ;  /* 0x0000002404001981 */ /* 0x000162000c1e1900 */
[----:B------:R-:W-:-:S11]  /*11580*/  UISETP.NE.AND UP1, UPT, UR10, URZ, UPT ;  /* 0x0000003f0a00728c */ /* 0x000fd6000bf25270 */
[----:B------:R-:W-:Y:S02]  /*11590*/  @!UP1 ULDC UR10, c[0x0][0xad4] ;  /* 0x0002b500000a9ab9 */ /* 0x000fe40000000800 */
[----:B------:R-:W-:Y:S01]  /*115a0*/  IMAD.U32 R195, RZ, RZ, UR10 ;  /* 0x0000000affc37e24 */ /* 0x000fe2000f8e00ff */
[----:B0-----:R-:W-:Y:S06]  /*115b0*/  @P1 BRA `(.L_x_1314) ;  /* 0x0000000000101947 */ /* 0x001fec0003800000 */
[----:B------:R-:W-:Y:S05]  /*115c0*/  @!P0 BRA `(.L_x_1314) ;  /* 0x00000000000c8947 */ /* 0x000fea0003800000 */
[----:B------:R-:W2:Y:S04]  /*115d0*/  LDG.E R5, desc[UR36][R2.64] ;  /* 0x0000002402057981 */ /* 0x000ea8000c1e1900 */
[----:B-----5:R-:W2:Y:S02]  /*115e0*/  LDG.E R0, desc[UR36][R2.64+0x4] ;  /* 0x0000042402007981 */ /* 0x020ea4000c1e1900 */
[----:B--2---:R-:W-:-:S07]  /*115f0*/  IMAD.IADD R0, R0, 0x1, -R5 ;  /* 0x0000000100007824 */ /* 0x004fce00078e0a05 */
.L_x_1314:
[----:B------:R-:W0:Y:S01]  /*11600*/  S2R R2, SR_TID.X ;  /* 0x0000000000027919 */ /* 0x000e220000002100 */
[----:B------:R-:W-:Y:S01]  /*11610*/  R2UR UR4, R220 ;  /* 0x00000000dc0472ca */ /* 0x000fe200000e0000 */
[----:B------:R-:W-:Y:S01]  /*11620*/  BSSY B1, `(.L_x_1315) ;  /* 0x0000043000017945 */ /* 0x000fe20003800000 */
[----:B-----5:R-:W-:-:S11]  /*11630*/  R2UR UR20, R7 ;  /* 0x00000000071472ca */ /* 0x020fd600000e0000 */
[----:B------:R-:W-:Y:S02]  /*11640*/  USHF.R.S32.HI UR8, URZ, 0x1f, UR4 ;  /* 0x0000001f3f087899 */ /* 0x000fe40008011404 */
[----:B------:R-:W-:Y:S02]  /*11650*/  USEL UR4, UR4, URZ, !UP0 ;  /* 0x0000003f04047287 */ /* 0x000fe4000c000000 */
[----:B------:R-:W-:Y:S02]  /*11660*/  USEL UR8, UR8, URZ, !UP0 ;  /* 0x0000003f08087287 */ /* 0x000fe4000c000000 */
[----:B------:R-:W-:Y:S01]  /*11670*/  USHF.R.S32.HI UR20, URZ, 0x1f, UR20 ;  /* 0x0000001f3f147899 */ /* 0x000fe20008011414 */
[----:B0-----:R-:W-:-:S05]  /*11680*/  VIADD R2, R2, 0xffffff80 ;  /* 0xffffff8002027836 */ /* 0x001fca0000000000 */
[----:B------:R-:W-:-:S13]  /*11690*/  ISETP.GT.AND P0, PT, R2, 0x7f, PT ;  /* 0x0000007f0200780c */ /* 0x000fda0003f04270 */
[----:B------:R-:W-:Y:S05]  /*116a0*/  @P0 BRA `(.L_x_1316) ;  /* 0x0000000000e80947 */ /* 0x000fea0003800000 */
[----:B------:R-:W0:Y:S01]  /*116b0*/  S2R R6, SR_TID.X ;  /* 0x0000000000067919 */ /* 0x000e220000002100 */
[----:B------:R-:W1:Y:S01]  /*116c0*/  LDC R9, c[0x0][0xbe8] ;  /* 0x0002fa00ff097b82 */ /* 0x000e620000000800 */
[----:B------:R-:W-:-:S13]  /*116d0*/  R2UR UR9, R23 ;  /* 0x00000000170972ca */ /* 0x000fda00000e0000 */
[----:B------:R-:W-:Y:S02]  /*116e0*/  IMAD.U32 R3, RZ, RZ, UR9 ;  /* 0x00000009ff037e24 */ /* 0x000fe4000f8e00ff */
[----:B-1----:R-:W-:-:S03]  /*116f0*/  IMAD R2, R0, R9, RZ ;  /* 0x0000000900027224 */ /* 0x002fc600078e02ff */
[----:B0-----:R-:W-:-:S04]  /*11700*/  IADD3 R6, R3, -0x80, R6 ;  /* 0xffffff8003067810 */ /* 0x001fc80007ffe006 */
        /* <DEDUP_REMOVED lines=15> */
[----:B------:R-:W-:Y:S02]  /*11800*/  UIMAD.WIDE.U32 UR16, UR10, UR19, URZ ;  /* 0x000000130a1072a5 */ /* 0x000fe4000f8e003f */
[----:B------:R-:W-:Y:S01]  /*11810*/  UIMAD UR19, UR11, UR19, URZ ;  /* 0x000000130b1372a4 */ /* 0x000fe2000f8e023f */
[----:B0-----:R-:W-:Y:S01]  /*11820*/  @P0 IMAD.HI.U32 R5, R6, R5, RZ ;  /* 0x0000000506050227 */ /* 0x001fe200078e00ff */
[----:B------:R-:W-:Y:S02]  /*11830*/  UIMAD UR13, UR13, UR4, URZ ;  /* 0x000000040d0d72a4 */ /* 0x000fe4000f8e023f */
[----:B------:R-:W-:Y:S01]  /*11840*/  UIMAD.WIDE.U32 UR10, UR12, UR4, URZ ;  /* 0x000000040c0a72a5 */ /* 0x000fe2000f8e003f */
[----:B------:R-:W-:Y:S01]  /*11850*/  IMAD.U32 R2, RZ, RZ, UR16 ;  /* 0x00000010ff027e24 */ /* 0x000fe2000f8e00ff */
[----:B------:R-:W-:-:S02]  /*11860*/  UIADD3 UR19, UR17, UR19, URZ ;  /* 0x0000001311137290 */ /* 0x000fc4000fffe03f */
[----:B------:R-:W-:Y:S01]  /*11870*/  IMAD.U32 R3, RZ, RZ, UR17 ;  /* 0x00000011ff037e24 */ /* 0x000fe2000f8e00ff */
[----:B------:R-:W-:Y:S01]  /*11880*/  UIMAD UR13, UR12, UR8, UR13 ;  /* 0x000000080c0d72a4 */ /* 0x000fe2000f8e020d */
[----:B-1----:R-:W-:Y:S01]  /*11890*/  @P0 SHF.R.U32.HI R4, RZ, R8, R5 ;  /* 0x00000008ff040219 */ /* 0x002fe20000011605 */
[----:B------:R-:W-:Y:S01]  /*118a0*/  ULDC.64 UR14, c[0x0][UR18+0x228] ;  /* 0x00008a00120e7abb */ /* 0x000fe20008000a00 */
[----:B------:R-:W-:Y:S01]  /*118b0*/  IADD3 R3, P0, P1, R2, UR10, R7 ;  /* 0x0000000a02037c10 */ /* 0x000fe2000f91e007 */
[----:B------:R-:W-:Y:S01]  /*118c0*/  UIADD3 UR13, UR11, UR13, URZ ;  /* 0x0000000d0b0d7290 */ /* 0x000fe2000fffe03f */
[----:B------:R-:W-:Y:S01]  /*118d0*/  IMAD.U32 R2, RZ, RZ, UR20 ;  /* 0x00000014ff027e24 */ /* 0x000fe2000f8e00ff */
[----:B------:R-:W-:Y:S01]  /*118e0*/  UIMAD.WIDE.U32 UR16, UR14, UR9, URZ ;  /* 0x000000090e1072a5 */ /* 0x000fe2000f8e003f */
[----:B------:R-:W-:Y:S01]  /*118f0*/  IMAD.MOV R5, RZ, RZ, -R4 ;  /* 0x000000ffff057224 */ /* 0x000fe200078e0a04 */
[----:B------:R-:W-:Y:S01]  /*11900*/  UIMAD UR9, UR15, UR9, URZ ;  /* 0x000000090f0972a4 */ /* 0x000fe2000f8e023f */
[----:B------:R-:W-:Y:S01]  /*11910*/  IMAD.U32 R11, RZ, RZ, UR19 ;  /* 0x00000013ff0b7e24 */ /* 0x000fe2000f8e00ff */
[----:B------:R-:W-:Y:S01]  /*11920*/  ULDC.64 UR10, c[0x0][UR18+0x210] ;  /* 0x00008400120a7abb */ /* 0x000fe20008000a00 */
[----:B------:R-:W-:Y:S01]  /*11930*/  IMAD R5, R9, R5, R6 ;  /* 0x0000000509057224 */ /* 0x000fe200078e0206 */
[----:B------:R-:W-:-:S02]  /*11940*/  UIADD3 UR9, UR17, UR9, URZ ;  /* 0x0000000911097290 */ /* 0x000fc4000fffe03f */
[----:B------:R-:W-:Y:S01]  /*11950*/  IADD3.X R6, R11, UR13, R2, P0, P1 ;  /* 0x0000000d0b067c10 */ /* 0x000fe200087e2402 */
[----:B------:R-:W-:Y:S01]  /*11960*/  IMAD R9, R5, UR11, RZ ;  /* 0x0000000b05097c24 */ /* 0x000fe2000f8e02ff */
[----:B------:R-:W-:Y:S01]  /*11970*/  IADD3 R2, P0, P1, R4, UR16, R3 ;  /* 0x0000001004027c10 */ /* 0x000fe2000f91e003 */
[----:B------:R-:W-:Y:S01]  /*11980*/  ULDC.64 UR12, c[0x0][0xba8] ;  /* 0x0002ea00000c7ab9 */ /* 0x000fe20000000a00 */
[----:B------:R-:W-:Y:S01]  /*11990*/  SHF.R.S32.HI R3, RZ, 0x1f, R4 ;  /* 0x0000001fff037819 */ /* 0x000fe20000011404 */
[----:B------:R-:W-:Y:S01]  /*119a0*/  @!UP0 ULDC UR12, c[0x0][0xb50] ;  /* 0x0002d400000c8ab9 */ /* 0x000fe20000000800 */
[----:B------:R-:W-:Y:S01]  /*119b0*/  SHF.R.S32.HI R4, RZ, 0x1f, R5 ;  /* 0x0000001fff047819 */ /* 0x000fe20000011405 */
[----:B------:R-:W-:Y:S01]  /*119c0*/  @!UP0 ULDC UR13, c[0x0][0xb54] ;  /* 0x0002d500000d8ab9 */ /* 0x000fe20000000800 */
[----:B------:R-:W-:-:S03]  /*119d0*/  IADD3.X R3, R3, UR9, R6, P0, P1 ;  /* 0x0000000903037c10 */ /* 0x000fc600087e2406 */
[----:B------:R-:W-:Y:S02]  /*119e0*/  IMAD R9, R4, UR10, R9 ;  /* 0x0000000a04097c24 */ /* 0x000fe4000f8e0209 */
[----:B------:R-:W-:-:S04]  /*119f0*/  IMAD.WIDE.U32 R2, R5, UR10, R2 ;  /* 0x0000000a05027c25 */ /* 0x000fc8000f8e0002 */
[----:B------:R-:W-:Y:S01]  /*11a00*/  IMAD.IADD R3, R3, 0x1, R9 ;  /* 0x0000000103037824 */ /* 0x000fe200078e0209 */
[----:B------:R-:W-:-:S04]  /*11a10*/  LEA R4, P0, R2, UR12, 0x2 ;  /* 0x0000000c02047c11 */ /* 0x000fc8000f8010ff */
[----:B------:R-:W-:Y:S01]  /*11a20*/  LEA.HI.X R5, R2, UR13, R3, 0x2, P0 ;  /* 0x0000000d02057c11 */ /* 0x000fe200080f1403 */
[----:B------:R-:W-:-:S05]  /*11a30*/  IMAD.MOV.U32 R3, RZ, RZ, -0x800000 ;  /* 0xff800000ff037424 */ /* 0x000fca00078e00ff */
[----:B------:R0:W-:Y:S03]  /*11a40*/  STG.E desc[UR36][R4.64], R3 ;  /* 0x0000000304007986 */ /* 0x0001e6000c101924 */
.L_x_1316:
[----:B------:R-:W-:Y:S05]  /*11a50*/  BSYNC B1 ;  /* 0x0000000000017941 */ /* 0x000fea0003800000 */
.L_x_1315:
[----:B------:R-:W-:-:S13]  /*11a60*/  R2UR UR9, R195 ;  /* 0x00000000c30972ca */ /* 0x000fda00000e0000 */
[----:B------:R-:W-:-:S06]  /*11a70*/  UISETP.GT.AND UP0, UPT, UR9, 0x1, UPT ;  /* 0x000000010900788c */ /* 0x000fcc000bf04270 */
[----:B------:R-:W-:-:S13]  /*11a80*/  PLOP3.LUT P0, PT, PT, PT, UP0, 0x80, 0x0 ;  /* 0x000000000000781c */ /* 0x000fda0003f0f008 */
[----:B------:R-:W-:Y:S05]  /*11a90*/  @P0 BRA `(.L_x_1311) ;  /* 0x0000000800100947 */ /* 0x000fea0003800000 */
[----:B------:R-:W1:Y:S01]  /*11aa0*/  LDC R11, c[0x0][0xbe8] ;  /* 0x0002fa00ff0b7b82 */ /* 0x000e620000000800 */
[C---:B------:R-:W-:Y:S01]  /*11ab0*/  R2UR UR10, R7.reuse ;  /* 0x00000000070a72ca */ /* 0x040fe200000e0000 */
[----:B------:R-:W-:Y:S01]  /*11ac0*/  ULDC.64 UR12, c[0x0][0xaa0] ;  /* 0x0002a800000c7ab9 */ /* 0x000fe20000000a00 */
[----:B------:R-:W-:Y:S01]  /*11ad0*/  R2UR UR14, R7 ;  /* 0x00000000070e72ca */ /* 0x000fe200000e0000 */
[----:B------:R-:W-:Y:S01]  /*11ae0*/  UIMAD UR9, UR20, UR12, URZ ;  /* 0x0000000c140972a4 */ /* 0x000fe2000f8e023f */
[----:B------:R-:W-:Y:S01]  /*11af0*/  R2UR UR16, R209 ;  /* 0x00000000d11072ca */ /* 0x000fe200000e0000 */
[----:B------:R-:W-:Y:S01]  /*11b00*/  IMAD R2, R194, 0x20, R219 ;  /* 0x00000020c2027824 */ /* 0x000fe200078e02db */
[----:B------:R-:W-:Y:S01]  /*11b10*/  R2UR UR15, R23 ;  /* 0x00000000170f72ca */ /* 0x000fe200000e0000 */
[----:B------:R-:W-:Y:S06]  /*11b20*/  BSSY B1, `(.L_x_1317) ;  /* 0x0000045000017945 */ /* 0x000fec0003800000 */
[----:B------:R-:W-:-:S02]  /*11b30*/  UIMAD.WIDE.U32 UR10, UR10, UR12, URZ ;  /* 0x0000000c0a0a72a5 */ /* 0x000fc4000f8e003f */
[----:B------:R-:W-:-:S03]  /*11b40*/  UIMAD UR9, UR14, UR13, UR9 ;  /* 0x0000000d0e0972a4 */ /* 0x000fc6000f8e0209 */
[----:B------:R-:W-:Y:S01]  /*11b50*/  ULDC.64 UR12, c[0x0][0xae8] ;  /* 0x0002ba00000c7ab9 */ /* 0x000fe20000000a00 */
[----:B------:R-:W-:Y:S01]  /*11b60*/  UIADD3 UR11, UR11, UR9, URZ ;  /* 0x000000090b0b7290 */ /* 0x000fe2000fffe03f */
[----:B------:R-:W-:Y:S02]  /*11b70*/  VIADD R6, R2, UR15 ;  /* 0x0000000f02067c36 */ /* 0x000fe40008000000 */
[----:B------:R-:W-:Y:S01]  /*11b80*/  VIADD R8, R219, UR15 ;  /* 0x0000000fdb087c36 */ /* 0x000fe20008000000 */
[----:B-1----:R-:W-:Y:S01]  /*11b90*/  ISETP.NE.AND P0, PT, R11, 0x1, PT ;  /* 0x000000010b00780c */ /* 0x002fe20003f05270 */
[----:B------:R-:W-:Y:S01]  /*11ba0*/  UIMAD.WIDE.U32 UR10, UR16, UR12, UR10 ;  /* 0x0000000c100a72a5 */ /* 0x000fe2000f8e000a */
[----:B0-----:R-:W-:-:S03]  /*11bb0*/  IMAD.MOV.U32 R5, RZ, RZ, R6 ;  /* 0x000000ffff057224 */ /* 0x001fc600078e0006 */
[----:B------:R-:W-:-:S03]  /*11bc0*/  UIMAD UR9, UR16, UR13, UR11 ;  /* 0x0000000d100972a4 */ /* 0x000fc6000f8e020b */
[----:B------:R-:W-:Y:S02]  /*11bd0*/  ULDC.64 UR12, c[0x0][0xaf0] ;  /* 0x0002bc00000c7ab9 */ /* 0x000fe40000000a00 */
[----:B------:R-:W-:-:S03]  /*11be0*/  UIMAD UR8, UR8, UR12, URZ ;  /* 0x0000000c080872a4 */ /* 0x000fc6000f8e023f */
[----:B------:R-:W0:Y:S01]  /*11bf0*/  @P0 LDC R3, c[0x0][0xbec] ;  /* 0x0002fb00ff030b82 */ /* 0x000e220000000800 */
[----:B------:R-:W-:-:S03]  /*11c00*/  UIMAD UR11, UR4, UR13, UR8 ;  /* 0x0000000d040b72a4 */ /* 0x000fc6000f8e0208 */
[----:B------:R-:W-:Y:S02]  /*11c10*/  UMOV UR8, UR10 ;  /* 0x0000000a00087c82 */ /* 0x000fe40008000000 */
[----:B------:R-:W-:Y:S02]  /*11c20*/  UIMAD.WIDE.U32 UR8, UR4, UR12, UR8 ;  /* 0x0000000c040872a5 */ /* 0x000fe4000f8e0008 */
[----:B------:R-:W1:Y:S02]  /*11c30*/  @P0 LDC R7, c[0x0][0xbf0] ;  /* 0x0002fc00ff070b82 */ /* 0x000e640000000800 */
[----:B------:R-:W-:-:S03]  /*11c40*/  UIADD3 UR4, UR9, UR11, URZ ;  /* 0x0000000b09047290 */ /* 0x000fc6000fffe03f */
[----:B------:R-:W-:Y:S01]  /*11c50*/  ULDC.64 UR10, c[0x0][0xae0] ;  /* 0x0002b800000a7ab9 */ /* 0x000fe20000000a00 */
        /* <DEDUP_REMOVED lines=15> */
[----:B------:R-:W-:Y:S02]  /*11d50*/  IMAD R11, R0, R11, RZ ;  /* 0x0000000b000b7224 */ /* 0x000fe400078e02ff */
        /* <DEDUP_REMOVED lines=33> */
.L_x_1318:
[----:B------:R-:W-:Y:S05]  /*11f70*/  BSYNC B1 ;  /* 0x0000000000017941 */ /* 0x000fea0003800000 */
.L_x_1317:
        /* <DEDUP_REMOVED lines=17> */
.L_x_1320:
[----:B------:R-:W-:Y:S05]  /*12090*/  BSYNC B1 ;  /* 0x0000000000017941 */ /* 0x000fea0003800000 */
.L_x_1319:
        /* <DEDUP_REMOVED lines=17> */
.L_x_1322:
[----:B------:R-:W-:Y:S05]  /*121b0*/  BSYNC B1 ;  /* 0x0000000000017941 */ /* 0x000fea0003800000 */
.L_x_1321:
        /* <DEDUP_REMOVED lines=18> */
.L_x_1311:
[----:B------:R-:W-:Y:S05]  /*122e0*/  BSYNC B0 ;  /* 0x0000000000007941 */ /* 0x000fea0003800000 */
.L_x_1301:
[----:B------:R-:W-:Y:S02]  /*122f0*/  ULDC UR4, c[0x0][0xc3c] ;  /* 0x00030f0000047ab9 */ /* 0x000fe40000000800 */
[----:B------:R-:W-:-:S06]  /*12300*/  UISETP.GE.AND UP0, UPT, UR7, UR4, UPT ;  /* 0x000000040700728c */ /* 0x000fcc000bf06270 */
[----:B------:R-:W-:-:S13]  /*12310*/  PLOP3.LUT P0, PT, PT, PT, UP0, 0x80, 0x0 ;  /* 0x000000000000781c */ /* 0x000fda0003f0f008 */
[----:B------:R-:W-:Y:S05]  /*12320*/  @!P0 BRA `(.L_x_1323) ;  /* 0xfffffeec00048947 */ /* 0x000fea000383ffff */
[----:B------:R-:W-:Y:S05]  /*12330*/  EXIT ;  /* 0x000000000000794d */ /* 0x000fea0003800000 */
.L_x_1210:
        /* <DEDUP_REMOVED lines=13> */
[----:B------:R-:W1:Y:S01]  /*12410*/  LDS.128 R24, [UR4+0x308d0] ;  /* 0x0308d004ff187984 */ /* 0x000e620008000c00 */
[----:B------:R-:W-:Y:S06]  /*12420*/  BAR.ARV 0x4, 0x180 ;  /* 0x0106000000007b1d */ /* 0x000fec0000002000 */
[----:B------:R-:W-:Y:S05]  /*12430*/  BRA `(.L_x_1325) ;  /* 0x0000000c00907947 */ /* 0x000fea0003800000 */
.L_x_1324:
[----:B------:R-:W-:Y:S01]  /*12440*/  LOP3.LUT R7, R0, 0x1f, RZ, 0xc0, !PT ;  /* 0x0000001f00077812 */ /* 0x000fe200078ec0ff */
[----:B------:R-:W-:Y:S01]  /*12450*/  ULDC UR4, c[0x0][0xc3c] ;  /* 0x00030f0000047ab9 */ /* 0x000fe20000000800 */
[----:B------:R-:W-:Y:S01]  /*12460*/  IMAD.MOV.U32 R9, RZ, RZ, RZ ;  /* 0x000000ffff097224 */ /* 0x000fe200078e00ff */
        /* <DEDUP_REMOVED lines=40> */
.L_x_1328:
        /* <DEDUP_REMOVED lines=35> */
.L_x_1326:
        /* <DEDUP_REMOVED lines=9> */
[----:B0-----:R-:W-:-:S07]  /*129b0*/  ISETP.NE.AND P1, PT, R9, 0x1, PT ;  /* 0x000000010900780c */ /* 0x001fce0003f25270 */
[----:B-1----:R-:W-:Y:S06]  /*129c0*/  @!P0 BRA `(.L_x_1329) ;  /* 0x0000000000088947 */ /* 0x002fec0003800000 */
[----:B------:R-:W-:-:S06]  /*129d0*/  VIADD R24, R27, 0xffffffff ;  /* 0xffffffff1b187836 */ /* 0x000fcc0000000000 */
[----:B------:R0:W1:Y:S02]  /*129e0*/  SHFL.IDX PT, R24, R5, R24, 0x1f ;  /* 0x00001f1805187589 */ /* 0x00006400000e0000 */
.L_x_1329:
[----:B-1----:R-:W-:Y:S02]  /*129f0*/  IMAD R24, R24, UR5, R3 ;  /* 0x0000000518187c24 */ /* 0x002fe4000f8e0203 */
[----:B------:R-:W-:-:S03]  /*12a00*/  VIADD R27, R27, UR4 ;  /* 0x000000041b1b7c36 */ /* 0x000fc60008000000 */
[----:B0-----:R-:W-:Y:S01]  /*12a10*/  IADD3 R5, -R24, UR6, RZ ;  /* 0x0000000618057c10 */ /* 0x001fe2000fffe1ff */
[----:B------:R-:W-:Y:S06]  /*12a20*/  @!P1 BRA `(.L_x_1330) ;  /* 0x0000000000e89947 */ /* 0x000fec0003800000 */
[-C--:B--2---:R-:W-:Y:S02]  /*12a30*/  IABS R12, R6.reuse ;  /* 0x00000006000c7213 */ /* 0x084fe40000000000 */
[----:B------:R-:W-:Y:S02]  /*12a40*/  IABS R4, R9 ;  /* 0x0000000900047213 */ /* 0x000fe40000000000 */
[----:B------:R-:W0:Y:S01]  /*12a50*/  I2F.RP R8, R12 ;  /* 0x0000000c00087306 */ /* 0x000e220000209400 */
[----:B------:R-:W-:-:S07]  /*12a60*/  IABS R13, R6 ;  /* 0x00000006000d7213 */ /* 0x000fce0000000000 */
[----:B------:R-:W1:Y:S08]  /*12a70*/  I2F.RP R10, R4 ;  /* 0x00000004000a7306 */ /* 0x000e700000209400 */
[----:B0-----:R-:W0:Y:S08]  /*12a80*/  MUFU.RCP R8, R8 ;  /* 0x0000000800087308 */ /* 0x001e300000001000 */
[----:B-1----:R-:W-:Y:S01]  /*12a90*/  MUFU.RCP R10, R10 ;  /* 0x0000000a000a7308 */ /* 0x002fe20000001000 */
[----:B0-----:R-:W-:Y:S01]  /*12aa0*/  VIADD R2, R8, 0xffffffe ;  /* 0x0ffffffe08027836 */ /* 0x001fe20000000000 */
[----:B------:R-:W-:-:S06]  /*12ab0*/  IABS R8, R5 ;  /* 0x0000000500087213 */ /* 0x000fcc0000000000 */
[----:B------:R0:W1:Y:S02]  /*12ac0*/  F2I.FTZ.U32.TRUNC.NTZ R3, R2 ;  /* 0x0000000200037305 */ /* 0x000064000021f000 */
[----:B0-----:R-:W-:Y:S02]  /*12ad0*/  IMAD.MOV.U32 R2, RZ, RZ, RZ ;  /* 0x000000ffff027224 */ /* 0x001fe400078e00ff */
[----:B-1----:R-:W-:-:S04]  /*12ae0*/  IMAD.MOV R11, RZ, RZ, -R3 ;  /* 0x000000ffff0b7224 */ /* 0x002fc800078e0a03 */
[----:B------:R-:W-:-:S04]  /*12af0*/  IMAD R11, R11, R12, RZ ;  /* 0x0000000c0b0b7224 */ /* 0x000fc800078e02ff */
[----:B------:R-:W-:-:S04]  /*12b00*/  IMAD.HI.U32 R3, R3, R11, R2 ;  /* 0x0000000b03037227 */ /* 0x000fc800078e0002 */
[----:B------:R-:W-:Y:S02]  /*12b10*/  IMAD.MOV R11, RZ, RZ, -R13 ;  /* 0x000000ffff0b7224 */ /* 0x000fe400078e0a0d */
[----:B------:R-:W-:-:S04]  /*12b20*/  IMAD.HI.U32 R2, R3, R8, RZ ;  /* 0x0000000803027227 */ /* 0x000fc800078e00ff */
[----:B------:R-:W-:Y:S01]  /*12b30*/  IMAD R3, R2, R11, R8 ;  /* 0x0000000b02037224 */ /* 0x000fe200078e0208 */
[----:B------:R-:W-:Y:S01]  /*12b40*/  LOP3.LUT R8, R5, R6, RZ, 0x3c, !PT ;  /* 0x0000000605087212 */ /* 0x000fe200078e3cff */
[----:B------:R-:W-:-:S03]  /*12b50*/  VIADD R11, R10, 0xffffffe ;  /* 0x0ffffffe0a0b7836 */ /* 0x000fc60000000000 */
[----:B------:R-:W-:Y:S02]  /*12b60*/  ISETP.GT.U32.AND P1, PT, R12, R3, PT ;  /* 0x000000030c00720c */ /* 0x000fe40003f24070 */
[----:B------:R-:W-:-:S11]  /*12b70*/  ISETP.GE.AND P2, PT, R8, RZ, PT ;  /* 0x000000ff0800720c */ /* 0x000fd60003f46270 */
[----:B------:R-:W-:Y:S02]  /*12b80*/  @!P1 IMAD.IADD R3, R3, 0x1, -R12 ;  /* 0x0000000103039824 */ /* 0x000fe400078e0a0c */
[----:B------:R-:W-:Y:S01]  /*12b90*/  @!P1 VIADD R2, R2, 0x1 ;  /* 0x0000000102029836 */ /* 0x000fe20000000000 */
[----:B------:R-:W-:Y:S02]  /*12ba0*/  ISETP.NE.AND P1, PT, R6, RZ, PT ;  /* 0x000000ff0600720c */ /* 0x000fe40003f25270 */
[----:B------:R-:W-:Y:S02]  /*12bb0*/  ISETP.GE.U32.AND P0, PT, R3, R12, PT ;  /* 0x0000000c0300720c */ /* 0x000fe40003f06070 */
[----:B------:R-:W0:Y:S11]  /*12bc0*/  F2I.FTZ.U32.TRUNC.NTZ R3, R11 ;  /* 0x0000000b00037305 */ /* 0x000e36000021f000 */
[----:B------:R-:W-:-:S04]  /*12bd0*/  @P0 VIADD R2, R2, 0x1 ;  /* 0x0000000102020836 */ /* 0x000fc80000000000 */
[----:B------:R-:W-:Y:S01]  /*12be0*/  IMAD.MOV.U32 R10, RZ, RZ, R2 ;  /* 0x000000ffff0a7224 */ /* 0x000fe200078e0002 */
[----:B------:R-:W-:Y:S01]  /*12bf0*/  IABS R2, R9 ;  /* 0x0000000900027213 */ /* 0x000fe20000000000 */
[----:B0-----:R-:W-:Y:S02]  /*12c00*/  IMAD.MOV R13, RZ, RZ, -R3 ;  /* 0x000000ffff0d7224 */ /* 0x001fe400078e0a03 */
[----:B------:R-:W-:Y:S01]  /*12c10*/  @!P2 IMAD.MOV R10, RZ, RZ, -R10 ;  /* 0x000000ffff0aa224 */ /* 0x000fe200078e0a0a */
[----:B------:R-:W-:Y:S01]  /*12c20*/  @!P1 LOP3.LUT R10, RZ, R6, RZ, 0x33, !PT ;  /* 0x00000006ff0a9212 */ /* 0x000fe200078e33ff */
[----:B------:R-:W-:Y:S02]  /*12c30*/  IMAD.MOV R12, RZ, RZ, -R2 ;  /* 0x000000ffff0c7224 */ /* 0x000fe400078e0a02 */
[----:B------:R-:W-:Y:S01]  /*12c40*/  IMAD R11, R13, R4, RZ ;  /* 0x000000040d0b7224 */ /* 0x000fe200078e02ff */
[----:B------:R-:W-:Y:S01]  /*12c50*/  IABS R8, R10 ;  /* 0x0000000a00087213 */ /* 0x000fe20000000000 */
[----:B------:R-:W-:-:S04]  /*12c60*/  IMAD.MOV.U32 R2, RZ, RZ, RZ ;  /* 0x000000ffff027224 */ /* 0x000fc800078e00ff */
[----:B------:R-:W-:-:S04]  /*12c70*/  IMAD.HI.U32 R2, R3, R11, R2 ;  /* 0x0000000b03027227 */ /* 0x000fc800078e0002 */
[----:B------:R-:W-:Y:S02]  /*12c80*/  IMAD.MOV.U32 R3, RZ, RZ, R8 ;  /* 0x000000ffff037224 */ /* 0x000fe400078e0008 */
[----:B------:R-:W-:Y:S02]  /*12c90*/  IMAD.MOV.U32 R8, RZ, RZ, R12 ;  /* 0x000000ffff087224 */ /* 0x000fe400078e000c */
[----:B------:R-:W-:-:S04]  /*12ca0*/  IMAD.HI.U32 R2, R2, R3, RZ ;  /* 0x0000000302027227 */ /* 0x000fc800078e00ff */
[----:B------:R-:W-:-:S05]  /*12cb0*/  IMAD R3, R2, R8, R3 ;  /* 0x0000000802037224 */ /* 0x000fca00078e0203 */
[----:B------:R-:W-:-:S13]  /*12cc0*/  ISETP.GT.U32.AND P1, PT, R4, R3, PT ;  /* 0x000000030400720c */ /* 0x000fda0003f24070 */
[----:B------:R-:W-:Y:S02]  /*12cd0*/  @!P1 IMAD.IADD R3, R3, 0x1, -R4 ;  /* 0x0000000103039824 */ /* 0x000fe400078e0a04 */
[----:B------:R-:W-:Y:S01]  /*12ce0*/  @!P1 VIADD R2, R2, 0x1 ;  /* 0x0000000102029836 */ /* 0x000fe20000000000 */
[----:B------:R-:W-:Y:S02]  /*12cf0*/  ISETP.NE.AND P1, PT, R9, RZ, PT ;  /* 0x000000ff0900720c */ /* 0x000fe40003f25270 */
[----:B------:R-:W-:Y:S02]  /*12d00*/  ISETP.GE.U32.AND P0, PT, R3, R4, PT ;  /* 0x000000040300720c */ /* 0x000fe40003f06070 */
[----:B------:R-:W-:-:S04]  /*12d10*/  LOP3.LUT R3, R10, R9, RZ, 0x3c, !PT ;  /* 0x000000090a037212 */ /* 0x000fc800078e3cff */
[----:B------:R-:W-:Y:S01]  /*12d20*/  ISETP.GE.AND P2, PT, R3, RZ, PT ;  /* 0x000000ff0300720c */ /* 0x000fe20003f46270 */
[----:B------:R-:W-:-:S06]  /*12d30*/  IMAD.MOV R3, RZ, RZ, -R10 ;  /* 0x000000ffff037224 */ /* 0x000fcc00078e0a0a */
[----:B------:R-:W-:-:S06]  /*12d40*/  @P0 VIADD R2, R2, 0x1 ;  /* 0x0000000102020836 */ /* 0x000fcc0000000000 */
[----:B------:R-:W-:Y:S01]  /*12d50*/  @!P2 IMAD.MOV R2, RZ, RZ, -R2 ;  /* 0x000000ffff02a224 */ /* 0x000fe200078e0a02 */
[----:B------:R-:W-:-:S05]  /*12d60*/  @!P1 LOP3.LUT R2, RZ, R9, RZ, 0x33, !PT ;  /* 0x00000009ff029212 */ /* 0x000fca00078e33ff */
[----:B------:R-:W-:-:S04]  /*12d70*/  IMAD.MOV R26, RZ, RZ, -R2 ;  /* 0x000000ffff1a7224 */ /* 0x000fc800078e0a02 */
[C---:B------:R-:W-:Y:S02]  /*12d80*/  IMAD R26, R9.reuse, R26, R10 ;  /* 0x0000001a091a7224 */ /* 0x040fe400078e020a */
[----:B------:R-:W-:Y:S02]  /*12d90*/  IMAD R9, R9, 0x1000000, R2 ;  /* 0x0100000009097824 */ /* 0x000fe400078e0202 */
[----:B------:R-:W-:Y:S02]  /*12da0*/  IMAD R2, R6, R3, R5 ;  /* 0x0000000306027224 */ /* 0x000fe400078e0205 */
[----:B------:R-:W-:Y:S01]  /*12db0*/  IMAD R26, R26, 0x10000, R9 ;  /* 0x000100001a1a7824 */ /* 0x000fe200078e0209 */
[----:B------:R-:W-:Y:S06]  /*12dc0*/  BRA `(.L_x_1331) ;  /* 0x0000000000f47947 */ /* 0x000fec0003800000 */
.L_x_1330:
[----:B------:R-:W0:Y:S02]  /*12dd0*/  LDC.64 R2, c[0x0][0xc90] ;  /* 0x00032400ff027b82 */ /* 0x000e240000000a00 */
[----:B0-----:R-:W-:-:S05]  /*12de0*/  IMAD.WIDE R2, R27, 0x4, R2 ;  /* 0x000000041b027825 */ /* 0x001fca00078e0202 */
[----:B------:R0:W2:Y:S01]  /*12df0*/  LDG.E R13, desc[UR36][R2.64] ;  /* 0x00000024020d7981 */ /* 0x0000a2000c1e1900 */
[----:B------:R-:W-:Y:S01]  /*12e00*/  IABS R15, R5 ;  /* 0x00000005000f7213 */ /* 0x000fe20000000000 */
[----:B0-----:R-:W-:Y:S02]  /*12e10*/  IMAD.MOV.U32 R2, RZ, RZ, RZ ;  /* 0x000000ffff027224 */ /* 0x001fe400078e00ff */
[----:B--2---:R-:W-:-:S05]  /*12e20*/  IMAD R4, R6, R13, RZ ;  /* 0x0000000d06047224 */ /* 0x004fca00078e02ff */
[-C--:B------:R-:W-:Y:S02]  /*12e30*/  IABS R10, R4.reuse ;  /* 0x00000004000a7213 */ /* 0x080fe40000000000 */
[----:B------:R-:W-:Y:S02]  /*12e40*/  IABS R12, R4 ;  /* 0x00000004000c7213 */ /* 0x000fe40000000000 */
[----:B------:R-:W0:Y:S08]  /*12e50*/  I2F.RP R8, R10 ;  /* 0x0000000a00087306 */ /* 0x000e300000209400 */
[----:B0-----:R-:W0:Y:S02]  /*12e60*/  MUFU.RCP R8, R8 ;  /* 0x0000000800087308 */ /* 0x001e240000001000 */
[----:B0-----:R-:W-:-:S06]  /*12e70*/  VIADD R9, R8, 0xffffffe ;  /* 0x0ffffffe08097836 */ /* 0x001fcc0000000000 */
[----:B------:R-:W0:Y:S02]  /*12e80*/  F2I.FTZ.U32.TRUNC.NTZ R3, R9 ;  /* 0x0000000900037305 */ /* 0x000e24000021f000 */
[----:B0-----:R-:W-:-:S04]  /*12e90*/  IMAD.MOV R11, RZ, RZ, -R3 ;  /* 0x000000ffff0b7224 */ /* 0x001fc800078e0a03 */
[----:B------:R-:W-:-:S04]  /*12ea0*/  IMAD R11, R11, R10, RZ ;  /* 0x0000000a0b0b7224 */ /* 0x000fc800078e02ff */
[----:B------:R-:W-:-:S04]  /*12eb0*/  IMAD.HI.U32 R2, R3, R11, R2 ;  /* 0x0000000b03027227 */ /* 0x000fc800078e0002 */
[----:B------:R-:W-:Y:S02]  /*12ec0*/  IMAD.MOV R3, RZ, RZ, -R12 ;  /* 0x000000ffff037224 */ /* 0x000fe400078e0a0c */
        /* <DEDUP_REMOVED lines=12> */
[----:B------:R-:W-:Y:S02]  /*12f90*/  IMAD R11, R13, R2, RZ ;  /* 0x000000020d0b7224 */ /* 0x000fe400078e02ff */
[----:B------:R-:W-:Y:S02]  /*12fa0*/  IMAD.MOV R2, RZ, RZ, -R2 ;  /* 0x000000ffff027224 */ /* 0x000fe400078e0a02 */
[----:B------:R-:W-:Y:S02]  /*12fb0*/  IMAD.MOV R3, RZ, RZ, -R11 ;  /* 0x000000ffff037224 */ /* 0x000fe400078e0a0b */
[----:B------:R-:W-:Y:S02]  /*12fc0*/  IMAD R4, R4, R2, R5 ;  /* 0x0000000204047224 */ /* 0x000fe400078e0205 */
[----:B------:R-:W-:Y:S01]  /*12fd0*/  IMAD.MOV.U32 R2, RZ, RZ, RZ ;  /* 0x000000ffff027224 */ /* 0x000fe200078e00ff */
[----:B------:R-:W-:-:S04]  /*12fe0*/  VIADDMNMX R13, R3, UR5, R13, PT ;  /* 0x00000005030d7c46 */ /* 0x000fc8000b80010d */
[-C--:B------:R-:W-:Y:S01]  /*12ff0*/  IABS R10, R13.reuse ;  /* 0x0000000d000a7213 */ /* 0x080fe20000000000 */
[----:B------:R-:W-:Y:S01]  /*13000*/  IMAD.MOV R26, RZ, RZ, -R13 ;  /* 0x000000ffff1a7224 */ /* 0x000fe200078e0a0d */
[----:B------:R-:W-:Y:S02]  /*13010*/  IABS R12, R13 ;  /* 0x0000000d000c7213 */ /* 0x000fe40000000000 */
[----:B------:R-:W0:Y:S08]  /*13020*/  I2F.RP R8, R10 ;  /* 0x0000000a00087306 */ /* 0x000e300000209400 */
[----:B0-----:R-:W0:Y:S02]  /*13030*/  MUFU.RCP R8, R8 ;  /* 0x0000000800087308 */ /* 0x001e240000001000 */
[----:B0-----:R-:W-:-:S06]  /*13040*/  VIADD R3, R8, 0xffffffe ;  /* 0x0ffffffe08037836 */ /* 0x001fcc0000000000 */
[----:B------:R-:W0:Y:S02]  /*13050*/  F2I.FTZ.U32.TRUNC.NTZ R3, R3 ;  /* 0x0000000300037305 */ /* 0x000e24000021f000 */
[----:B0-----:R-:W-:-:S04]  /*13060*/  IMAD.MOV R9, RZ, RZ, -R3 ;  /* 0x000000ffff097224 */ /* 0x001fc800078e0a03 */
[----:B------:R-:W-:Y:S01]  /*13070*/  IMAD.MOV.U32 R5, RZ, RZ, R9 ;  /* 0x000000ffff057224 */ /* 0x000fe200078e0009 */
[----:B------:R-:W-:-:S03]  /*13080*/  IABS R9, R4 ;  /* 0x0000000400097213 */ /* 0x000fc60000000000 */
        /* <DEDUP_REMOVED lines=11> */
[----:B------:R-:W-:Y:S02]  /*13140*/  ISETP.GE.AND P2, PT, R3, RZ, PT ;  /* 0x000000ff0300720c */ /* 0x000fe40003f46270 */
[----:B------:R-:W-:-:S05]  /*13150*/  IADD3 R3, R11, 0x1000000, R4 ;  /* 0x010000000b037810 */ /* 0x000fca0007ffe004 */
[----:B------:R-:W-:-:S06]  /*13160*/  @P0 VIADD R2, R2, 0x1 ;  /* 0x0000000102020836 */ /* 0x000fcc0000000000 */
[----:B------:R-:W-:Y:S01]  /*13170*/  @!P2 IMAD.MOV R2, RZ, RZ, -R2 ;  /* 0x000000ffff02a224 */ /* 0x000fe200078e0a02 */
[----:B------:R-:W-:-:S05]  /*13180*/  @!P1 LOP3.LUT R2, RZ, R13, RZ, 0x33, !PT ;  /* 0x0000000dff029212 */ /* 0x000fca00078e33ff */
[----:B------:R-:W-:-:S07]  /*13190*/  IMAD R26, R2, R26, R3 ;  /* 0x0000001a021a7224 */ /* 0x000fce00078e0203 */
.L_x_1331:
[----:B------:R-:W-:-:S05]  /*131a0*/  LOP3.LUT R25, RZ, R2, RZ, 0x33, !PT ;  /* 0x00000002ff197212 */ /* 0x000fca00078e33ff */
[----:B------:R-:W-:Y:S01]  /*131b0*/  IMAD.IADD R25, R6, 0x1, R25 ;  /* 0x0000000106197824 */ /* 0x000fe200078e0219 */
[----:B------:R-:W-:Y:S06]  /*131c0*/  BRA `(.L_x_1332) ;  /* 0x0000000000147947 */ /* 0x000fec0003800000 */
.L_x_1327:
[----:B------:R-:W-:Y:S01]  /*131d0*/  ULDC UR4, c[0x0][0xc3c] ;  /* 0x00030f0000047ab9 */ /* 0x000fe20000000800 */
[----:B------:R-:W-:Y:S02]  /*131e0*/  IMAD.MOV.U32 R25, RZ, RZ, RZ ;  /* 0x000000ffff197224 */ /* 0x000fe400078e00ff */
[----:B------:R-:W-:Y:S02]  /*131f0*/  IMAD.U32 R24, RZ, RZ, UR6 ;  /* 0x00000006ff187e24 */ /* 0x000fe4000f8e00ff */
[----:B------:R-:W-:Y:S02]  /*13200*/  IMAD.MOV.U32 R26, RZ, RZ, RZ ;  /* 0x000000ffff1a7224 */ /* 0x000fe400078e00ff */
[----:B------:R-:W-:-:S07]  /*13210*/  IMAD.U32 R27, RZ, RZ, UR4 ;  /* 0x00000004ff1b7e24 */ /* 0x000fce000f8e00ff */
.L_x_1332:
[----:B------:R-:W-:-:S13]  /*13220*/  ISETP.NE.AND P0, PT, R7, RZ, PT ;  /* 0x000000ff0700720c */ /* 0x000fda0003f05270 */
[----:B------:R-:W0:Y:S01]  /*13230*/  @!P0 S2R R3, SR_CgaCtaId ;  /* 0x0000000000038919 */ /* 0x000e220000008800 */
[----:B------:R-:W-:-:S04]  /*13240*/  @!P0 MOV R2, 0x400 ;  /* 0x0000040000028802 */ /* 0x000fc80000000f00 */
[----:B0-----:R-:W-:-:S05]  /*13250*/  @!P0 LEA R2, R3, R2, 0x18 ;  /* 0x0000000203028211 */ /* 0x001fca00078ec0ff */
[----:B------:R0:W-:Y:S01]  /*13260*/  @!P0 STS.128 [R2+0x308d0], R24 ;  /* 0x0308d01802008388 */ /* 0x0001e20000000c00 */
[----:B------:R-:W-:Y:S06]  /*13270*/  BAR.ARV 0x5, 0x180 ;  /* 0x0146000000007b1d */ /* 0x000fec0000002000 */
.L_x_1325:
[----:B------:R2:W-:Y:S01]  /*13280*/  STL [R1+0x1c], RZ ;  /* 0x00001cff01007387 */ /* 0x0005e20000100800 */
[----:B------:R-:W-:Y:S01]  /*13290*/  ULDC UR4, c[0x0][0xc3c] ;  /* 0x00030f0000047ab9 */ /* 0x000fe20000000800 */
[----:B------:R-:W-:Y:S01]  /*132a0*/  IMAD.MOV.U32 R28, RZ, RZ, 0x1 ;  /* 0x00000001ff1c7424 */ /* 0x000fe200078e00ff */
[----:B-1----:R-:W-:Y:S01]  /*132b0*/  ISETP.GE.AND P0, PT, R27, UR4, PT ;  /* 0x000000041b007c0c */ /* 0x002fe2000bf06270 */
[----:B------:R-:W-:-:S12]  /*132c0*/  IMAD.MOV.U32 R23, RZ, RZ, RZ ;  /* 0x000000ffff177224 */ /* 0x000fd800078e00ff */
[----:B--2---:R-:W-:Y:S05]  /*132d0*/  @P0 BRA `(.L_x_1333) ;  /* 0x0000005000a80947 */ /* 0x004fea0003800000 */
[----:B0-----:R-:W2:Y:S01]  /*132e0*/  LDL R2, [R1+0x20] ;  /* 0x0000200001027983 */ /* 0x001ea20000100800 */
        /* <DEDUP_REMOVED lines=23> */
.L_x_1406:
[----:B------:R-:W-:Y:S05]  /*13460*/  YIELD ;  /* 0x0000000000007946 */ /* 0x000fea0003800000 */
[----:B------:R-:W-:Y:S01]  /*13470*/  ULDC.64 UR4, c[0x0][0xa28] ;  /* 0x00028a0000047ab9 */ /* 0x000fe20000000a00 */
[----:B------:R-:W-:Y:S01]  /*13480*/  IMAD.MOV.U32 R19, RZ, RZ, RZ ;  /* 0x000000ffff137224 */ /* 0x000fe200078e00ff */
[----:B------:R-:W-:-:S04]  /*13490*/  ISETP.NE.U32.AND P0, PT, RZ, UR4, PT ;  /* 0x00000004ff007c0c */ /* 0x000fc8000bf05070 */
[----:B------:R-:W-:Y:S01]  /*134a0*/  ISETP.NE.AND.EX P0, PT, RZ, UR5, PT, P0 ;  /* 0x00000005ff007c0c */ /* 0x000fe2000bf05300 */
[----:B------:R-:W-:-:S12]  /*134b0*/  ULDC.64 UR4, c[0x0][0xa18] ;  /* 0x0002860000047ab9 */ /* 0x000fd80000000a00 */
[----:B0-----:R-:W0:Y:S02]  /*134c0*/  @P0 LDC.64 R2, c[0x0][0xa28] ;  /* 0x00028a00ff020b82 */ /* 0x001e240000000a00 */
[----:B0-----:R-:W-:-:S05]  /*134d0*/  @P0 IMAD.WIDE R2, R27, 0x4, R2 ;  /* 0x000000041b020825 */ /* 0x001fca00078e0202 */
[----:B--2---:R0:W2:Y:S01]  /*134e0*/  @P0 LDG.E R19, desc[UR36][R2.64] ;  /* 0x0000002402130981 */ /* 0x0040a2000c1e1900 */
[----:B------:R-:W-:Y:S01]  /*134f0*/  ISETP.NE.U32.AND P0, PT, RZ, UR4, PT ;  /* 0x00000004ff007c0c */ /* 0x000fe2000bf05070 */
[----:B------:R-:W-:Y:S01]  /*13500*/  IMAD.MOV.U32 R35, RZ, RZ, RZ ;  /* 0x000000ffff237224 */ /* 0x000fe200078e00ff */
[----:B------:R-:W-:Y:S02]  /*13510*/  LOP3.LUT R16, R16, 0xffffff7f, RZ, 0xc0, !PT ;  /* 0xffffff7f10107812 */ /* 0x000fe400078ec0ff */
[----:B------:R-:W-:Y:S01]  /*13520*/  ISETP.NE.AND.EX P1, PT, RZ, UR5, PT, P0 ;  /* 0x00000005ff007c0c */ /* 0x000fe2000bf25300 */
[----:B------:R-:W-:Y:S02]  /*13530*/  ULDC.64 UR4, c[0x0][0xa00] ;  /* 0x0002800000047ab9 */ /* 0x000fe40000000a00 */
[----:B------:R-:W-:Y:S01]  /*13540*/  ISETP.NE.U32.AND P0, PT, RZ, UR4, PT ;  /* 0x00000004ff007c0c */ /* 0x000fe2000bf05070 */
[----:B0-----:R-:W0:Y:S03]  /*13550*/  LDC.64 R2, c[0x0][0xa00] ;  /* 0x00028000ff027b82 */ /* 0x001e260000000a00 */
[----:B------:R-:W-:Y:S01]  /*13560*/  ISETP.NE.AND.EX P2, PT, RZ, UR5, PT, P0 ;  /* 0x00000005ff007c0c */ /* 0x000fe2000bf45300 */
[----:B------:R-:W-:-:S05]  /*13570*/  ULDC.64 UR4, c[0x0][0x418] ;  /* 0x0001060000047ab9 */ /* 0x000fca0000000a00 */
[----:B------:R-:W1:Y:S07]  /*13580*/  @P1 LDC.64 R4, c[0x0][0xa18] ;  /* 0x00028600ff041b82 */ /* 0x000e6e0000000a00 */
[----:B------:R-:W-:Y:S01]  /*13590*/  @P2 LOP3.LUT R16, R16, 0x80, RZ, 0xfc, !PT ;  /* 0x0000008010102812 */ /* 0x000fe200078efcff */
[----:B0-----:R-:W-:-:S05]  /*135a0*/  IMAD.WIDE R2, R27, 0x4, R2 ;  /* 0x000000041b027825 */ /* 0x001fca00078e0202 */
[----:B------:R0:W5:Y:S01]  /*135b0*/  @P2 LDG.E R35, desc[UR36][R2.64] ;  /* 0x0000002402232981 */ /* 0x000162000c1e1900 */
[----:B-1----:R-:W-:-:S05]  /*135c0*/  @P1 IMAD.WIDE R4, R27, 0x4, R4 ;  /* 0x000000041b041825 */ /* 0x002fca00078e0204 */
[----:B------:R0:W5:Y:S01]  /*135d0*/  @P1 LDG.E R29, desc[UR36][R4.64] ;  /* 0x00000024041d1981 */ /* 0x000162000c1e1900 */
[----:B------:R-:W-:-:S03]  /*135e0*/  UISETP.NE.U32.AND UP0, UPT, UR4, URZ, UPT ;  /* 0x0000003f0400728c */ /* 0x000fc6000bf05070 */
[----:B------:R-:W-:Y:S01]  /*135f0*/  ULDC UR4, c[0x0][0x424] ;  /* 0x0001090000047ab9 */ /* 0x000fe20000000800 */
[----:B------:R-:W-:-:S03]  /*13600*/  UISETP.NE.AND.EX UP0, UPT, UR5, URZ, UPT, UP0 ;  /* 0x0000003f0500728c */ /* 0x000fc6000bf05300 */
[----:B------:R-:W-:Y:S01]  /*13610*/  ULDC UR5, c[0x0][0x2f0] ;  /* 0x0000bc0000057ab9 */ /* 0x000fe20000000800 */
[----:B------:R-:W-:-:S04]  /*13620*/  USEL UR4, UR4, 0x1, UP0 ;  /* 0x0000000104047887 */ /* 0x000fc80008000000 */
[----:B------:R-:W-:-:S06]  /*13630*/  UIMAD UR4, UR4, UR5, URZ ;  /* 0x00000005040472a4 */ /* 0x000fcc000f8e023f */
[----:B------:R-:W-:Y:S01]  /*13640*/  IMAD.U32 R37, RZ, RZ, UR4 ;  /* 0x00000004ff257e24 */ /* 0x000fe2000f8e00ff */
[----:B--2---:R0:W-:Y:S01]  /*13650*/  STL [R1+0x4], R19 ;  /* 0x0000041301007387 */ /* 0x0041e20000100800 */
[----:B------:R-:W-:Y:S05]  /*13660*/  @P1 BRA `(.L_x_1334) ;  /* 0x0000000000181947 */ /* 0x000fea0003800000 */
[----:B------:R-:W-:Y:S02]  /*13670*/  ULDC UR4, c[0x0][0x288] ;  /* 0x0000a20000047ab9 */ /* 0x000fe40000000800 */
[----:B-----5:R-:W-:Y:S01]  /*13680*/  IMAD.U32 R29, RZ, RZ, UR4 ;  /* 0x00000004ff1d7e24 */ /* 0x020fe2000f8e00ff */
[----:B------:R-:W-:Y:S06]  /*13690*/  @!P2 BRA `(.L_x_1334) ;  /* 0x00000000000ca947 */ /* 0x000fec0003800000 */
[----:B------:R-:W2:Y:S04]  /*136a0*/  LDG.E R0, desc[UR36][R2.64] ;  /* 0x0000002402007981 */ /* 0x000ea8000c1e1900 */
[----:B------:R-:W2:Y:S02]  /*136b0*/  LDG.E R29, desc[UR36][R2.64+0x4] ;  /* 0x00000424021d7981 */ /* 0x000ea4000c1e1900 */
[----:B--2---:R-:W-:-:S07]  /*136c0*/  IMAD.IADD R29, R29, 0x1, -R0 ;  /* 0x000000011d1d7824 */ /* 0x004fce00078e0a00 */
.L_x_1334:
[----:B------:R-:W-:Y:S02]  /*136d0*/  ULDC.64 UR4, c[0x0][0xa20] ;  /* 0x0002880000047ab9 */ /* 0x000fe40000000a00 */
[----:B------:R-:W-:-:S04]  /*136e0*/  ISETP.NE.U32.AND P0, PT, RZ, UR4, PT ;  /* 0x00000004ff007c0c */ /* 0x000fc8000bf05070 */
[----:B------:R-:W-:-:S13]  /*136f0*/  ISETP.NE.AND.EX P0, PT, RZ, UR5, PT, P0 ;  /* 0x00000005ff007c0c */ /* 0x000fda000bf05300 */
[----:B------:R-:W-:Y:S05]  /*13700*/  @!P0 BRA `(.L_x_1335) ;  /* 0x0000000000108947 */ /* 0x000fea0003800000 */
[----:B0-----:R-:W0:Y:S02]  /*13710*/  LDC.64 R2, c[0x0][0xa20] ;  /* 0x00028800ff027b82 */ /* 0x001e240000000a00 */
[----:B0-----:R-:W-:-:S05]  /*13720*/  IMAD.WIDE R2, R27, 0x4, R2 ;  /* 0x000000041b027825 */ /* 0x001fca00078e0202 */
[----:B------:R0:W5:Y:S01]  /*13730*/  LDG.E R37, desc[UR36][R2.64] ;  /* 0x0000002402257981 */ /* 0x000162000c1e1900 */
[----:B------:R-:W-:Y:S05]  /*13740*/  BRA `(.L_x_1336) ;  /* 0x0000000000247947 */ /* 0x000fea0003800000 */
.L_x_1335:
[----:B------:R-:W-:Y:S02]  /*13750*/  ULDC.64 UR4, c[0x0][0xa08] ;  /* 0x0002820000047ab9 */ /* 0x000fe40000000a00 */
[----:B------:R-:W-:-:S04]  /*13760*/  ISETP.NE.U32.AND P0, PT, RZ, UR4, PT ;  /* 0x00000004ff007c0c */ /* 0x000fc8000bf05070 */
[----:B------:R-:W-:-:S13]  /*13770*/  ISETP.NE.AND.EX P0, PT, RZ, UR5, PT, P0 ;  /* 0x00000005ff007c0c */ /* 0x000fda000bf05300 */
[----:B------:R-:W-:Y:S05]  /*13780*/  @!P0 BRA `(.L_x_1336) ;  /* 0x0000000000148947 */ /* 0x000fea0003800000 */
[----:B0-----:R-:W0:Y:S02]  /*13790*/  LDC.64 R2, c[0x0][0xa08] ;  /* 0x00028200ff027b82 */ /* 0x001e240000000a00 */
[----:B0-----:R-:W-:-:S05]  /*137a0*/  IMAD.WIDE R2, R27, 0x4, R2 ;  /* 0x000000041b027825 */ /* 0x001fca00078e0202 */
[----:B------:R-:W2:Y:S04]  /*137b0*/  LDG.E R37, desc[UR36][R2.64] ;  /* 0x0000002402257981 */ /* 0x000ea8000c1e1900 */
[----:B------:R-:W2:Y:S02]  /*137c0*/  LDG.E R0, desc[UR36][R2.64+0x4] ;  /* 0x0000042402007981 */ /* 0x000ea4000c1e1900 */
[----:B--2---:R-:W-:-:S07]  /*137d0*/  IMAD.IADD R37, R0, 0x1, -R37 ;  /* 0x0000000100257824 */ /* 0x004fce00078e0a25 */
.L_x_1336:
[----:B------:R-:W1:Y:S01]  /*137e0*/  LDC R0, c[0x0][0x448] ;  /* 0x00011200ff007b82 */ /* 0x000e620000000800 */
[----:B------:R-:W-:Y:S01]  /*137f0*/  IMAD.SHL.U32 R25, R25, 0x80, RZ ;  /* 0x0000008019197824 */ /* 0x000fe200078e00ff */
[----:B------:R-:W-:Y:S01]  /*13800*/  LOP3.LUT R16, R16, 0xffffffbf, RZ, 0xc0, !PT ;  /* 0xffffffbf10107812 */ /* 0x000fe200078ec0ff */
[----:B-----5:R-:W-:-:S05]  /*13810*/  IMAD.IADD R37, R37, 0x1, -R19 ;  /* 0x0000000125257824 */ /* 0x020fca00078e0a13 */
[----:B0-----:R-:W0:Y:S01]  /*13820*/  LDC.64 R2, c[0x0][0x9e0] ;  /* 0x00027800ff027b82 */ /* 0x001e220000000a00 */
[----:B-1----:R-:W-:Y:S01]  /*13830*/  ISETP.NE.AND P2, PT, R0, 0x1, PT ;  /* 0x000000010000780c */ /* 0x002fe20003f45270 */
[----:B------:R-:W-:Y:S01]  /*13840*/  VIADD R0, R25, 0x7f ;  /* 0x0000007f19007836 */ /* 0x000fe20000000000 */
[----:B0-----:R-:W-:-:S11]  /*13850*/  ISETP.GE.AND P1, PT, R3, 0x1, PT ;  /* 0x000000010300780c */ /* 0x001fd60003f26270 */
[----:B------:R-:W0:Y:S01]  /*13860*/  @P2 LDC R5, c[0x0][0x44c] ;  /* 0x00011300ff052b82 */ /* 0x000e220000000800 */
[----:B------:R-:W-:-:S07]  /*13870*/  @P2 LOP3.LUT R16, R16, 0x40, RZ, 0xfc, !PT ;  /* 0x0000004010102812 */ /* 0x000fce00078efcff */
[----:B------:R-:W1:Y:S01]  /*13880*/  @P2 LDC R7, c[0x0][0x450] ;  /* 0x00011400ff072b82 */ /* 0x000e620000000800 */
[----:B0-----:R-:W-:Y:S01]  /*13890*/  @P2 IMAD.HI.U32 R4, R0, R5, RZ ;  /* 0x0000000500042227 */ /* 0x001fe200078e00ff */
[----:B------:R-:W-:-:S04]  /*138a0*/  IADD3 R5, R37, 0x1, -R29 ;  /* 0x0000000125057810 */ /* 0x000fc80007ffe81d */
[----:B-1----:R-:W-:-:S05]  /*138b0*/  @P2 SHF.R.U32.HI R0, RZ, R7, R4 ;  /* 0x00000007ff002219 */ /* 0x002fca0000011604 */
[----:B------:R-:W-:-:S04]  /*138c0*/  IMAD.IADD R7, R5, 0x1, R0 ;  /* 0x0000000105077824 */ /* 0x000fc800078e0200 */
[----:B------:R-:W-:Y:S01]  /*138d0*/  IMAD.IADD R2, R7, 0x1, R2 ;  /* 0x0000000107027824 */ /* 0x000fe200078e0202 */
[----:B------:R-:W-:Y:S06]  /*138e0*/  @!P1 BRA `(.L_x_1337) ;  /* 0x0000000000489947 */ /* 0x000fec0003800000 */
[C---:B------:R-:W-:Y:S01]  /*138f0*/  ISETP.GT.AND P0, PT, R7.reuse, RZ, PT ;  /* 0x000000ff0700720c */ /* 0x040fe20003f04270 */
[----:B------:R-:W-:Y:S01]  /*13900*/  BSSY B0, `(.L_x_1338) ;  /* 0x000000e000007945 */ /* 0x000fe20003800000 */
[----:B------:R-:W-:-:S11]  /*13910*/  VIADD R0, R7, 0xffffffff ;  /* 0xffffffff07007836 */ /* 0x000fd60000000000 */
[----:B------:R-:W-:Y:S05]  /*13920*/  @P0 BRA `(.L_x_1339) ;  /* 0x00000000001c0947 */ /* 0x000fea0003800000 */
[----:B------:R-:W-:Y:S01]  /*13930*/  ISETP.NE.AND P0, PT, R3, 0x1, PT ;  /* 0x000000010300780c */ /* 0x000fe20003f05270 */
[----:B------:R-:W-:-:S12]  /*13940*/  IMAD.MOV R7, RZ, RZ, -R7 ;  /* 0x000000ffff077224 */ /* 0x000fd800078e0a07 */
[----:B------:R-:W0:Y:S02]  /*13950*/  @P0 LDC.64 R4, c[0x0][0x9e8] ;  /* 0x00027a00ff040b82 */ /* 0x000e240000000a00 */
[----:B0-----:R-:W-:-:S05]  /*13960*/  @P0 IMAD.HI.U32 R4, R7, R4, RZ ;  /* 0x0000000407040227 */ /* 0x001fca00078e00ff */
[----:B------:R-:W-:-:S04]  /*13970*/  @P0 SHF.R.U32.HI R7, RZ, R5, R4 ;  /* 0x00000005ff070219 */ /* 0x000fc80000011604 */
[----:B------:R-:W-:Y:S01]  /*13980*/  LOP3.LUT R0, RZ, R7, RZ, 0x33, !PT ;  /* 0x00000007ff007212 */ /* 0x000fe200078e33ff */
[----:B------:R-:W-:Y:S06]  /*13990*/  BRA `(.L_x_1340) ;  /* 0x0000000000107947 */ /* 0x000fec0003800000 */
.L_x_1339:
[----:B------:R-:W-:-:S13]  /*139a0*/  ISETP.NE.AND P0, PT, R3, 0x1, PT ;  /* 0x000000010300780c */ /* 0x000fda0003f05270 */
[----:B------:R-:W0:Y:S02]  /*139b0*/  @P0 LDC.64 R4, c[0x0][0x9e8] ;  /* 0x00027a00ff040b82 */ /* 0x000e240000000a00 */
[----:B0-----:R-:W-:-:S05]  /*139c0*/  @P0 IMAD.HI.U32 R4, R0, R4, RZ ;  /* 0x0000000400040227 */ /* 0x001fca00078e00ff */
[----:B------:R-:W-:-:S07]  /*139d0*/  @P0 SHF.R.U32.HI R0, RZ, R5, R4 ;  /* 0x00000005ff000219 */ /* 0x000fce0000011604 */
.L_x_1340:
[----:B------:R-:W-:Y:S05]  /*139e0*/  BSYNC B0 ;  /* 0x0000000000007941 */ /* 0x000fea0003800000 */
.L_x_1338:
[----:B------:R-:W-:-:S05]  /*139f0*/  IMAD R5, R0, R3, R3 ;  /* 0x0000000300057224 */ /* 0x000fca00078e0203 */
[----:B------:R-:W-:-:S07]  /*13a00*/  VIMNMX R2, R2, R5, PT ;  /* 0x0000000502027248 */ /* 0x000fce0003fe0100 */
.L_x_1337:
[----:B------:R-:W0:Y:S01]  /*13a10*/  @P2 LDC R0, c[0x0][0x44c] ;  /* 0x00011300ff002b82 */ /* 0x000e220000000800 */
[----:B------:R-:W-:Y:S01]  /*13a20*/  VIADD R2, R2, 0x5f ;  /* 0x0000005f02027836 */ /* 0x000fe20000000000 */
[----:B------:R-:W-:Y:S01]  /*13a30*/  ULDC UR4, c[0x0][0x9dc] ;  /* 0x0002770000047ab9 */ /* 0x000fe20000000800 */
[----:B------:R-:W-:Y:S02]  /*13a40*/  IMAD.MOV.U32 R4, RZ, RZ, R25 ;  /* 0x000000ffff047224 */ /* 0x000fe400078e0019 */
[----:B------:R-:W-:-:S03]  /*13a50*/  IMAD.HI R2, R2, 0x2aaaaaab, RZ ;  /* 0x2aaaaaab02027827 */ /* 0x000fc600078e02ff */
[----:B------:R-:W1:Y:S01]  /*13a60*/  @P2 LDC R5, c[0x0][0x450] ;  /* 0x00011400ff052b82 */ /* 0x000e620000000800 */
[----:B0-----:R-:W-:-:S05]  /*13a70*/  @P2 IMAD.HI.U32 R0, R25, R0, RZ ;  /* 0x0000000019002227 */ /* 0x001fca00078e00ff */
[----:B-1----:R-:W-:Y:S01]  /*13a80*/  @P2 SHF.R.U32.HI R4, RZ, R5, R0 ;  /* 0x00000005ff042219 */ /* 0x002fe20000011600 */
[----:B------:R-:W-:Y:S01]  /*13a90*/  VIADD R0, R37, 0x5f ;  /* 0x0000005f25007836 */ /* 0x000fe20000000000 */
[----:B------:R-:W-:Y:S02]  /*13aa0*/  SHF.R.U32.HI R5, RZ, 0x1f, R2 ;  /* 0x0000001fff057819 */ /* 0x000fe40000011602 */
[----:B------:R-:W-:Y:S01]  /*13ab0*/  IADD3 R4, R4, R37, -R29 ;  /* 0x0000002504047210 */ /* 0x000fe20007ffe81d */
[----:B------:R-:W-:Y:S01]  /*13ac0*/  IMAD.HI R0, R0, 0x2aaaaaab, RZ ;  /* 0x2aaaaaab00007827 */ /* 0x000fe200078e02ff */
[----:B------:R-:W-:-:S03]  /*13ad0*/  LEA.HI.SX32 R7, R2, R5, 0x1c ;  /* 0x0000000502077211 */ /* 0x000fc600078fe2ff */
[----:B------:R-:W-:Y:S01]  /*13ae0*/  VIADD R2, R4, -UR4 ;  /* 0x8000000404027c36 */ /* 0x000fe20008000000 */
[----:B------:R-:W-:-:S04]  /*13af0*/  SHF.R.U32.HI R5, RZ, 0x1f, R0 ;  /* 0x0000001fff057819 */ /* 0x000fc80000011600 */
[----:B------:R-:W-:-:S04]  /*13b00*/  LEA.HI.SX32 R0, R0, R5, 0x1c ;  /* 0x0000000500007211 */ /* 0x000fc800078fe2ff */
[----:B------:R-:W-:Y:S01]  /*13b10*/  VIMNMX R0, R0, R7, PT ;  /* 0x0000000700007248 */ /* 0x000fe20003fe0100 */
[----:B------:R-:W-:Y:S06]  /*13b20*/  @!P1 BRA `(.L_x_1341) ;  /* 0x0000000000489947 */ /* 0x000fec0003800000 */
[----:B------:R-:W-:Y:S01]  /*13b30*/  IMAD.MOV.U32 R6, RZ, RZ, R4 ;  /* 0x000000ffff067224 */ /* 0x000fe200078e0004 */
[----:B------:R-:W-:Y:S04]  /*13b40*/  BSSY B0, `(.L_x_1342) ;  /* 0x000000e000007945 */ /* 0x000fe80003800000 */
[----:B------:R-:W-:-:S13]  /*13b50*/  ISETP.GT.AND P0, PT, R6, -0x1, PT ;  /* 0xffffffff0600780c */ /* 0x000fda0003f04270 */
[----:B------:R-:W-:Y:S05]  /*13b60*/  @P0 BRA `(.L_x_1343) ;  /* 0x00000000001c0947 */ /* 0x000fea0003800000 */
[----:B------:R-:W-:Y:S02]  /*13b70*/  ISETP.NE.AND P0, PT, R3, 0x1, PT ;  /* 0x000000010300780c */ /* 0x000fe40003f05270 */
[----:B------:R-:W-:-:S11]  /*13b80*/  LOP3.LUT R7, RZ, R6, RZ, 0x33, !PT ;  /* 0x00000006ff077212 */ /* 0x000fd600078e33ff */
[----:B------:R-:W0:Y:S02]  /*13b90*/  @P0 LDC.64 R4, c[0x0][0x9e8] ;  /* 0x00027a00ff040b82 */ /* 0x000e240000000a00 */
[----:B0-----:R-:W-:-:S05]  /*13ba0*/  @P0 IMAD.HI.U32 R4, R7, R4, RZ ;  /* 0x0000000407040227 */ /* 0x001fca00078e00ff */
[----:B------:R-:W-:-:S04]  /*13bb0*/  @P0 SHF.R.U32.HI R7, RZ, R5, R4 ;  /* 0x00000005ff070219 */ /* 0x000fc80000011604 */
[----:B------:R-:W-:Y:S01]  /*13bc0*/  LOP3.LUT R6, RZ, R7, RZ, 0x33, !PT ;  /* 0x00000007ff067212 */ /* 0x000fe200078e33ff */
[----:B------:R-:W-:Y:S06]  /*13bd0*/  BRA `(.L_x_1344) ;  /* 0x0000000000107947 */ /* 0x000fec0003800000 */
.L_x_1343:
[----:B------:R-:W-:-:S13]  /*13be0*/  ISETP.NE.AND P0, PT, R3, 0x1, PT ;  /* 0x000000010300780c */ /* 0x000fda0003f05270 */
[----:B------:R-:W0:Y:S02]  /*13bf0*/  @P0 LDC.64 R4, c[0x0][0x9e8] ;  /* 0x00027a00ff040b82 */ /* 0x000e240000000a00 */
[----:B0-----:R-:W-:-:S05]  /*13c00*/  @P0 IMAD.HI.U32 R4, R6, R4, RZ ;  /* 0x0000000406040227 */ /* 0x001fca00078e00ff */
[----:B------:R-:W-:-:S07]  /*13c10*/  @P0 SHF.R.U32.HI R6, RZ, R5, R4 ;  /* 0x00000005ff060219 */ /* 0x000fce0000011604 */
.L_x_1344:
[----:B------:R-:W-:Y:S05]  /*13c20*/  BSYNC B0 ;  /* 0x0000000000007941 */ /* 0x000fea0003800000 */
.L_x_1342:
[----:B------:R-:W-:-:S05]  /*13c30*/  IMAD R3, R6, R3, RZ ;  /* 0x0000000306037224 */ /* 0x000fca00078e02ff */
[----:B------:R-:W-:-:S07]  /*13c40*/  VIMNMX R2, R2, R3, !PT ;  /* 0x0000000302027248 */ /* 0x000fce0007fe0100 */
.L_x_1341:
[----:B------:R-:W-:Y:S01]  /*13c50*/  IMAD.HI R2, R2, 0x2aaaaaab, RZ ;  /* 0x2aaaaaab02027827 */ /* 0x000fe200078e02ff */
[----:B------:R-:W-:Y:S04]  /*13c60*/  BSSY B0, `(.L_x_1345) ;  /* 0x0000029000007945 */ /* 0x000fe80003800000 */
[----:B------:R-:W-:-:S04]  /*13c70*/  SHF.R.U32.HI R3, RZ, 0x1f, R2 ;  /* 0x0000001fff037819 */ /* 0x000fc80000011602 */
[----:B------:R-:W-:Y:S02]  /*13c80*/  LEA.HI.SX32 R3, R2, R3, 0x1c ;  /* 0x0000000302037211 */ /* 0x000fe400078fe2ff */
[----:B------:R-:W-:Y:S02]  /*13c90*/  LOP3.LUT R2, R26, 0xff000000, RZ, 0xc0, !PT ;  /* 0xff0000001a027812 */ /* 0x000fe400078ec0ff */
[----:B------:R-:W-:Y:S02]  /*13ca0*/  VIMNMX R5, RZ, R3, !PT ;  /* 0x00000003ff057248 */ /* 0x000fe40007fe0100 */
[----:B------:R-:W-:Y:S02]  /*13cb0*/  SHF.R.U32.HI R3, RZ, 0x8, R2 ;  /* 0x00000008ff037819 */ /* 0x000fe40000011602 */
[----:B------:R-:W-:Y:S02]  /*13cc0*/  ISETP.GT.AND P0, PT, R0, R5, PT ;  /* 0x000000050000720c */ /* 0x000fe40003f04270 */
[----:B------:R-:W-:-:S04]  /*13cd0*/  LOP3.LUT R2, R26, 0xff0000, RZ, 0xc0, !PT ;  /* 0x00ff00001a027812 */ /* 0x000fc800078ec0ff */
[----:B------:R-:W-:Y:S01]  /*13ce0*/  LEA.HI R2, R2, R3, RZ, 0x10 ;  /* 0x0000000302027211 */ /* 0x000fe200078f80ff */
[----:B------:R-:W-:-:S03]  /*13cf0*/  IMAD.MOV.U32 R3, RZ, RZ, RZ ;  /* 0x000000ffff037224 */ /* 0x000fc600078e00ff */
[----:B------:R-:W-:-:S03]  /*13d00*/  LOP3.LUT R4, R2, 0xff, RZ, 0xc0, !PT ;  /* 0x000000ff02047812 */ /* 0x000fc600078ec0ff */
[----:B------:R-:W-:Y:S05]  /*13d10*/  @!P0 BRA `(.L_x_1346) ;  /* 0x0000000000748947 */ /* 0x000fea0003800000 */
[----:B------:R-:W-:Y:S01]  /*13d20*/  SHF.R.U32.HI R7, RZ, 0x10, R2 ;  /* 0x00000010ff077819 */ /* 0x000fe20000011602 */
[----:B------:R-:W-:-:S03]  /*13d30*/  IMAD.MOV.U32 R2, RZ, RZ, RZ ;  /* 0x000000ffff027224 */ /* 0x000fc600078e00ff */
[----:B------:R-:W-:-:S13]  /*13d40*/  ISETP.NE.AND P0, PT, R7, RZ, PT ;  /* 0x000000ff0700720c */ /* 0x000fda0003f05270 */
[----:B------:R-:W0:Y:S02]  /*13d50*/  @!P0 LDC R7, c[0x0][0x9f0] ;  /* 0x00027c00ff078b82 */ /* 0x000e240000000800 */
[-C--:B0-----:R-:W-:Y:S02]  /*13d60*/  IABS R6, R7.reuse ;  /* 0x0000000700067213 */ /* 0x081fe40000000000 */
[----:B------:R-:W-:Y:S02]  /*13d70*/  IABS R10, R7 ;  /* 0x00000007000a7213 */ /* 0x000fe40000000000 */
[----:B------:R-:W0:Y:S08]  /*13d80*/  I2F.RP R8, R6 ;  /* 0x0000000600087306 */ /* 0x000e300000209400 */
[----:B0-----:R-:W0:Y:S02]  /*13d90*/  MUFU.RCP R8, R8 ;  /* 0x0000000800087308 */ /* 0x001e240000001000 */
[----:B0-----:R-:W-:-:S06]  /*13da0*/  VIADD R9, R8, 0xffffffe ;  /* 0x0ffffffe08097836 */ /* 0x001fcc0000000000 */
[----:B------:R0:W1:Y:S02]  /*13db0*/  F2I.FTZ.U32.TRUNC.NTZ R3, R9 ;  /* 0x0000000900037305 */ /* 0x000064000021f000 */
[----:B0-----:R-:W-:Y:S02]  /*13dc0*/  IMAD.MOV R9, RZ, RZ, -R10 ;  /* 0x000000ffff097224 */ /* 0x001fe400078e0a0a */
[----:B-1----:R-:W-:-:S04]  /*13dd0*/  IMAD.MOV R11, RZ, RZ, -R3 ;  /* 0x000000ffff0b7224 */ /* 0x002fc800078e0a03 */
[----:B------:R-:W-:-:S04]  /*13de0*/  IMAD R11, R11, R6, RZ ;  /* 0x000000060b0b7224 */ /* 0x000fc800078e02ff */
[----:B------:R-:W-:Y:S01]  /*13df0*/  IMAD.HI.U32 R3, R3, R11, R2 ;  /* 0x0000000b03037227 */ /* 0x000fe200078e0002 */
[----:B------:R-:W-:-:S05]  /*13e00*/  IADD3 R2, R7, -0x1, R0 ;  /* 0xffffffff07027810 */ /* 0x000fca0007ffe000 */
[----:B------:R-:W-:-:S05]  /*13e10*/  IMAD.IADD R2, R2, 0x1, -R5 ;  /* 0x0000000102027824 */ /* 0x000fca00078e0a05 */
        /* <DEDUP_REMOVED lines=12> */
[----:B------:R-:W-:-:S07]  /*13ee0*/  @!P1 LOP3.LUT R3, RZ, R7, RZ, 0x33, !PT ;  /* 0x00000007ff039212 */ /* 0x000fce00078e33ff */
.L_x_1346:
[----:B------:R-:W-:Y:S05]  /*13ef0*/  BSYNC B0 ;  /* 0x0000000000007941 */ /* 0x000fea0003800000 */
.L_x_1345:
[-C--:B------:R-:W-:Y:S01]  /*13f00*/  IMAD R2, R4, R3.reuse, R5 ;  /* 0x0000000304027224 */ /* 0x080fe200078e0205 */
        /* <DEDUP_REMOVED lines=23> */
.L_x_1348:
        /* <DEDUP_REMOVED lines=20> */
.L_x_1351:
[----:B------:R-:W-:Y:S05]  /*141c0*/  BSYNC B6 ;  /* 0x0000000000067941 */ /* 0x000fea0003800000 */
.L_x_1350:
        /* <DEDUP_REMOVED lines=20> */
.L_x_1354:
[----:B------:R0:W1:Y:S01]  /*14310*/  LDC.64 R2, c[0x4][R18] ;  /* 0x0100000012027b82 */ /* 0x0000620000000a00 */
[----:B------:R-:W-:Y:S01]  /*14320*/  ULDC.64 UR6, c[0x4][0x88] ;  /* 0x0100220000067ab9 */ /* 0x000fe20000000a00 */
[----:B------:R-:W-:Y:S01]  /*14330*/  ULDC.64 UR8, c[0x4][0x90] ;  /* 0x0100240000087ab9 */ /* 0x000fe20000000a00 */
[----:B------:R-:W-:Y:S01]  /*14340*/  ULDC.64 UR4, c[0x4][0x18] ;  /* 0x0100060000047ab9 */ /* 0x000fe20000000a00 */
        /* <DEDUP_REMOVED lines=11> */
.L_x_1353:
[----:B------:R-:W-:Y:S05]  /*14400*/  BSYNC B6 ;  /* 0x0000000000067941 */ /* 0x000fea0003800000 */
.L_x_1352:
[----:B------:R-:W-:Y:S01]  /*14410*/  ULDC.64 UR4, c[0x0][0x9f8] ;  /* 0x00027e0000047ab9 */ /* 0x000fe20000000a00 */
[----:B------:R-:W-:Y:S01]  /*14420*/  IMAD.MOV.U32 R30, RZ, RZ, R27 ;  /* 0x000000ffff1e7224 */ /* 0x000fe200078e001b */
[----:B------:R-:W-:Y:S01]  /*14430*/  ISETP.NE.U32.AND P0, PT, RZ, UR4, PT ;  /* 0x00000004ff007c0c */ /* 0x000fe2000bf05070 */
[----:B------:R-:W0:Y:S01]  /*14440*/  S2R R18, SR_TID.X ;  /* 0x0000000000127919 */ /* 0x000e220000002100 */
[----:B------:R-:W1:Y:S01]  /*14450*/  LDC R8, c[0x0][0x430] ;  /* 0x00010c00ff087b82 */ /* 0x000e620000000800 */
[----:B------:R-:W-:Y:S01]  /*14460*/  VIADD R22, R22, 0xffffffff ;  /* 0xffffffff16167836 */ /* 0x000fe20000000000 */
[----:B------:R-:W-:Y:S01]  /*14470*/  ISETP.NE.AND.EX P0, PT, RZ, UR5, PT, P0 ;  /* 0x00000005ff007c0c */ /* 0x000fe2000bf05300 */
[----:B------:R-:W-:-:S12]  /*14480*/  ULDC UR4, c[0x0][0x2f4] ;  /* 0x0000bd0000047ab9 */ /* 0x000fd80000000800 */
[----:B------:R-:W2:Y:S02]  /*14490*/  @P0 LDC.64 R2, c[0x0][0x9f8] ;  /* 0x00027e00ff020b82 */ /* 0x000ea40000000a00 */
[----:B--2---:R-:W-:-:S05]  /*144a0*/  @P0 IMAD.WIDE R2, R27, 0x4, R2 ;  /* 0x000000041b020825 */ /* 0x004fca00078e0202 */
[----:B------:R2:W3:Y:S01]  /*144b0*/  @P0 LDG.E R30, desc[UR36][R2.64] ;  /* 0x00000024021e0981 */ /* 0x0004e2000c1e1900 */
[----:B0-----:R-:W-:Y:S02]  /*144c0*/  LOP3.LUT R18, R18, 0x7f, RZ, 0xc0, !PT ;  /* 0x0000007f12127812 */ /* 0x001fe400078ec0ff */
[----:B-1----:R-:W-:Y:S02]  /*144d0*/  ISETP.NE.AND P1, PT, R8, 0x1, PT ;  /* 0x000000010800780c */ /* 0x002fe40003f25270 */
[----:B------:R-:W-:Y:S02]  /*144e0*/  SHF.R.U32.HI R20, RZ, 0x3, R18 ;  /* 0x00000003ff147819 */ /* 0x000fe40000011612 */
[----:B------:R-:W0:Y:S01]  /*144f0*/  S2R R18, SR_TID.X ;  /* 0x0000000000127919 */ /* 0x000e220000002100 */
[----:B------:R-:W-:-:S08]  /*14500*/  LOP3.LUT R16, R16, 0xffffffdf, RZ, 0xc0, !PT ;  /* 0xffffffdf10107812 */ /* 0x000fd000078ec0ff */
[----:B------:R-:W1:Y:S01]  /*14510*/  @P1 LDC R0, c[0x0][0x434] ;  /* 0x00010d00ff001b82 */ /* 0x000e620000000800 */
[----:B------:R-:W-:Y:S02]  /*14520*/  ISETP.GE.AND P2, PT, R31, UR4, PT ;  /* 0x000000041f007c0c */ /* 0x000fe4000bf46270 */
[----:B------:R-:W-:-:S05]  /*14530*/  @P1 LOP3.LUT R16, R16, 0x20, RZ, 0xfc, !PT ;  /* 0x0000002010101812 */ /* 0x000fca00078efcff */
[----:B------:R-:W4:Y:S01]  /*14540*/  @P1 LDC R5, c[0x0][0x438] ;  /* 0x00010e00ff051b82 */ /* 0x000f220000000800 */
[----:B0-----:R-:W-:-:S05]  /*14550*/  IMAD.SHL.U32 R18, R18, 0x10, RZ ;  /* 0x0000001012127824 */ /* 0x001fca00078e00ff */
[----:B------:R-:W-:-:S05]  /*14560*/  LOP3.LUT R18, R20, 0x70, R18, 0xf8, !PT ;  /* 0x0000007014127812 */ /* 0x000fca00078ef812 */
[----:B------:R-:W-:-:S04]  /*14570*/  IMAD R4, R22, 0x60, R18 ;  /* 0x0000006016047824 */ /* 0x000fc800078e0212 */
[C---:B------:R-:W-:Y:S01]  /*14580*/  IMAD.IADD R7, R4.reuse, 0x1, R19 ;  /* 0x0000000104077824 */ /* 0x040fe200078e0213 */
[----:B------:R-:W-:-:S03]  /*14590*/  ISETP.GE.AND P0, PT, R4, R37, PT ;  /* 0x000000250400720c */ /* 0x000fc60003f06270 */
[----:B-1----:R-:W-:Y:S01]  /*145a0*/  @P1 IMAD.HI.U32 R0, R7, R0, RZ ;  /* 0x0000000007001227 */ /* 0x002fe200078e00ff */
[----:B------:R-:W-:-:S03]  /*145b0*/  ISETP.GT.U32.OR P0, PT, R18, 0x5f, P0 ;  /* 0x0000005f1200780c */ /* 0x000fc60000704470 */
[----:B------:R-:W-:Y:S01]  /*145c0*/  IMAD.MOV.U32 R6, RZ, RZ, R7 ;  /* 0x000000ffff067224 */ /* 0x000fe200078e0007 */
[----:B----4-:R-:W-:-:S05]  /*145d0*/  @P1 SHF.R.U32.HI R6, RZ, R5, R0 ;  /* 0x00000005ff061219 */ /* 0x010fca0000011600 */
[----:B------:R-:W-:-:S04]  /*145e0*/  IMAD.MOV R0, RZ, RZ, -R6 ;  /* 0x000000ffff007224 */ /* 0x000fc800078e0a06 */
[----:B--2---:R-:W0:Y:S01]  /*145f0*/  @!P0 LDC.64 R2, c[0x0][0x428] ;  /* 0x00010a00ff028b82 */ /* 0x004e220000000a00 */
[----:B------:R-:W-:Y:S01]  /*14600*/  IMAD R0, R8, R0, R7 ;  /* 0x0000000008007224 */ /* 0x000fe200078e0207 */
[----:B------:R-:W-:-:S06]  /*14610*/  @!P0 SHF.R.S32.HI R7, RZ, 0x1f, R6 ;  /* 0x0000001fff078819 */ /* 0x000fcc0000011406 */
[----:B------:R-:W1:Y:S01]  /*14620*/  @!P0 LDC.64 R4, c[0x0][0x418] ;  /* 0x00010600ff048b82 */ /* 0x000e620000000a00 */
[----:B------:R-:W-:-:S04]  /*14630*/  LOP3.LUT R16, R16, 0xfffffffb, RZ, 0xc0, !PT ;  /* 0xfffffffb10107812 */ /* 0x000fc800078ec0ff */
[----:B------:R-:W-:-:S04]  /*14640*/  @P2 LOP3.LUT R16, R16, 0x4, RZ, 0xfc, !PT ;  /* 0x0000000410102812 */ /* 0x000fc800078efcff */
[----:B------:R-:W-:Y:S01]  /*14650*/  LOP3.LUT R16, R16, 0xfffffffd, RZ, 0xc0, !PT ;  /* 0xfffffffd10107812 */ /* 0x000fe200078ec0ff */
[----:B------:R-:W-:Y:S01]  /*14660*/  UMOV UR5, 0xffffffff ;  /* 0xffffffff00057882 */ /* 0x000fe20000000000 */
[----:B------:R-:W-:Y:S02]  /*14670*/  LOP3.LUT R26, R26, 0xffff, RZ, 0xc0, !PT ;  /* 0x0000ffff1a1a7812 */ /* 0x000fe400078ec0ff */
[----:B---3--:R-:W-:Y:S01]  /*14680*/  SHF.R.S32.HI R8, RZ, 0x1f, R30 ;  /* 0x0000001fff087819 */ /* 0x008fe2000001141e */
[----:B0-----:R-:W-:-:S04]  /*14690*/  @!P0 IMAD.WIDE.U32 R6, R30, R2, R6 ;  /* 0x000000021e068225 */ /* 0x001fc800078e0006 */
[----:B------:R-:W-:Y:S01]  /*146a0*/  @!P0 IMAD R2, R8, R2, RZ ;  /* 0x0000000208028224 */ /* 0x000fe200078e02ff */
[----:B------:R0:W-:Y:S03]  /*146b0*/  STL [R1+0x8], R8 ;  /* 0x0000080801007387 */ /* 0x0001e60000100800 */
[----:B------:R-:W-:Y:S01]  /*146c0*/  @!P0 IMAD R3, R30, R3, R2 ;  /* 0x000000031e038224 */ /* 0x000fe200078e0202 */
[----:B-1----:R-:W-:Y:S01]  /*146d0*/  @!P0 LEA R2, P1, R6, R4, 0x2 ;  /* 0x0000000406028211 */ /* 0x002fe200078210ff */
[----:B------:R-:W-:Y:S02]  /*146e0*/  IMAD.MOV.U32 R4, RZ, RZ, RZ ;  /* 0x000000ffff047224 */ /* 0x000fe400078e00ff */
[----:B------:R-:W-:-:S05]  /*146f0*/  @!P0 IMAD.IADD R3, R7, 0x1, R3 ;  /* 0x0000000107038824 */ /* 0x000fca00078e0203 */
[----:B------:R-:W-:Y:S02]  /*14700*/  @!P0 LEA.HI.X R3, R6, R5, R3, 0x2, P1 ;  /* 0x0000000506038211 */ /* 0x000fe400008f1403 */
[----:B------:R-:W-:-:S03]  /*14710*/  ISETP.GE.AND P1, PT, R33, UR4, PT ;  /* 0x0000000421007c0c */ /* 0x000fc6000bf26270 */
[----:B------:R1:W5:Y:S01]  /*14720*/  @!P0 LDG.E R4, desc[UR36][R2.64] ;  /* 0x0000002402048981 */ /* 0x000362000c1e1900 */
[----:B------:R-:W-:-:S09]  /*14730*/  ISETP.GE.AND P0, PT, R32, UR4, PT ;  /* 0x0000000420007c0c */ /* 0x000fd2000bf06270 */
[----:B------:R-:W-:Y:S01]  /*14740*/  @P1 LOP3.LUT R16, R16, 0x2, RZ, 0xfc, !PT ;  /* 0x0000000210101812 */ /* 0x000fe200078efcff */
[----:B-1----:R-:W-:-:S03]  /*14750*/  IMAD.U32 R2, RZ, RZ, UR38 ;  /* 0x00000026ff027e24 */ /* 0x002fc6000f8e00ff */
[----:B------:R-:W-:-:S04]  /*14760*/  LOP3.LUT R16, R16, 0xfffffffe, RZ, 0xc0, !PT ;  /* 0xfffffffe10107812 */ /* 0x000fc800078ec0ff */
[----:B------:R-:W-:Y:S01]  /*14770*/  @P0 LOP3.LUT R16, R16, 0x1, RZ, 0xfc, !PT ;  /* 0x0000000110100812 */ /* 0x000fe200078efcff */
[----:B0-----:R-:W-:Y:S06]  /*14780*/  BRA.DIV UR5, `(.L_x_1355) ;  /* 0x0000004605407947 */ /* 0x001fec000b800000 */
.L_x_1423:
[----:B------:R-:W-:Y:S02]  /*14790*/  ISETP.NE.AND P0, PT, R2, 0x3, PT ;  /* 0x000000030200780c */ /* 0x000fe40003f05270 */
[----:B------:R-:W-:Y:S02]  /*147a0*/  ISETP.GT.U32.AND P1, PT, R18, 0x5f, PT ;  /* 0x0000005f1200780c */ /* 0x000fe40003f24070 */
[----:B------:R-:W-:-:S09]  /*147b0*/  LOP3.LUT R16, R16, 0xffffffef, RZ, 0xc0, !PT ;  /* 0xffffffef10107812 */ /* 0x000fd200078ec0ff */
[----:B------:R-:W-:-:S04]  /*147c0*/  @P0 LOP3.LUT R16, R16, 0x10, RZ, 0xfc, !PT ;  /* 0x0000001010100812 */ /* 0x000fc800078efcff */
[----:B------:R-:W-:-:S04]  /*147d0*/  LOP3.LUT R16, R16, 0xfffffff7, RZ, 0xc0, !PT ;  /* 0xfffffff710107812 */ /* 0x000fc800078ec0ff */
[----:B------:R-:W-:Y:S01]  /*147e0*/  @P1 LOP3.LUT R16, R16, 0x8, RZ, 0xfc, !PT ;  /* 0x0000000810101812 */ /* 0x000fe200078efcff */
[----:B------:R-:W-:Y:S06]  /*147f0*/  @!P0 BRA `(.L_x_1356) ;  /* 0x0000000000048947 */ /* 0x000fec0003800000 */
[----:B------:R-:W-:Y:S01]  /*14800*/  BPT.TRAP 0x1 ;  /* 0x000000040000795c */ /* 0x000fe20000300000 */
.L_x_1356:
[----:B------:R-:W-:Y:S01]  /*14810*/  SHF.R.S32.HI R5, RZ, 0x1f, R0 ;  /* 0x0000001fff057819 */ /* 0x000fe20000011400 */
[----:B------:R-:W-:Y:S01]  /*14820*/  ULDC.64 UR4, c[0x0][0x328] ;  /* 0x0000ca0000047ab9 */ /* 0x000fe20000000a00 */
[----:B-----5:R-:W-:Y:S01]  /*14830*/  SHF.R.S32.HI R6, RZ, 0x1f, R4 ;  /* 0x0000001fff067819 */ /* 0x020fe20000011404 */
[----:B------:R-:W-:Y:S01]  /*14840*/  ULDC.64 UR6, c[0x0][0x318] ;  /* 0x0000c60000067ab9 */ /* 0x000fe20000000a00 */
[----:B------:R-:W-:Y:S01]  /*14850*/  BSSY B0, `(.L_x_1357) ;  /* 0x0000013000007945 */ /* 0x000fe20003800000 */
        /* <DEDUP_REMOVED lines=18> */
.L_x_1424:
[----:B------:R-:W-:Y:S05]  /*14980*/  BSYNC B0 ;  /* 0x0000000000007941 */ /* 0x000fea0003800000 */
.L_x_1357:
[----:B------:R-:W1:Y:S01]  /*14990*/  S2R R8, SR_TID.X ;  /* 0x0000000000087919 */ /* 0x000e620000002100 */
[----:B------:R-:W-:Y:S01]  /*149a0*/  ULDC.64 UR4, c[0x0][0x300] ;  /* 0x0000c00000047ab9 */ /* 0x000fe20000000a00 */
[----:B------:R-:W-:Y:S01]  /*149b0*/  ULDC.64 UR6, c[0x0][0x2e8] ;  /* 0x0000ba0000067ab9 */ /* 0x000fe20000000a00 */
[----:B------:R-:W-:Y:S01]  /*149c0*/  IMAD R5, R5, UR4, RZ ;  /* 0x0000000405057c24 */ /* 0x000fe2000f8e02ff */
[----:B------:R-:W-:Y:S01]  /*149d0*/  LOP3.LUT P4, RZ, R16, 0x4, RZ, 0xc0, !PT ;  /* 0x0000000410ff7812 */ /* 0x000fe2000788c0ff */
[----:B0-----:R-:W-:Y:S01]  /*149e0*/  IMAD.WIDE.U32 R2, R0, UR4, RZ ;  /* 0x0000000400027c25 */ /* 0x001fe2000f8e00ff */
[C---:B------:R-:W-:Y:S02]  /*149f0*/  LOP3.LUT P3, RZ, R16.reuse, 0x2, RZ, 0xc0, !PT ;  /* 0x0000000210ff7812 */ /* 0x040fe4000786c0ff */
[----:B------:R-:W-:Y:S01]  /*14a00*/  LOP3.LUT P2, RZ, R16, 0x1, RZ, 0xc0, !PT ;  /* 0x0000000110ff7812 */ /* 0x000fe2000784c0ff */
[----:B------:R-:W-:Y:S01]  /*14a10*/  IMAD R5, R0, UR5, R5 ;  /* 0x0000000500057c24 */ /* 0x000fe2000f8e0205 */
[----:B------:R-:W-:-:S02]  /*14a20*/  ULDC.64 UR4, c[0x0][0x310] ;  /* 0x0000c40000047ab9 */ /* 0x000fc40000000a00 */
[----:B------:R-:W-:Y:S02]  /*14a30*/  IMAD R0, R6, UR4, RZ ;  /* 0x0000000406007c24 */ /* 0x000fe4000f8e02ff */
[----:B------:R-:W-:Y:S02]  /*14a40*/  IMAD.IADD R3, R3, 0x1, R5 ;  /* 0x0000000103037824 */ /* 0x000fe400078e0205 */
        /* <DEDUP_REMOVED lines=8> */
[----:B------:R-:W-:Y:S01]  /*14ad0*/  LEA R4, P0, R2, UR6, 0x1 ;  /* 0x0000000602047c11 */ /* 0x000fe2000f8008ff */
[----:B------:R-:W-:Y:S01]  /*14ae0*/  IMAD R5, R23, 0x4800, R34 ;  /* 0x0000480017057824 */ /* 0x000fe200078e0222 */
[----:B-1----:R-:W-:Y:S02]  /*14af0*/  LOP3.LUT R8, R8, 0x7f, RZ, 0xc0, !PT ;  /* 0x0000007f08087812 */ /* 0x002fe400078ec0ff */
[----:B------:R-:W-:Y:S02]  /*14b00*/  LEA.HI.X R0, R2, UR7, R0, 0x1, P0 ;  /* 0x0000000702007c11 */ /* 0x000fe400080f0c00 */
[----:B------:R-:W-:-:S05]  /*14b10*/  SHF.R.U32.HI R8, RZ, 0x3, R8 ;  /* 0x00000003ff087819 */ /* 0x000fca0000011608 */
        /* <DEDUP_REMOVED lines=65> */
.L_x_1438:
        /* <DEDUP_REMOVED lines=12> */
.L_x_1360:
        /* <DEDUP_REMOVED lines=10> */
.L_x_1361:
[----:B------:R2:W-:Y:S02]  /*15090*/  SYNCS.ARRIVE.TRANS64.A1T0 RZ, [R7+URZ+0x30830], RZ ;  /* 0x030830ff07ff79a7 */ /* 0x0005e4000810003f */
[----:B------:R-:W-:Y:S05]  /*150a0*/  WARPSYNC.ALL ;  /* 0x0000000000007948 */ /* 0x000fea0003800000 */
[----:B------:R-:W-:Y:S01]  /*150b0*/  ULDC.64 UR4, c[0x0][0x298] ;  /* 0x0000a60000047ab9 */ /* 0x000fe20000000a00 */
[----:B-1----:R-:W-:Y:S01]  /*150c0*/  VIADD R2, R17, 0x12400 ;  /* 0x0001240011027836 */ /* 0x002fe20000000000 */
[----:B------:R-:W-:Y:S01]  /*150d0*/  SHF.R.S32.HI R0, RZ, 0x1f, R35 ;  /* 0x0000001fff007819 */ /* 0x000fe20000011423 */
[----:B0-----:R-:W-:Y:S01]  /*150e0*/  IMAD.WIDE.U32 R4, R35, UR4, RZ ;  /* 0x0000000423047c25 */ /* 0x001fe2000f8e00ff */
[----:B------:R-:W-:Y:S01]  /*150f0*/  BSSY B6, `(.L_x_1362) ;  /* 0x0000018000067945 */ /* 0x000fe20003800000 */
[----:B------:R-:W-:Y:S01]  /*15100*/  BAR.SYNC.DEFER_BLOCKING 0x8, 0x180 ;  /* 0x0206000000007b1d */ /* 0x000fe20000010000 */
[----:B------:R-:W-:Y:S01]  /*15110*/  LOP3.LUT P0, RZ, R2, 0x3ff, RZ, 0xc0, !PT ;  /* 0x000003ff02ff7812 */ /* 0x000fe2000780c0ff */
[----:B------:R-:W-:-:S04]  /*15120*/  IMAD R0, R0, UR4, RZ ;  /* 0x0000000400007c24 */ /* 0x000fc8000f8e02ff */
[----:B------:R-:W-:Y:S01]  /*15130*/  IMAD R0, R35, UR5, R0 ;  /* 0x0000000523007c24 */ /* 0x000fe2000f8e0200 */
[----:B------:R0:W-:Y:S03]  /*15140*/  STL.64 [R1+0x10], R4 ;  /* 0x0000100401007387 */ /* 0x0001e60000100a00 */
[----:B------:R-:W-:-:S04]  /*15150*/  IMAD.IADD R35, R5, 0x1, R0 ;  /* 0x0000000105237824 */ /* 0x000fc800078e0200 */
        /* <DEDUP_REMOVED lines=9> */
[----:B--2---:R-:W-:-:S02]  /*151f0*/  IMAD.U32 R7, RZ, RZ, UR9 ;  /* 0x00000009ff077e24 */ /* 0x004fc4000f8e00ff */
[----:B------:R-:W-:Y:S02]  /*15200*/  IMAD.U32 R10, RZ, RZ, UR4 ;  /* 0x00000004ff0a7e24 */ /* 0x000fe4000f8e00ff */
[----:B------:R-:W-:Y:S02]  /*15210*/  IMAD.U32 R11, RZ, RZ, UR5 ;  /* 0x00000005ff0b7e24 */ /* 0x000fe4000f8e00ff */
[----:B------:R-:W-:Y:S02]  /*15220*/  IMAD.MOV.U32 R8, RZ, RZ, 0x70 ;  /* 0x00000070ff087424 */ /* 0x000fe400078e00ff */
[----:B------:R-:W-:Y:S02]  /*15230*/  IMAD.MOV.U32 R12, RZ, RZ, 0x1 ;  /* 0x00000001ff0c7424 */ /* 0x000fe400078e00ff */
[----:B------:R-:W-:-:S07]  /*15240*/  IMAD.MOV.U32 R13, RZ, RZ, RZ ;  /* 0x000000ffff0d7224 */ /* 0x000fce00078e00ff */
[----:B------:R-:W-:-:S07]  /*15250*/  LEPC R20, `(.L_x_1363) ;  /* 0x000000001014794e */ /* 0x000fce0000000000 */
[----:B0-----:R-:W-:Y:S05]  /*15260*/  CALL.ABS.NOINC R2 ;  /* 0x0000000002007343 */ /* 0x001fea0003c00000 */
.L_x_1363:
[----:B------:R-:W-:Y:S05]  /*15270*/  BSYNC B6 ;  /* 0x0000000000067941 */ /* 0x000fea0003800000 */
.L_x_1362:
[----:B------:R-:W3:Y:S01]  /*15280*/  LDL.LU.64 R20, [R1+0x10] ;  /* 0x0000100001147983 */ /* 0x000ee20000300a00 */
[----:B------:R-:W1:Y:S01]  /*15290*/  LDC R0, c[0x0][0x448] ;  /* 0x00011200ff007b82 */ /* 0x000e620000000800 */
[----:B------:R-:W-:Y:S01]  /*152a0*/  LOP3.LUT P6, RZ, R16, 0x80, RZ, 0xc0, !PT ;  /* 0x0000008010ff7812 */ /* 0x000fe200078cc0ff */
[----:B------:R-:W-:Y:S01]  /*152b0*/  ULDC.64 UR4, c[0x0][0x2d8] ;  /* 0x0000b60000047ab9 */ /* 0x000fe20000000a00 */
[----:B------:R-:W4:Y:S01]  /*152c0*/  S2R R2, SR_TID.X ;  /* 0x0000000000027919 */ /* 0x000f220000002100 */
[----:B0-----:R-:W-:-:S04]  /*152d0*/  SHF.R.S32.HI R5, RZ, 0x1f, R27 ;  /* 0x0000001fff057819 */ /* 0x001fc8000001141b */
[----:B------:R-:W-:Y:S02]  /*152e0*/  SEL R6, R5, RZ, !P6 ;  /* 0x000000ff05067207 */ /* 0x000fe40007000000 */
[----:B------:R-:W-:Y:S02]  /*152f0*/  SEL R5, R27, RZ, !P6 ;  /* 0x000000ff1b057207 */ /* 0x000fe40007000000 */
[----:B-1----:R-:W-:Y:S02]  /*15300*/  ISETP.NE.AND P5, PT, R0, 0x1, PT ;  /* 0x000000010000780c */ /* 0x002fe40003fa5270 */
[----:B------:R-:W0:Y:S01]  /*15310*/  S2R R0, SR_TID.X ;  /* 0x0000000000007919 */ /* 0x000e220000002100 */
[----:B----4-:R-:W-:-:S10]  /*15320*/  LOP3.LUT R2, R2, 0x7f, RZ, 0xc0, !PT ;  /* 0x0000007f02027812 */ /* 0x010fd400078ec0ff */
[----:B------:R-:W1:Y:S01]  /*15330*/  @P5 LDC R3, c[0x0][0x44c] ;  /* 0x00011300ff035b82 */ /* 0x000e620000000800 */
[----:B------:R-:W-:Y:S01]  /*15340*/  SHF.R.U32.HI R2, RZ, 0x3, R2 ;  /* 0x00000003ff027819 */ /* 0x000fe20000011602 */
[----:B0-----:R-:W-:-:S05]  /*15350*/  IMAD.SHL.U32 R0, R0, 0x10, RZ ;  /* 0x0000001000007824 */ /* 0x001fca00078e00ff */
[----:B------:R-:W-:Y:S02]  /*15360*/  LOP3.LUT R0, R2, 0x70, R0, 0xf8, !PT ;  /* 0x0000007002007812 */ /* 0x000fe400078ef800 */
[----:B------:R-:W0:Y:S03]  /*15370*/  @P5 LDC R2, c[0x0][0x450] ;  /* 0x00011400ff025b82 */ /* 0x000e260000000800 */
[----:B------:R-:W-:-:S04]  /*15380*/  IMAD.IADD R0, R0, 0x1, R25 ;  /* 0x0000000100007824 */ /* 0x000fc800078e0219 */
[----:B-1----:R-:W-:-:S04]  /*15390*/  @P5 IMAD.HI.U32 R3, R0, R3, RZ ;  /* 0x0000000300035227 */ /* 0x002fc800078e00ff */
[----:B------:R-:W-:Y:S01]  /*153a0*/  IMAD.MOV.U32 R4, RZ, RZ, R0 ;  /* 0x000000ffff047224 */ /* 0x000fe200078e0000 */
[----:B0-----:R-:W-:Y:S01]  /*153b0*/  @P5 SHF.R.U32.HI R4, RZ, R2, R3 ;  /* 0x00000002ff045219 */ /* 0x001fe20000011603 */
[----:B------:R-:W-:Y:S02]  /*153c0*/  IMAD.MOV.U32 R3, RZ, RZ, R35 ;  /* 0x000000ffff037224 */ /* 0x000fe400078e0023 */
[----:B---3--:R-:W-:Y:S02]  /*153d0*/  IMAD.MOV.U32 R2, RZ, RZ, R20 ;  /* 0x000000ffff027224 */ /* 0x008fe400078e0014 */
[----:B------:R-:W0:Y:S02]  /*153e0*/  S2R R20, SR_TID.X ;  /* 0x0000000000147919 */ /* 0x000e240000002100 */
[----:B------:R-:W-:-:S04]  /*153f0*/  IMAD.WIDE.U32 R2, R26, UR4, R2 ;  /* 0x000000041a027c25 */ /* 0x000fc8000f8e0002 */
[----:B------:R-:W-:Y:S01]  /*15400*/  IMAD R3, R26, UR5, R3 ;  /* 0x000000051a037c24 */ /* 0x000fe2000f8e0203 */
[----:B------:R-:W-:Y:S02]  /*15410*/  ULDC.64 UR4, c[0x0][0x2e0] ;  /* 0x0000b80000047ab9 */ /* 0x000fe40000000a00 */
[----:B------:R-:W-:Y:S02]  /*15420*/  IMAD R6, R6, UR4, RZ ;  /* 0x0000000406067c24 */ /* 0x000fe4000f8e02ff */
[----:B------:R-:W-:-:S04]  /*15430*/  IMAD.WIDE.U32 R2, R5, UR4, R2 ;  /* 0x0000000405027c25 */ /* 0x000fc8000f8e0002 */
[----:B------:R-:W-:Y:S01]  /*15440*/  IMAD R5, R5, UR5, R6 ;  /* 0x0000000505057c24 */ /* 0x000fe2000f8e0206 */
[----:B------:R-:W-:Y:S01]  /*15450*/  ULDC.64 UR4, c[0x0][0x2d0] ;  /* 0x0000b40000047ab9 */ /* 0x000fe20000000a00 */
[----:B------:R-:W-:Y:S02]  /*15460*/  IMAD.MOV R6, RZ, RZ, -R4 ;  /* 0x000000ffff067224 */ /* 0x000fe400078e0a04 */
[----:B------:R-:W-:Y:S02]  /*15470*/  IMAD.IADD R3, R3, 0x1, R5 ;  /* 0x0000000103037824 */ /* 0x000fe400078e0205 */
[----:B------:R-:W1:Y:S01]  /*15480*/  LDC R5, c[0x0][0x448] ;  /* 0x00011200ff057b82 */ /* 0x000e620000000800 */
[----:B------:R-:W-:Y:S01]  /*15490*/  IMAD.WIDE.U32 R2, R4, UR4, R2 ;  /* 0x0000000404027c25 */ /* 0x000fe2000f8e0002 */
[----:B0-----:R-:W-:-:S04]  /*154a0*/  LOP3.LUT R20, R20, 0x7f, RZ, 0xc0, !PT ;  /* 0x0000007f14147812 */ /* 0x001fc800078ec0ff */
[----:B------:R-:W-:Y:S01]  /*154b0*/  SHF.R.U32.HI R8, RZ, 0x3, R20 ;  /* 0x00000003ff087819 */ /* 0x000fe20000011614 */
[----:B-1----:R-:W-:Y:S01]  /*154c0*/  IMAD R0, R5, R6, R0 ;  /* 0x0000000605007224 */ /* 0x002fe200078e0200 */
[----:B------:R-:W-:-:S05]  /*154d0*/  SHF.R.S32.HI R6, RZ, 0x1f, R4 ;  /* 0x0000001fff067819 */ /* 0x000fca0000011404 */
[----:B--2---:R-:W-:-:S04]  /*154e0*/  IMAD R7, R6, UR4, RZ ;  /* 0x0000000406077c24 */ /* 0x004fc8000f8e02ff */
        /* <DEDUP_REMOVED lines=17> */
[----:B------:R-:W0:Y:S01]  /*15600*/  SHFL.IDX PT, R14, R0, RZ, 0x181f ;  /* 0x00181fff000e7589 */ /* 0x000e2200000e0000 */
[----:B------:R-:W-:Y:S02]  /*15610*/  IMAD R29, R29, R5, RZ ;  /* 0x000000051d1d7224 */ /* 0x000fe400078e02ff */
[----:B------:R-:W-:Y:S01]  /*15620*/  IMAD.IADD R25, R8, 0x1, R25 ;  /* 0x0000000108197824 */ /* 0x000fe200078e0219 */
[----:B------:R-:W1:Y:S03]  /*15630*/  SHFL.IDX PT, R2, R4, RZ, 0x181f ;  /* 0x00181fff04027589 */ /* 0x000e6600000e0000 */
[C---:B------:R-:W-:Y:S01]  /*15640*/  VIADD R6, R25.reuse, 0x10 ;  /* 0x0000001019067836 */ /* 0x040fe20000000000 */
[----:B------:R-:W-:-:S13]  /*15650*/  ISETP.GE.AND P1, PT, R25, R29, PT ;  /* 0x0000001d1900720c */ /* 0x000fda0003f26270 */
[----:B0-----:R-:W-:-:S05]  /*15660*/  @!P1 LEA R14, P4, R31, R14, 0x1 ;  /* 0x0000000e1f0e9211 */ /* 0x001fca00078808ff */
[----:B-1----:R-:W-:Y:S02]  /*15670*/  @!P1 IMAD.X R3, RZ, RZ, R2, P4 ;  /* 0x000000ffff039224 */ /* 0x002fe400020e0602 */
[----:B------:R-:W-:Y:S02]  /*15680*/  @!P1 IMAD.MOV.U32 R2, RZ, RZ, R14 ;  /* 0x000000ffff029224 */ /* 0x000fe400078e000e */
[----:B------:R-:W0:Y:S04]  /*15690*/  SHFL.IDX PT, R14, R0, 0x1, 0x181f ;  /* 0x00381f00000e7f89 */ /* 0x000e2800000e0000 */
[----:B------:R-:W-:Y:S04]  /*156a0*/  @!P1 LDGSTS.E.BYPASS.LTC128B.128 [R36+0x12400], desc[UR36][R2.64], !P3 ;  /* 0x1240000002249fae */ /* 0x000fe8000d901d64 */
[----:B------:R-:W-:Y:S04]  /*156b0*/  @!P1 LDGSTS.E.BYPASS.LTC128B.128 [R36+0x16400], desc[UR36][R2.64+0x80], !P2 ;  /* 0x1640008002249fae */ /* 0x000fe8000d101d64 */
[----:B------:R1:W-:Y:S01]  /*156c0*/  @!P1 LDGSTS.E.BYPASS.LTC128B.128 [R36+0x1a400], desc[UR36][R2.64+0x100], !P0 ;  /* 0x1a40010002249fae */ /* 0x0003e2000c101d64 */
[----:B------:R-:W-:Y:S01]  /*156d0*/  ISETP.GE.AND P1, PT, R6, R29, PT ;  /* 0x0000001d0600720c */ /* 0x000fe20003f26270 */
[----:B------:R-:W-:-:S02]  /*156e0*/  VIADD R6, R25, 0x20 ;  /* 0x0000002019067836 */ /* 0x000fc40000000000 */
[----:B-1----:R-:W1:Y:S10]  /*156f0*/  SHFL.IDX PT, R2, R4, 0x1, 0x181f ;  /* 0x00381f0004027f89 */ /* 0x002e7400000e0000 */
[----:B0-----:R-:W-:-:S05]  /*15700*/  @!P1 LEA R14, P4, R31, R14, 0x1 ;  /* 0x0000000e1f0e9211 */ /* 0x001fca00078808ff */
[----:B-1----:R-:W-:Y:S02]  /*15710*/  @!P1 IMAD.X R5, RZ, RZ, R2, P4 ;  /* 0x000000ffff059224 */ /* 0x002fe400020e0602 */
[----:B------:R-:W-:Y:S02]  /*15720*/  @!P1 IMAD.MOV.U32 R2, RZ, RZ, R14 ;  /* 0x000000ffff029224 */ /* 0x000fe400078e000e */
[----:B------:R-:W-:Y:S01]  /*15730*/  @!P1 IMAD.MOV.U32 R3, RZ, RZ, R5 ;  /* 0x000000ffff039224 */ /* 0x000fe200078e0005 */
        /* <DEDUP_REMOVED lines=59> */
.L_x_1455:
        /* <DEDUP_REMOVED lines=12> */
.L_x_1366:
[----:B------:R-:W-:Y:S05]  /*15bb0*/  BSYNC B0 ;  /* 0x0000000000007941 */ /* 0x000fea0003800000 */
.L_x_1365:
[----:B------:R-:W-:Y:S01]  /*15bc0*/  NOP ;  /* 0x0000000000007918 */ /* 0x000fe20000000000 */
[----:B------:R-:W-:-:S13]  /*15bd0*/  PLOP3.LUT P0, PT, PT, PT, PT, 0x80, 0x0 ;  /* 0x000000000000781c */ /* 0x000fda0003f0f070 */
.L_x_1367:
        /* <DEDUP_REMOVED lines=10> */
[----:B------:R0:W-:Y:S01]  /*15c80*/  STL [R1+0x1c], R3 ;  /* 0x00001c0301007387 */ /* 0x0001e20000100800 */
[----:B------:R-:W-:-:S04]  /*15c90*/  LEA.HI R0, R3, R3, RZ, 0x1 ;  /* 0x0000000303007211 */ /* 0x000fc800078f08ff */
[----:B------:R-:W-:-:S05]  /*15ca0*/  LOP3.LUT R0, R0, 0xfffffffe, RZ, 0xc0, !PT ;  /* 0xfffffffe00007812 */ /* 0x000fca00078ec0ff */
[----:B------:R-:W-:-:S05]  /*15cb0*/  IMAD.IADD R0, R3, 0x1, -R0 ;  /* 0x0000000103007824 */ /* 0x000fca00078e0a00 */
[----:B------:R-:W-:Y:S01]  /*15cc0*/  SHF.L.U32 R0, R0, 0x1f, RZ ;  /* 0x0000001f00007819 */ /* 0x000fe200000006ff */
[----:B------:R-:W-:Y:S01]  /*15cd0*/  NOP ;  /* 0x0000000000007918 */ /* 0x000fe20000000000 */
[----:B------:R0:W-:Y:S01]  /*15ce0*/  SYNCS.ARRIVE.TRANS64.A1T0 RZ, [R17+URZ+0x30800], RZ ;  /* 0x030800ff11ff79a7 */ /* 0x0001e2000810003f */
[----:B------:R-:W-:Y:S01]  /*15cf0*/  BSSY B0, `(.L_x_1368) ;  /* 0x0000003000007945 */ /* 0x000fe20003800000 */
[----:B------:R-:W1:Y:S03]  /*15d00*/  SYNCS.PHASECHK.TRANS64.TRYWAIT P0, [R17+URZ+0x30820], R0 ;  /* 0x03082000110075a7 */ /* 0x000e66000800017f */
[----:B01----:R-:W-:Y:S05]  /*15d10*/  @!P0 BRA `(.L_x_1369) ;  /* 0x0000004000e88947 */ /* 0x003fea0003800000 */
.L_x_1456:
[----:B------:R-:W-:Y:S05]  /*15d20*/  BSYNC B0 ;  /* 0x0000000000007941 */ /* 0x000fea0003800000 */
.L_x_1368:
[----:B------:R-:W3:Y:S01]  /*15d30*/  LDL R2, [R1] ;  /* 0x0000000001027983 */ /* 0x000ee20000100800 */
[----:B------:R-:W-:Y:S01]  /*15d40*/  BSSY B0, `(.L_x_1370) ;  /* 0x0000104000007945 */ /* 0x000fe20003800000 */
[----:B---3--:R-:W-:-:S13]  /*15d50*/  ISETP.GE.AND P0, PT, R8, R2, PT ;  /* 0x000000020800720c */ /* 0x008fda0003f06270 */
[----:B------:R-:W-:Y:S05]  /*15d60*/  @!P0 BRA `(.L_x_1371) ;  /* 0x0000001000048947 */ /* 0x000fea0003800000 */
[----:B------:R-:W-:Y:S01]  /*15d70*/  ULDC UR4, c[0x0][0x2f4] ;  /* 0x0000bd0000047ab9 */ /* 0x000fe20000000800 */
[----:B------:R-:W-:Y:S01]  /*15d80*/  IMAD.MOV.U32 R10, RZ, RZ, R23 ;  /* 0x000000ffff0a7224 */ /* 0x000fe200078e0017 */
[----:B------:R-:W-:Y:S01]  /*15d90*/  ISETP.GE.AND P3, PT, R31, UR4, PT ;  /* 0x000000041f007c0c */ /* 0x000fe2000bf66270 */
[----:B------:R-:W-:Y:S01]  /*15da0*/  IMAD.MOV.U32 R20, RZ, RZ, R28 ;  /* 0x000000ffff147224 */ /* 0x000fe200078e001c */
[----:B------:R-:W-:Y:S01]  /*15db0*/  ISETP.GE.AND P2, PT, R33, UR4, PT ;  /* 0x0000000421007c0c */ /* 0x000fe2000bf46270 */
[----:B------:R-:W-:Y:S01]  /*15dc0*/  IMAD.MOV.U32 R29, RZ, RZ, R22 ;  /* 0x000000ffff1d7224 */ /* 0x000fe200078e0016 */
[----:B------:R-:W-:-:S13]  /*15dd0*/  ISETP.GE.AND P1, PT, R32, UR4, PT ;  /* 0x0000000420007c0c */ /* 0x000fda000bf26270 */
.L_x_1384:
[----:B------:R-:W3:Y:S04]  /*15de0*/  LDL R5, [R1+0x4] ;  /* 0x0000040001057983 */ /* 0x000ee80000100800 */
[----:B------:R-:W4:Y:S01]  /*15df0*/  LDL R12, [R1+0x8] ;  /* 0x00000800010c7983 */ /* 0x000f220000100800 */
[----:B0-----:R-:W0:Y:S01]  /*15e00*/  S2R R0, SR_TID.X ;  /* 0x0000000000007919 */ /* 0x001e220000002100 */
[----:B------:R-:W1:Y:S01]  /*15e10*/  S2R R4, SR_TID.X ;  /* 0x0000000000047919 */ /* 0x000e620000002100 */
[----:B0-----:R-:W-:-:S04]  /*15e20*/  LOP3.LUT R0, R0, 0x7f, RZ, 0xc0, !PT ;  /* 0x0000007f00007812 */ /* 0x001fc800078ec0ff */
[----:B------:R-:W-:Y:S02]  /*15e30*/  SHF.R.U32.HI R3, RZ, 0x3, R0 ;  /* 0x00000003ff037819 */ /* 0x000fe40000011600 */
[----:B------:R-:W0:Y:S01]  /*15e40*/  LDC R0, c[0x0][0x430] ;  /* 0x00010c00ff007b82 */ /* 0x000e220000000800 */
[----:B-1----:R-:W-:-:S05]  /*15e50*/  IMAD.SHL.U32 R4, R4, 0x10, RZ ;  /* 0x0000001004047824 */ /* 0x002fca00078e00ff */
        /* <DEDUP_REMOVED lines=8> */
[----:B------:R-:W3:Y:S01]  /*15ee0*/  @!P5 LDC.64 R4, c[0x0][0x418] ;  /* 0x00010600ff04db82 */ /* 0x000ee20000000a00 */
        /* <DEDUP_REMOVED lines=9> */
[----:B---3--:R-:W-:Y:S01]  /*15f80*/  @!P5 LEA R4, P0, R2, R4, 0x2 ;  /* 0x000000040204d211 */ /* 0x008fe200078010ff */
        /* <DEDUP_REMOVED lines=16> */
.L_x_1372:
[----:B------:R-:W-:Y:S01]  /*16090*/  IMAD R6, R23, 0x8, R17 ;  /* 0x0000000817067824 */ /* 0x000fe200078e0211 */
[----:B------:R-:W-:Y:S01]  /*160a0*/  SHF.L.U32 R3, R28, 0x1f, RZ ;  /* 0x0000001f1c037819 */ /* 0x000fe200000006ff */
[----:B------:R-:W-:Y:S03]  /*160b0*/  BSSY B1, `(.L_x_1373) ;  /* 0x0000003000017945 */ /* 0x000fe60003800000 */
[----:B------:R-:W0:Y:S02]  /*160c0*/  SYNCS.PHASECHK.TRANS64.TRYWAIT P0, [R6+URZ+0x30840], R3 ;  /* 0x03084003060075a7 */ /* 0x000e24000800017f */
[----:B0-----:R-:W-:Y:S05]  /*160d0*/  @!P0 BRA `(.L_x_1374) ;  /* 0x00000040000c8947 */ /* 0x001fea0003800000 */
.L_x_1457:
[----:B------:R-:W-:Y:S05]  /*160e0*/  BSYNC B1 ;  /* 0x0000000000017941 */ /* 0x000fea0003800000 */
.L_x_1373:
        /* <DEDUP_REMOVED lines=62> */
[----:B-1-3--:R0:W3:Y:S02]  /*164d0*/  SHFL.IDX PT, R2, R7, 0x5, 0x181f ;  /* 0x00b81f0007027f89 */ /* 0x00a0e400000e0000 */
.L_x_1471:
[----:B------:R-:W-:Y:S02]  /*164e0*/  LOP3.LUT P6, RZ, R16, 0x4, RZ, 0xc0, !PT ;  /* 0x0000000410ff7812 */ /* 0x000fe400078cc0ff */
[----:B---3--:R-:W-:-:S05]  /*164f0*/  IADD3 R2, P0, R2, R4, RZ ;  /* 0x0000000402027210 */ /* 0x008fca0007f1e0ff */
        /* <DEDUP_REMOVED lines=9> */
.L_x_1376:
        /* <DEDUP_REMOVED lines=10> */
.L_x_1377:
[----:B------:R3:W-:Y:S01]  /*16630*/  SYNCS.ARRIVE.TRANS64.A1T0 RZ, [R6+URZ+0x30830], RZ ;  /* 0x030830ff06ff79a7 */ /* 0x0007e2000810003f */
[----:B------:R-:W-:Y:S05]  /*16640*/  @!P5 BRA `(.L_x_1378) ;  /* 0x000000000004d947 */ /* 0x000fea0003800000 */
[----:B------:R-:W-:Y:S01]  /*16650*/  BPT.TRAP 0x1 ;  /* 0x000000040000795c */ /* 0x000fe20000300000 */
.L_x_1378:
[----:B-1----:R-:W-:Y:S01]  /*16660*/  SHF.L.U32 R2, R20, 0x1f, RZ ;  /* 0x0000001f14027819 */ /* 0x002fe200000006ff */
[----:B---3--:R-:W-:Y:S01]  /*16670*/  IMAD R6, R10, 0x8, R17 ;  /* 0x000000080a067824 */ /* 0x008fe200078e0211 */
[----:B------:R-:W-:Y:S01]  /*16680*/  BSSY B1, `(.L_x_1379) ;  /* 0x0000004000017945 */ /* 0x000fe20003800000 */
[----:B0-----:R-:W-:Y:S02]  /*16690*/  IMAD R7, R29, -0x60, R37 ;  /* 0xffffffa01d077824 */ /* 0x001fe400078e0225 */
[----:B------:R-:W0:Y:S02]  /*166a0*/  SYNCS.PHASECHK.TRANS64.TRYWAIT P0, [R6+URZ+0x30860], R2 ;  /* 0x03086002060075a7 */ /* 0x000e24000800017f */
[----:B0-----:R-:W-:Y:S05]  /*166b0*/  @!P0 BRA `(.L_x_1380) ;  /* 0x0000004000888947 */ /* 0x001fea0003800000 */
.L_x_1472:
[----:B------:R-:W-:Y:S05]  /*166c0*/  BSYNC B1 ;  /* 0x0000000000017941 */ /* 0x000fea0003800000 */
.L_x_1379:
        /* <DEDUP_REMOVED lines=10> */
[----:B--2---:R-:W-:Y:S01]  /*16770*/  SHFL.IDX PT, R14, R18, 0x5, 0x181f ;  /* 0x00b81f00120e7f89 */ /* 0x004fe200000e0000 */
        /* <DEDUP_REMOVED lines=49> */
.L_x_1486:
        /* <DEDUP_REMOVED lines=29> */
.L_x_1382:
        /* <DEDUP_REMOVED lines=10> */
.L_x_1383:
[----:B------:R-:W2:Y:S01]  /*16d00*/  LDL R0, [R1] ;  /* 0x0000000001007983 */ /* 0x000ea20000100800 */
[----:B------:R1:W-:Y:S01]  /*16d10*/  SYNCS.ARRIVE.TRANS64.A1T0 RZ, [R6+URZ+0x30850], RZ ;  /* 0x030850ff06ff79a7 */ /* 0x0003e2000810003f */
[C---:B------:R-:W-:Y:S02]  /*16d20*/  VIADD R8, R22.reuse, 0xffffffff ;  /* 0xffffffff16087836 */ /* 0x040fe40000000000 */
[----:B------:R-:W-:Y:S02]  /*16d30*/  IMAD.MOV.U32 R10, RZ, RZ, R23 ;  /* 0x000000ffff0a7224 */ /* 0x000fe400078e0017 */
[----:B------:R-:W-:Y:S02]  /*16d40*/  IMAD.MOV.U32 R20, RZ, RZ, R28 ;  /* 0x000000ffff147224 */ /* 0x000fe400078e001c */
[----:B------:R-:W-:Y:S01]  /*16d50*/  IMAD.MOV.U32 R29, RZ, RZ, R22 ;  /* 0x000000ffff1d7224 */ /* 0x000fe200078e0016 */
[----:B--2---:R-:W-:-:S13]  /*16d60*/  ISETP.GT.AND P0, PT, R22, R0, PT ;  /* 0x000000001600720c */ /* 0x004fda0003f04270 */
[----:B-1----:R-:W-:Y:S05]  /*16d70*/  @P0 BRA `(.L_x_1384) ;  /* 0xfffffff000180947 */ /* 0x002fea000383ffff */
.L_x_1371:
[----:B------:R-:W-:Y:S05]  /*16d80*/  BSYNC B0 ;  /* 0x0000000000007941 */ /* 0x000fea0003800000 */
.L_x_1370:
[----:B0-----:R-:W0:Y:S01]  /*16d90*/  S2R R0, SR_TID.X ;  /* 0x0000000000007919 */ /* 0x001e220000002100 */
[----:B------:R-:W-:Y:S01]  /*16da0*/  BSSY B0, `(.L_x_1385) ;  /* 0x0000010000007945 */ /* 0x000fe20003800000 */
[----:B0-----:R-:W-:-:S04]  /*16db0*/  LOP3.LUT R0, R0, 0x7f, RZ, 0xc0, !PT ;  /* 0x0000007f00007812 */ /* 0x001fc800078ec0ff */
[----:B------:R-:W-:-:S13]  /*16dc0*/  ISETP.NE.AND P0, PT, R0, RZ, PT ;  /* 0x000000ff0000720c */ /* 0x000fda0003f05270 */
[----:B------:R-:W-:Y:S05]  /*16dd0*/  @P0 BRA `(.L_x_1386) ;  /* 0x0000000000300947 */ /* 0x000fea0003800000 */
[----:B------:R-:W0:Y:S01]  /*16de0*/  S2R R5, SR_LANEID ;  /* 0x0000000000057919 */ /* 0x000e220000000000 */
[----:B------:R-:W-:Y:S01]  /*16df0*/  VOTEU.ANY UR4, UPT, PT ;  /* 0x0000000000047886 */ /* 0x000fe200038e0100 */
[----:B------:R-:W1:Y:S01]  /*16e00*/  LDC.64 R2, c[0x0][0xc60] ;  /* 0x00031800ff027b82 */ /* 0x000e620000000a00 */
[----:B------:R-:W0:Y:S02]  /*16e10*/  FLO.U32 R0, UR4 ;  /* 0x0000000400007d00 */ /* 0x000e2400080e0000 */
[----:B0-----:R-:W-:-:S06]  /*16e20*/  ISETP.EQ.U32.AND P0, PT, R0, R5, PT ;  /* 0x000000050000720c */ /* 0x001fcc0003f02070 */
[----:B------:R-:W1:Y:S07]  /*16e30*/  POPC R5, UR4 ;  /* 0x0000000400057d09 */ /* 0x000e6e0008000000 */
[----:B-1----:R-:W3:Y:S01]  /*16e40*/  @P0 ATOMG.E.ADD.STRONG.GPU PT, R3, desc[UR36][R2.64], R5 ;  /* 0x00000005020309a8 */ /* 0x002ee200081ee1e4 */
[----:B------:R-:W0:Y:S02]  /*16e50*/  S2R R4, SR_LTMASK ;  /* 0x0000000000047919 */ /* 0x000e240000003900 */
[----:B0-----:R-:W-:-:S04]  /*16e60*/  LOP3.LUT R4, R4, UR4, RZ, 0xc0, !PT ;  /* 0x0000000404047c12 */ /* 0x001fc8000f8ec0ff */
[----:B------:R-:W0:Y:S01]  /*16e70*/  POPC R7, R4 ;  /* 0x0000000400077309 */ /* 0x000e220000000000 */
[----:B---3--:R-:W0:Y:S02]  /*16e80*/  SHFL.IDX PT, R0, R3, R0, 0x1f ;  /* 0x00001f0003007589 */ /* 0x008e2400000e0000 */
[----:B0-----:R-:W-:-:S07]  /*16e90*/  IADD3 R24, R0, UR39, R7 ;  /* 0x0000002700187c10 */ /* 0x001fce000fffe007 */
.L_x_1386:
[----:B------:R-:W-:Y:S05]  /*16ea0*/  BSYNC B0 ;  /* 0x0000000000007941 */ /* 0x000fea0003800000 */
.L_x_1385:
[----:B------:R-:W-:-:S13]  /*16eb0*/  LOP3.LUT P0, RZ, R16, 0x10, RZ, 0xc0, !PT ;  /* 0x0000001010ff7812 */ /* 0x000fda000780c0ff */
[----:B------:R-:W-:Y:S05]  /*16ec0*/  @!P0 BRA `(.L_x_1387) ;  /* 0x0000000000048947 */ /* 0x000fea0003800000 */
[----:B------:R-:W-:Y:S01]  /*16ed0*/  BPT.TRAP 0x1 ;  /* 0x000000040000795c */ /* 0x000fe20000300000 */
.L_x_1387:
[----:B------:R-:W-:Y:S01]  /*16ee0*/  IMAD R0, R23, 0x8, R17 ;  /* 0x0000000817007824 */ /* 0x000fe200078e0211 */
[----:B------:R-:W-:Y:S01]  /*16ef0*/  SHF.L.U32 R3, R28, 0x1f, RZ ;  /* 0x0000001f1c037819 */ /* 0x000fe200000006ff */
[----:B------:R-:W-:Y:S01]  /*16f00*/  BSSY B0, `(.L_x_1388) ;  /* 0x0000004000007945 */ /* 0x000fe20003800000 */
[----:B------:R-:W-:Y:S02]  /*16f10*/  IMAD R6, R22, -0x60, R37 ;  /* 0xffffffa016067824 */ /* 0x000fe400078e0225 */
[----:B------:R-:W0:Y:S02]  /*16f20*/  SYNCS.PHASECHK.TRANS64.TRYWAIT P0, [R0+URZ+0x30860], R3 ;  /* 0x03086003000075a7 */ /* 0x000e24000800017f */
[----:B0-----:R-:W-:Y:S05]  /*16f30*/  @!P0 BRA `(.L_x_1389) ;  /* 0x00000040008c8947 */ /* 0x001fea0003800000 */
.L_x_1487:
[----:B------:R-:W-:Y:S05]  /*16f40*/  BSYNC B0 ;  /* 0x0000000000007941 */ /* 0x000fea0003800000 */
.L_x_1388:
        /* <DEDUP_REMOVED lines=65> */
.L_x_1501:
        /* <DEDUP_REMOVED lines=13> */
.L_x_1391:
        /* <DEDUP_REMOVED lines=10> */
.L_x_1392:
[----:B------:R1:W-:Y:S01]  /*174d0*/  SYNCS.ARRIVE.TRANS64.A1T0 RZ, [R0+URZ+0x30850], RZ ;  /* 0x030850ff00ff79a7 */ /* 0x0003e2000810003f */
[----:B------:R-:W-:-:S05]  /*174e0*/  VIADD R23, R23, 0x1 ;  /* 0x0000000117177836 */ /* 0x000fca0000000000 */
[----:B------:R-:W-:-:S04]  /*174f0*/  ISETP.NE.AND P0, PT, R23, 0x2, PT ;  /* 0x000000021700780c */ /* 0x000fc80003f05270 */
[----:B0-----:R-:W-:Y:S02]  /*17500*/  SEL R3, RZ, 0x1, P0 ;  /* 0x00000001ff037807 */ /* 0x001fe40000000000 */
[----:B------:R-:W-:Y:S02]  /*17510*/  SEL R23, R23, RZ, P0 ;  /* 0x000000ff17177207 */ /* 0x000fe40000000000 */
[----:B-1----:R-:W-:-:S07]  /*17520*/  LOP3.LUT R28, R28, R3, RZ, 0x3c, !PT ;  /* 0x000000031c1c7212 */ /* 0x002fce00078e3cff */
.L_x_1349:
[----:B------:R-:W-:Y:S05]  /*17530*/  BSYNC B7 ;  /* 0x0000000000077941 */ /* 0x000fea0003800000 */
.L_x_1347:
        /* <DEDUP_REMOVED lines=11> */
.L_x_1393:
        /* <DEDUP_REMOVED lines=22> */
[----:B--2---:R-:W-:-:S02]  /*17750*/  @!P1 IMAD.MOV.U32 R25, RZ, RZ, R4 ;  /* 0x000000ffff199224 */ /* 0x004fc400078e0004 */
        /* <DEDUP_REMOVED lines=20> */
.L_x_1511:
[----:B------:R-:W-:Y:S02]  /*178a0*/  ULDC UR4, c[0x0][0xc38] ;  /* 0x00030e0000047ab9 */ /* 0x000fe40000000800 */
[----:B------:R-:W-:-:S04]  /*178b0*/  IMAD.U32 R5, RZ, RZ, UR4 ;  /* 0x00000004ff057e24 */ /* 0x000fc8000f8e00ff */
[----:B-1----:R-:W-:-:S04]  /*178c0*/  IMAD R14, R14, R5, RZ ;  /* 0x000000050e0e7224 */ /* 0x002fc800078e02ff */
[----:B------:R-:W-:-:S05]  /*178d0*/  IMAD.IADD R7, R7, 0x1, R14 ;  /* 0x0000000107077824 */ /* 0x000fca00078e020e */
[----:B------:R-:W-:-:S13]  /*178e0*/  ISETP.GT.AND P6, PT, R7, R0, PT ;  /* 0x000000000700720c */ /* 0x000fda0003fc4270 */
[----:B------:R-:W-:Y:S05]  /*178f0*/  @P6 BRA `(.L_x_1396) ;  /* 0x0000000000a46947 */ /* 0x000fea0003800000 */
.L_x_1399:
        /* <DEDUP_REMOVED lines=35> */
.L_x_1519:
[----:B------:R-:W-:Y:S02]  /*17b30*/  ULDC UR4, c[0x0][0xc38] ;  /* 0x00030e0000047ab9 */ /* 0x000fe40000000800 */
[----:B------:R-:W-:-:S04]  /*17b40*/  IMAD.U32 R5, RZ, RZ, UR4 ;  /* 0x00000004ff057e24 */ /* 0x000fc8000f8e00ff */
[----:B-1----:R-:W-:-:S04]  /*17b50*/  IMAD R14, R14, R5, RZ ;  /* 0x000000050e0e7224 */ /* 0x002fc800078e02ff */
[----:B------:R-:W-:-:S05]  /*17b60*/  IMAD.IADD R7, R14, 0x1, R7 ;  /* 0x000000010e077824 */ /* 0x000fca00078e0207 */
[----:B------:R-:W-:-:S13]  /*17b70*/  ISETP.GT.AND P6, PT, R7, R0, PT ;  /* 0x000000000700720c */ /* 0x000fda0003fc4270 */
[----:B------:R-:W-:Y:S05]  /*17b80*/  @!P6 BRA `(.L_x_1399) ;  /* 0xfffffffc005ce947 */ /* 0x000fea000383ffff */
.L_x_1396:
[----:B------:R-:W-:Y:S01]  /*17b90*/  IMAD.IADD R7, R7, 0x1, -R14 ;  /* 0x0000000107077824 */ /* 0x000fe200078e0a0e */
[----:B------:R-:W-:-:S03]  /*17ba0*/  UMOV UR4, 0xffffffff ;  /* 0xffffffff00047882 */ /* 0x000fc60000000000 */
[----:B------:R-:W-:-:S05]  /*17bb0*/  IMAD R3, R2, R5, R7 ;  /* 0x0000000502037224 */ /* 0x000fca00078e0207 */
[----:B------:R-:W-:Y:S01]  /*17bc0*/  ISETP.GT.AND P6, PT, R3, R0, PT ;  /* 0x000000000300720c */ /* 0x000fe20003fc4270 */
[----:B------:R-:W-:-:S12]  /*17bd0*/  BRA.DIV UR4, `(.L_x_1400) ;  /* 0x0000004604707947 */ /* 0x000fd8000b800000 */
[----:B------:R-:W-:-:S04]  /*17be0*/  VOTE.ANY R3, PT, !P6 ;  /* 0x0000000000037806 */ /* 0x000fc800070e0100 */
[----:B------:R-:W1:Y:S02]  /*17bf0*/  POPC R12, R3 ;  /* 0x00000003000c7309 */ /* 0x000e640000000000 */
[----:B-1----:R1:W2:Y:S01]  /*17c00*/  SHFL.IDX PT, R25, R25, R12, 0x1f ;  /* 0x00001f0c19197589 */ /* 0x0022a200000e0000 */
[----:B------:R-:W-:-:S03]  /*17c10*/  IMAD.IADD R27, R12, 0x1, R27 ;  /* 0x000000010c1b7824 */ /* 0x000fc600078e021b */
[----:B------:R1:W3:Y:S04]  /*17c20*/  SHFL.IDX PT, R8, R8, R12, 0x1f ;  /* 0x00001f0c08087589 */ /* 0x0002e800000e0000 */
.L_x_1524:
[----:B------:R-:W-:-:S13]  /*17c30*/  ISETP.NE.AND P0, PT, R3, RZ, PT ;  /* 0x000000ff0300720c */ /* 0x000fda0003f05270 */
[----:B------:R-:W-:Y:S05]  /*17c40*/  @!P0 BRA `(.L_x_1401) ;  /* 0x0000000000108947 */ /* 0x000fea0003800000 */
[----:B------:R-:W-:Y:S01]  /*17c50*/  UMOV UR4, 0xffffffff ;  /* 0xffffffff00047882 */ /* 0x000fe20000000000 */
[----:B-1----:R-:W-:Y:S02]  /*17c60*/  VIADD R12, R12, 0xffffffff ;  /* 0xffffffff0c0c7836 */ /* 0x002fe40000000000 */
[----:B------:R-:W-:Y:S05]  /*17c70*/  BRA.DIV UR4, `(.L_x_1402) ;  /* 0x0000004604a47947 */ /* 0x000fea000b800000 */
[----:B------:R4:W1:Y:S02]  /*17c80*/  SHFL.IDX PT, R6, R2, R12, 0x1f ;  /* 0x00001f0c02067589 */ /* 0x00086400000e0000 */
.L_x_1401:
[----:B---3--:R-:W-:Y:S01]  /*17c90*/  ISETP.NE.AND P0, PT, R8, 0x1, PT ;  /* 0x000000010800780c */ /* 0x008fe20003f05270 */
[----:B-1----:R-:W-:-:S04]  /*17ca0*/  IMAD R24, R6, R5, R7 ;  /* 0x0000000506187224 */ /* 0x002fc800078e0207 */
[----:B------:R-:W-:-:S08]  /*17cb0*/  IMAD.IADD R0, R0, 0x1, -R24 ;  /* 0x0000000100007824 */ /* 0x000fd000078e0a18 */
[----:B------:R-:W-:Y:S05]  /*17cc0*/  @!P0 BRA `(.L_x_1403) ;  /* 0x0000000000dc8947 */ /* 0x000fea0003800000 */
[-C--:B--2---:R-:W-:Y:S02]  /*17cd0*/  IABS R5, R25.reuse ;  /* 0x0000001900057213 */ /* 0x084fe40000000000 */
[----:B------:R-:W-:Y:S02]  /*17ce0*/  IABS R4, R8 ;  /* 0x0000000800047213 */ /* 0x000fe40000000000 */
[----:B------:R-:W1:Y:S08]  /*17cf0*/  I2F.RP R6, R5 ;  /* 0x0000000500067306 */ /* 0x000e700000209400 */
[----:B------:R-:W2:Y:S08]  /*17d00*/  I2F.RP R7, R4 ;  /* 0x0000000400077306 */ /* 0x000eb00000209400 */
[----:B-1----:R-:W0:Y:S08]  /*17d10*/  MUFU.RCP R6, R6 ;  /* 0x0000000600067308 */ /* 0x002e300000001000 */
[----:B--2---:R-:W-:Y:S01]  /*17d20*/  MUFU.RCP R7, R7 ;  /* 0x0000000700077308 */ /* 0x004fe20000001000 */
[----:B0---4-:R-:W-:Y:S01]  /*17d30*/  VIADD R2, R6, 0xffffffe ;  /* 0x0ffffffe06027836 */ /* 0x011fe20000000000 */
[----:B------:R-:W-:-:S06]  /*17d40*/  IABS R6, R25 ;  /* 0x0000001900067213 */ /* 0x000fcc0000000000 */
[----:B------:R0:W1:Y:S02]  /*17d50*/  F2I.FTZ.U32.TRUNC.NTZ R3, R2 ;  /* 0x0000000200037305 */ /* 0x000064000021f000 */
[----:B0-----:R-:W-:Y:S02]  /*17d60*/  IMAD.MOV.U32 R2, RZ, RZ, RZ ;  /* 0x000000ffff027224 */ /* 0x001fe400078e00ff */
[----:B-1----:R-:W-:-:S04]  /*17d70*/  IMAD.MOV R10, RZ, RZ, -R3 ;  /* 0x000000ffff0a7224 */ /* 0x002fc800078e0a03 */
[----:B------:R-:W-:-:S04]  /*17d80*/  IMAD R9, R10, R5, RZ ;  /* 0x000000050a097224 */ /* 0x000fc800078e02ff */
[----:B------:R-:W-:Y:S01]  /*17d90*/  IMAD.HI.U32 R3, R3, R9, R2 ;  /* 0x0000000903037227 */ /* 0x000fe200078e0002 */
[----:B------:R-:W-:-:S03]  /*17da0*/  IABS R2, R0 ;  /* 0x0000000000027213 */ /* 0x000fc60000000000 */
[----:B------:R-:W-:Y:S02]  /*17db0*/  IMAD.MOV R9, RZ, RZ, -R6 ;  /* 0x000000ffff097224 */ /* 0x000fe400078e0a06 */
[----:B------:R-:W-:-:S04]  /*17dc0*/  IMAD.HI.U32 R6, R3, R2, RZ ;  /* 0x0000000203067227 */ /* 0x000fc800078e00ff */
[----:B------:R-:W-:Y:S02]  /*17dd0*/  IMAD R2, R6, R9, R2 ;  /* 0x0000000906027224 */ /* 0x000fe400078e0202 */
[----:B------:R-:W-:-:S03]  /*17de0*/  VIADD R3, R7, 0xffffffe ;  /* 0x0ffffffe07037836 */ /* 0x000fc60000000000 */
[----:B------:R-:W-:-:S03]  /*17df0*/  ISETP.GT.U32.AND P1, PT, R5, R2, PT ;  /* 0x000000020500720c */ /* 0x000fc60003f24070 */
[----:B------:R-:W0:Y:S10]  /*17e00*/  F2I.FTZ.U32.TRUNC.NTZ R3, R3 ;  /* 0x0000000300037305 */ /* 0x000e34000021f000 */
[----:B------:R-:W-:-:S02]  /*17e10*/  @!P1 IMAD.IADD R2, R2, 0x1, -R5 ;  /* 0x0000000102029824 */ /* 0x000fc400078e0a05 */
[----:B------:R-:W-:Y:S01]  /*17e20*/  @!P1 VIADD R6, R6, 0x1 ;  /* 0x0000000106069836 */ /* 0x000fe20000000000 */
[----:B------:R-:W-:Y:S02]  /*17e30*/  ISETP.NE.AND P1, PT, R25, RZ, PT ;  /* 0x000000ff1900720c */ /* 0x000fe40003f25270 */
[----:B------:R-:W-:Y:S01]  /*17e40*/  ISETP.GE.U32.AND P0, PT, R2, R5, PT ;  /* 0x000000050200720c */ /* 0x000fe20003f06070 */
[----:B0-----:R-:W-:Y:S02]  /*17e50*/  IMAD.MOV R5, RZ, RZ, -R3 ;  /* 0x000000ffff057224 */ /* 0x001fe400078e0a03 */
[----:B------:R-:W-:Y:S02]  /*17e60*/  IMAD.MOV.U32 R2, RZ, RZ, RZ ;  /* 0x000000ffff027224 */ /* 0x000fe400078e00ff */
[----:B------:R-:W-:-:S04]  /*17e70*/  IMAD R5, R5, R4, RZ ;  /* 0x0000000405057224 */ /* 0x000fc800078e02ff */
[----:B------:R-:W-:Y:S01]  /*17e80*/  IMAD.HI.U32 R5, R3, R5, R2 ;  /* 0x0000000503057227 */ /* 0x000fe200078e0002 */
[----:B------:R-:W-:Y:S02]  /*17e90*/  LOP3.LUT R2, R0, R25, RZ, 0x3c, !PT ;  /* 0x0000001900027212 */ /* 0x000fe400078e3cff */
[----:B------:R-:W-:Y:S01]  /*17ea0*/  IABS R3, R8 ;  /* 0x0000000800037213 */ /* 0x000fe20000000000 */
[----:B------:R-:W-:Y:S01]  /*17eb0*/  @P0 VIADD R6, R6, 0x1 ;  /* 0x0000000106060836 */ /* 0x000fe20000000000 */
[----:B------:R-:W-:-:S03]  /*17ec0*/  ISETP.GE.AND P2, PT, R2, RZ, PT ;  /* 0x000000ff0200720c */ /* 0x000fc60003f46270 */
[----:B------:R-:W-:-:S10]  /*17ed0*/  IMAD.MOV R3, RZ, RZ, -R3 ;  /* 0x000000ffff037224 */ /* 0x000fd400078e0a03 */
[----:B------:R-:W-:Y:S01]  /*17ee0*/  @!P2 IMAD.MOV R6, RZ, RZ, -R6 ;  /* 0x000000ffff06a224 */ /* 0x000fe200078e0a06 */
[----:B------:R-:W-:-:S04]  /*17ef0*/  @!P1 LOP3.LUT R6, RZ, R25, RZ, 0x33, !PT ;  /* 0x00000019ff069212 */ /* 0x000fc800078e33ff */
[----:B------:R-:W-:-:S05]  /*17f00*/  IABS R2, R6 ;  /* 0x0000000600027213 */ /* 0x000fca0000000000 */
[----:B------:R-:W-:-:S04]  /*17f10*/  IMAD.HI.U32 R5, R5, R2, RZ ;  /* 0x0000000205057227 */ /* 0x000fc800078e00ff */
[----:B------:R-:W-:Y:S01]  /*17f20*/  IMAD R3, R5, R3, R2 ;  /* 0x0000000305037224 */ /* 0x000fe200078e0202 */
[----:B------:R-:W-:-:S04]  /*17f30*/  LOP3.LUT R2, R6, R8, RZ, 0x3c, !PT ;  /* 0x0000000806027212 */ /* 0x000fc800078e3cff */
[----:B------:R-:W-:Y:S02]  /*17f40*/  ISETP.GT.U32.AND P1, PT, R4, R3, PT ;  /* 0x000000030400720c */ /* 0x000fe40003f24070 */
[----:B------:R-:W-:Y:S01]  /*17f50*/  ISETP.GE.AND P2, PT, R2, RZ, PT ;  /* 0x000000ff0200720c */ /* 0x000fe20003f46270 */
[----:B------:R-:W-:-:S04]  /*17f60*/  IMAD.MOV R2, RZ, RZ, -R6 ;  /* 0x000000ffff027224 */ /* 0x000fc800078e0a06 */
[----:B------:R-:W-:-:S06]  /*17f70*/  IMAD R2, R25, R2, R0 ;  /* 0x0000000219027224 */ /* 0x000fcc00078e0200 */
[----:B------:R-:W-:Y:S02]  /*17f80*/  @!P1 IMAD.IADD R3, R3, 0x1, -R4 ;  /* 0x0000000103039824 */ /* 0x000fe400078e0a04 */
[----:B------:R-:W-:Y:S01]  /*17f90*/  @!P1 VIADD R5, R5, 0x1 ;  /* 0x0000000105059836 */ /* 0x000fe20000000000 */
[----:B------:R-:W-:Y:S02]  /*17fa0*/  ISETP.NE.AND P1, PT, R8, RZ, PT ;  /* 0x000000ff0800720c */ /* 0x000fe40003f25270 */
[----:B------:R-:W-:-:S13]  /*17fb0*/  ISETP.GE.U32.AND P0, PT, R3, R4, PT ;  /* 0x000000040300720c */ /* 0x000fda0003f06070 */
[----:B------:R-:W-:-:S04]  /*17fc0*/  @P0 VIADD R5, R5, 0x1 ;  /* 0x0000000105050836 */ /* 0x000fc80000000000 */
[----:B------:R-:W-:Y:S01]  /*17fd0*/  @!P2 IMAD.MOV R5, RZ, RZ, -R5 ;  /* 0x000000ffff05a224 */ /* 0x000fe200078e0a05 */
[----:B------:R-:W-:-:S05]  /*17fe0*/  @!P1 LOP3.LUT R5, RZ, R8, RZ, 0x33, !PT ;  /* 0x00000008ff059212 */ /* 0x000fca00078e33ff */
[--C-:B------:R-:W-:Y:S02]  /*17ff0*/  IMAD.MOV R3, RZ, RZ, -R5.reuse ;  /* 0x000000ffff037224 */ /* 0x100fe400078e0a05 */
[C---:B------:R-:W-:Y:S02]  /*18000*/  IMAD R5, R8.reuse, 0x1000000, R5 ;  /* 0x0100000008057824 */ /* 0x040fe400078e0205 */
[----:B------:R-:W-:-:S04]  /*18010*/  IMAD R8, R8, R3, R6 ;  /* 0x0000000308087224 */ /* 0x000fc800078e0206 */
[----:B------:R-:W-:Y:S01]  /*18020*/  IMAD R26, R8, 0x10000, R5 ;  /* 0x00010000081a7824 */ /* 0x000fe200078e0205 */
[----:B------:R-:W-:Y:S06]  /*18030*/  BRA `(.L_x_1404) ;  /* 0x0000000000f07947 */ /* 0x000fec0003800000 */
.L_x_1403:
[----:B0---4-:R-:W0:Y:S02]  /*18040*/  LDC.64 R2, c[0x0][0xc90] ;  /* 0x00032400ff027b82 */ /* 0x011e240000000a00 */
[----:B0-----:R-:W-:-:S05]  /*18050*/  IMAD.WIDE R2, R27, 0x4, R2 ;  /* 0x000000041b027825 */ /* 0x001fca00078e0202 */
[----:B------:R0:W2:Y:S02]  /*18060*/  LDG.E R6, desc[UR36][R2.64] ;  /* 0x0000002402067981 */ /* 0x0000a4000c1e1900 */
[----:B0-----:R-:W-:Y:S02]  /*18070*/  IMAD.MOV.U32 R2, RZ, RZ, RZ ;  /* 0x000000ffff027224 */ /* 0x001fe400078e00ff */
[----:B--2---:R-:W-:-:S05]  /*18080*/  IMAD R7, R25, R6, RZ ;  /* 0x0000000619077224 */ /* 0x004fca00078e02ff */
[----:B------:R-:W-:-:S04]  /*18090*/  IABS R4, R7 ;  /* 0x0000000700047213 */ /* 0x000fc80000000000 */
[----:B------:R-:W0:Y:S08]  /*180a0*/  I2F.RP R8, R4 ;  /* 0x0000000400087306 */ /* 0x000e300000209400 */
[----:B0-----:R-:W0:Y:S02]  /*180b0*/  MUFU.RCP R8, R8 ;  /* 0x0000000800087308 */ /* 0x001e240000001000 */
[----:B0-----:R-:W-:-:S06]  /*180c0*/  VIADD R9, R8, 0xffffffe ;  /* 0x0ffffffe08097836 */ /* 0x001fcc0000000000 */
[----:B------:R-:W0:Y:S02]  /*180d0*/  F2I.FTZ.U32.TRUNC.NTZ R3, R9 ;  /* 0x0000000900037305 */ /* 0x000e24000021f000 */
[----:B0-----:R-:W-:-:S04]  /*180e0*/  IMAD.MOV R11, RZ, RZ, -R3 ;  /* 0x000000ffff0b7224 */ /* 0x001fc800078e0a03 */
[----:B------:R-:W-:-:S04]  /*180f0*/  IMAD R11, R11, R4, RZ ;  /* 0x000000040b0b7224 */ /* 0x000fc800078e02ff */
        /* <DEDUP_REMOVED lines=21> */
[----:B------:R-:W-:-:S04]  /*18250*/  VIADDMNMX R5, R3, R5, R6, PT ;  /* 0x0000000503057246 */ /* 0x000fc80003800106 */
[----:B------:R-:W-:-:S04]  /*18260*/  IABS R6, R5 ;  /* 0x0000000500067213 */ /* 0x000fc80000000000 */
[----:B------:R-:W0:Y:S08]  /*18270*/  I2F.RP R8, R6 ;  /* 0x0000000600087306 */ /* 0x000e300000209400 */
[----:B0-----:R-:W0:Y:S02]  /*18280*/  MUFU.RCP R8, R8 ;  /* 0x0000000800087308 */ /* 0x001e240000001000 */
[----:B0-----:R-:W-:Y:S01]  /*18290*/  VIADD R3, R8, 0xffffffe ;  /* 0x0ffffffe08037836 */ /* 0x001fe20000000000 */
[----:B------:R-:W-:-:S05]  /*182a0*/  IABS R8, R5 ;  /* 0x0000000500087213 */ /* 0x000fca0000000000 */
[----:B------:R-:W0:Y:S02]  /*182b0*/  F2I.FTZ.U32.TRUNC.NTZ R3, R3 ;  /* 0x0000000300037305 */ /* 0x000e24000021f000 */
[----:B0-----:R-:W-:-:S04]  /*182c0*/  IMAD.MOV R7, RZ, RZ, -R3 ;  /* 0x000000ffff077224 */ /* 0x001fc800078e0a03 */
[----:B------:R-:W-:-:S04]  /*182d0*/  IMAD R7, R7, R6, RZ ;  /* 0x0000000607077224 */ /* 0x000fc800078e02ff */
[----:B------:R-:W-:Y:S01]  /*182e0*/  IMAD.HI.U32 R2, R3, R7, R2 ;  /* 0x0000000703027227 */ /* 0x000fe200078e0002 */
[----:B------:R-:W-:-:S03]  /*182f0*/  IABS R7, R0 ;  /* 0x0000000000077213 */ /* 0x000fc60000000000 */
        /* <DEDUP_REMOVED lines=13> */
[----:B------:R-:W-:Y:S01]  /*183d0*/  @!P1 LOP3.LUT R2, RZ, R5, RZ, 0x33, !PT ;  /* 0x00000005ff029212 */ /* 0x000fe200078e33ff */
[----:B------:R-:W-:-:S04]  /*183e0*/  IMAD.MOV R5, RZ, RZ, -R5 ;  /* 0x000000ffff057224 */ /* 0x000fc800078e0a05 */
[----:B------:R-:W-:-:S07]  /*183f0*/  IMAD R26, R2, R5, R3 ;  /* 0x00000005021a7224 */ /* 0x000fce00078e0203 */
.L_x_1404:
[----:B------:R-:W-:-:S05]  /*18400*/  LOP3.LUT R2, RZ, R2, RZ, 0x33, !PT ;  /* 0x00000002ff027212 */ /* 0x000fca00078e33ff */
[----:B------:R-:W-:Y:S01]  /*18410*/  IMAD.IADD R25, R25, 0x1, R2 ;  /* 0x0000000119197824 */ /* 0x000fe200078e0202 */
[----:B------:R-:W-:Y:S06]  /*18420*/  BRA `(.L_x_1405) ;  /* 0x00000000001c7947 */ /* 0x000fec0003800000 */
.L_x_1397:
[----:B------:R-:W-:Y:S01]  /*18430*/  UMOV UR4, URZ ;  /* 0x0000003f00047c82 */ /* 0x000fe20008000000 */
[----:B------:R-:W-:Y:S01]  /*18440*/  UMOV UR5, URZ ;  /* 0x0000003f00057c82 */ /* 0x000fe20008000000 */
[----:B------:R-:W-:Y:S01]  /*18450*/  ULDC UR6, c[0x0][0xc3c] ;  /* 0x00030f0000067ab9 */ /* 0x000fe20000000800 */
[----:B------:R-:W-:Y:S02]  /*18460*/  IMAD.MOV.U32 R24, RZ, RZ, R0 ;  /* 0x000000ffff187224 */ /* 0x000fe400078e0000 */
[----:B------:R-:W-:Y:S02]  /*18470*/  IMAD.U32 R25, RZ, RZ, UR4 ;  /* 0x00000004ff197e24 */ /* 0x000fe4000f8e00ff */
[----:B------:R-:W-:Y:S02]  /*18480*/  IMAD.U32 R26, RZ, RZ, UR5 ;  /* 0x00000005ff1a7e24 */ /* 0x000fe4000f8e00ff */
[----:B------:R-:W-:-:S07]  /*18490*/  IMAD.U32 R27, RZ, RZ, UR6 ;  /* 0x00000006ff1b7e24 */ /* 0x000fce000f8e00ff */
.L_x_1405:
        /* <DEDUP_REMOVED lines=10> */
.L_x_1394:
[----:B------:R-:W-:Y:S02]  /*18540*/  ULDC UR4, c[0x0][0xc3c] ;  /* 0x00030f0000047ab9 */ /* 0x000fe40000000800 */
[----:B-1----:R-:W-:-:S13]  /*18550*/  ISETP.GE.AND P0, PT, R27, UR4, PT ;  /* 0x000000041b007c0c */ /* 0x002fda000bf06270 */
[----:B------:R-:W-:Y:S05]  /*18560*/  @!P0 BRA `(.L_x_1406) ;  /* 0xffffffac00bc8947 */ /* 0x000fea000383ffff */
[----:B------:R-:W-:Y:S05]  /*18570*/  BSYNC B8 ;  /* 0x0000000000087941 */ /* 0x000fea0003800000 */
.L_x_1333:
        /* <DEDUP_REMOVED lines=12> */
.L_x_1527:
[----:B------:R-:W-:Y:S05]  /*18640*/  BSYNC B0 ;  /* 0x0000000000007941 */ /* 0x000fea0003800000 */
.L_x_1407:
[----:B------:R-:W-:-:S03]  /*18650*/  UMOV UR4, 0xffffffff ;  /* 0xffffffff00047882 */ /* 0x000fc60000000000 */
[----:B------:R-:W-:Y:S05]  /*18660*/  BRA.DIV UR4, `(.L_x_1409) ;  /* 0x0000003e04647947 */ /* 0x000fea000b800000 */
[----:B0-----:R-:W0:Y:S02]  /*18670*/  S2R R0, SR_TID.X ;  /* 0x0000000000007919 */ /* 0x001e240000002100 */
[----:B0-----:R-:W-:-:S04]  /*18680*/  SHF.R.U32.HI R0, RZ, 0x5, R0 ;  /* 0x00000005ff007819 */ /* 0x001fc80000011600 */
[----:B------:R-:W-:-:S05]  /*18690*/  LOP3.LUT R0, R0, 0x3, RZ, 0xc0, !PT ;  /* 0x0000000300007812 */ /* 0x000fca00078ec0ff */
[----:B------:R0:W1:Y:S02]  /*186a0*/  SHFL.IDX PT, R14, R0, RZ, 0x1f ;  /* 0x00001fff000e7589 */ /* 0x00006400000e0000 */
.L_x_1530:
[----:B-1----:R-:W-:Y:S01]  /*186b0*/  ISETP.NE.AND P0, PT, R14, RZ, PT ;  /* 0x000000ff0e00720c */ /* 0x002fe20003f05270 */
[----:B------:R-:W-:-:S12]  /*186c0*/  BSSY B0, `(.L_x_1410) ;  /* 0x0000026000007945 */ /* 0x000fd80003800000 */
[----:B------:R-:W-:Y:S05]  /*186d0*/  @P0 BRA `(.L_x_1411) ;  /* 0x0000000000900947 */ /* 0x000fea0003800000 */
[----:B------:R-:W-:-:S03]  /*186e0*/  UMOV UR4, 0xffffffff ;  /* 0xffffffff00047882 */ /* 0x000fc60000000000 */
[----:B------:R-:W-:Y:S05]  /*186f0*/  BRA.DIV UR4, `(.L_x_1412) ;  /* 0x0000003e04747947 */ /* 0x000fea000b800000 */
[----:B------:R-:W-:-:S13]  /*18700*/  ELECT P6, URZ, PT ;  /* 0x00000000003f782f */ /* 0x000fda00038c0000 */
.L_x_1533:
[----:B------:R-:W-:Y:S05]  /*18710*/  @!P6 BRA `(.L_x_1411) ;  /* 0x000000000080e947 */ /* 0x000fea0003800000 */
[----:B0-----:R-:W3:Y:S02]  /*18720*/  LDL R0, [R1+0x20] ;  /* 0x0000200001007983 */ /* 0x001ee40000100800 */
[----:B---3--:R-:W-:-:S13]  /*18730*/  R2UR UR4, R0 ;  /* 0x00000000000472ca */ /* 0x008fda00000e0000 */
[----:B------:R-:W-:-:S06]  /*18740*/  ULOP3.LUT UR4, UR4, 0x2, URZ, 0xfc, !UPT ;  /* 0x0000000204047892 */ /* 0x000fcc000f8efc3f */
[----:B------:R-:W-:-:S05]  /*18750*/  IMAD.U32 R0, RZ, RZ, UR4 ;  /* 0x00000004ff007e24 */ /* 0x000fca000f8e00ff */
[----:B------:R-:W-:-:S13]  /*18760*/  ISETP.NE.AND P0, PT, R0, 0x3, PT ;  /* 0x000000030000780c */ /* 0x000fda0003f05270 */
[----:B------:R-:W-:Y:S05]  /*18770*/  @!P0 BRA `(.L_x_1413) ;  /* 0x0000000000048947 */ /* 0x000fea0003800000 */
[----:B------:R-:W-:Y:S01]  /*18780*/  BPT.TRAP 0x1 ;  /* 0x000000040000795c */ /* 0x000fe20000300000 */
.L_x_1413:
[C---:B------:R-:W-:Y:S01]  /*18790*/  IMAD R5, R23.reuse, 0x8, R4 ;  /* 0x0000000817057824 */ /* 0x040fe200078e0204 */
[----:B------:R-:W-:Y:S01]  /*187a0*/  SHF.L.U32 R0, R28, 0x1f, RZ ;  /* 0x0000001f1c007819 */ /* 0x000fe200000006ff */
[----:B------:R-:W-:-:S03]  /*187b0*/  VIADD R23, R23, 0x1 ;  /* 0x0000000117177836 */ /* 0x000fc60000000000 */
[----:B------:R-:W0:Y:S02]  /*187c0*/  SYNCS.PHASECHK.TRANS64.TRYWAIT P1, [R5+URZ+0x30840], R0 ;  /* 0x03084000050075a7 */ /* 0x000e24000802017f */
[----:B------:R-:W-:-:S04]  /*187d0*/  ISETP.NE.AND P2, PT, R23, 0x2, PT ;  /* 0x000000021700780c */ /* 0x000fc80003f45270 */
[----:B------:R-:W-:Y:S01]  /*187e0*/  SEL R3, RZ, 0x1, P2 ;  /* 0x00000001ff037807 */ /* 0x000fe20001000000 */
[----:B0-----:R-:W-:Y:S08]  /*187f0*/  @!P1 BRA `(.L_x_1414) ;  /* 0x0000003c00549947 */ /* 0x001ff00003800000 */
.L_x_1534:
[----:B------:R-:W-:Y:S02]  /*18800*/  SEL R23, R23, RZ, P2 ;  /* 0x000000ff17177207 */ /* 0x000fe40001000000 */
[----:B------:R-:W-:Y:S01]  /*18810*/  LOP3.LUT R2, R28, R3, RZ, 0x3c, !PT ;  /* 0x000000031c027212 */ /* 0x000fe200078e3cff */
[----:B------:R-:W-:Y:S06]  /*18820*/  @!P0 BRA `(.L_x_1415) ;  /* 0x0000000000048947 */ /* 0x000fec0003800000 */
[----:B------:R-:W-:Y:S01]  /*18830*/  BPT.TRAP 0x1 ;  /* 0x000000040000795c */ /* 0x000fe20000300000 */
.L_x_1415:
[----:B------:R-:W-:Y:S01]  /*18840*/  IMAD R23, R23, 0x8, R4 ;  /* 0x0000000817177824 */ /* 0x000fe200078e0204 */
[----:B------:R-:W-:-:S04]  /*18850*/  SHF.L.U32 R2, R2, 0x1f, RZ ;  /* 0x0000001f02027819 */ /* 0x000fc800000006ff */
[----:B------:R-:W1:Y:S02]  /*18860*/  SYNCS.PHASECHK.TRANS64.TRYWAIT P1, [R23+URZ+0x30840], R2 ;  /* 0x03084002170075a7 */ /* 0x000e64000802017f */
[----:B-1----:R-:W-:Y:S05]  /*18870*/  @!P1 BRA `(.L_x_1416) ;  /* 0x0000003c00489947 */ /* 0x002fea0003800000 */
.L_x_1535:
[----:B------:R-:W-:Y:S05]  /*18880*/  @!P0 BRA `(.L_x_1417) ;  /* 0x0000000000048947 */ /* 0x000fea0003800000 */
[----:B------:R-:W-:Y:S01]  /*18890*/  BPT.TRAP 0x1 ;  /* 0x000000040000795c */ /* 0x000fe20000300000 */
.L_x_1417:
[----:B------:R-:W3:Y:S02]  /*188a0*/  SYNCS.PHASECHK.TRANS64.TRYWAIT P1, [R5+URZ+0x30860], R0 ;  /* 0x03086000050075a7 */ /* 0x000ee4000802017f */
[----:B---3--:R-:W-:Y:S05]  /*188b0*/  @!P1 BRA `(.L_x_1418) ;  /* 0x0000003c004c9947 */ /* 0x008fea0003800000 */
.L_x_1536:
[----:B------:R-:W-:Y:S05]  /*188c0*/  @!P0 BRA `(.L_x_1419) ;  /* 0x0000000000048947 */ /* 0x000fea0003800000 */
[----:B------:R-:W-:Y:S01]  /*188d0*/  BPT.TRAP 0x1 ;  /* 0x000000040000795c */ /* 0x000fe20000300000 */
.L_x_1419:
[----:B----4-:R4:W0:Y:S02]  /*188e0*/  SYNCS.PHASECHK.TRANS64.TRYWAIT P0, [R23+URZ+0x30860], R2 ;  /* 0x03086002170075a7 */ /* 0x010824000800017f */
[----:B0-----:R-:W-:Y:S05]  /*188f0*/  @!P0 NANOSLEEP.SYNCS 0x989680 ;  /* 0x009896800000895d */ /* 0x001fea0003900000 */
[----:B------:R-:W0:Y:S02]  /*18900*/  @!P0 SYNCS.PHASECHK.TRANS64 P0, [R23+URZ+0x30860], R2 ;  /* 0x03086002170085a7 */ /* 0x000e24000800007f */
[----:B0-----:R-:W-:Y:S05]  /*18910*/  @!P0 BRA `(.L_x_1419) ;  /* 0xfffffffc00f08947 */ /* 0x001fea000383ffff */
.L_x_1411:
[----:B------:R-:W-:Y:S05]  /*18920*/  BSYNC B0 ;  /* 0x0000000000007941 */ /* 0x000fea0003800000 */
.L_x_1410:
[----:B------:R-:W-:Y:S05]  /*18930*/  EXIT ;  /* 0x000000000000794d */ /* 0x000fea0003800000 */
.L_x_1224:
[----:B0-----:R-:W-:-:S04]  /*18940*/  IMAD.U32 R3, RZ, RZ, UR60 ;  /* 0x0000003cff037e24 */ /* 0x001fc8000f8e00ff */
[----:B------:R0:W1:Y:S03]  /*18950*/  SYNCS.PHASECHK.TRANS64.TRYWAIT P1, [R3+URZ+0x30800], R0 ;  /* 0x03080000030075a7 */ /* 0x000066000802017f */
[----:B-1----:R-:W-:Y:S05]  /*18960*/  @!P1 NANOSLEEP.SYNCS 0x989680 ;  /* 0x009896800000995d */ /* 0x002fea0003900000 */
[----:B------:R-:W1:Y:S02]  /*18970*/  @!P1 SYNCS.PHASECHK.TRANS64 P1, [R3+URZ+0x30800], R0 ;  /* 0x03080000030095a7 */ /* 0x000e64000802007f */
[----:B-1----:R-:W-:Y:S05]  /*18980*/  @!P1 BRA `(.L_x_1224) ;  /* 0xfffffffc00ec9947 */ /* 0x002fea000383ffff */
[----:B------:R-:W-:Y:S05]  /*18990*/  BRA `(.L_x_1420) ;  /* 0xfffffe9800247947 */ /* 0x000fea000383ffff */
.L_x_1228:
[----:B-1----:R1:W2:Y:S02]  /*189a0*/  SYNCS.PHASECHK.TRANS64.TRYWAIT P1, [R3+URZ+0x30830], R0 ;  /* 0x03083000030075a7 */ /* 0x0022a4000802017f */
[----:B--2---:R-:W-:Y:S05]  /*189b0*/  @!P1 NANOSLEEP.SYNCS 0x989680 ;  /* 0x009896800000995d */ /* 0x004fea0003900000 */
[----:B------:R-:W2:Y:S02]  /*189c0*/  @!P1 SYNCS.PHASECHK.TRANS64 P1, [R3+URZ+0x30830], R0 ;  /* 0x03083000030095a7 */ /* 0x000ea4000802007f */
[----:B--2---:R-:W-:Y:S05]  /*189d0*/  @!P1 BRA `(.L_x_1228) ;  /* 0xfffffffc00f09947 */ /* 0x004fea000383ffff */
[----:B------:R-:W-:Y:S05]  /*189e0*/  BRA `(.L_x_1227) ;  /* 0xfffffe9800407947 */ /* 0x000fea000383ffff */
.L_x_1245:
[----:B-1----:R-:W-:-:S04]  /*189f0*/  IMAD.U32 R4, RZ, RZ, UR5 ;  /* 0x00000005ff047e24 */ /* 0x002fc8000f8e00ff */
[----:B------:R1:W2:Y:S03]  /*18a00*/  SYNCS.PHASECHK.TRANS64.TRYWAIT P1, [R4+URZ+0x30830], R3 ;  /* 0x03083003040075a7 */ /* 0x0002a6000802017f */
[----:B--2---:R-:W-:Y:S05]  /*18a10*/  @!P1 NANOSLEEP.SYNCS 0x989680 ;  /* 0x009896800000995d */ /* 0x004fea0003900000 */
[----:B------:R-:W2:Y:S02]  /*18a20*/  @!P1 SYNCS.PHASECHK.TRANS64 P1, [R4+URZ+0x30830], R3 ;  /* 0x03083003040095a7 */ /* 0x000ea4000802007f */
[----:B--2---:R-:W-:Y:S05]  /*18a30*/  @!P1 BRA `(.L_x_1245) ;  /* 0xfffffffc00ec9947 */ /* 0x004fea000383ffff */
[----:B------:R-:W-:Y:S05]  /*18a40*/  BRA `(.L_x_1244) ;  /* 0xfffffec400a07947 */ /* 0x000fea000383ffff */
.L_x_1249:
[----:B---3--:R-:W-:-:S04]  /*18a50*/  IMAD.U32 R2, RZ, RZ, UR10 ;  /* 0x0000000aff027e24 */ /* 0x008fc8000f8e00ff */
[----:B------:R3:W4:Y:S03]  /*18a60*/  SYNCS.PHASECHK.TRANS64.TRYWAIT P1, [R2+URZ+0x30850], R0 ;  /* 0x03085000020075a7 */ /* 0x000726000802017f */
[----:B----4-:R-:W-:Y:S05]  /*18a70*/  @!P1 NANOSLEEP.SYNCS 0x989680 ;  /* 0x009896800000995d */ /* 0x010fea0003900000 */
[----:B------:R-:W4:Y:S02]  /*18a80*/  @!P1 SYNCS.PHASECHK.TRANS64 P1, [R2+URZ+0x30850], R0 ;  /* 0x03085000020095a7 */ /* 0x000f24000802007f */
[----:B----4-:R-:W-:Y:S05]  /*18a90*/  @!P1 BRA `(.L_x_1249) ;  /* 0xfffffffc00ec9947 */ /* 0x010fea000383ffff */
[----:B------:R-:W-:Y:S05]  /*18aa0*/  BRA `(.L_x_1248) ;  /* 0xfffffed0004c7947 */ /* 0x000fea000383ffff */
.L_x_1268:
[----:B-1----:R-:W-:-:S04]  /*18ab0*/  IMAD.U32 R4, RZ, RZ, UR5 ;  /* 0x00000005ff047e24 */ /* 0x002fc8000f8e00ff */
[----:B------:R1:W2:Y:S03]  /*18ac0*/  SYNCS.PHASECHK.TRANS64.TRYWAIT P1, [R4+URZ+0x30830], R3 ;  /* 0x03083003040075a7 */ /* 0x0002a6000802017f */
[----:B--2---:R-:W-:Y:S05]  /*18ad0*/  @!P1 NANOSLEEP.SYNCS 0x989680 ;  /* 0x009896800000995d */ /* 0x004fea0003900000 */
[----:B------:R-:W2:Y:S02]  /*18ae0*/  @!P1 SYNCS.PHASECHK.TRANS64 P1, [R4+URZ+0x30830], R3 ;  /* 0x03083003040095a7 */ /* 0x000ea4000802007f */
[----:B--2---:R-:W-:Y:S05]  /*18af0*/  @!P1 BRA `(.L_x_1268) ;  /* 0xfffffffc00ec9947 */ /* 0x004fea000383ffff */
[----:B------:R-:W-:Y:S05]  /*18b00*/  BRA `(.L_x_1267) ;  /* 0xfffffef800707947 */ /* 0x000fea000383ffff */
.L_x_1272:
[----:B---3--:R-:W-:-:S04]  /*18b10*/  IMAD.U32 R2, RZ, RZ, UR10 ;  /* 0x0000000aff027e24 */ /* 0x008fc8000f8e00ff */
[----:B------:R3:W4:Y:S03]  /*18b20*/  SYNCS.PHASECHK.TRANS64.TRYWAIT P1, [R2+URZ+0x30850], R0 ;  /* 0x03085000020075a7 */ /* 0x000726000802017f */
[----:B----4-:R-:W-:Y:S05]  /*18b30*/  @!P1 NANOSLEEP.SYNCS 0x989680 ;  /* 0x009896800000995d */ /* 0x010fea0003900000 */
[----:B------:R-:W4:Y:S02]  /*18b40*/  @!P1 SYNCS.PHASECHK.TRANS64 P1, [R2+URZ+0x30850], R0 ;  /* 0x03085000020095a7 */ /* 0x000f24000802007f */
[----:B----4-:R-:W-:Y:S05]  /*18b50*/  @!P1 BRA `(.L_x_1272) ;  /* 0xfffffffc00ec9947 */ /* 0x010fea000383ffff */
[----:B------:R-:W-:Y:S05]  /*18b60*/  BRA `(.L_x_1271) ;  /* 0xffffff04001c7947 */ /* 0x000fea000383ffff */
.L_x_1280:
[----:B-1----:R-:W-:-:S04]  /*18b70*/  IMAD.U32 R4, RZ, RZ, UR5 ;  /* 0x00000005ff047e24 */ /* 0x002fc8000f8e00ff */
[----:B------:R1:W2:Y:S03]  /*18b80*/  SYNCS.PHASECHK.TRANS64.TRYWAIT P1, [R4+URZ+0x30830], R3 ;  /* 0x03083003040075a7 */ /* 0x0002a6000802017f */
[----:B--2---:R-:W-:Y:S05]  /*18b90*/  @!P1 NANOSLEEP.SYNCS 0x989680 ;  /* 0x009896800000995d */ /* 0x004fea0003900000 */
[----:B------:R-:W2:Y:S02]  /*18ba0*/  @!P1 SYNCS.PHASECHK.TRANS64 P1, [R4+URZ+0x30830], R3 ;  /* 0x03083003040095a7 */ /* 0x000ea4000802007f */
[----:B--2---:R-:W-:Y:S05]  /*18bb0*/  @!P1 BRA `(.L_x_1280) ;  /* 0xfffffffc00ec9947 */ /* 0x004fea000383ffff */
[----:B------:R-:W-:Y:S05]  /*18bc0*/  BRA `(.L_x_1279) ;  /* 0xffffff1400f07947 */ /* 0x000fea000383ffff */
.L_x_1284:
[----:B---3--:R-:W-:-:S04]  /*18bd0*/  IMAD.U32 R2, RZ, RZ, UR10 ;  /* 0x0000000aff027e24 */ /* 0x008fc8000f8e00ff */
[----:B------:R3:W4:Y:S03]  /*18be0*/  SYNCS.PHASECHK.TRANS64.TRYWAIT P1, [R2+URZ+0x30850], R0 ;  /* 0x03085000020075a7 */ /* 0x000726000802017f */
[----:B----4-:R-:W-:Y:S05]  /*18bf0*/  @!P1 NANOSLEEP.SYNCS 0x989680 ;  /* 0x009896800000995d */ /* 0x010fea0003900000 */
[----:B------:R-:W4:Y:S02]  /*18c00*/  @!P1 SYNCS.PHASECHK.TRANS64 P1, [R2+URZ+0x30850], R0 ;  /* 0x03085000020095a7 */ /* 0x000f24000802007f */
[----:B----4-:R-:W-:Y:S05]  /*18c10*/  @!P1 BRA `(.L_x_1284) ;  /* 0xfffffffc00ec9947 */ /* 0x010fea000383ffff */
[----:B------:R-:W-:Y:S05]  /*18c20*/  BRA `(.L_x_1283) ;  /* 0xffffff20009c7947 */ /* 0x000fea000383ffff */
.L_x_1299:
[----:B-1----:R-:W-:-:S04]  /*18c30*/  IMAD.U32 R7, RZ, RZ, UR5 ;  /* 0x00000005ff077e24 */ /* 0x002fc8000f8e00ff */
[----:B------:R1:W2:Y:S03]  /*18c40*/  SYNCS.PHASECHK.TRANS64.TRYWAIT P1, [R7+URZ+0x30850], R0 ;  /* 0x03085000070075a7 */ /* 0x0002a6000802017f */
[----:B--2---:R-:W-:Y:S05]  /*18c50*/  @!P1 NANOSLEEP.SYNCS 0x989680 ;  /* 0x009896800000995d */ /* 0x004fea0003900000 */
[----:B------:R-:W2:Y:S02]  /*18c60*/  @!P1 SYNCS.PHASECHK.TRANS64 P1, [R7+URZ+0x30850], R0 ;  /* 0x03085000070095a7 */ /* 0x000ea4000802007f */
[----:B--2---:R-:W-:Y:S05]  /*18c70*/  @!P1 BRA `(.L_x_1299) ;  /* 0xfffffffc00ec9947 */ /* 0x004fea000383ffff */
[----:B------:R-:W-:Y:S05]  /*18c80*/  BRA `(.L_x_1298) ;  /* 0xffffff4c006c7947 */ /* 0x000fea000383ffff */
.L_x_1355:
        /* <DEDUP_REMOVED lines=11> */
.L_x_1422:
[----:B------:R-:W-:Y:S05]  /*18d40*/  BSYNC B0 ;  /* 0x0000000000007941 */ /* 0x000fea0003800000 */
.L_x_1421:
[----:B------:R-:W-:Y:S05]  /*18d50*/  BRA `(.L_x_1423) ;  /* 0xffffffb8008c7947 */ /* 0x000fea000383ffff */
.L_x_1358:
[----:B0-----:R0:W1:Y:S02]  /*18d60*/  SYNCS.PHASECHK.TRANS64.TRYWAIT P0, [R7+URZ+0x30840], R2 ;  /* 0x03084002070075a7 */ /* 0x001064000800017f */
[----:B-1----:R-:W-:Y:S05]  /*18d70*/  @!P0 NANOSLEEP.SYNCS 0x989680 ;  /* 0x009896800000895d */ /* 0x002fea0003900000 */
[----:B------:R-:W1:Y:S02]  /*18d80*/  @!P0 SYNCS.PHASECHK.TRANS64 P0, [R7+URZ+0x30840], R2 ;  /* 0x03084002070085a7 */ /* 0x000e64000800007f */
[----:B-1----:R-:W-:Y:S05]  /*18d90*/  @!P0 BRA `(.L_x_1358) ;  /* 0xfffffffc00f08947 */ /* 0x002fea000383ffff */
[----:B------:R-:W-:Y:S05]  /*18da0*/  BRA `(.L_x_1424) ;  /* 0xffffffb800f47947 */ /* 0x000fea000383ffff */
.L_x_1359:
        /* <DEDUP_REMOVED lines=8> */
.L_x_1426:
[----:B------:R-:W-:Y:S05]  /*18e30*/  BSYNC B0 ;  /* 0x0000000000007941 */ /* 0x000fea0003800000 */
.L_x_1425:
        /* <DEDUP_REMOVED lines=9> */
.L_x_1427:
[----:B------:R-:W-:Y:S02]  /*18ed0*/  IMAD.MOV.U32 R13, RZ, RZ, R0 ;  /* 0x000000ffff0d7224 */ /* 0x000fe400078e0000 */
[----:B------:R-:W-:Y:S02]  /*18ee0*/  IMAD.MOV.U32 R12, RZ, RZ, 0x1 ;  /* 0x00000001ff0c7424 */ /* 0x000fe400078e00ff */
[----:B------:R-:W-:-:S07]  /*18ef0*/  IMAD.MOV.U32 R3, RZ, RZ, R14 ;  /* 0x000000ffff037224 */ /* 0x000fce00078e000e */
[----:B------:R-:W-:Y:S05]  /*18f00*/  WARPSYNC.COLLECTIVE R15, `(.L_x_1428) ;  /* 0x000000000f087348 */ /* 0x000fea0003c00000 */
[----:B------:R0:W1:Y:S02]  /*18f10*/  SHFL.IDX P6, R14, R13, R12, R11 ;  /* 0x0000000c0d0e7389 */ /* 0x00006400000c000b */
[----:B01----:R-:W-:Y:S01]  /*18f20*/  ENDCOLLECTIVE ;  /* 0x000000000000791b */ /* 0x003fe20003800000 */
.L_x_1428:
        /* <DEDUP_REMOVED lines=17> */
.L_x_1429:
[----:B------:R-:W-:Y:S02]  /*19040*/  @P1 IMAD R8, R5, 0x2, R17 ;  /* 0x0000000205081824 */ /* 0x000fe400078e0211 */
[----:B------:R-:W-:Y:S02]  /*19050*/  IMAD.MOV.U32 R13, RZ, RZ, R0 ;  /* 0x000000ffff0d7224 */ /* 0x000fe400078e0000 */
[----:B------:R-:W-:Y:S02]  /*19060*/  IMAD.MOV.U32 R12, RZ, RZ, 0x2 ;  /* 0x00000002ff0c7424 */ /* 0x000fe400078e00ff */
[----:B------:R-:W-:-:S07]  /*19070*/  IMAD.MOV.U32 R3, RZ, RZ, R14 ;  /* 0x000000ffff037224 */ /* 0x000fce00078e000e */
[----:B------:R-:W-:Y:S05]  /*19080*/  WARPSYNC.COLLECTIVE R15, `(.L_x_1430) ;  /* 0x000000000f087348 */ /* 0x000fea0003c00000 */
[----:B------:R0:W1:Y:S02]  /*19090*/  SHFL.IDX P6, R14, R13, R12, R11 ;  /* 0x0000000c0d0e7389 */ /* 0x00006400000c000b */
[----:B01----:R-:W-:Y:S01]  /*190a0*/  ENDCOLLECTIVE ;  /* 0x000000000000791b */ /* 0x003fe20003800000 */
.L_x_1430:
        /* <DEDUP_REMOVED lines=17> */
.L_x_1431:
[----:B------:R-:W-:Y:S02]  /*191c0*/  @P1 IMAD R8, R5, 0x2, R17 ;  /* 0x0000000205081824 */ /* 0x000fe400078e0211 */
[----:B------:R-:W-:Y:S02]  /*191d0*/  IMAD.MOV.U32 R13, RZ, RZ, R0 ;  /* 0x000000ffff0d7224 */ /* 0x000fe400078e0000 */
[----:B------:R-:W-:Y:S02]  /*191e0*/  IMAD.MOV.U32 R12, RZ, RZ, 0x3 ;  /* 0x00000003ff0c7424 */ /* 0x000fe400078e00ff */
[----:B------:R-:W-:-:S07]  /*191f0*/  IMAD.MOV.U32 R3, RZ, RZ, R14 ;  /* 0x000000ffff037224 */ /* 0x000fce00078e000e */
[----:B------:R-:W-:Y:S05]  /*19200*/  WARPSYNC.COLLECTIVE R15, `(.L_x_1432) ;  /* 0x000000000f087348 */ /* 0x000fea0003c00000 */
[----:B------:R0:W1:Y:S02]  /*19210*/  SHFL.IDX P6, R14, R13, R12, R11 ;  /* 0x0000000c0d0e7389 */ /* 0x00006400000c000b */
[----:B01----:R-:W-:Y:S01]  /*19220*/  ENDCOLLECTIVE ;  /* 0x000000000000791b */ /* 0x003fe20003800000 */
.L_x_1432:
        /* <DEDUP_REMOVED lines=17> */
.L_x_1433:
[----:B------:R-:W-:Y:S02]  /*19340*/  @P1 IMAD R8, R5, 0x2, R17 ;  /* 0x0000000205081824 */ /* 0x000fe400078e0211 */
[----:B------:R-:W-:Y:S02]  /*19350*/  IMAD.MOV.U32 R13, RZ, RZ, R0 ;  /* 0x000000ffff0d7224 */ /* 0x000fe400078e0000 */
[----:B------:R-:W-:Y:S02]  /*19360*/  IMAD.MOV.U32 R12, RZ, RZ, 0x4 ;  /* 0x00000004ff0c7424 */ /* 0x000fe400078e00ff */
[----:B------:R-:W-:-:S07]  /*19370*/  IMAD.MOV.U32 R3, RZ, RZ, R14 ;  /* 0x000000ffff037224 */ /* 0x000fce00078e000e */
[----:B------:R-:W-:Y:S05]  /*19380*/  WARPSYNC.COLLECTIVE R15, `(.L_x_1434) ;  /* 0x000000000f087348 */ /* 0x000fea0003c00000 */
[----:B------:R0:W1:Y:S02]  /*19390*/  SHFL.IDX P6, R14, R13, R12, R11 ;  /* 0x0000000c0d0e7389 */ /* 0x00006400000c000b */
[----:B01----:R-:W-:Y:S01]  /*193a0*/  ENDCOLLECTIVE ;  /* 0x000000000000791b */ /* 0x003fe20003800000 */
.L_x_1434:
        /* <DEDUP_REMOVED lines=17> */
.L_x_1435:
[----:B------:R-:W-:Y:S02]  /*194c0*/  @P1 IMAD R8, R5, 0x2, R17 ;  /* 0x0000000205081824 */ /* 0x000fe400078e0211 */
[----:B------:R-:W-:Y:S02]  /*194d0*/  IMAD.MOV.U32 R13, RZ, RZ, R0 ;  /* 0x000000ffff0d7224 */ /* 0x000fe400078e0000 */
[----:B------:R-:W-:Y:S02]  /*194e0*/  IMAD.MOV.U32 R12, RZ, RZ, 0x5 ;  /* 0x00000005ff0c7424 */ /* 0x000fe400078e00ff */
[----:B------:R-:W-:-:S07]  /*194f0*/  IMAD.MOV.U32 R3, RZ, RZ, R14 ;  /* 0x000000ffff037224 */ /* 0x000fce00078e000e */
[----:B------:R-:W-:Y:S05]  /*19500*/  WARPSYNC.COLLECTIVE R15, `(.L_x_1436) ;  /* 0x000000000f087348 */ /* 0x000fea0003c00000 */
[----:B------:R0:W1:Y:S02]  /*19510*/  SHFL.IDX P6, R14, R13, R12, R11 ;  /* 0x0000000c0d0e7389 */ /* 0x00006400000c000b */
[----:B01----:R-:W-:Y:S01]  /*19520*/  ENDCOLLECTIVE ;  /* 0x000000000000791b */ /* 0x003fe20003800000 */
.L_x_1436:
        /* <DEDUP_REMOVED lines=10> */
.L_x_1437:
        /* <DEDUP_REMOVED lines=8> */
.L_x_1364:
[----:B------:R-:W-:Y:S02]  /*19650*/  IMAD.MOV.U32 R13, RZ, RZ, R4 ;  /* 0x000000ffff0d7224 */ /* 0x000fe400078e0004 */
[----:B------:R-:W-:Y:S02]  /*19660*/  IMAD.MOV.U32 R12, RZ, RZ, RZ ;  /* 0x000000ffff0c7224 */ /* 0x000fe400078e00ff */
[----:B------:R-:W-:Y:S02]  /*19670*/  IMAD.MOV.U32 R11, RZ, RZ, 0x181f ;  /* 0x0000181fff0b7424 */ /* 0x000fe400078e00ff */
[----:B------:R-:W-:Y:S02]  /*19680*/  IMAD.MOV.U32 R15, RZ, RZ, -0x1 ;  /* 0xffffffffff0f7424 */ /* 0x000fe400078e00ff */
[----:B------:R-:W-:Y:S02]  /*19690*/  IMAD R29, R29, R5, RZ ;  /* 0x000000051d1d7224 */ /* 0x000fe400078e02ff */
[----:B------:R-:W-:-:S07]  /*196a0*/  IMAD.IADD R25, R8, 0x1, R25 ;  /* 0x0000000108197824 */ /* 0x000fce00078e0219 */
[----:B------:R-:W-:Y:S05]  /*196b0*/  WARPSYNC.COLLECTIVE R15, `(.L_x_1439) ;  /* 0x000000000f087348 */ /* 0x000fea0003c00000 */
[----:B------:R0:W1:Y:S02]  /*196c0*/  SHFL.IDX P6, R14, R13, R12, R11 ;  /* 0x0000000c0d0e7389 */ /* 0x00006400000c000b */
[----:B01----:R-:W-:Y:S01]  /*196d0*/  ENDCOLLECTIVE ;  /* 0x000000000000791b */ /* 0x003fe20003800000 */
.L_x_1439:
[C---:B------:R-:W-:Y:S01]  /*196e0*/  VIADD R6, R25.reuse, 0x10 ;  /* 0x0000001019067836 */ /* 0x040fe20000000000 */
[----:B------:R-:W-:Y:S01]  /*196f0*/  ISETP.GE.AND P1, PT, R25, R29, PT ;  /* 0x0000001d1900720c */ /* 0x000fe20003f26270 */
[----:B------:R-:W-:Y:S02]  /*19700*/  IMAD.MOV.U32 R13, RZ, RZ, R0 ;  /* 0x000000ffff0d7224 */ /* 0x000fe400078e0000 */
[----:B------:R-:W-:-:S10]  /*19710*/  IMAD.MOV.U32 R2, RZ, RZ, R14 ;  /* 0x000000ffff027224 */ /* 0x000fd400078e000e */
[----:B------:R-:W-:Y:S05]  /*19720*/  WARPSYNC.COLLECTIVE R15, `(.L_x_1440) ;  /* 0x000000000f087348 */ /* 0x000fea0003c00000 */
[----:B------:R0:W1:Y:S02]  /*19730*/  SHFL.IDX P6, R14, R13, R12, R11 ;  /* 0x0000000c0d0e7389 */ /* 0x00006400000c000b */
[----:B01----:R-:W-:Y:S01]  /*19740*/  ENDCOLLECTIVE ;  /* 0x000000000000791b */ /* 0x003fe20003800000 */
.L_x_1440:
        /* <DEDUP_REMOVED lines=8> */
.L_x_1441:
[----:B------:R-:W-:Y:S01]  /*197d0*/  @!PT LDS RZ, [RZ] ;  /* 0x00000000fffff984 */ /* 0x000fe20000000800 */
[----:B------:R-:W-:Y:S01]  /*197e0*/  @!PT LDS RZ, [RZ] ;  /* 0x00000000fffff984 */ /* 0x000fe20000000800 */
[----:B------:R-:W-:Y:S01]  /*197f0*/  @!PT LDS RZ, [RZ] ;  /* 0x00000000fffff984 */ /* 0x000fe20000000800 */
[----:B------:R-:W-:Y:S04]  /*19800*/  @!P1 LDGSTS.E.BYPASS.LTC128B.128 [R36+0x12400], desc[UR36][R2.64], !P3 ;  /* 0x1240000002249fae */ /* 0x000fe8000d901d64 */
[----:B------:R-:W-:Y:S04]  /*19810*/  @!P1 LDGSTS.E.BYPASS.LTC128B.128 [R36+0x16400], desc[UR36][R2.64+0x80], !P2 ;  /* 0x1640008002249fae */ /* 0x000fe8000d101d64 */
[----:B------:R0:W-:Y:S01]  /*19820*/  @!P1 LDGSTS.E.BYPASS.LTC128B.128 [R36+0x1a400], desc[UR36][R2.64+0x100], !P0 ;  /* 0x1a40010002249fae */ /* 0x0001e2000c101d64 */
[----:B------:R-:W-:Y:S01]  /*19830*/  ISETP.GE.AND P1, PT, R6, R29, PT ;  /* 0x0000001d0600720c */ /* 0x000fe20003f26270 */
[----:B------:R-:W-:-:S02]  /*19840*/  IMAD.MOV.U32 R13, RZ, RZ, R0 ;  /* 0x000000ffff0d7224 */ /* 0x000fc400078e0000 */
[----:B------:R-:W-:Y:S02]  /*19850*/  VIADD R6, R25, 0x20 ;  /* 0x0000002019067836 */ /* 0x000fe40000000000 */
[----:B0-----:R-:W-:-:S08]  /*19860*/  IMAD.MOV.U32 R2, RZ, RZ, R14 ;  /* 0x000000ffff027224 */ /* 0x001fd000078e000e */
[----:B------:R-:W-:Y:S05]  /*19870*/  WARPSYNC.COLLECTIVE R15, `(.L_x_1442) ;  /* 0x000000000f087348 */ /* 0x000fea0003c00000 */
[----:B------:R0:W1:Y:S02]  /*19880*/  SHFL.IDX P6, R14, R13, R12, R11 ;  /* 0x0000000c0d0e7389 */ /* 0x00006400000c000b */
[----:B01----:R-:W-:Y:S01]  /*19890*/  ENDCOLLECTIVE ;  /* 0x000000000000791b */ /* 0x003fe20003800000 */
.L_x_1442:
        /* <DEDUP_REMOVED lines=8> */
.L_x_1443:
[----:B------:R-:W-:-:S05]  /*19920*/  @!P1 IMAD.MOV.U32 R3, RZ, RZ, R5 ;  /* 0x000000ffff039224 */ /* 0x000fca00078e0005 */
        /* <DEDUP_REMOVED lines=8> */
[----:B------:R-:W-:Y:S02]  /*199b0*/  VIADD R6, R25, 0x30 ;  /* 0x0000003019067836 */ /* 0x000fe40000000000 */
[----:B0-----:R-:W-:-:S10]  /*199c0*/  IMAD.MOV.U32 R2, RZ, RZ, R14 ;  /* 0x000000ffff027224 */ /* 0x001fd400078e000e */
[----:B------:R-:W-:Y:S05]  /*199d0*/  WARPSYNC.COLLECTIVE R15, `(.L_x_1444) ;  /* 0x000000000f087348 */ /* 0x000fea0003c00000 */
[----:B------:R0:W1:Y:S02]  /*199e0*/  SHFL.IDX P6, R14, R13, R12, R11 ;  /* 0x0000000c0d0e7389 */ /* 0x00006400000c000b */
[----:B01----:R-:W-:Y:S01]  /*199f0*/  ENDCOLLECTIVE ;  /* 0x000000000000791b */ /* 0x003fe20003800000 */
.L_x_1444:
        /* <DEDUP_REMOVED lines=8> */
.L_x_1445:
        /* <DEDUP_REMOVED lines=14> */
.L_x_1446:
        /* <DEDUP_REMOVED lines=8> */
.L_x_1447:
        /* <DEDUP_REMOVED lines=14> */
.L_x_1448:
        /* <DEDUP_REMOVED lines=8> */
.L_x_1449:
        /* <DEDUP_REMOVED lines=14> */
.L_x_1450:
        /* <DEDUP_REMOVED lines=8> */
.L_x_1451:
        /* <DEDUP_REMOVED lines=13> */
.L_x_1452:
        /* <DEDUP_REMOVED lines=8> */
.L_x_1453:
        /* <DEDUP_REMOVED lines=12> */
.L_x_1454:
[----:B------:R-:W-:Y:S05]  /*1a0b0*/  BRA `(.L_x_1455) ;  /* 0xffffffb8008c7947 */ /* 0x000fea000383ffff */
.L_x_1369:
[----:B0-----:R0:W1:Y:S02]  /*1a0c0*/  SYNCS.PHASECHK.TRANS64.TRYWAIT P0, [R17+URZ+0x30820], R0 ;  /* 0x03082000110075a7 */ /* 0x001064000800017f */
[----:B-1----:R-:W-:Y:S05]  /*1a0d0*/  @!P0 NANOSLEEP.SYNCS 0x989680 ;  /* 0x009896800000895d */ /* 0x002fea0003900000 */
[----:B------:R-:W1:Y:S02]  /*1a0e0*/  @!P0 SYNCS.PHASECHK.TRANS64 P0, [R17+URZ+0x30820], R0 ;  /* 0x03082000110085a7 */ /* 0x000e64000800007f */
[----:B-1----:R-:W-:Y:S05]  /*1a0f0*/  @!P0 BRA `(.L_x_1369) ;  /* 0xfffffffc00f08947 */ /* 0x002fea000383ffff */
[----:B------:R-:W-:Y:S05]  /*1a100*/  BRA `(.L_x_1456) ;  /* 0xffffffbc00047947 */ /* 0x000fea000383ffff */
.L_x_1374:
[----:B0-----:R0:W1:Y:S02]  /*1a110*/  SYNCS.PHASECHK.TRANS64.TRYWAIT P0, [R6+URZ+0x30840], R3 ;  /* 0x03084003060075a7 */ /* 0x001064000800017f */
[----:B-1----:R-:W-:Y:S05]  /*1a120*/  @!P0 NANOSLEEP.SYNCS 0x989680 ;  /* 0x009896800000895d */ /* 0x002fea0003900000 */
[----:B------:R-:W1:Y:S02]  /*1a130*/  @!P0 SYNCS.PHASECHK.TRANS64 P0, [R6+URZ+0x30840], R3 ;  /* 0x03084003060085a7 */ /* 0x000e64000800007f */
[----:B-1----:R-:W-:Y:S05]  /*1a140*/  @!P0 BRA `(.L_x_1374) ;  /* 0xfffffffc00f08947 */ /* 0x002fea000383ffff */
[----:B------:R-:W-:Y:S05]  /*1a150*/  BRA `(.L_x_1457) ;  /* 0xffffffbc00e07947 */ /* 0x000fea000383ffff */
.L_x_1375:
[----:B------:R-:W-:Y:S01]  /*1a160*/  BSSY B1, `(.L_x_1458) ;  /* 0x0000008000017945 */ /* 0x000fe20003800000 */
[----:B------:R-:W-:Y:S02]  /*1a170*/  IMAD.MOV.U32 R13, RZ, RZ, R8 ;  /* 0x000000ffff0d7224 */ /* 0x000fe400078e0008 */
[----:B------:R-:W-:Y:S02]  /*1a180*/  IMAD.MOV.U32 R12, RZ, RZ, RZ ;  /* 0x000000ffff0c7224 */ /* 0x000fe400078e00ff */
[----:B------:R-:W-:Y:S02]  /*1a190*/  IMAD.MOV.U32 R11, RZ, RZ, 0x181f ;  /* 0x0000181fff0b7424 */ /* 0x000fe400078e00ff */
[----:B------:R-:W-:-:S07]  /*1a1a0*/  IMAD.MOV.U32 R15, RZ, RZ, -0x1 ;  /* 0xffffffffff0f7424 */ /* 0x000fce00078e00ff */
[----:B--2---:R-:W-:Y:S05]  /*1a1b0*/  WARPSYNC.COLLECTIVE R15, `(.L_x_1459) ;  /* 0x000000000f087348 */ /* 0x004fea0003c00000 */
[----:B--2---:R0:W1:Y:S02]  /*1a1c0*/  SHFL.IDX P6, R14, R13, R12, R11 ;  /* 0x0000000c0d0e7389 */ /* 0x00406400000c000b */
[----:B01----:R-:W-:Y:S01]  /*1a1d0*/  ENDCOLLECTIVE ;  /* 0x000000000000791b */ /* 0x003fe20003800000 */
.L_x_1459:
[----:B------:R-:W-:Y:S05]  /*1a1e0*/  BSYNC B1 ;  /* 0x0000000000017941 */ /* 0x000fea0003800000 */
.L_x_1458:
        /* <DEDUP_REMOVED lines=12> */
.L_x_1460:
[----:B------:R-:W-:Y:S02]  /*1a2b0*/  IMAD R5, R5, 0x2, R17 ;  /* 0x0000000205057824 */ /* 0x000fe400078e0211 */
[----:B------:R-:W-:Y:S02]  /*1a2c0*/  IMAD.MOV.U32 R13, RZ, RZ, R8 ;  /* 0x000000ffff0d7224 */ /* 0x000fe400078e0008 */
[----:B------:R-:W-:Y:S02]  /*1a2d0*/  IMAD.MOV.U32 R12, RZ, RZ, 0x1 ;  /* 0x00000001ff0c7424 */ /* 0x000fe400078e00ff */
[----:B------:R-:W-:-:S07]  /*1a2e0*/  IMAD.MOV.U32 R2, RZ, RZ, R14 ;  /* 0x000000ffff027224 */ /* 0x000fce00078e000e */
[----:B------:R-:W-:Y:S05]  /*1a2f0*/  WARPSYNC.COLLECTIVE R15, `(.L_x_1461) ;  /* 0x000000000f087348 */ /* 0x000fea0003c00000 */
[----:B------:R0:W1:Y:S02]  /*1a300*/  SHFL.IDX P6, R14, R13, R12, R11 ;  /* 0x0000000c0d0e7389 */ /* 0x00006400000c000b */
[----:B01----:R-:W-:Y:S01]  /*1a310*/  ENDCOLLECTIVE ;  /* 0x000000000000791b */ /* 0x003fe20003800000 */
.L_x_1461:
        /* <DEDUP_REMOVED lines=13> */
.L_x_1462:
[----:B------:R-:W-:Y:S02]  /*1a3f0*/  IMAD.MOV.U32 R13, RZ, RZ, R8 ;  /* 0x000000ffff0d7224 */ /* 0x000fe400078e0008 */
[----:B------:R-:W-:Y:S02]  /*1a400*/  IMAD.MOV.U32 R12, RZ, RZ, 0x2 ;  /* 0x00000002ff0c7424 */ /* 0x000fe400078e00ff */
[----:B------:R-:W-:-:S07]  /*1a410*/  IMAD.MOV.U32 R2, RZ, RZ, R14 ;  /* 0x000000ffff027224 */ /* 0x000fce00078e000e */
[----:B------:R-:W-:Y:S05]  /*1a420*/  WARPSYNC.COLLECTIVE R15, `(.L_x_1463) ;  /* 0x000000000f087348 */ /* 0x000fea0003c00000 */
[----:B------:R0:W1:Y:S02]  /*1a430*/  SHFL.IDX P6, R14, R13, R12, R11 ;  /* 0x0000000c0d0e7389 */ /* 0x00006400000c000b */
[----:B01----:R-:W-:Y:S01]  /*1a440*/  ENDCOLLECTIVE ;  /* 0x000000000000791b */ /* 0x003fe20003800000 */
.L_x_1463:
        /* <DEDUP_REMOVED lines=13> */
.L_x_1464:
[----:B------:R-:W-:Y:S02]  /*1a520*/  IMAD.MOV.U32 R13, RZ, RZ, R8 ;  /* 0x000000ffff0d7224 */ /* 0x000fe400078e0008 */
[----:B------:R-:W-:Y:S02]  /*1a530*/  IMAD.MOV.U32 R12, RZ, RZ, 0x3 ;  /* 0x00000003ff0c7424 */ /* 0x000fe400078e00ff */
[----:B------:R-:W-:-:S07]  /*1a540*/  IMAD.MOV.U32 R2, RZ, RZ, R14 ;  /* 0x000000ffff027224 */ /* 0x000fce00078e000e */
[----:B------:R-:W-:Y:S05]  /*1a550*/  WARPSYNC.COLLECTIVE R15, `(.L_x_1465) ;  /* 0x000000000f087348 */ /* 0x000fea0003c00000 */
[----:B------:R0:W1:Y:S02]  /*1a560*/  SHFL.IDX P6, R14, R13, R12, R11 ;  /* 0x0000000c0d0e7389 */ /* 0x00006400000c000b */
[----:B01----:R-:W-:Y:S01]  /*1a570*/  ENDCOLLECTIVE ;  /* 0x000000000000791b */ /* 0x003fe20003800000 */
.L_x_1465:
        /* <DEDUP_REMOVED lines=13> */
.L_x_1466:
[----:B------:R-:W-:Y:S02]  /*1a650*/  IMAD.MOV.U32 R13, RZ, RZ, R8 ;  /* 0x000000ffff0d7224 */ /* 0x000fe400078e0008 */
[----:B------:R-:W-:Y:S02]  /*1a660*/  IMAD.MOV.U32 R12, RZ, RZ, 0x4 ;  /* 0x00000004ff0c7424 */ /* 0x000fe400078e00ff */
[----:B------:R-:W-:-:S07]  /*1a670*/  IMAD.MOV.U32 R2, RZ, RZ, R14 ;  /* 0x000000ffff027224 */ /* 0x000fce00078e000e */
[----:B------:R-:W-:Y:S05]  /*1a680*/  WARPSYNC.COLLECTIVE R15, `(.L_x_1467) ;  /* 0x000000000f087348 */ /* 0x000fea0003c00000 */
[----:B------:R0:W1:Y:S02]  /*1a690*/  SHFL.IDX P6, R14, R13, R12, R11 ;  /* 0x0000000c0d0e7389 */ /* 0x00006400000c000b */
[----:B01----:R-:W-:Y:S01]  /*1a6a0*/  ENDCOLLECTIVE ;  /* 0x000000000000791b */ /* 0x003fe20003800000 */
.L_x_1467:
        /* <DEDUP_REMOVED lines=13> */
.L_x_1468:
[----:B------:R-:W-:Y:S02]  /*1a780*/  IMAD.MOV.U32 R13, RZ, RZ, R8 ;  /* 0x000000ffff0d7224 */ /* 0x000fe400078e0008 */
[----:B------:R-:W-:Y:S02]  /*1a790*/  IMAD.MOV.U32 R12, RZ, RZ, 0x5 ;  /* 0x00000005ff0c7424 */ /* 0x000fe400078e00ff */
[----:B------:R-:W-:-:S07]  /*1a7a0*/  IMAD.MOV.U32 R2, RZ, RZ, R14 ;  /* 0x000000ffff027224 */ /* 0x000fce00078e000e */
[----:B------:R-:W-:Y:S05]  /*1a7b0*/  WARPSYNC.COLLECTIVE R15, `(.L_x_1469) ;  /* 0x000000000f087348 */ /* 0x000fea0003c00000 */
[----:B------:R0:W1:Y:S02]  /*1a7c0*/  SHFL.IDX P6, R14, R13, R12, R11 ;  /* 0x0000000c0d0e7389 */ /* 0x00006400000c000b */
[----:B01----:R-:W-:Y:S01]  /*1a7d0*/  ENDCOLLECTIVE ;  /* 0x000000000000791b */ /* 0x003fe20003800000 */
.L_x_1469:
        /* <DEDUP_REMOVED lines=14> */
.L_x_1470:
[----:B------:R-:W-:Y:S01]  /*1a8c0*/  IMAD.MOV.U32 R2, RZ, RZ, R14 ;  /* 0x000000ffff027224 */ /* 0x000fe200078e000e */
[----:B------:R-:W-:Y:S06]  /*1a8d0*/  BRA `(.L_x_1471) ;  /* 0xffffffbc00007947 */ /* 0x000fec000383ffff */
.L_x_1380:
[----:B0-----:R0:W1:Y:S02]  /*1a8e0*/  SYNCS.PHASECHK.TRANS64.TRYWAIT P0, [R6+URZ+0x30860], R2 ;  /* 0x03086002060075a7 */ /* 0x001064000800017f */
[----:B-1----:R-:W-:Y:S05]  /*1a8f0*/  @!P0 NANOSLEEP.SYNCS 0x989680 ;  /* 0x009896800000895d */ /* 0x002fea0003900000 */
[----:B------:R-:W1:Y:S02]  /*1a900*/  @!P0 SYNCS.PHASECHK.TRANS64 P0, [R6+URZ+0x30860], R2 ;  /* 0x03086002060085a7 */ /* 0x000e64000800007f */
[----:B-1----:R-:W-:Y:S05]  /*1a910*/  @!P0 BRA `(.L_x_1380) ;  /* 0xfffffffc00f08947 */ /* 0x002fea000383ffff */
[----:B------:R-:W-:Y:S05]  /*1a920*/  BRA `(.L_x_1472) ;  /* 0xffffffbc00647947 */ /* 0x000fea000383ffff */
.L_x_1381:
        /* <DEDUP_REMOVED lines=8> */
.L_x_1474:
[----:B------:R-:W-:Y:S05]  /*1a9b0*/  BSYNC B1 ;  /* 0x0000000000017941 */ /* 0x000fea0003800000 */
.L_x_1473:
        /* <DEDUP_REMOVED lines=9> */
.L_x_1475:
[----:B------:R-:W-:Y:S02]  /*1aa50*/  IMAD.MOV.U32 R13, RZ, RZ, R19 ;  /* 0x000000ffff0d7224 */ /* 0x000fe400078e0013 */
[----:B------:R-:W-:Y:S02]  /*1aa60*/  IMAD.MOV.U32 R12, RZ, RZ, 0x1 ;  /* 0x00000001ff0c7424 */ /* 0x000fe400078e00ff */
[----:B------:R-:W-:-:S07]  /*1aa70*/  IMAD.MOV.U32 R2, RZ, RZ, R14 ;  /* 0x000000ffff027224 */ /* 0x000fce00078e000e */
[----:B------:R-:W-:Y:S05]  /*1aa80*/  WARPSYNC.COLLECTIVE R15, `(.L_x_1476) ;  /* 0x000000000f087348 */ /* 0x000fea0003c00000 */
[----:B------:R0:W1:Y:S02]  /*1aa90*/  SHFL.IDX P6, R14, R13, R12, R11 ;  /* 0x0000000c0d0e7389 */ /* 0x00006400000c000b */
[----:B01----:R-:W-:Y:S01]  /*1aaa0*/  ENDCOLLECTIVE ;  /* 0x000000000000791b */ /* 0x003fe20003800000 */
.L_x_1476:
        /* <DEDUP_REMOVED lines=16> */
.L_x_1477:
[----:B------:R-:W-:Y:S02]  /*1abb0*/  IMAD.MOV.U32 R13, RZ, RZ, R19 ;  /* 0x000000ffff0d7224 */ /* 0x000fe400078e0013 */
[----:B------:R-:W-:Y:S02]  /*1abc0*/  IMAD.MOV.U32 R12, RZ, RZ, 0x2 ;  /* 0x00000002ff0c7424 */ /* 0x000fe400078e00ff */
[----:B------:R-:W-:-:S07]  /*1abd0*/  IMAD.MOV.U32 R2, RZ, RZ, R14 ;  /* 0x000000ffff027224 */ /* 0x000fce00078e000e */
[----:B------:R-:W-:Y:S05]  /*1abe0*/  WARPSYNC.COLLECTIVE R15, `(.L_x_1478) ;  /* 0x000000000f087348 */ /* 0x000fea0003c00000 */
[----:B------:R0:W1:Y:S02]  /*1abf0*/  SHFL.IDX P6, R14, R13, R12, R11 ;  /* 0x0000000c0d0e7389 */ /* 0x00006400000c000b */
[----:B01----:R-:W-:Y:S01]  /*1ac00*/  ENDCOLLECTIVE ;  /* 0x000000000000791b */ /* 0x003fe20003800000 */
.L_x_1478:
        /* <DEDUP_REMOVED lines=16> */
.L_x_1479:
[----:B------:R-:W-:Y:S02]  /*1ad10*/  IMAD.MOV.U32 R13, RZ, RZ, R19 ;  /* 0x000000ffff0d7224 */ /* 0x000fe400078e0013 */
[----:B------:R-:W-:Y:S02]  /*1ad20*/  IMAD.MOV.U32 R12, RZ, RZ, 0x3 ;  /* 0x00000003ff0c7424 */ /* 0x000fe400078e00ff */
[----:B------:R-:W-:-:S07]  /*1ad30*/  IMAD.MOV.U32 R2, RZ, RZ, R14 ;  /* 0x000000ffff027224 */ /* 0x000fce00078e000e */
[----:B------:R-:W-:Y:S05]  /*1ad40*/  WARPSYNC.COLLECTIVE R15, `(.L_x_1480) ;  /* 0x000000000f087348 */ /* 0x000fea0003c00000 */
[----:B------:R0:W1:Y:S02]  /*1ad50*/  SHFL.IDX P6, R14, R13, R12, R11 ;  /* 0x0000000c0d0e7389 */ /* 0x00006400000c000b */
[----:B01----:R-:W-:Y:S01]  /*1ad60*/  ENDCOLLECTIVE ;  /* 0x000000000000791b */ /* 0x003fe20003800000 */
.L_x_1480:
        /* <DEDUP_REMOVED lines=16> */
.L_x_1481:
[----:B------:R-:W-:Y:S02]  /*1ae70*/  IMAD.MOV.U32 R13, RZ, RZ, R19 ;  /* 0x000000ffff0d7224 */ /* 0x000fe400078e0013 */
[----:B------:R-:W-:Y:S02]  /*1ae80*/  IMAD.MOV.U32 R12, RZ, RZ, 0x4 ;  /* 0x00000004ff0c7424 */ /* 0x000fe400078e00ff */
[----:B------:R-:W-:-:S07]  /*1ae90*/  IMAD.MOV.U32 R2, RZ, RZ, R14 ;  /* 0x000000ffff027224 */ /* 0x000fce00078e000e */
[----:B------:R-:W-:Y:S05]  /*1aea0*/  WARPSYNC.COLLECTIVE R15, `(.L_x_1482) ;  /* 0x000000000f087348 */ /* 0x000fea0003c00000 */
[----:B------:R0:W1:Y:S02]  /*1aeb0*/  SHFL.IDX P6, R14, R13, R12, R11 ;  /* 0x0000000c0d0e7389 */ /* 0x00006400000c000b */
[----:B01----:R-:W-:Y:S01]  /*1aec0*/  ENDCOLLECTIVE ;  /* 0x000000000000791b */ /* 0x003fe20003800000 */
.L_x_1482:
        /* <DEDUP_REMOVED lines=16> */
.L_x_1483:
[----:B------:R-:W-:Y:S02]  /*1afd0*/  IMAD.MOV.U32 R13, RZ, RZ, R19 ;  /* 0x000000ffff0d7224 */ /* 0x000fe400078e0013 */
[----:B------:R-:W-:Y:S02]  /*1afe0*/  IMAD.MOV.U32 R12, RZ, RZ, 0x5 ;  /* 0x00000005ff0c7424 */ /* 0x000fe400078e00ff */
[----:B------:R-:W-:-:S07]  /*1aff0*/  IMAD.MOV.U32 R2, RZ, RZ, R14 ;  /* 0x000000ffff027224 */ /* 0x000fce00078e000e */
[----:B------:R-:W-:Y:S05]  /*1b000*/  WARPSYNC.COLLECTIVE R15, `(.L_x_1484) ;  /* 0x000000000f087348 */ /* 0x000fea0003c00000 */
[----:B------:R0:W1:Y:S02]  /*1b010*/  SHFL.IDX P6, R14, R13, R12, R11 ;  /* 0x0000000c0d0e7389 */ /* 0x00006400000c000b */
[----:B01----:R-:W-:Y:S01]  /*1b020*/  ENDCOLLECTIVE ;  /* 0x000000000000791b */ /* 0x003fe20003800000 */
.L_x_1484:
        /* <DEDUP_REMOVED lines=13> */
.L_x_1485:
[----:B------:R-:W-:Y:S01]  /*1b100*/  @!PT LDS RZ, [RZ] ;  /* 0x00000000fffff984 */ /* 0x000fe20000000800 */
[----:B------:R-:W-:Y:S01]  /*1b110*/  @!PT LDS RZ, [RZ] ;  /* 0x00000000fffff984 */ /* 0x000fe20000000800 */
[----:B------:R-:W-:Y:S01]  /*1b120*/  @!PT LDS RZ, [RZ] ;  /* 0x00000000fffff984 */ /* 0x000fe20000000800 */
[----:B------:R1:W-:Y:S01]  /*1b130*/  LDGSTS.E.BYPASS.LTC128B.128 [R5+0x5400], desc[UR36][R2.64+0x80], !P0 ;  /* 0x0540008002057fae */ /* 0x0003e2000c101d64 */
[----:B------:R-:W-:-:S13]  /*1b140*/  ISETP.LT.OR P0, PT, R7, 0x41, P1 ;  /* 0x000000410700780c */ /* 0x000fda0000f01670 */
[----:B------:R1:W-:Y:S01]  /*1b150*/  LDGSTS.E.BYPASS.LTC128B.128 [R5+0x8400], desc[UR36][R2.64+0x100], !P0 ;  /* 0x0840010002057fae */ /* 0x0003e2000c101d64 */
[----:B------:R-:W-:Y:S05]  /*1b160*/  BRA `(.L_x_1486) ;  /* 0xffffffb800487947 */ /* 0x000fea000383ffff */
.L_x_1389:
[----:B0-----:R0:W1:Y:S02]  /*1b170*/  SYNCS.PHASECHK.TRANS64.TRYWAIT P0, [R0+URZ+0x30860], R3 ;  /* 0x03086003000075a7 */ /* 0x001064000800017f */
[----:B-1----:R-:W-:Y:S05]  /*1b180*/  @!P0 NANOSLEEP.SYNCS 0x989680 ;  /* 0x009896800000895d */ /* 0x002fea0003900000 */
[----:B------:R-:W1:Y:S02]  /*1b190*/  @!P0 SYNCS.PHASECHK.TRANS64 P0, [R0+URZ+0x30860], R3 ;  /* 0x03086003000085a7 */ /* 0x000e64000800007f */
[----:B-1----:R-:W-:Y:S05]  /*1b1a0*/  @!P0 BRA `(.L_x_1389) ;  /* 0xfffffffc00f08947 */ /* 0x002fea000383ffff */
[----:B------:R-:W-:Y:S05]  /*1b1b0*/  BRA `(.L_x_1487) ;  /* 0xffffffbc00607947 */ /* 0x000fea000383ffff */
.L_x_1390:
        /* <DEDUP_REMOVED lines=8> */
.L_x_1489:
[----:B------:R-:W-:Y:S05]  /*1b240*/  BSYNC B0 ;  /* 0x0000000000007941 */ /* 0x000fea0003800000 */
.L_x_1488:
        /* <DEDUP_REMOVED lines=9> */
.L_x_1490:
        /* <DEDUP_REMOVED lines=14> */
.L_x_1491:
        /* <DEDUP_REMOVED lines=13> */
.L_x_1492:
[----:B------:R-:W-:Y:S02]  /*1b490*/  IMAD.MOV.U32 R13, RZ, RZ, R19 ;  /* 0x000000ffff0d7224 */ /* 0x000fe400078e0013 */
[----:B------:R-:W-:Y:S01]  /*1b4a0*/  IMAD.MOV.U32 R12, RZ, RZ, 0x2 ;  /* 0x00000002ff0c7424 */ /* 0x000fe200078e00ff */
[----:B------:R-:W-:-:S13]  /*1b4b0*/  IADD3 R2, P4, R14, R5, RZ ;  /* 0x000000050e027210 */ /* 0x000fda0007f9e0ff */
[----:B------:R-:W-:Y:S05]  /*1b4c0*/  WARPSYNC.COLLECTIVE R15, `(.L_x_1493) ;  /* 0x000000000f087348 */ /* 0x000fea0003c00000 */
[----:B------:R0:W1:Y:S02]  /*1b4d0*/  SHFL.IDX P6, R14, R13, R12, R11 ;  /* 0x0000000c0d0e7389 */ /* 0x00006400000c000b */
[----:B01----:R-:W-:Y:S01]  /*1b4e0*/  ENDCOLLECTIVE ;  /* 0x000000000000791b */ /* 0x003fe20003800000 */
.L_x_1493:
        /* <DEDUP_REMOVED lines=15> */
.L_x_1494:
[----:B------:R-:W-:Y:S02]  /*1b5e0*/  IMAD.MOV.U32 R13, RZ, RZ, R19 ;  /* 0x000000ffff0d7224 */ /* 0x000fe400078e0013 */
[----:B------:R-:W-:Y:S01]  /*1b5f0*/  IMAD.MOV.U32 R12, RZ, RZ, 0x3 ;  /* 0x00000003ff0c7424 */ /* 0x000fe200078e00ff */
[----:B------:R-:W-:-:S13]  /*1b600*/  IADD3 R2, P4, R14, R5, RZ ;  /* 0x000000050e027210 */ /* 0x000fda0007f9e0ff */
[----:B------:R-:W-:Y:S05]  /*1b610*/  WARPSYNC.COLLECTIVE R15, `(.L_x_1495) ;  /* 0x000000000f087348 */ /* 0x000fea0003c00000 */
[----:B------:R0:W1:Y:S02]  /*1b620*/  SHFL.IDX P6, R14, R13, R12, R11 ;  /* 0x0000000c0d0e7389 */ /* 0x00006400000c000b */
[----:B01----:R-:W-:Y:S01]  /*1b630*/  ENDCOLLECTIVE ;  /* 0x000000000000791b */ /* 0x003fe20003800000 */
.L_x_1495:
        /* <DEDUP_REMOVED lines=15> */
.L_x_1496:
[----:B------:R-:W-:Y:S02]  /*1b730*/  IMAD.MOV.U32 R13, RZ, RZ, R19 ;  /* 0x000000ffff0d7224 */ /* 0x000fe400078e0013 */
[----:B------:R-:W-:Y:S01]  /*1b740*/  IMAD.MOV.U32 R12, RZ, RZ, 0x4 ;  /* 0x00000004ff0c7424 */ /* 0x000fe200078e00ff */
[----:B------:R-:W-:-:S13]  /*1b750*/  IADD3 R2, P4, R14, R5, RZ ;  /* 0x000000050e027210 */ /* 0x000fda0007f9e0ff */
[----:B------:R-:W-:Y:S05]  /*1b760*/  WARPSYNC.COLLECTIVE R15, `(.L_x_1497) ;  /* 0x000000000f087348 */ /* 0x000fea0003c00000 */
[----:B------:R0:W1:Y:S02]  /*1b770*/  SHFL.IDX P6, R14, R13, R12, R11 ;  /* 0x0000000c0d0e7389 */ /* 0x00006400000c000b */
[----:B01----:R-:W-:Y:S01]  /*1b780*/  ENDCOLLECTIVE ;  /* 0x000000000000791b */ /* 0x003fe20003800000 */
.L_x_1497:
        /* <DEDUP_REMOVED lines=15> */
.L_x_1498:
[----:B------:R-:W-:Y:S02]  /*1b880*/  IMAD.MOV.U32 R13, RZ, RZ, R19 ;  /* 0x000000ffff0d7224 */ /* 0x000fe400078e0013 */
[----:B------:R-:W-:Y:S01]  /*1b890*/  IMAD.MOV.U32 R12, RZ, RZ, 0x5 ;  /* 0x00000005ff0c7424 */ /* 0x000fe200078e00ff */
[----:B------:R-:W-:-:S13]  /*1b8a0*/  IADD3 R2, P4, R14, R5, RZ ;  /* 0x000000050e027210 */ /* 0x000fda0007f9e0ff */
[----:B------:R-:W-:Y:S05]  /*1b8b0*/  WARPSYNC.COLLECTIVE R15, `(.L_x_1499) ;  /* 0x000000000f087348 */ /* 0x000fea0003c00000 */
[----:B------:R0:W1:Y:S02]  /*1b8c0*/  SHFL.IDX P6, R14, R13, R12, R11 ;  /* 0x0000000c0d0e7389 */ /* 0x00006400000c000b */
[----:B01----:R-:W-:Y:S01]  /*1b8d0*/  ENDCOLLECTIVE ;  /* 0x000000000000791b */ /* 0x003fe20003800000 */
.L_x_1499:
        /* <DEDUP_REMOVED lines=14> */
.L_x_1500:
[----:B------:R-:W-:Y:S05]  /*1b9c0*/  BRA `(.L_x_1501) ;  /* 0xffffffb800647947 */ /* 0x000fea000383ffff */
.L_x_1395:
        /* <DEDUP_REMOVED lines=8> */
.L_x_1503:
[----:B------:R-:W-:Y:S05]  /*1ba50*/  BSYNC B0 ;  /* 0x0000000000007941 */ /* 0x000fea0003800000 */
.L_x_1502:
        /* <DEDUP_REMOVED lines=9> */
.L_x_1504:
[----:B------:R-:W-:Y:S02]  /*1baf0*/  ULDC UR4, c[0x0][0xc3c] ;  /* 0x00030f0000047ab9 */ /* 0x000fe40000000800 */
[----:B------:R-:W-:-:S13]  /*1bb00*/  ISETP.GE.OR P1, PT, R9, UR4, !P0 ;  /* 0x0000000409007c0c */ /* 0x000fda000c726670 */
[----:B------:R-:W0:Y:S08]  /*1bb10*/  @!P1 LDC.64 R4, c[0x0][0xc80] ;  /* 0x00032000ff049b82 */ /* 0x000e300000000a00 */
[----:B------:R-:W1:Y:S01]  /*1bb20*/  @!P1 LDC.64 R2, c[0x0][0xc78] ;  /* 0x00031e00ff029b82 */ /* 0x000e620000000a00 */
[----:B------:R-:W-:Y:S02]  /*1bb30*/  IMAD.MOV.U32 R25, RZ, RZ, RZ ;  /* 0x000000ffff197224 */ /* 0x000fe400078e00ff */
[----:B------:R-:W-:-:S02]  /*1bb40*/  IMAD.MOV.U32 R8, RZ, RZ, RZ ;  /* 0x000000ffff087224 */ /* 0x000fc400078e00ff */
[----:B------:R-:W-:Y:S02]  /*1bb50*/  IMAD.MOV.U32 R11, RZ, RZ, RZ ;  /* 0x000000ffff0b7224 */ /* 0x000fe400078e00ff */
[----:B------:R-:W-:Y:S02]  /*1bb60*/  IMAD.MOV.U32 R7, RZ, RZ, R14 ;  /* 0x000000ffff077224 */ /* 0x000fe400078e000e */
[----:B0-----:R-:W-:-:S06]  /*1bb70*/  @!P1 IMAD.WIDE R4, R9, 0x4, R4 ;  /* 0x0000000409049825 */ /* 0x001fcc00078e0204 */
[----:B------:R-:W2:Y:S01]  /*1bb80*/  @!P1 LDG.E R4, desc[UR36][R4.64] ;  /* 0x0000002404049981 */ /* 0x000ea2000c1e1900 */
[----:B-1----:R-:W-:-:S06]  /*1bb90*/  @!P1 IMAD.WIDE R2, R9, 0x4, R2 ;  /* 0x0000000409029825 */ /* 0x002fcc00078e0202 */
[----:B------:R-:W3:Y:S01]  /*1bba0*/  @!P1 LDG.E R2, desc[UR36][R2.64] ;  /* 0x0000002402029981 */ /* 0x000ee2000c1e1900 */
        /* <DEDUP_REMOVED lines=11> */
.L_x_1505:
[----:B------:R-:W-:Y:S01]  /*1bc60*/  IMAD.MOV.U32 R12, RZ, RZ, 0x2 ;  /* 0x00000002ff0c7424 */ /* 0x000fe200078e00ff */
[----:B------:R-:W-:-:S05]  /*1bc70*/  SEL R6, R14, RZ, P1 ;  /* 0x000000ff0e067207 */ /* 0x000fca0000800000 */
[----:B------:R-:W-:-:S04]  /*1bc80*/  IMAD.IADD R6, R13, 0x1, R6 ;  /* 0x000000010d067824 */ /* 0x000fc800078e0206 */
[----:B------:R-:W-:-:S07]  /*1bc90*/  IMAD.MOV.U32 R13, RZ, RZ, R6 ;  /* 0x000000ffff0d7224 */ /* 0x000fce00078e0006 */
[----:B------:R-:W-:Y:S05]  /*1bca0*/  WARPSYNC.COLLECTIVE R15, `(.L_x_1506) ;  /* 0x000000000f087348 */ /* 0x000fea0003c00000 */
[----:B------:R0:W1:Y:S02]  /*1bcb0*/  SHFL.UP P6, R14, R13, R12, R11 ;  /* 0x0400000c0d0e7389 */ /* 0x00006400000c000b */
[----:B01----:R-:W-:Y:S01]  /*1bcc0*/  ENDCOLLECTIVE ;  /* 0x000000000000791b */ /* 0x003fe20003800000 */
.L_x_1506:
        /* <DEDUP_REMOVED lines=8> */
.L_x_1507:
[----:B------:R-:W-:Y:S01]  /*1bd50*/  IMAD.MOV.U32 R12, RZ, RZ, 0x8 ;  /* 0x00000008ff0c7424 */ /* 0x000fe200078e00ff */
[----:B------:R-:W-:-:S05]  /*1bd60*/  SEL R3, R14, RZ, P3 ;  /* 0x000000ff0e037207 */ /* 0x000fca0001800000 */
[----:B------:R-:W-:-:S04]  /*1bd70*/  IMAD.IADD R3, R2, 0x1, R3 ;  /* 0x0000000102037824 */ /* 0x000fc800078e0203 */
[----:B------:R-:W-:-:S07]  /*1bd80*/  IMAD.MOV.U32 R13, RZ, RZ, R3 ;  /* 0x000000ffff0d7224 */ /* 0x000fce00078e0003 */
[----:B------:R-:W-:Y:S05]  /*1bd90*/  WARPSYNC.COLLECTIVE R15, `(.L_x_1508) ;  /* 0x000000000f087348 */ /* 0x000fea0003c00000 */
[----:B------:R0:W1:Y:S02]  /*1bda0*/  SHFL.UP P6, R14, R13, R12, R11 ;  /* 0x0400000c0d0e7389 */ /* 0x00006400000c000b */
[----:B01----:R-:W-:Y:S01]  /*1bdb0*/  ENDCOLLECTIVE ;  /* 0x000000000000791b */ /* 0x003fe20003800000 */
.L_x_1508:
[----:B------:R-:W-:Y:S01]  /*1bdc0*/  IMAD.MOV.U32 R12, RZ, RZ, 0x10 ;  /* 0x00000010ff0c7424 */ /* 0x000fe200078e00ff */
[----:B------:R-:W-:-:S05]  /*1bdd0*/  SEL R4, R14, RZ, P4 ;  /* 0x000000ff0e047207 */ /* 0x000fca0002000000 */
[----:B------:R-:W-:-:S04]  /*1bde0*/  IMAD.IADD R4, R3, 0x1, R4 ;  /* 0x0000000103047824 */ /* 0x000fc800078e0204 */
[----:B------:R-:W-:-:S07]  /*1bdf0*/  IMAD.MOV.U32 R13, RZ, RZ, R4 ;  /* 0x000000ffff0d7224 */ /* 0x000fce00078e0004 */
[----:B------:R-:W-:Y:S05]  /*1be00*/  WARPSYNC.COLLECTIVE R15, `(.L_x_1509) ;  /* 0x000000000f087348 */ /* 0x000fea0003c00000 */
[----:B------:R0:W1:Y:S02]  /*1be10*/  SHFL.UP P6, R14, R13, R12, R11 ;  /* 0x0400000c0d0e7389 */ /* 0x00006400000c000b */
[----:B01----:R-:W-:Y:S01]  /*1be20*/  ENDCOLLECTIVE ;  /* 0x000000000000791b */ /* 0x003fe20003800000 */
.L_x_1509:
        /* <DEDUP_REMOVED lines=8> */
.L_x_1510:
[----:B------:R-:W-:Y:S05]  /*1beb0*/  BRA `(.L_x_1511) ;  /* 0xffffffb800787947 */ /* 0x000fea000383ffff */
.L_x_1398:
[----:B------:R-:W-:Y:S01]  /*1bec0*/  BSSY B0, `(.L_x_1512) ;  /* 0x0000007000007945 */ /* 0x000fe20003800000 */
[----:B------:R-:W-:Y:S02]  /*1bed0*/  IMAD.MOV.U32 R12, RZ, RZ, 0x1 ;  /* 0x00000001ff0c7424 */ /* 0x000fe400078e00ff */
[----:B------:R-:W-:Y:S02]  /*1bee0*/  IMAD.MOV.U32 R11, RZ, RZ, RZ ;  /* 0x000000ffff0b7224 */ /* 0x000fe400078e00ff */
[----:B------:R-:W-:-:S07]  /*1bef0*/  IMAD.MOV.U32 R15, RZ, RZ, -0x1 ;  /* 0xffffffffff0f7424 */ /* 0x000fce00078e00ff */
[----:B------:R-:W-:Y:S05]  /*1bf00*/  WARPSYNC.COLLECTIVE R15, `(.L_x_1513) ;  /* 0x000000000f087348 */ /* 0x000fea0003c00000 */
[----:B------:R0:W1:Y:S02]  /*1bf10*/  SHFL.UP P6, R14, R13, R12, R11 ;  /* 0x0400000c0d0e7389 */ /* 0x00006400000c000b */
[----:B01----:R-:W-:Y:S01]  /*1bf20*/  ENDCOLLECTIVE ;  /* 0x000000000000791b */ /* 0x003fe20003800000 */
.L_x_1513:
[----:B------:R-:W-:Y:S05]  /*1bf30*/  BSYNC B0 ;  /* 0x0000000000007941 */ /* 0x000fea0003800000 */
.L_x_1512:
        /* <DEDUP_REMOVED lines=8> */
.L_x_1514:
[----:B------:R-:W-:Y:S01]  /*1bfc0*/  IMAD.MOV.U32 R12, RZ, RZ, 0x4 ;  /* 0x00000004ff0c7424 */ /* 0x000fe200078e00ff */
[----:B------:R-:W-:-:S05]  /*1bfd0*/  SEL R2, R14, RZ, P2 ;  /* 0x000000ff0e027207 */ /* 0x000fca0001000000 */
[----:B------:R-:W-:-:S04]  /*1bfe0*/  IMAD.IADD R2, R13, 0x1, R2 ;  /* 0x000000010d027824 */ /* 0x000fc800078e0202 */
[----:B------:R-:W-:-:S07]  /*1bff0*/  IMAD.MOV.U32 R13, RZ, RZ, R2 ;  /* 0x000000ffff0d7224 */ /* 0x000fce00078e0002 */
[----:B------:R-:W-:Y:S05]  /*1c000*/  WARPSYNC.COLLECTIVE R15, `(.L_x_1515) ;  /* 0x000000000f087348 */ /* 0x000fea0003c00000 */
[----:B------:R0:W1:Y:S02]  /*1c010*/  SHFL.UP P6, R14, R13, R12, R11 ;  /* 0x0400000c0d0e7389 */ /* 0x00006400000c000b */
[----:B01----:R-:W-:Y:S01]  /*1c020*/  ENDCOLLECTIVE ;  /* 0x000000000000791b */ /* 0x003fe20003800000 */
.L_x_1515:
[----:B------:R-:W-:Y:S01]  /*1c030*/  IMAD.MOV.U32 R12, RZ, RZ, 0x8 ;  /* 0x00000008ff0c7424 */ /* 0x000fe200078e00ff */
[----:B------:R-:W-:-:S05]  /*1c040*/  SEL R3, R14, RZ, P3 ;  /* 0x000000ff0e037207 */ /* 0x000fca0001800000 */
[----:B------:R-:W-:-:S04]  /*1c050*/  IMAD.IADD R3, R2, 0x1, R3 ;  /* 0x0000000102037824 */ /* 0x000fc800078e0203 */
[----:B------:R-:W-:-:S07]  /*1c060*/  IMAD.MOV.U32 R13, RZ, RZ, R3 ;  /* 0x000000ffff0d7224 */ /* 0x000fce00078e0003 */
[----:B------:R-:W-:Y:S05]  /*1c070*/  WARPSYNC.COLLECTIVE R15, `(.L_x_1516) ;  /* 0x000000000f087348 */ /* 0x000fea0003c00000 */
[----:B------:R0:W1:Y:S02]  /*1c080*/  SHFL.UP P6, R14, R13, R12, R11 ;  /* 0x0400000c0d0e7389 */ /* 0x00006400000c000b */
[----:B01----:R-:W-:Y:S01]  /*1c090*/  ENDCOLLECTIVE ;  /* 0x000000000000791b */ /* 0x003fe20003800000 */
.L_x_1516:
[----:B------:R-:W-:Y:S01]  /*1c0a0*/  IMAD.MOV.U32 R12, RZ, RZ, 0x10 ;  /* 0x00000010ff0c7424 */ /* 0x000fe200078e00ff */
[----:B------:R-:W-:-:S05]  /*1c0b0*/  SEL R4, R14, RZ, P4 ;  /* 0x000000ff0e047207 */ /* 0x000fca0002000000 */
[----:B------:R-:W-:-:S04]  /*1c0c0*/  IMAD.IADD R4, R3, 0x1, R4 ;  /* 0x0000000103047824 */ /* 0x000fc800078e0204 */
[----:B------:R-:W-:-:S07]  /*1c0d0*/  IMAD.MOV.U32 R13, RZ, RZ, R4 ;  /* 0x000000ffff0d7224 */ /* 0x000fce00078e0004 */
[----:B------:R-:W-:Y:S05]  /*1c0e0*/  WARPSYNC.COLLECTIVE R15, `(.L_x_1517) ;  /* 0x000000000f087348 */ /* 0x000fea0003c00000 */
[----:B------:R0:W1:Y:S02]  /*1c0f0*/  SHFL.UP P6, R14, R13, R12, R11 ;  /* 0x0400000c0d0e7389 */ /* 0x00006400000c000b */
[----:B01----:R-:W-:Y:S01]  /*1c100*/  ENDCOLLECTIVE ;  /* 0x000000000000791b */ /* 0x003fe20003800000 */
.L_x_1517:
        /* <DEDUP_REMOVED lines=8> */
.L_x_1518:
[----:B------:R-:W-:Y:S05]  /*1c190*/  BRA `(.L_x_1519) ;  /* 0xffffffb800647947 */ /* 0x000fea000383ffff */
.L_x_1400:
[----:B------:R-:W-:Y:S01]  /*1c1a0*/  BSSY B0, `(.L_x_1520) ;  /* 0x0000006000007945 */ /* 0x000fe20003800000 */
[----:B------:R-:W-:Y:S01]  /*1c1b0*/  PLOP3.LUT P6, PT, P6, PT, PT, 0x8, 0x0 ;  /* 0x000000000000781c */ /* 0x000fe200037ce170 */
[----:B------:R-:W-:-:S12]  /*1c1c0*/  IMAD.MOV.U32 R15, RZ, RZ, -0x1 ;  /* 0xffffffffff0f7424 */ /* 0x000fd800078e00ff */
[----:B0-----:R-:W-:Y:S05]  /*1c1d0*/  WARPSYNC.COLLECTIVE R15, `(.L_x_1521) ;  /* 0x000000000f087348 */ /* 0x001fea0003c00000 */
[----:B------:R-:W-:Y:S01]  /*1c1e0*/  VOTE.ANY R14, PT, P6 ;  /* 0x00000000000e7806 */ /* 0x000fe200030e0100 */
[----:B0-----:R-:W-:Y:S06]  /*1c1f0*/  ENDCOLLECTIVE ;  /* 0x000000000000791b */ /* 0x001fec0003800000 */
.L_x_1521:
[----:B------:R-:W-:Y:S05]  /*1c200*/  BSYNC B0 ;  /* 0x0000000000007941 */ /* 0x000fea0003800000 */
.L_x_1520:
[----:B------:R-:W-:Y:S02]  /*1c210*/  IMAD.MOV.U32 R3, RZ, RZ, R14 ;  /* 0x000000ffff037224 */ /* 0x000fe400078e000e */
[----:B------:R-:W-:Y:S02]  /*1c220*/  IMAD.MOV.U32 R13, RZ, RZ, R25 ;  /* 0x000000ffff0d7224 */ /* 0x000fe400078e0019 */
[----:B------:R0:W1:Y:S01]  /*1c230*/  POPC R12, R3 ;  /* 0x00000003000c7309 */ /* 0x0000620000000000 */
[----:B------:R-:W-:Y:S02]  /*1c240*/  IMAD.MOV.U32 R11, RZ, RZ, 0x1f ;  /* 0x0000001fff0b7424 */ /* 0x000fe400078e00ff */
[----:B------:R-:W-:-:S07]  /*1c250*/  IMAD.MOV.U32 R15, RZ, RZ, -0x1 ;  /* 0xffffffffff0f7424 */ /* 0x000fce00078e00ff */
[----:B01----:R-:W-:Y:S05]  /*1c260*/  WARPSYNC.COLLECTIVE R15, `(.L_x_1522) ;  /* 0x000000000f087348 */ /* 0x003fea0003c00000 */
[----:B-1----:R1:W2:Y:S02]  /*1c270*/  SHFL.IDX P6, R14, R13, R12, R11 ;  /* 0x0000000c0d0e7389 */ /* 0x0022a400000c000b */
[----:B012---:R-:W-:Y:S01]  /*1c280*/  ENDCOLLECTIVE ;  /* 0x000000000000791b */ /* 0x007fe20003800000 */
.L_x_1522:
[----:B------:R-:W-:Y:S02]  /*1c290*/  IMAD.IADD R27, R12, 0x1, R27 ;  /* 0x000000010c1b7824 */ /* 0x000fe400078e021b */
[----:B------:R-:W-:Y:S02]  /*1c2a0*/  IMAD.MOV.U32 R13, RZ, RZ, R8 ;  /* 0x000000ffff0d7224 */ /* 0x000fe400078e0008 */
[----:B------:R-:W-:-:S07]  /*1c2b0*/  IMAD.MOV.U32 R25, RZ, RZ, R14 ;  /* 0x000000ffff197224 */ /* 0x000fce00078e000e */
[----:B------:R-:W-:Y:S05]  /*1c2c0*/  WARPSYNC.COLLECTIVE R15, `(.L_x_1523) ;  /* 0x000000000f087348 */ /* 0x000fea0003c00000 */
[----:B------:R0:W1:Y:S02]  /*1c2d0*/  SHFL.IDX P6, R14, R13, R12, R11 ;  /* 0x0000000c0d0e7389 */ /* 0x00006400000c000b */
[----:B01----:R-:W-:Y:S01]  /*1c2e0*/  ENDCOLLECTIVE ;  /* 0x000000000000791b */ /* 0x003fe20003800000 */
.L_x_1523:
[----:B------:R-:W-:Y:S01]  /*1c2f0*/  IMAD.MOV.U32 R8, RZ, RZ, R14 ;  /* 0x000000ffff087224 */ /* 0x000fe200078e000e */
[----:B------:R-:W-:Y:S06]  /*1c300*/  BRA `(.L_x_1524) ;  /* 0xffffffb800487947 */ /* 0x000fec000383ffff */
.L_x_1402:
[----:B------:R-:W-:Y:S01]  /*1c310*/  BSSY B0, `(.L_x_1525) ;  /* 0x0000007000007945 */ /* 0x000fe20003800000 */
[----:B------:R-:W-:Y:S02]  /*1c320*/  IMAD.MOV.U32 R13, RZ, RZ, R2 ;  /* 0x000000ffff0d7224 */ /* 0x000fe400078e0002 */
[----:B------:R-:W-:Y:S02]  /*1c330*/  IMAD.MOV.U32 R11, RZ, RZ, 0x1f ;  /* 0x0000001fff0b7424 */ /* 0x000fe400078e00ff */
[----:B------:R-:W-:-:S07]  /*1c340*/  IMAD.MOV.U32 R15, RZ, RZ, -0x1 ;  /* 0xffffffffff0f7424 */ /* 0x000fce00078e00ff */
[----:B0-23--:R-:W-:Y:S05]  /*1c350*/  WARPSYNC.COLLECTIVE R15, `(.L_x_1526) ;  /* 0x000000000f087348 */ /* 0x00dfea0003c00000 */
[----:B------:R1:W4:Y:S02]  /*1c360*/  SHFL.IDX P6, R14, R13, R12, R11 ;  /* 0x0000000c0d0e7389 */ /* 0x00032400000c000b */
[----:B01234-:R-:W-:Y:S01]  /*1c370*/  ENDCOLLECTIVE ;  /* 0x000000000000791b */ /* 0x01ffe20003800000 */
.L_x_1526:
[----:B------:R-:W-:Y:S05]  /*1c380*/  BSYNC B0 ;  /* 0x0000000000007941 */ /* 0x000fea0003800000 */
.L_x_1525:
[----:B------:R-:W-:Y:S01]  /*1c390*/  IMAD.MOV.U32 R6, RZ, RZ, R14 ;  /* 0x000000ffff067224 */ /* 0x000fe200078e000e */
[----:B------:R-:W-:Y:S06]  /*1c3a0*/  BRA `(.L_x_1401) ;  /* 0xffffffb800387947 */ /* 0x000fec000383ffff */
.L_x_1408:
[----:B0-----:R0:W1:Y:S02]  /*1c3b0*/  SYNCS.PHASECHK.TRANS64.TRYWAIT P0, [R4+URZ+0x30820], R0 ;  /* 0x03082000040075a7 */ /* 0x001064000800017f */
[----:B-1----:R-:W-:Y:S05]  /*1c3c0*/  @!P0 NANOSLEEP.SYNCS 0x989680 ;  /* 0x009896800000895d */ /* 0x002fea0003900000 */
[----:B------:R-:W1:Y:S02]  /*1c3d0*/  @!P0 SYNCS.PHASECHK.TRANS64 P0, [R4+URZ+0x30820], R0 ;  /* 0x03082000040085a7 */ /* 0x000e64000800007f */
[----:B-1----:R-:W-:Y:S05]  /*1c3e0*/  @!P0 BRA `(.L_x_1408) ;  /* 0xfffffffc00f08947 */ /* 0x002fea000383ffff */
[----:B------:R-:W-:Y:S05]  /*1c3f0*/  BRA `(.L_x_1527) ;  /* 0xffffffc000907947 */ /* 0x000fea000383ffff */
.L_x_1409:
        /* <DEDUP_REMOVED lines=11> */
.L_x_1529:
[----:B------:R-:W-:Y:S05]  /*1c4b0*/  BSYNC B0 ;  /* 0x0000000000007941 */ /* 0x000fea0003800000 */
.L_x_1528:
[----:B------:R-:W-:Y:S05]  /*1c4c0*/  BRA `(.L_x_1530) ;  /* 0xffffffc000787947 */ /* 0x000fea000383ffff */
.L_x_1412:
[----:B------:R-:W-:Y:S01]  /*1c4d0*/  BSSY B1, `(.L_x_1531) ;  /* 0x0000006000017945 */ /* 0x000fe20003800000 */
[----:B------:R-:W-:-:S07]  /*1c4e0*/  IMAD.MOV.U32 R15, RZ, RZ, -0x1 ;  /* 0xffffffffff0f7424 */ /* 0x000fce00078e00ff */
[----:B0-2---:R-:W-:Y:S05]  /*1c4f0*/  WARPSYNC.COLLECTIVE R15, `(.L_x_1532) ;  /* 0x000000000f0c7348 */ /* 0x005fea0003c00000 */
[----:B------:R-:W-:Y:S02]  /*1c500*/  ELECT P6, UR62, PT ;  /* 0x00000000003e782f */ /* 0x000fe400038c0000 */
[----:B------:R-:W-:Y:S01]  /*1c510*/  MOV R14, UR62 ;  /* 0x0000003e000e7c02 */ /* 0x000fe20008000f00 */
[----:B0-2---:R-:W-:Y:S10]  /*1c520*/  ENDCOLLECTIVE ;  /* 0x000000000000791b */ /* 0x005ff40003800000 */
.L_x_1532:
[----:B------:R-:W-:Y:S05]  /*1c530*/  BSYNC B1 ;  /* 0x0000000000017941 */ /* 0x000fea0003800000 */
.L_x_1531:
[----:B------:R-:W-:Y:S05]  /*1c540*/  BRA `(.L_x_1533) ;  /* 0xffffffc000707947 */ /* 0x000fea000383ffff */
.L_x_1414:
[----:B0-----:R0:W1:Y:S02]  /*1c550*/  SYNCS.PHASECHK.TRANS64.TRYWAIT P1, [R5+URZ+0x30840], R0 ;  /* 0x03084000050075a7 */ /* 0x001064000802017f */
[----:B-1----:R-:W-:Y:S05]  /*1c560*/  @!P1 NANOSLEEP.SYNCS 0x989680 ;  /* 0x009896800000995d */ /* 0x002fea0003900000 */
[----:B------:R-:W1:Y:S02]  /*1c570*/  @!P1 SYNCS.PHASECHK.TRANS64 P1, [R5+URZ+0x30840], R0 ;  /* 0x03084000050095a7 */ /* 0x000e64000802007f */
[----:B-1----:R-:W-:Y:S05]  /*1c580*/  @!P1 BRA `(.L_x_1414) ;  /* 0xfffffffc00f09947 */ /* 0x002fea000383ffff */
[----:B------:R-:W-:Y:S05]  /*1c590*/  BRA `(.L_x_1534) ;  /* 0xffffffc000987947 */ /* 0x000fea000383ffff */
.L_x_1416:
[----:B-1----:R1:W3:Y:S02]  /*1c5a0*/  SYNCS.PHASECHK.TRANS64.TRYWAIT P1, [R23+URZ+0x30840], R2 ;  /* 0x03084002170075a7 */ /* 0x0022e4000802017f */
[----:B---3--:R-:W-:Y:S05]  /*1c5b0*/  @!P1 NANOSLEEP.SYNCS 0x989680 ;  /* 0x009896800000995d */ /* 0x008fea0003900000 */
[----:B------:R-:W3:Y:S02]  /*1c5c0*/  @!P1 SYNCS.PHASECHK.TRANS64 P1, [R23+URZ+0x30840], R2 ;  /* 0x03084002170095a7 */ /* 0x000ee4000802007f */
[----:B---3--:R-:W-:Y:S05]  /*1c5d0*/  @!P1 BRA `(.L_x_1416) ;  /* 0xfffffffc00f09947 */ /* 0x008fea000383ffff */
[----:B------:R-:W-:Y:S05]  /*1c5e0*/  BRA `(.L_x_1535) ;  /* 0xffffffc000a47947 */ /* 0x000fea000383ffff */
.L_x_1418:
[----:B---3--:R3:W4:Y:S02]  /*1c5f0*/  SYNCS.PHASECHK.TRANS64.TRYWAIT P1, [R5+URZ+0x30860], R0 ;  /* 0x03086000050075a7 */ /* 0x008724000802017f */
[----:B----4-:R-:W-:Y:S05]  /*1c600*/  @!P1 NANOSLEEP.SYNCS 0x989680 ;  /* 0x009896800000995d */ /* 0x010fea0003900000 */
[----:B------:R-:W4:Y:S02]  /*1c610*/  @!P1 SYNCS.PHASECHK.TRANS64 P1, [R5+URZ+0x30860], R0 ;  /* 0x03086000050095a7 */ /* 0x000f24000802007f */
[----:B----4-:R-:W-:Y:S05]  /*1c620*/  @!P1 BRA `(.L_x_1418) ;  /* 0xfffffffc00f09947 */ /* 0x010fea000383ffff */
[----:B------:R-:W-:Y:S05]  /*1c630*/  BRA `(.L_x_1536) ;  /* 0xffffffc000a07947 */ /* 0x000fea000383ffff */
.L_x_1537:
        /* <DEDUP_REMOVED lines=12> */
.L_x_3214:


//--------------------- .text._ZN7cutlass13device_kernelIN5flash11enable_sm90INS1_16FlashAttnFwdSm90INS1_25CollectiveMainloopFwdSm90ILi2EN4cute5tupleIJNS5_1CILi1EEES8_S8_EEENS6_IJNS7_ILi128EEENS7_ILi96EEENS7_ILi192EEEEEELi192ENS_10bfloat16_tEfNS_4arch4Sm90ELb0ELb1ELb0ELb1ELb1ELb1ELb0ELb1ELb1ELb1ELb1ELb0EEENS1_21CollectiveEpilogueFwdINS6_IJSA_SC_SB_EEES9_SE_SG_Li256ELb1ELb1ELb1ELb0EEENS1_36VarlenDynamicPersistentTileSchedulerILi128ELi96ELi256ELi128ELb1ELb1ELb1ELb1ELb0ELb1EEEEEEEEEvNT_6ParamsE --------------------------
	.section	.text._ZN7cutlass13device_kernelIN5flash11enable_sm90INS1_16FlashAttnFwdSm90INS1_25CollectiveMainloopFwdSm90ILi2EN4cute5tupleIJNS5_1CILi1EEES8_S8_EEENS6_IJNS7_ILi128EEENS7_ILi96EEENS7_ILi192EEEEEELi192ENS_10bfloat16_tEfNS_4arch4Sm90ELb0ELb1ELb0ELb1ELb1ELb1ELb0ELb1ELb1ELb1ELb1ELb0EEENS1_21CollectiveEpilogueFwdINS6_IJSA_SC_SB_EEES9_SE_SG_Li256ELb1ELb1ELb1ELb0EEENS1_36VarlenDynamicPersistentTileSchedulerILi128ELi96ELi256ELi128ELb1ELb1ELb1ELb1ELb0ELb1EEEEEEEEEvNT_6ParamsE,"ax",@progbits
	.align	128
.text._ZN7cutlass13device_kernelIN5flash11enable_sm90INS1_16FlashAttnFwdSm90INS1_25CollectiveMainloopFwdSm90ILi2EN4cute5tupleIJNS5_1CILi1EEES8_S8_EEENS6_IJNS7_ILi128EEENS7_ILi96EEENS7_ILi192EEEEEELi192ENS_10bfloat16_tEfNS_4arch4Sm90ELb0ELb1ELb0ELb1ELb1ELb1ELb0ELb1ELb1ELb1ELb1ELb0EEENS1_21CollectiveEpilogueFwdINS6_IJSA_SC_SB_EEES9_SE_SG_Li256ELb1ELb1ELb1ELb0EEENS1_36VarlenDynamicPersistentTileSchedulerILi128ELi96ELi256ELi128ELb1ELb1ELb1ELb1ELb0ELb1EEEEEEEEEvNT_6ParamsE:
        .type           _ZN7cutlass13device_kernelIN5flash11enable_sm90INS1_16FlashAttnFwdSm90INS1_25CollectiveMainloopFwdSm90ILi2EN4cute5tupleIJNS5_1CILi1EEES8_S8_EEENS6_IJNS7_ILi128EEENS7_ILi96EEENS7_ILi192EEEEEELi192ENS_10bfloat16_tEfNS_4arch4Sm90ELb0ELb1ELb0ELb1ELb1ELb1ELb0ELb1ELb1ELb1ELb1ELb0EEENS1_21CollectiveEpilogueFwdINS6_IJSA_SC_SB_EEES9_SE_SG_Li256ELb1ELb1ELb1ELb0EEENS1_36VarlenDynamicPersistentTileSchedulerILi128ELi96ELi256ELi128ELb1ELb1ELb1ELb1ELb0ELb1EEEEEEEEEvNT_6ParamsE,@function
        .size           _ZN7cutlass13device_kernelIN5flash11enable_sm90INS1_16FlashAttnFwdSm90INS1_25CollectiveMainloopFwdSm90ILi2EN4cute5tupleIJNS5_1CILi1EEES8_S8_EEENS6_IJNS7_ILi128EEENS7_ILi96EEENS7_ILi192EEEEEELi192ENS_10bfloat16_tEfNS_4arch4Sm90ELb0ELb1ELb0ELb1ELb1ELb1ELb0ELb1ELb1ELb1ELb1ELb0EEENS1_21CollectiveEpilogueFwdINS6_IJSA_SC_SB_EEES9_SE_SG_Li256ELb1ELb1ELb1ELb0EEENS1_36VarlenDynamicPersistentTileSchedulerILi128ELi96ELi256ELi128ELb1ELb1ELb1ELb1ELb0ELb1EEEEEEEEEvNT_6ParamsE,(.L_x_3215 - _ZN7cutlass13device_kernelIN5flash11enable_sm90INS1_16FlashAttnFwdSm90INS1_25CollectiveMainloopFwdSm90ILi2EN4cute5tupleIJNS5_1CILi1EEES8_S8_EEENS6_IJNS7_ILi128EEENS7_ILi96EEENS7_ILi192EEEEEELi192ENS_10bfloat16_tEfNS_4arch4Sm90ELb0ELb1ELb0ELb1ELb1ELb1ELb0ELb1ELb1ELb1ELb1ELb0EEENS1_21CollectiveEpilogueFwdINS6_IJSA_SC_SB_EEES9_SE_SG_Li256ELb1ELb1ELb1ELb0EEENS1_36VarlenDynamicPersistentTileSchedulerILi128ELi96ELi256ELi128ELb1ELb1ELb1ELb1ELb0ELb1EEEEEEEEEvNT_6ParamsE)
        .other          _ZN7cutlass13device_kernelIN5flash11enable_sm90INS1_16FlashAttnFwdSm90INS1_25CollectiveMainloopFwdSm90ILi2EN4cute5tupleIJNS5_1CILi1EEES8_S8_EEENS6_IJNS7_ILi128EEENS7_ILi96EEENS7_ILi192EEEEEELi192ENS_10bfloat16_tEfNS_4arch4Sm90ELb0ELb1ELb0ELb1ELb1ELb1ELb0ELb1ELb1ELb1ELb1ELb0EEENS1_21CollectiveEpilogueFwdINS6_IJSA_SC_SB_EEES9_SE_SG_Li256ELb1ELb1ELb1ELb0EEENS1_36VarlenDynamicPersistentTileSchedulerILi128ELi96ELi256ELi128ELb1ELb1ELb1ELb1ELb0ELb1EEEEEEEEEvNT_6ParamsE,@"STO_CUDA_ENTRY STV_DEFAULT"
_ZN7cutlass13device_kernelIN5flash11enable_sm90INS1_16FlashAttnFwdSm90INS1_25CollectiveMainloopFwdSm90ILi2EN4cute5tupleIJNS5_1CILi1EEES8_S8_EEENS6_IJNS7_ILi128EEENS7_ILi96EEENS7_ILi192EEEEEELi192ENS_10bfloat16_tEfNS_4arch4Sm90ELb0ELb1ELb0ELb1ELb1ELb1ELb0ELb1ELb1ELb1ELb1ELb0EEENS1_21CollectiveEpilogueFwdINS6_IJSA_SC_SB_EEES9_SE_SG_Li256ELb1ELb1ELb1ELb0EEENS1_36VarlenDynamicPersistentTileSchedulerILi128ELi96ELi256ELi128ELb1ELb1ELb1ELb1ELb0ELb1EEEEEEEEEvNT_6ParamsE:
[----:B------:R-:W0:Y:S02]  /*0000*/  LDC R1, c[0x0][0x28] ;  /* 0x00000a00ff017b82 */ /* 0x000e240000000800 */
[----:B0-----:R-:W-:Y:S01]  /*0010*/  VIADD R1, R1, 0xffffff90 ;  /* 0xffffff9001017836 */ /* 0x001fe20000000000 */
[----:B------:R-:W0:Y:S01]  /*0020*/  S2R R0, SR_TID.X ;  /* 0x0000000000007919 */ /* 0x000e220000002100 */
[----:B------:R-:W-:Y:S01]  /*0030*/  ELECT P0, URZ, PT ;  /* 0x00000000003f782f */ /* 0x000fe20003800000 */
[----:B------:R-:W-:Y:S01]  /*0040*/  BSSY B0, `(.L_x_1538) ;  /* 0x000000e000007945 */ /* 0x000fe20003800000 */
[----:B0-----:R-:W-:-:S05]  /*0050*/  SHF.R.U32.HI R2, RZ, 0x5, R0 ;  /* 0x00000005ff027819 */ /* 0x001fca0000011600 */
[----:B------:R-:W0:Y:S02]  /*0060*/  SHFL.IDX PT, R3, R2, RZ, 0x1f ;  /* 0x00001fff02037589 */ /* 0x000e2400000e0000 */
[----:B0-----:R-:W-:Y:S02]  /*0070*/  ISETP.EQ.AND P0, PT, R3, RZ, P0 ;  /* 0x000000ff0300720c */ /* 0x001fe40000702270 */
[----:B------:R-:W-:-:S11]  /*0080*/  SHF.R.U32.HI R3, RZ, 0x7, R0 ;  /* 0x00000007ff037819 */ /* 0x000fd60000011600 */
        /* <DEDUP_REMOVED lines=9> */
.L_x_1539:
[----:B------:R-:W-:Y:S05]  /*0120*/  BSYNC B0 ;  /* 0x0000000000007941 */ /* 0x000fea0003800000 */
.L_x_1538:
[----:B------:R-:W-:Y:S01]  /*0130*/  VOTEU.ANY UP0, P0 ;  /* 0x00000000003f7886 */ /* 0x000fe20000000100 */
[----:B------:R-:W0:Y:S01]  /*0140*/  SHFL.IDX PT, R3, R3, RZ, 0x1f ;  /* 0x00001fff03037589 */ /* 0x000e2200000e0000 */
[----:B------:R-:W-:Y:S01]  /*0150*/  UMOV UR4, 0x80 ;  /* 0x0000008000047882 */ /* 0x000fe20000000000 */
[----:B------:R-:W-:Y:S01]  /*0160*/  UMOV UR7, 0x100 ;  /* 0x0000010000077882 */ /* 0x000fe20000000000 */
[----:B------:R-:W-:Y:S01]  /*0170*/  VOTEU.ANY UP1, P0 ;  /* 0x00000000003f7886 */ /* 0x000fe20000020100 */
[----:B------:R-:W1:Y:S01]  /*0180*/  @UP0 S2UR UR8, SR_CgaCtaId ;  /* 0x00000000000809c3 */ /* 0x000e620000008800 */
[----:B------:R-:W2:Y:S01]  /*0190*/  SHFL.IDX PT, R4, R2, RZ, 0x1f ;  /* 0x00001fff02047589 */ /* 0x000ea200000e0000 */
[----:B------:R-:W-:Y:S01]  /*01a0*/  @UP0 UMOV UR6, 0x400 ;  /* 0x0000040000060882 */ /* 0x000fe20000000000 */
[----:B------:R-:W-:-:S04]  /*01b0*/  @UP0 UIADD3 UR4, -UR4, 0x100000, URZ ;  /* 0x0010000004040890 */ /* 0x000fc8000fffe13f */
[----:B------:R-:W-:Y:S02]  /*01c0*/  @UP0 USHF.L.U32 UR5, UR4, 0xb, URZ ;  /* 0x0000000b04050899 */ /* 0x000fe4000800063f */
[----:B------:R-:W-:Y:S01]  /*01d0*/  @UP0 USHF.L.U32 UR4, UR4, 0x1, URZ ;  /* 0x0000000104040899 */ /* 0x000fe2000800063f */
[----:B------:R-:W-:Y:S01]  /*01e0*/  VOTEU.ANY UP2, P0 ;  /* 0x00000000003f7886 */ /* 0x000fe20000040100 */
[----:B0-----:R-:W-:Y:S01]  /*01f0*/  R2UR UR9, R3 ;  /* 0x00000000030972ca */ /* 0x001fe200000e0000 */
[----:B-1----:R-:W-:Y:S01]  /*0200*/  @UP0 ULEA UR8, UR8, UR6, 0x18 ;  /* 0x0000000608080291 */ /* 0x002fe2000f8ec03f */
[----:B--2---:R-:W-:Y:S01]  /*0210*/  ISETP.NE.AND P1, PT, R4, RZ, PT ;  /* 0x000000ff0400720c */ /* 0x004fe20003f25270 */
[----:B------:R-:W-:-:S04]  /*0220*/  @UP0 UIADD3 UR6, -UR7, 0x100000, URZ ;  /* 0x0010000007060890 */ /* 0x000fc8000fffe13f */
[----:B------:R-:W-:Y:S02]  /*0230*/  @UP0 USHF.L.U32 UR7, UR6, 0xb, URZ ;  /* 0x0000000b06070899 */ /* 0x000fe4000800063f */
[----:B------:R-:W-:-:S04]  /*0240*/  @UP0 USHF.L.U32 UR6, UR6, 0x1, URZ ;  /* 0x0000000106060899 */ /* 0x000fc8000800063f */
[----:B------:R-:W-:Y:S01]  /*0250*/  UISETP.NE.AND UP0, UPT, UR9, URZ, UPT ;  /* 0x0000003f0900728c */ /* 0x000fe2000bf05270 */
[----:B------:R-:W0:Y:S02]  /*0260*/  FENCE.VIEW.ASYNC.S ;  /* 0x00000000000073c6 */ /* 0x000e240000000000 */
[----:B0-----:R0:W1:Y:S05]  /*0270*/  @UP1 SYNCS.EXCH.64 URZ, [UR8+0x30800], UR4 ;  /* 0x03080004083f15b2 */ /* 0x00106a0008000100 */
[----:B------:R0:W2:Y:S01]  /*0280*/  @UP2 SYNCS.EXCH.64 URZ, [UR8+0x30820], UR6 ;  /* 0x03082006083f25b2 */ /* 0x0000a20008000100 */
        /* <DEDUP_REMOVED lines=14> */
[----:B0-----:R3:W4:Y:S08]  /*0370*/  SYNCS.EXCH.64 URZ, [UR8+0x30830], UR4 ;  /* 0x03083004083f75b2 */ /* 0x0017300008000100 */
[----:B------:R3:W0:Y:S01]  /*0380*/  SYNCS.EXCH.64 URZ, [UR8+0x30840], UR6 ;  /* 0x03084006083f75b2 */ /* 0x0006220008000100 */
[----:B------:R3:W0:Y:S01]  /*0390*/  SYNCS.EXCH.64 URZ, [UR8+0x30838], UR4 ;  /* 0x03083804083f75b2 */ /* 0x0006220008000100 */
[----:B------:R3:W0:Y:S02]  /*03a0*/  SYNCS.EXCH.64 URZ, [UR8+0x30848], UR6 ;  /* 0x03084806083f75b2 */ /* 0x0006240008000100 */
[----:B---3--:R-:W-:Y:S01]  /*03b0*/  NOP ;  /* 0x0000000000007918 */ /* 0x008fe20000000000 */
.L_x_1540:
[----:B------:R-:W3:Y:S01]  /*03c0*/  SHFL.IDX PT, R3, R2, RZ, 0x1f ;  /* 0x00001fff02037589 */ /* 0x000ee200000e0000 */
[----:B------:R-:W-:Y:S01]  /*03d0*/  NOP ;  /* 0x0000000000007918 */ /* 0x000fe20000000000 */
[----:B---3--:R-:W-:-:S13]  /*03e0*/  ISETP.NE.AND P0, PT, R3, RZ, PT ;  /* 0x000000ff0300720c */ /* 0x008fda0003f05270 */
        /* <DEDUP_REMOVED lines=17> */
[----:B------:R3:W0:Y:S02]  /*0500*/  SYNCS.EXCH.64 URZ, [UR8+0x30868], UR6 ;  /* 0x03086806083f75b2 */ /* 0x0006240008000100 */
[----:B---3--:R-:W-:Y:S01]  /*0510*/  NOP ;  /* 0x0000000000007918 */ /* 0x008fe20000000000 */
.L_x_1541:
[----:B------:R-:W3:Y:S01]  /*0520*/  SHFL.IDX PT, R3, R2, RZ, 0x1f ;  /* 0x00001fff02037589 */ /* 0x000ee200000e0000 */
[----:B------:R-:W-:Y:S01]  /*0530*/  NOP ;  /* 0x0000000000007918 */ /* 0x000fe20000000000 */
[----:B---3--:R-:W-:-:S13]  /*0540*/  ISETP.NE.AND P0, PT, R3, RZ, PT ;  /* 0x000000ff0300720c */ /* 0x008fda0003f05270 */
        /* <DEDUP_REMOVED lines=13> */
[----:B------:R3:W0:Y:S02]  /*0620*/  SYNCS.EXCH.64 URZ, [UR6+0x30888], UR4 ;  /* 0x03088804063f75b2 */ /* 0x0006240008000100 */
[----:B---3--:R-:W-:Y:S01]  /*0630*/  NOP ;  /* 0x0000000000007918 */ /* 0x008fe20000000000 */
.L_x_1542:
        /* <DEDUP_REMOVED lines=22> */
.L_x_1543:
        /* <DEDUP_REMOVED lines=22> */
.L_x_1544:
[----:B0-----:R-:W-:Y:S01]  /*0900*/  UMOV UR4, 0x1 ;  /* 0x0000000100047882 */ /* 0x001fe20000000000 */
[----:B------:R-:W-:Y:S01]  /*0910*/  PLOP3.LUT P0, PT, PT, PT, UP0, 0x80, 0x0 ;  /* 0x000000000000781c */ /* 0x000fe20003f0f008 */
[----:B------:R-:W-:Y:S01]  /*0920*/  USEL UR4, UR4, 0x2, !UP0 ;  /* 0x0000000204047887 */ /* 0x000fe2000c000000 */
[----:B------:R-:W-:Y:S01]  /*0930*/  NOP ;  /* 0x0000000000007918 */ /* 0x000fe20000000000 */
[----:B------:R-:W-:Y:S01]  /*0940*/  ULDC.64 UR60, c[0x0][0x208] ;  /* 0x00008200003c7ab9 */ /* 0x000fe20000000a00 */
[----:B------:R-:W-:Y:S03]  /*0950*/  BSSY B9, `(.L_x_1545) ;  /* 0x0002cc9000097945 */ /* 0x000fe60003800000 */
[----:B------:R-:W-:-:S05]  /*0960*/  IMAD.U32 R3, RZ, RZ, UR4 ;  /* 0x00000004ff037e24 */ /* 0x000fca000f8e00ff */
[----:B------:R0:W-:Y:S01]  /*0970*/  STL [R1+0x68], R3 ;  /* 0x0000680301007387 */ /* 0x0001e20000100800 */
[----:B-12-4-:R-:W-:Y:S06]  /*0980*/  BAR.SYNC.DEFER_BLOCKING 0x0 ;  /* 0x0000000000007b1d */ /* 0x016fec0000010000 */
[----:B------:R-:W-:Y:S05]  /*0990*/  @!P0 BRA `(.L_x_1546) ;  /* 0x0000024800608947 */ /* 0x000fea0003800000 */
.L_x_1547:
        /* <DEDUP_REMOVED lines=15> */
[----:B0-----:R-:W2:Y:S01]  /*0a90*/  LDL R3, [R1+0x68] ;  /* 0x0000680001037983 */ /* 0x001ea20000100800 */
[----:B------:R-:W-:Y:S01]  /*0aa0*/  VIADD R0, R0, 0xffffff80 ;  /* 0xffffff8000007836 */ /* 0x000fe20000000000 */
[----:B------:R-:W-:Y:S01]  /*0ab0*/  R2UR UR4, R17 ;  /* 0x00000000110472ca */ /* 0x000fe200000e0000 */
[----:B------:R-:W-:Y:S02]  /*0ac0*/  IMAD.MOV.U32 R22, RZ, RZ, RZ ;  /* 0x000000ffff167224 */ /* 0x000fe400078e00ff */
[----:B------:R-:W-:Y:S02]  /*0ad0*/  IMAD.MOV.U32 R220, RZ, RZ, RZ ;  /* 0x000000ffffdc7224 */ /* 0x000fe400078e00ff */
[----:B------:R-:W-:Y:S02]  /*0ae0*/  IMAD.MOV.U32 R197, RZ, RZ, RZ ;  /* 0x000000ffffc57224 */ /* 0x000fe400078e00ff */
[----:B------:R-:W-:-:S06]  /*0af0*/  IMAD.MOV.U32 R194, RZ, RZ, RZ ;  /* 0x000000ffffc27224 */ /* 0x000fcc00078e00ff */
[----:B------:R-:W-:Y:S01]  /*0b00*/  UIADD3 UR4, UR4, 0x12400, URZ ;  /* 0x0001240004047890 */ /* 0x000fe2000fffe03f */
[----:B--2---:R-:W-:Y:S02]  /*0b10*/  R2UR UR5, R3 ;  /* 0x00000000030572ca */ /* 0x004fe400000e0000 */
[----:B------:R-:W-:-:S04]  /*0b20*/  SHF.R.S32.HI R3, RZ, 0x1f, R0 ;  /* 0x0000001fff037819 */ /* 0x000fc80000011400 */
[CC--:B------:R-:W-:Y:S02]  /*0b30*/  LEA.HI R2, R3.reuse, R0.reuse, RZ, 0x7 ;  /* 0x0000000003027211 */ /* 0x0c0fe400078f38ff */
[----:B------:R-:W-:Y:S02]  /*0b40*/  LEA.HI R4, R3, R0, RZ, 0x4 ;  /* 0x0000000003047211 */ /* 0x000fe400078f20ff */
[----:B------:R-:W-:Y:S02]  /*0b50*/  LOP3.LUT R5, R2, 0xffffff80, RZ, 0xc0, !PT ;  /* 0xffffff8002057812 */ /* 0x000fe400078ec0ff */
[----:B------:R-:W-:Y:S01]  /*0b60*/  SHF.R.S32.HI R7, RZ, 0x4, R4 ;  /* 0x00000004ff077819 */ /* 0x000fe20000011404 */
[----:B------:R-:W-:Y:S02]  /*0b70*/  ULOP3.LUT UR5, UR5, 0x1, URZ, 0xfc, !UPT ;  /* 0x0000000105057892 */ /* 0x000fe4000f8efc3f */
        /* <DEDUP_REMOVED lines=14> */
[CC--:B------:R-:W-:Y:S02]  /*0c60*/  LEA.HI R6, R3.reuse, R0.reuse, RZ, 0x5 ;  /* 0x0000000003067211 */ /* 0x0c0fe400078f28ff */
[----:B------:R-:W-:Y:S01]  /*0c70*/  LOP3.LUT R2, R2, 0x3fffffe, RZ, 0xc0, !PT ;  /* 0x03fffffe02027812 */ /* 0x000fe200078ec0ff */
[----:B------:R-:W-:Y:S01]  /*0c80*/  IMAD.IADD R11, R8, 0x1, -R11 ;  /* 0x00000001080b7824 */ /* 0x000fe200078e0a0b */
[----:B------:R-:W-:-:S02]  /*0c90*/  LEA.HI R8, R3, R0, RZ, 0x2 ;  /* 0x0000000003087211 */ /* 0x000fc400078f10ff */
[----:B------:R-:W-:Y:S01]  /*0ca0*/  LOP3.LUT R3, R4, 0x3fffff0, RZ, 0xc0, !PT ;  /* 0x03fffff004037812 */ /* 0x000fe200078ec0ff */
[----:B------:R-:W-:Y:S01]  /*0cb0*/  IMAD.IADD R2, R5, 0x1, -R2 ;  /* 0x0000000105027824 */ /* 0x000fe200078e0a02 */
[----:B------:R-:W-:Y:S02]  /*0cc0*/  SHF.R.S32.HI R4, RZ, 0x5, R9 ;  /* 0x00000005ff047819 */ /* 0x000fe40000011409 */
[----:B------:R-:W-:Y:S01]  /*0cd0*/  LOP3.LUT R9, R8, 0xfffffffc, RZ, 0xc0, !PT ;  /* 0xfffffffc08097812 */ /* 0x000fe200078ec0ff */
[----:B------:R-:W-:Y:S01]  /*0ce0*/  IMAD.IADD R3, R0, 0x1, -R3 ;  /* 0x0000000100037824 */ /* 0x000fe200078e0a03 */
[----:B------:R-:W-:Y:S01]  /*0cf0*/  SHF.R.S32.HI R6, RZ, 0x5, R6 ;  /* 0x00000005ff067819 */ /* 0x000fe20000011406 */
[----:B------:R-:W-:Y:S01]  /*0d00*/  IMAD R11, R4, 0x10, R11 ;  /* 0x00000010040b7824 */ /* 0x000fe200078e020b */
[--C-:B------:R-:W-:Y:S01]  /*0d10*/  SHF.R.S32.HI R219, RZ, 0x2, R8.reuse ;  /* 0x00000002ffdb7819 */ /* 0x100fe20000011408 */
[----:B------:R-:W-:Y:S01]  /*0d20*/  IMAD.IADD R9, R0, 0x1, -R9 ;  /* 0x0000000100097824 */ /* 0x000fe200078e0a09 */
[----:B------:R-:W-:Y:S01]  /*0d30*/  SHF.R.S32.HI R8, RZ, 0x1f, R8 ;  /* 0x0000001fff087819 */ /* 0x000fe20000011408 */
[----:B------:R-:W-:Y:S01]  /*0d40*/  IMAD R13, R2, 0x40, R11 ;  /* 0x00000040020d7824 */ /* 0x000fe200078e020b */
[----:B------:R-:W-:Y:S01]  /*0d50*/  LOP3.LUT R10, R10, 0x7ffffffc, RZ, 0xc0, !PT ;  /* 0x7ffffffc0a0a7812 */ /* 0x000fe200078ec0ff */
[----:B------:R-:W-:Y:S01]  /*0d60*/  IMAD.U32 R0, RZ, RZ, UR5 ;  /* 0x00000005ff007e24 */ /* 0x000fe2000f8e00ff */
[----:B------:R-:W-:Y:S01]  /*0d70*/  LEA.HI R8, R8, R219, RZ, 0x3 ;  /* 0x000000db08087211 */ /* 0x000fe200078f18ff */
[----:B------:R-:W-:Y:S01]  /*0d80*/  IMAD.U32 R4, RZ, RZ, UR4 ;  /* 0x00000004ff047e24 */ /* 0x000fe2000f8e00ff */
[----:B------:R-:W-:Y:S01]  /*0d90*/  STL [R1+0x60], R13 ;  /* 0x0000600d01007387 */ /* 0x000fe20000100800 */
[----:B------:R-:W-:Y:S01]  /*0da0*/  IMAD R12, R6, 0x10, R3 ;  /* 0x00000010060c7824 */ /* 0x000fe200078e0203 */
[----:B------:R-:W-:Y:S01]  /*0db0*/  LOP3.LUT R8, R8, 0xfffffff8, RZ, 0xc0, !PT ;  /* 0xfffffff808087812 */ /* 0x000fe200078ec0ff */
[----:B------:R-:W-:Y:S01]  /*0dc0*/  IMAD.SHL.U32 R2, R6, 0x200, RZ ;  /* 0x0000020006027824 */ /* 0x000fe200078e00ff */
[----:B------:R-:W-:Y:S01]  /*0dd0*/  STL [R1+0x50], RZ ;  /* 0x000050ff01007387 */ /* 0x000fe20000100800 */
[----:B------:R-:W-:-:S02]  /*0de0*/  VIADD R3, R219, 0x40 ;  /* 0x00000040db037836 */ /* 0x000fc40000000000 */
[----:B------:R-:W-:Y:S01]  /*0df0*/  IMAD R7, R12, 0x8, R7 ;  /* 0x000000080c077824 */ /* 0x000fe200078e0207 */
[----:B------:R0:W-:Y:S01]  /*0e00*/  STL [R1+0x3c], R0 ;  /* 0x00003c0001007387 */ /* 0x0001e20000100800 */
[----:B------:R-:W-:Y:S02]  /*0e10*/  IMAD.SHL.U32 R198, R9, 0x4, RZ ;  /* 0x0000000409c67824 */ /* 0x000fe400078e00ff */
[----:B------:R-:W-:Y:S01]  /*0e20*/  IMAD.SHL.U32 R226, R3, 0x40, RZ ;  /* 0x0000004003e27824 */ /* 0x000fe200078e00ff */
[----:B------:R-:W-:Y:S01]  /*0e30*/  STL [R1+0x58], R4 ;  /* 0x0000580401007387 */ /* 0x000fe20000100800 */
[C---:B------:R-:W-:Y:S02]  /*0e40*/  VIADD R222, R198.reuse, 0x20 ;  /* 0x00000020c6de7836 */ /* 0x040fe40000000000 */
[----:B------:R-:W-:Y:S01]  /*0e50*/  VIADD R221, R198, 0x40 ;  /* 0x00000040c6dd7836 */ /* 0x000fe20000000000 */
[----:B------:R1:W-:Y:S01]  /*0e60*/  STL [R1+0x30], R2 ;  /* 0x0000300201007387 */ /* 0x0003e20000100800 */
[----:B------:R-:W-:Y:S01]  /*0e70*/  LOP3.LUT R226, R226, 0x1c0, RZ, 0xc0, !PT ;  /* 0x000001c0e2e27812 */ /* 0x000fe200078ec0ff */
[C---:B------:R-:W-:Y:S01]  /*0e80*/  IMAD.IADD R196, R198.reuse, 0x1, R222 ;  /* 0x00000001c6c47824 */ /* 0x040fe200078e02de */
[----:B0-----:R-:W-:Y:S01]  /*0e90*/  LEA.HI R0, R9, R9, RZ, 0x1 ;  /* 0x0000000909007211 */ /* 0x001fe200078f08ff */
[----:B------:R-:W-:-:S02]  /*0ea0*/  IMAD.IADD R195, R198, 0x1, R221 ;  /* 0x00000001c6c37824 */ /* 0x000fc400078e02dd */
[----:B------:R-:W-:Y:S01]  /*0eb0*/  IMAD.IADD R10, R14, 0x1, -R10 ;  /* 0x000000010e0a7824 */ /* 0x000fe200078e0a0a */
[----:B------:R-:W-:Y:S01]  /*0ec0*/  LOP3.LUT R0, R0, 0x1ffffffe, RZ, 0xc0, !PT ;  /* 0x1ffffffe00007812 */ /* 0x000fe200078ec0ff */
[----:B------:R-:W-:Y:S01]  /*0ed0*/  IMAD.IADD R8, R219, 0x1, -R8 ;  /* 0x00000001db087824 */ /* 0x000fe200078e0a08 */
[----:B-1----:R-:W-:Y:S01]  /*0ee0*/  SHF.R.S32.HI R2, RZ, 0x1f, R3 ;  /* 0x0000001fff027819 */ /* 0x002fe20000011403 */
[----:B------:R-:W-:Y:S02]  /*0ef0*/  IMAD.SHL.U32 R227, R10, 0x2, RZ ;  /* 0x000000020ae37824 */ /* 0x000fe400078e00ff */
[----:B------:R-:W-:Y:S01]  /*0f00*/  IMAD.IADD R0, R9, 0x1, -R0 ;  /* 0x0000000109007824 */ /* 0x000fe200078e0a00 */
[----:B------:R-:W-:Y:S01]  /*0f10*/  LEA.HI R2, R2, R3, RZ, 0x3 ;  /* 0x0000000302027211 */ /* 0x000fe200078f18ff */
[----:B------:R-:W-:Y:S01]  /*0f20*/  IMAD.SHL.U32 R8, R8, 0x40, RZ ;  /* 0x0000004008087824 */ /* 0x000fe200078e00ff */
[----:B------:R-:W-:Y:S01]  /*0f30*/  SHF.R.U32.HI R3, RZ, 0x3, R226 ;  /* 0x00000003ff037819 */ /* 0x000fe200000116e2 */
[----:B------:R-:W-:Y:S01]  /*0f40*/  IMAD R0, R0, 0x8, R13 ;  /* 0x0000000800007824 */ /* 0x000fe200078e020d */
[----:B------:R-:W-:Y:S01]  /*0f50*/  SHF.R.S32.HI R3, RZ, 0x1f, R196 ;  /* 0x0000001fff037819 */ /* 0x000fe200000114c4 */
[----:B------:R-:W-:Y:S01]  /*0f60*/  IMAD.SHL.U32 R4, R2, 0x40, RZ ;  /* 0x0000004002047824 */ /* 0x000fe200078e00ff */
[----:B------:R-:W-:Y:S01]  /*0f70*/  LOP3.LUT R229, R8, 0x1c0, RZ, 0xc0, !PT ;  /* 0x000001c008e57812 */ /* 0x000fe200078ec0ff */
[----:B------:R-:W-:Y:S01]  /*0f80*/  IMAD.SHL.U32 R2, R7, 0x8, RZ ;  /* 0x0000000807027824 */ /* 0x000fe200078e00ff */
[----:B------:R-:W-:Y:S01]  /*0f90*/  LEA.HI R3, R3, R196, RZ, 0x3 ;  /* 0x000000c403037211 */ /* 0x000fe200078f18ff */
[C---:B------:R-:W-:Y:S01]  /*0fa0*/  VIADD R33, R227.reuse, 0x8 ;  /* 0x00000008e3217836 */ /* 0x040fe20000000000 */
[----:B------:R-:W-:Y:S01]  /*0fb0*/  LOP3.LUT R4, R4, 0xfffffe00, RZ, 0xc0, !PT ;  /* 0xfffffe0004047812 */ /* 0x000fe200078ec0ff */
[C---:B------:R-:W-:Y:S01]  /*0fc0*/  VIADD R32, R227.reuse, 0x10 ;  /* 0x00000010e3207836 */ /* 0x040fe20000000000 */
[----:B------:R0:W-:Y:S01]  /*0fd0*/  STL [R1+0x64], R2 ;  /* 0x0000640201007387 */ /* 0x0001e20000100800 */
[C---:B------:R-:W-:Y:S01]  /*0fe0*/  VIADD R31, R227.reuse, 0x18 ;  /* 0x00000018e31f7836 */ /* 0x040fe20000000000 */
[----:B------:R-:W-:Y:S01]  /*0ff0*/  SHF.R.S32.HI R203, RZ, 0x3, R3 ;  /* 0x00000003ffcb7819 */ /* 0x000fe20000011403 */
[C---:B------:R-:W-:Y:S01]  /*1000*/  VIADD R29, R227.reuse, 0x28 ;  /* 0x00000028e31d7836 */ /* 0x040fe20000000000 */
[----:B------:R1:W-:Y:S01]  /*1010*/  STL [R1+0x34], R4 ;  /* 0x0000340401007387 */ /* 0x0003e20000100800 */
[----:B------:R-:W-:-:S02]  /*1020*/  VIADD R28, R227, 0x30 ;  /* 0x00000030e31c7836 */ /* 0x000fc40000000000 */
[----:B------:R-:W-:Y:S01]  /*1030*/  IMAD.SHL.U32 R18, R9, 0x8, RZ ;  /* 0x0000000809127824 */ /* 0x000fe200078e00ff */
[----:B------:R2:W-:Y:S01]  /*1040*/  STL [R1+0x44], R0 ;  /* 0x0000440001007387 */ /* 0x0005e20000100800 */
[C---:B------:R-:W-:Y:S01]  /*1050*/  VIADD R21, R227.reuse, 0x40 ;  /* 0x00000040e3157836 */ /* 0x040fe20000000000 */
[----:B0-----:R-:W-:Y:S01]  /*1060*/  SHF.R.S32.HI R2, RZ, 0x1f, R195 ;  /* 0x0000001fff027819 */ /* 0x001fe200000114c3 */
[C---:B------:R-:W-:Y:S01]  /*1070*/  VIADD R20, R227.reuse, 0x48 ;  /* 0x00000048e3147836 */ /* 0x040fe20000000000 */
[----:B------:R-:W-:Y:S01]  /*1080*/  SHF.R.S32.HI R19, RZ, 0x1f, R18 ;  /* 0x0000001fff137819 */ /* 0x000fe20000011412 */
[C---:B------:R-:W-:Y:S01]  /*1090*/  VIADD R15, R227.reuse, 0x58 ;  /* 0x00000058e30f7836 */ /* 0x040fe20000000000 */
[----:B------:R-:W-:Y:S01]  /*10a0*/  LEA.HI R2, R2, R195, RZ, 0x3 ;  /* 0x000000c302027211 */ /* 0x000fe200078f18ff */
[C---:B------:R-:W-:Y:S01]  /*10b0*/  VIADD R14, R227.reuse, 0x60 ;  /* 0x00000060e30e7836 */ /* 0x040fe20000000000 */
[----:B-1----:R-:W-:Y:S01]  /*10c0*/  SHF.R.U32.HI R4, RZ, 0x3, R229 ;  /* 0x00000003ff047819 */ /* 0x002fe200000116e5 */
        /* <DEDUP_REMOVED lines=14> */
[----:B------:R-:W-:Y:S01]  /*11b0*/  VIADD R193, R18, 0xa0 ;  /* 0x000000a012c17836 */ /* 0x000fe20000000000 */
        /* <DEDUP_REMOVED lines=21> */
[----:B------:R-:W-:Y:S01]  /*1310*/  VIADD R225, R198, 0x50 ;  /* 0x00000050c6e17836 */ /* 0x000fe20000000000 */
[----:B------:R-:W-:-:S02]  /*1320*/  SHF.R.S32.HI R24, RZ, 0x1f, R24 ;  /* 0x0000001fff187819 */ /* 0x000fc40000011418 */
[----:B------:R-:W-:Y:S02]  /*1330*/  SHF.R.S32.HI R16, RZ, 0x1f, R16 ;  /* 0x0000001fff107819 */ /* 0x000fe40000011410 */
[----:B------:R-:W-:Y:S02]  /*1340*/  SHF.R.S32.HI R12, RZ, 0x1f, R12 ;  /* 0x0000001fff0c7819 */ /* 0x000fe4000001140c */
[----:B------:R-:W-:Y:S02]  /*1350*/  SHF.R.S32.HI R9, RZ, 0x1f, R9 ;  /* 0x0000001fff097819 */ /* 0x000fe40000011409 */
[----:B------:R-:W-:Y:S02]  /*1360*/  SHF.R.S32.HI R6, RZ, 0x1f, R6 ;  /* 0x0000001fff067819 */ /* 0x000fe40000011406 */
[----:B------:R-:W-:Y:S02]  /*1370*/  SHF.R.S32.HI R3, RZ, 0x1f, R5 ;  /* 0x0000001fff037819 */ /* 0x000fe40000011405 */
[----:B--2---:R-:W-:-:S07]  /*1380*/  SHF.R.S32.HI R2, RZ, 0x1f, R4 ;  /* 0x0000001fff027819 */ /* 0x004fce0000011404 */
.L_x_1855:
[----:B------:R-:W-:Y:S01]  /*1390*/  ULDC.64 UR4, c[0x0][0xa28] ;  /* 0x00028a0000047ab9 */ /* 0x000fe20000000a00 */
[----:B01----:R-:W0:Y:S01]  /*13a0*/  LDC.64 R4, c[0x0][0xa08] ;  /* 0x00028200ff047b82 */ /* 0x003e220000000a00 */
[----:B------:R-:W-:Y:S01]  /*13b0*/  ISETP.NE.U32.AND P0, PT, RZ, UR4, PT ;  /* 0x00000004ff007c0c */ /* 0x000fe2000bf05070 */
[----:B------:R-:W-:Y:S01]  /*13c0*/  IMAD.MOV.U32 R122, RZ, RZ, RZ ;  /* 0x000000ffff7a7224 */ /* 0x000fe200078e00ff */
[----:B------:R-:W-:Y:S01]  /*13d0*/  ULDC.64 UR6, c[0x0][0xa20] ;  /* 0x0002880000067ab9 */ /* 0x000fe20000000a00 */
[----:B------:R-:W-:Y:S01]  /*13e0*/  IMAD.MOV.U32 R10, RZ, RZ, RZ ;  /* 0x000000ffff0a7224 */ /* 0x000fe200078e00ff */
[----:B------:R-:W-:Y:S01]  /*13f0*/  ISETP.NE.AND.EX P0, PT, RZ, UR5, PT, P0 ;  /* 0x00000005ff007c0c */ /* 0x000fe2000bf05300 */
[----:B------:R-:W-:Y:S02]  /*1400*/  ULDC.64 UR4, c[0x0][0xa18] ;  /* 0x0002860000047ab9 */ /* 0x000fe40000000a00 */
[----:B------:R-:W-:-:S04]  /*1410*/  ISETP.NE.U32.AND P1, PT, RZ, UR4, PT ;  /* 0x00000004ff007c0c */ /* 0x000fc8000bf25070 */
[----:B------:R-:W-:Y:S01]  /*1420*/  ISETP.NE.AND.EX P1, PT, RZ, UR5, PT, P1 ;  /* 0x00000005ff007c0c */ /* 0x000fe2000bf25310 */
[----:B------:R-:W-:Y:S02]  /*1430*/  ULDC.64 UR4, c[0x0][0xa08] ;  /* 0x0002820000047ab9 */ /* 0x000fe40000000a00 */
[----:B------:R-:W-:-:S03]  /*1440*/  ISETP.NE.U32.AND P3, PT, RZ, UR4, PT ;  /* 0x00000004ff007c0c */ /* 0x000fc6000bf65070 */
[----:B--234-:R-:W1:Y:S01]  /*1450*/  @P0 LDC.64 R2, c[0x0][0xa28] ;  /* 0x00028a00ff020b82 */ /* 0x01ce620000000a00 */
[----:B------:R-:W-:Y:S01]  /*1460*/  ISETP.NE.AND.EX P3, PT, RZ, UR5, PT, P3 ;  /* 0x00000005ff007c0c */ /* 0x000fe2000bf65330 */
[----:B0-----:R-:W-:-:S06]  /*1470*/  IMAD.WIDE R8, R27, 0x4, R4 ;  /* 0x000000041b087825 */ /* 0x001fcc00078e0204 */
[----:B------:R-:W0:Y:S01]  /*1480*/  @P1 LDC.64 R6, c[0x0][0xa18] ;  /* 0x00028600ff061b82 */ /* 0x000e220000000a00 */
[----:B------:R-:W-:Y:S02]  /*1490*/  ULDC UR4, c[0x0][0x288] ;  /* 0x0000a20000047ab9 */ /* 0x000fe40000000800 */
[----:B------:R-:W-:Y:S01]  /*14a0*/  IMAD.U32 R200, RZ, RZ, UR4 ;  /* 0x00000004ffc87e24 */ /* 0x000fe2000f8e00ff */
[----:B------:R2:W-:Y:S01]  /*14b0*/  STL [R1+0x4c], R27 ;  /* 0x00004c1b01007387 */ /* 0x0005e20000100800 */
[----:B------:R-:W-:-:S03]  /*14c0*/  ULDC.64 UR4, c[0x0][0x418] ;  /* 0x0001060000047ab9 */ /* 0x000fc60000000a00 */
[----:B------:R-:W5:Y:S01]  /*14d0*/  @P3 LDG.E R122, desc[UR60][R8.64] ;  /* 0x0000003c087a3981 */ /* 0x000f62000c1e1900 */
[----:B------:R-:W-:Y:S01]  /*14e0*/  ISETP.NE.U32.AND P2, PT, RZ, UR6, PT ;  /* 0x00000006ff007c0c */ /* 0x000fe2000bf45070 */
[----:B-1----:R-:W-:-:S04]  /*14f0*/  @P0 IMAD.WIDE R2, R27, 0x4, R2 ;  /* 0x000000041b020825 */ /* 0x002fc800078e0202 */
[----:B0-----:R-:W-:Y:S01]  /*1500*/  @P1 IMAD.WIDE R4, R27, 0x4, R6 ;  /* 0x000000041b041825 */ /* 0x001fe200078e0206 */
[----:B------:R-:W-:Y:S01]  /*1510*/  UISETP.NE.U32.AND UP0, UPT, UR4, URZ, UPT ;  /* 0x0000003f0400728c */ /* 0x000fe2000bf05070 */
[----:B------:R0:W5:Y:S02]  /*1520*/  @P0 LDG.E R10, desc[UR60][R2.64] ;  /* 0x0000003c020a0981 */ /* 0x000164000c1e1900 */
[----:B------:R-:W-:Y:S02]  /*1530*/  ULDC UR4, c[0x0][0x424] ;  /* 0x0001090000047ab9 */ /* 0x000fe40000000800 */
[----:B------:R2:W5:Y:S01]  /*1540*/  @P1 LDG.E R200, desc[UR60][R4.64] ;  /* 0x0000003c04c81981 */ /* 0x000562000c1e1900 */
[----:B------:R-:W-:Y:S01]  /*1550*/  UISETP.NE.AND.EX UP0, UPT, UR5, URZ, UPT, UP0 ;  /* 0x0000003f0500728c */ /* 0x000fe2000bf05300 */
[C---:B------:R-:W-:Y:S02]  /*1560*/  LOP3.LUT R0, R26.reuse, 0xff0000, RZ, 0xc0, !PT ;  /* 0x00ff00001a007812 */ /* 0x040fe400078ec0ff */
[----:B------:R-:W-:Y:S01]  /*1570*/  ULDC UR5, c[0x0][0x2f0] ;  /* 0x0000bc0000057ab9 */ /* 0x000fe20000000800 */
[----:B------:R-:W-:Y:S01]  /*1580*/  USEL UR4, UR4, 0x1, UP0 ;  /* 0x0000000104047887 */ /* 0x000fe20008000000 */
[----:B0-----:R-:W-:-:S02]  /*1590*/  LOP3.LUT R2, R26, 0xff000000, RZ, 0xc0, !PT ;  /* 0xff0000001a027812 */ /* 0x001fc400078ec0ff */
[----:B------:R-:W-:Y:S01]  /*15a0*/  ISETP.NE.AND.EX P2, PT, RZ, UR7, PT, P2 ;  /* 0x00000007ff007c0c */ /* 0x000fe2000bf45320 */
[----:B------:R-:W-:Y:S01]  /*15b0*/  UIMAD UR4, UR4, UR5, URZ ;  /* 0x00000005040472a4 */ /* 0x000fe2000f8e023f */
[----:B------:R-:W-:Y:S02]  /*15c0*/  SHF.R.U32.HI R3, RZ, 0x8, R2 ;  /* 0x00000008ff037819 */ /* 0x000fe40000011602 */
[----:B------:R-:W-:Y:S01]  /*15d0*/  ULDC UR5, c[0x0][0x348] ;  /* 0x0000d20000057ab9 */ /* 0x000fe20000000800 */
[----:B------:R-:W-:Y:S02]  /*15e0*/  LOP3.LUT R202, R26, 0xffff, RZ, 0xc0, !PT ;  /* 0x0000ffff1aca7812 */ /* 0x000fe400078ec0ff */
[----:B------:R-:W-:Y:S01]  /*15f0*/  LEA.HI R12, R0, R3, RZ, 0x10 ;  /* 0x00000003000c7211 */ /* 0x000fe200078f80ff */
[----:B--2---:R-:W-:Y:S06]  /*1600*/  @P1 BRA `(.L_x_1549) ;  /* 0x0000000000241947 */ /* 0x004fec0003800000 */
        /* <DEDUP_REMOVED lines=9> */
.L_x_1549:
[----:B------:R-:W-:Y:S02]  /*16a0*/  IMAD.U32 R24, RZ, RZ, UR5 ;  /* 0x00000005ff187e24 */ /* 0x000fe4000f8e00ff */
[----:B------:R-:W-:Y:S01]  /*16b0*/  IMAD.U32 R29, RZ, RZ, UR4 ;  /* 0x00000004ff1d7e24 */ /* 0x000fe2000f8e00ff */
[----:B------:R-:W-:Y:S06]  /*16c0*/  @!P2 BRA `(.L_x_1550) ;  /* 0x000000000010a947 */ /* 0x000fec0003800000 */
[----:B------:R-:W0:Y:S02]  /*16d0*/  LDC.64 R2, c[0x0][0xa20] ;  /* 0x00028800ff027b82 */ /* 0x000e240000000a00 */
[----:B0-----:R-:W-:-:S05]  /*16e0*/  IMAD.WIDE R2, R27, 0x4, R2 ;  /* 0x000000041b027825 */ /* 0x001fca00078e0202 */
[----:B------:R0:W5:Y:S01]  /*16f0*/  LDG.E R29, desc[UR60][R2.64] ;  /* 0x0000003c021d7981 */ /* 0x000162000c1e1900 */
[----:B------:R-:W-:Y:S05]  /*1700*/  BRA `(.L_x_1551) ;  /* 0x0000000000107947 */ /* 0x000fea0003800000 */
.L_x_1550:
[----:B------:R-:W-:Y:S05]  /*1710*/  @!P3 BRA `(.L_x_1551) ;  /* 0x00000000000cb947 */ /* 0x000fea0003800000 */
[----:B------:R-:W2:Y:S04]  /*1720*/  LDG.E R0, desc[UR60][R8.64] ;  /* 0x0000003c08007981 */ /* 0x000ea8000c1e1900 */
[----:B------:R-:W2:Y:S02]  /*1730*/  LDG.E R29, desc[UR60][R8.64+0x4] ;  /* 0x0000043c081d7981 */ /* 0x000ea4000c1e1900 */
[----:B--2---:R-:W-:-:S07]  /*1740*/  IMAD.IADD R29, R29, 0x1, -R0 ;  /* 0x000000011d1d7824 */ /* 0x004fce00078e0a00 */
.L_x_1551:
[----:B------:R-:W-:Y:S01]  /*1750*/  ULDC.64 UR4, c[0x0][0xa10] ;  /* 0x0002840000047ab9 */ /* 0x000fe20000000a00 */
[----:B0-----:R-:W0:Y:S01]  /*1760*/  LDC R2, c[0x0][0x448] ;  /* 0x00011200ff027b82 */ /* 0x001e220000000800 */
[----:B------:R-:W-:-:S04]  /*1770*/  ISETP.NE.U32.AND P0, PT, RZ, UR4, PT ;  /* 0x00000004ff007c0c */ /* 0x000fc8000bf05070 */
[----:B------:R-:W-:Y:S01]  /*1780*/  ISETP.NE.AND.EX P0, PT, RZ, UR5, PT, P0 ;  /* 0x00000005ff007c0c */ /* 0x000fe2000bf05300 */
[----:B------:R-:W-:Y:S02]  /*1790*/  ULDC.64 UR4, c[0x0][0xa30] ;  /* 0x00028c0000047ab9 */ /* 0x000fe40000000a00 */
[----:B------:R-:W-:-:S04]  /*17a0*/  ISETP.NE.U32.AND P1, PT, RZ, UR4, PT ;  /* 0x00000004ff007c0c */ /* 0x000fc8000bf25070 */
[----:B------:R-:W-:-:S06]  /*17b0*/  ISETP.NE.AND.EX P1, PT, RZ, UR5, PT, P1 ;  /* 0x00000005ff007c0c */ /* 0x000fcc000bf25310 */
[----:B------:R-:W1:Y:S08]  /*17c0*/  @P0 LDC.64 R4, c[0x0][0xa10] ;  /* 0x00028400ff040b82 */ /* 0x000e700000000a00 */
[----:B------:R-:W2:Y:S01]  /*17d0*/  @P1 LDC.64 R6, c[0x0][0xa30] ;  /* 0x00028c00ff061b82 */ /* 0x000ea20000000a00 */
[----:B-1----:R-:W-:-:S05]  /*17e0*/  @P0 IMAD.WIDE R4, R27, 0x4, R4 ;  /* 0x000000041b040825 */ /* 0x002fca00078e0204 */
[----:B------:R-:W3:Y:S04]  /*17f0*/  @P0 LDG.E R0, desc[UR60][R4.64] ;  /* 0x0000003c04000981 */ /* 0x000ee8000c1e1900 */
[----:B------:R1:W3:Y:S01]  /*1800*/  @P0 LDG.E R9, desc[UR60][R4.64+0x4] ;  /* 0x0000043c04090981 */ /* 0x0002e2000c1e1900 */
[----:B-----5:R-:W-:Y:S02]  /*1810*/  IMAD.MOV.U32 R134, RZ, RZ, R29 ;  /* 0x000000ffff867224 */ /* 0x020fe400078e001d */
[----:B--2---:R-:W-:-:S05]  /*1820*/  @P1 IMAD.WIDE R6, R27, 0x4, R6 ;  /* 0x000000041b061825 */ /* 0x004fca00078e0206 */
[----:B------:R2:W5:Y:S01]  /*1830*/  @P1 LDG.E R134, desc[UR60][R6.64] ;  /* 0x0000003c06861981 */ /* 0x000562000c1e1900 */
[----:B0-----:R-:W-:Y:S01]  /*1840*/  ISETP.NE.AND P1, PT, R2, 0x1, PT ;  /* 0x000000010200780c */ /* 0x001fe20003f25270 */
[----:B------:R-:W-:Y:S01]  /*1850*/  IMAD.SHL.U32 R13, R25, 0x80, RZ ;  /* 0x00000080190d7824 */ /* 0x000fe200078e00ff */
[----:B------:R-:W0:Y:S03]  /*1860*/  LDC.64 R2, c[0x0][0x9e0] ;  /* 0x00027800ff027b82 */ /* 0x000e260000000a00 */
[----:B-1----:R-:W-:Y:S01]  /*1870*/  VIADD R4, R13, 0x7f ;  /* 0x0000007f0d047836 */ /* 0x002fe20000000000 */
[----:B------:R2:W-:Y:S07]  /*1880*/  STL [R1+0x38], R13 ;  /* 0x0000380d01007387 */ /* 0x0005ee0000100800 */
[----:B------:R-:W1:Y:S08]  /*1890*/  @P1 LDC R11, c[0x0][0x44c] ;  /* 0x00011300ff0b1b82 */ /* 0x000e700000000800 */
[----:B------:R-:W4:Y:S01]  /*18a0*/  @P1 LDC R8, c[0x0][0x450] ;  /* 0x00011400ff081b82 */ /* 0x000f220000000800 */
[----:B0-----:R-:W-:Y:S01]  /*18b0*/  ISETP.GE.AND P2, PT, R3, 0x1, PT ;  /* 0x000000010300780c */ /* 0x001fe20003f46270 */
[----:B-1----:R-:W-:-:S05]  /*18c0*/  @P1 IMAD.HI.U32 R5, R4, R11, RZ ;  /* 0x0000000b04051227 */ /* 0x002fca00078e00ff */
[----:B----4-:R-:W-:Y:S01]  /*18d0*/  @P1 SHF.R.U32.HI R4, RZ, R8, R5 ;  /* 0x00000008ff041219 */ /* 0x010fe20000011605 */
[----:B---3--:R-:W-:Y:S02]  /*18e0*/  @P0 IMAD.IADD R24, R9, 0x1, -R0 ;  /* 0x0000000109180824 */ /* 0x008fe400078e0a00 */
[----:B------:R-:W-:-:S04]  /*18f0*/  IMAD.IADD R9, R29, 0x1, -R10 ;  /* 0x000000011d097824 */ /* 0x000fc800078e0a0a */
[----:B------:R-:W-:-:S04]  /*1900*/  IMAD.IADD R201, R9, 0x1, R24 ;  /* 0x0000000109c97824 */ /* 0x000fc800078e0218 */
[C---:B------:R-:W-:Y:S01]  /*1910*/  VIADD R0, R201.reuse, 0x5f ;  /* 0x0000005fc9007836 */ /* 0x040fe20000000000 */
[----:B------:R-:W-:-:S03]  /*1920*/  IADD3 R5, R201, 0x1, -R200 ;  /* 0x00000001c9057810 */ /* 0x000fc60007ffe8c8 */
[----:B------:R-:W-:-:S04]  /*1930*/  IMAD.HI R0, R0, 0x2aaaaaab, RZ ;  /* 0x2aaaaaab00007827 */ /* 0x000fc800078e02ff */
[----:B------:R-:W-:Y:S01]  /*1940*/  IMAD.IADD R5, R5, 0x1, R4 ;  /* 0x0000000105057824 */ /* 0x000fe200078e0204 */
[----:B------:R-:W-:-:S03]  /*1950*/  SHF.R.U32.HI R135, RZ, 0x1f, R0 ;  /* 0x0000001fff877819 */ /* 0x000fc60000011600 */
[----:B------:R-:W-:Y:S01]  /*1960*/  IMAD.IADD R2, R5, 0x1, R2 ;  /* 0x0000000105027824 */ /* 0x000fe200078e0202 */
[----:B------:R-:W-:Y:S01]  /*1970*/  LEA.HI.SX32 R135, R0, R135, 0x1c ;  /* 0x0000008700877211 */ /* 0x000fe200078fe2ff */
[----:B--2---:R-:W-:Y:S06]  /*1980*/  @!P2 BRA `(.L_x_1552) ;  /* 0x000000000048a947 */ /* 0x004fec0003800000 */
        /* <DEDUP_REMOVED lines=11> */
.L_x_1554:
[----:B------:R-:W-:-:S13]  /*1a40*/  ISETP.NE.AND P0, PT, R3, 0x1, PT ;  /* 0x000000010300780c */ /* 0x000fda0003f05270 */
[----:B------:R-:W0:Y:S02]  /*1a50*/  @P0 LDC.64 R4, c[0x0][0x9e8] ;  /* 0x00027a00ff040b82 */ /* 0x000e240000000a00 */
[----:B0-----:R-:W-:-:S05]  /*1a60*/  @P0 IMAD.HI.U32 R4, R0, R4, RZ ;  /* 0x0000000400040227 */ /* 0x001fca00078e00ff */
[----:B------:R-:W-:-:S07]  /*1a70*/  @P0 SHF.R.U32.HI R0, RZ, R5, R4 ;  /* 0x00000005ff000219 */ /* 0x000fce0000011604 */
.L_x_1555:
[----:B------:R-:W-:Y:S05]  /*1a80*/  BSYNC B0 ;  /* 0x0000000000007941 */ /* 0x000fea0003800000 */
.L_x_1553:
[----:B------:R-:W-:-:S05]  /*1a90*/  IMAD R5, R0, R3, R3 ;  /* 0x0000000300057224 */ /* 0x000fca00078e0203 */
[----:B------:R-:W-:-:S07]  /*1aa0*/  VIMNMX R2, R2, R5, PT ;  /* 0x0000000502027248 */ /* 0x000fce0003fe0100 */
.L_x_1552:
[----:B------:R-:W0:Y:S01]  /*1ab0*/  @P1 LDC R0, c[0x0][0x44c] ;  /* 0x00011300ff001b82 */ /* 0x000e220000000800 */
[----:B------:R-:W-:Y:S01]  /*1ac0*/  VIADD R2, R2, 0x5f ;  /* 0x0000005f02027836 */ /* 0x000fe20000000000 */
[----:B------:R-:W-:Y:S01]  /*1ad0*/  ULDC UR4, c[0x0][0x9dc] ;  /* 0x0002770000047ab9 */ /* 0x000fe20000000800 */
[----:B------:R-:W-:Y:S02]  /*1ae0*/  IMAD.MOV.U32 R7, RZ, RZ, R13 ;  /* 0x000000ffff077224 */ /* 0x000fe400078e000d */
[----:B------:R-:W-:-:S03]  /*1af0*/  IMAD.HI R2, R2, 0x2aaaaaab, RZ ;  /* 0x2aaaaaab02027827 */ /* 0x000fc600078e02ff */
[----:B------:R-:W1:Y:S01]  /*1b00*/  @P1 LDC R11, c[0x0][0x450] ;  /* 0x00011400ff0b1b82 */ /* 0x000e620000000800 */
[----:B------:R-:W-:Y:S01]  /*1b10*/  IMAD.IADD R136, R201, 0x1, -R200 ;  /* 0x00000001c9887824 */ /* 0x000fe200078e0ac8 */
[----:B------:R-:W-:-:S04]  /*1b20*/  SHF.R.U32.HI R5, RZ, 0x1f, R2 ;  /* 0x0000001fff057819 */ /* 0x000fc80000011602 */
[----:B------:R-:W-:-:S04]  /*1b30*/  LEA.HI.SX32 R2, R2, R5, 0x1c ;  /* 0x0000000502027211 */ /* 0x000fc800078fe2ff */
[----:B------:R-:W-:Y:S01]  /*1b40*/  VIMNMX R6, R135, R2, PT ;  /* 0x0000000287067248 */ /* 0x000fe20003fe0100 */
[----:B0-----:R-:W-:-:S05]  /*1b50*/  @P1 IMAD.HI.U32 R0, R13, R0, RZ ;  /* 0x000000000d001227 */ /* 0x001fca00078e00ff */
[----:B-1----:R-:W-:-:S05]  /*1b60*/  @P1 SHF.R.U32.HI R7, RZ, R11, R0 ;  /* 0x0000000bff071219 */ /* 0x002fca0000011600 */
[----:B------:R-:W-:-:S04]  /*1b70*/  IMAD.IADD R0, R136, 0x1, R7 ;  /* 0x0000000188007824 */ /* 0x000fc800078e0207 */
[----:B------:R-:W-:Y:S01]  /*1b80*/  VIADD R2, R0, -UR4 ;  /* 0x8000000400027c36 */ /* 0x000fe20008000000 */
[----:B------:R-:W-:Y:S06]  /*1b90*/  @!P2 BRA `(.L_x_1556) ;  /* 0x000000000044a947 */ /* 0x000fec0003800000 */
[----:B------:R-:W-:Y:S01]  /*1ba0*/  ISETP.GT.AND P0, PT, R0, -0x1, PT ;  /* 0xffffffff0000780c */ /* 0x000fe20003f04270 */
[----:B------:R-:W-:-:S12]  /*1bb0*/  BSSY B0, `(.L_x_1557) ;  /* 0x000000d000007945 */ /* 0x000fd80003800000 */
        /* <DEDUP_REMOVED lines=8> */
.L_x_1558:
[----:B------:R-:W-:-:S13]  /*1c40*/  ISETP.NE.AND P0, PT, R3, 0x1, PT ;  /* 0x000000010300780c */ /* 0x000fda0003f05270 */
[----:B------:R-:W0:Y:S02]  /*1c50*/  @P0 LDC.64 R4, c[0x0][0x9e8] ;  /* 0x00027a00ff040b82 */ /* 0x000e240000000a00 */
[----:B0-----:R-:W-:-:S05]  /*1c60*/  @P0 IMAD.HI.U32 R4, R0, R4, RZ ;  /* 0x0000000400040227 */ /* 0x001fca00078e00ff */
[----:B------:R-:W-:-:S07]  /*1c70*/  @P0 SHF.R.U32.HI R0, RZ, R5, R4 ;  /* 0x00000005ff000219 */ /* 0x000fce0000011604 */
.L_x_1559:
[----:B------:R-:W-:Y:S05]  /*1c80*/  BSYNC B0 ;  /* 0x0000000000007941 */ /* 0x000fea0003800000 */
.L_x_1557:
[----:B------:R-:W-:-:S05]  /*1c90*/  IMAD R3, R0, R3, RZ ;  /* 0x0000000300037224 */ /* 0x000fca00078e02ff */
[----:B------:R-:W-:-:S07]  /*1ca0*/  VIMNMX R2, R2, R3, !PT ;  /* 0x0000000302027248 */ /* 0x000fce0007fe0100 */
.L_x_1556:
[----:B------:R-:W-:Y:S01]  /*1cb0*/  IMAD.HI R2, R2, 0x2aaaaaab, RZ ;  /* 0x2aaaaaab02027827 */ /* 0x000fe200078e02ff */
[----:B------:R-:W-:Y:S01]  /*1cc0*/  LOP3.LUT R14, R12, 0xff, RZ, 0xc0, !PT ;  /* 0x000000ff0c0e7812 */ /* 0x000fe200078ec0ff */
[----:B------:R-:W-:Y:S01]  /*1cd0*/  BSSY B0, `(.L_x_1560) ;  /* 0x0000029000007945 */ /* 0x000fe20003800000 */
[----:B------:R-:W-:Y:S01]  /*1ce0*/  SHF.R.U32.HI R4, RZ, 0x10, R12 ;  /* 0x00000010ff047819 */ /* 0x000fe2000001160c */
[----:B------:R-:W-:Y:S01]  /*1cf0*/  IMAD.MOV.U32 R0, RZ, RZ, RZ ;  /* 0x000000ffff007224 */ /* 0x000fe200078e00ff */
[----:B------:R-:W-:Y:S01]  /*1d00*/  SHF.R.U32.HI R3, RZ, 0x1f, R2 ;  /* 0x0000001fff037819 */ /* 0x000fe20000011602 */
[----:B------:R0:W-:Y:S03]  /*1d10*/  STL [R1+0x54], R14 ;  /* 0x0000540e01007387 */ /* 0x0001e60000100800 */
[----:B------:R-:W-:Y:S01]  /*1d20*/  LEA.HI.SX32 R3, R2, R3, 0x1c ;  /* 0x0000000302037211 */ /* 0x000fe200078fe2ff */
[----:B------:R0:W-:Y:S03]  /*1d30*/  STL [R1+0x48], R4 ;  /* 0x0000480401007387 */ /* 0x0001e60000100800 */
[----:B------:R-:W-:-:S04]  /*1d40*/  VIMNMX R11, RZ, R3, !PT ;  /* 0x00000003ff0b7248 */ /* 0x000fc80007fe0100 */
[----:B------:R-:W-:-:S13]  /*1d50*/  ISETP.GT.AND P0, PT, R6, R11, PT ;  /* 0x0000000b0600720c */ /* 0x000fda0003f04270 */
[----:B0-----:R-:W-:Y:S05]  /*1d60*/  @!P0 BRA `(.L_x_1561) ;  /* 0x00000000007c8947 */ /* 0x001fea0003800000 */
[----:B------:R-:W-:Y:S01]  /*1d70*/  ISETP.NE.AND P0, PT, R4, RZ, PT ;  /* 0x000000ff0400720c */ /* 0x000fe20003f05270 */
[----:B------:R-:W-:-:S03]  /*1d80*/  ULDC UR4, c[0x0][0x9f0] ;  /* 0x00027c0000047ab9 */ /* 0x000fc60000000800 */
[----:B------:R-:W-:-:S04]  /*1d90*/  SEL R13, R4, UR4, P0 ;  /* 0x00000004040d7c07 */ /* 0x000fc80008000000 */
[-C--:B------:R-:W-:Y:S02]  /*1da0*/  IABS R5, R13.reuse ;  /* 0x0000000d00057213 */ /* 0x080fe40000000000 */
[----:B------:R-:W-:Y:S02]  /*1db0*/  IADD3 R0, R13, -0x1, R6 ;  /* 0xffffffff0d007810 */ /* 0x000fe40007ffe006 */
[----:B------:R-:W0:Y:S01]  /*1dc0*/  I2F.RP R4, R5 ;  /* 0x0000000500047306 */ /* 0x000e220000209400 */
[----:B------:R-:W-:Y:S02]  /*1dd0*/  IABS R10, R13 ;  /* 0x0000000d000a7213 */ /* 0x000fe40000000000 */
[----:B------:R-:W-:-:S05]  /*1de0*/  IMAD.IADD R0, R0, 0x1, -R11 ;  /* 0x0000000100007824 */ /* 0x000fca00078e0a0b */
[----:B0-----:R-:W0:Y:S02]  /*1df0*/  MUFU.RCP R4, R4 ;  /* 0x0000000400047308 */ /* 0x001e240000001000 */
[----:B0-----:R-:W-:Y:S02]  /*1e00*/  VIADD R2, R4, 0xffffffe ;  /* 0x0ffffffe04027836 */ /* 0x001fe40000000000 */
[----:B------:R-:W-:-:S04]  /*1e10*/  IMAD.MOV R4, RZ, RZ, -R10 ;  /* 0x000000ffff047224 */ /* 0x000fc800078e0a0a */
[----:B------:R0:W1:Y:S02]  /*1e20*/  F2I.FTZ.U32.TRUNC.NTZ R3, R2 ;  /* 0x0000000200037305 */ /* 0x000064000021f000 */
[----:B0-----:R-:W-:Y:S02]  /*1e30*/  IMAD.MOV.U32 R2, RZ, RZ, RZ ;  /* 0x000000ffff027224 */ /* 0x001fe400078e00ff */
[----:B-1----:R-:W-:-:S04]  /*1e40*/  IMAD.MOV R8, RZ, RZ, -R3 ;  /* 0x000000ffff087224 */ /* 0x002fc800078e0a03 */
[----:B------:R-:W-:Y:S01]  /*1e50*/  IMAD R7, R8, R5, RZ ;  /* 0x0000000508077224 */ /* 0x000fe200078e02ff */
[----:B------:R-:W-:Y:S02]  /*1e60*/  IABS R8, R0 ;  /* 0x0000000000087213 */ /* 0x000fe40000000000 */
[----:B------:R-:W-:Y:S01]  /*1e70*/  LOP3.LUT R0, R0, R13, RZ, 0x3c, !PT ;  /* 0x0000000d00007212 */ /* 0x000fe200078e3cff */
[----:B------:R-:W-:-:S03]  /*1e80*/  IMAD.HI.U32 R3, R3, R7, R2 ;  /* 0x0000000703037227 */ /* 0x000fc600078e0002 */
[----:B------:R-:W-:Y:S01]  /*1e90*/  ISETP.GE.AND P2, PT, R0, RZ, PT ;  /* 0x000000ff0000720c */ /* 0x000fe20003f46270 */
[----:B------:R-:W-:-:S04]  /*1ea0*/  IMAD.MOV.U32 R2, RZ, RZ, R8 ;  /* 0x000000ffff027224 */ /* 0x000fc800078e0008 */
        /* <DEDUP_REMOVED lines=11> */
.L_x_1561:
[----:B------:R-:W-:Y:S05]  /*1f60*/  BSYNC B0 ;  /* 0x0000000000007941 */ /* 0x000fea0003800000 */
.L_x_1560:
[----:B------:R-:W-:Y:S01]  /*1f70*/  IMAD R3, R14, R0, R11 ;  /* 0x000000000e037224 */ /* 0x000fe200078e020b */
[----:B------:R-:W-:-:S04]  /*1f80*/  PLOP3.LUT P2, PT, PT, PT, PT, 0x80, 0x0 ;  /* 0x000000000000781c */ /* 0x000fc80003f4f070 */
[C---:B------:R-:W-:Y:S01]  /*1f90*/  VIADDMNMX R0, R3.reuse, R0, R6, PT ;  /* 0x0000000003007246 */ /* 0x040fe20003800106 */
[----:B------:R-:W-:-:S04]  /*1fa0*/  IMAD R3, R3, 0x60, -R9 ;  /* 0x0000006003037824 */ /* 0x000fc800078e0a09 */
[----:B------:R-:W-:Y:S01]  /*1fb0*/  IMAD R5, R0, 0x60, -R9 ;  /* 0x0000006000057824 */ /* 0x000fe200078e0a09 */
[----:B------:R-:W-:-:S04]  /*1fc0*/  VIMNMX R3, RZ, R3, !PT ;  /* 0x00000003ff037248 */ /* 0x000fc80007fe0100 */
[----:B------:R-:W-:-:S04]  /*1fd0*/  VIMNMX R0, R5, R24, PT ;  /* 0x0000001805007248 */ /* 0x000fc80003fe0100 */
        /* <DEDUP_REMOVED lines=30> */
.L_x_1564:
[----:B------:R-:W-:Y:S05]  /*21c0*/  BSYNC B6 ;  /* 0x0000000000067941 */ /* 0x000fea0003800000 */
.L_x_1563:
        /* <DEDUP_REMOVED lines=20> */
.L_x_1566:
[----:B------:R-:W-:Y:S05]  /*2310*/  BSYNC B6 ;  /* 0x0000000000067941 */ /* 0x000fea0003800000 */
.L_x_1565:
[----:B------:R-:W-:Y:S01]  /*2320*/  ULDC.64 UR4, c[0x0][0x9f8] ;  /* 0x00027e0000047ab9 */ /* 0x000fe20000000a00 */
[----:B------:R-:W2:Y:S01]  /*2330*/  LDL R28, [R1+0x34] ;  /* 0x00003400011c7983 */ /* 0x000ea20000100800 */
[----:B------:R-:W-:-:S03]  /*2340*/  ISETP.NE.U32.AND P0, PT, RZ, UR4, PT ;  /* 0x00000004ff007c0c */ /* 0x000fc6000bf05070 */
[----:B------:R-:W3:Y:S01]  /*2350*/  LDL R20, [R1+0x30] ;  /* 0x0000300001147983 */ /* 0x000ee20000100800 */
[----:B------:R-:W-:Y:S01]  /*2360*/  ISETP.NE.AND.EX P0, PT, RZ, UR5, PT, P0 ;  /* 0x00000005ff007c0c */ /* 0x000fe2000bf05300 */
[----:B------:R-:W-:Y:S01]  /*2370*/  IMAD.MOV.U32 R0, RZ, RZ, R27 ;  /* 0x000000ffff007224 */ /* 0x000fe200078e001b */
[----:B------:R-:W-:Y:S01]  /*2380*/  ULDC UR4, c[0x0][0x2f4] ;  /* 0x0000bd0000047ab9 */ /* 0x000fe20000000800 */
[----:B------:R-:W0:Y:S01]  /*2390*/  S2R R7, SR_TID.X ;  /* 0x0000000000077919 */ /* 0x000e220000002100 */
[----:B------:R-:W1:Y:S08]  /*23a0*/  LDC.64 R94, c[0x0][0x3f8] ;  /* 0x0000fe00ff5e7b82 */ /* 0x000e700000000a00 */
[----:B------:R-:W4:Y:S08]  /*23b0*/  LDC R21, c[0x0][0x3f4] ;  /* 0x0000fd00ff157b82 */ /* 0x000f300000000800 */
[----:B------:R-:W0:Y:S08]  /*23c0*/  @P0 LDC.64 R4, c[0x0][0x9f8] ;  /* 0x00027e00ff040b82 */ /* 0x000e300000000a00 */
[----:B------:R-:W4:Y:S01]  /*23d0*/  LDC.64 R88, c[0x0][0x408] ;  /* 0x00010200ff587b82 */ /* 0x000f220000000a00 */
[----:B0-----:R-:W-:-:S05]  /*23e0*/  @P0 IMAD.WIDE R4, R27, 0x4, R4 ;  /* 0x000000041b040825 */ /* 0x001fca00078e0204 */
[----:B------:R0:W3:Y:S01]  /*23f0*/  @P0 LDG.E R0, desc[UR60][R4.64] ;  /* 0x0000003c04000981 */ /* 0x0000e2000c1e1900 */
[----:B------:R-:W-:Y:S01]  /*2400*/  ISETP.GE.AND P1, PT, R196, UR4, PT ;  /* 0x00000004c4007c0c */ /* 0x000fe2000bf26270 */
[C-C-:B-1----:R-:W-:Y:S01]  /*2410*/  IMAD.WIDE.U32 R96, R219.reuse, R94, R18.reuse ;  /* 0x0000005edb607225 */ /* 0x142fe200078e0012 */
[----:B------:R-:W-:Y:S01]  /*2420*/  ISETP.GE.AND P0, PT, R18, UR4, PT ;  /* 0x0000000412007c0c */ /* 0x000fe2000bf06270 */
[----:B------:R-:W1:Y:S01]  /*2430*/  S2R R137, SR_TID.X ;  /* 0x0000000000897919 */ /* 0x000e620000002100 */
[----:B------:R-:W-:Y:S01]  /*2440*/  SEL R6, RZ, 0xffffffff, P1 ;  /* 0xffffffffff067807 */ /* 0x000fe20000800000 */
[----:B----4-:R-:W-:Y:S01]  /*2450*/  IMAD.WIDE.U32 R90, R219, R88, R18 ;  /* 0x00000058db5a7225 */ /* 0x010fe200078e0012 */
[----:B------:R-:W-:Y:S02]  /*2460*/  SEL R3, RZ, 0x1, P0 ;  /* 0x00000001ff037807 */ /* 0x000fe40000000000 */
[----:B------:R-:W-:Y:S01]  /*2470*/  ISETP.GE.AND P0, PT, R195, UR4, PT ;  /* 0x00000004c3007c0c */ /* 0x000fe2000bf06270 */
[----:B------:R-:W-:Y:S01]  /*2480*/  IMAD.SHL.U32 R6, R6, 0x2, RZ ;  /* 0x0000000206067824 */ /* 0x000fe200078e00ff */
[----:B------:R-:W-:Y:S01]  /*2490*/  ISETP.GE.AND P1, PT, R192, UR4, PT ;  /* 0x00000004c0007c0c */ /* 0x000fe2000bf26270 */
[----:B------:R-:W-:Y:S01]  /*24a0*/  IMAD.SHL.U32 R104, R88, 0x40, RZ ;  /* 0x0000004058687824 */ /* 0x000fe200078e00ff */
[----:B0-----:R-:W-:Y:S01]  /*24b0*/  SEL R4, RZ, 0x4, P0 ;  /* 0x00000004ff047807 */ /* 0x001fe20000000000 */
[----:B------:R-:W-:Y:S01]  /*24c0*/  IMAD R123, R95, 0x60, RZ ;  /* 0x000000605f7b7824 */ /* 0x000fe200078e02ff */
[----:B------:R-:W-:Y:S01]  /*24d0*/  LOP3.LUT R3, R6, 0x2, R3, 0xe2, !PT ;  /* 0x0000000206037812 */ /* 0x000fe200078ee203 */
[----:B------:R-:W-:Y:S01]  /*24e0*/  VIADD R6, R7, 0xffffff80 ;  /* 0xffffff8007067836 */ /* 0x000fe20000000000 */
[----:B------:R-:W-:Y:S01]  /*24f0*/  SHF.R.S32.HI R7, RZ, 0x1f, R219 ;  /* 0x0000001fff077819 */ /* 0x000fe200000114db */
[----:B------:R-:W-:Y:S01]  /*2500*/  IMAD.SHL.U32 R102, R94, 0x40, RZ ;  /* 0x000000405e667824 */ /* 0x000fe200078e00ff */
[----:B------:R-:W-:Y:S01]  /*2510*/  SEL R5, RZ, 0x8, P1 ;  /* 0x00000008ff057807 */ /* 0x000fe20000800000 */
[----:B------:R-:W-:Y:S01]  /*2520*/  IMAD.SHL.U32 R118, R21, 0x2, RZ ;  /* 0x0000000215767824 */ /* 0x000fe200078e00ff */
[----:B------:R-:W-:Y:S01]  /*2530*/  SHF.R.S32.HI R9, RZ, 0x1f, R6 ;  /* 0x0000001fff097819 */ /* 0x000fe20000011406 */
[----:B------:R-:W-:Y:S01]  /*2540*/  IMAD.IADD R122, R122, 0x1, R29 ;  /* 0x000000017a7a7824 */ /* 0x000fe200078e021d */
[----:B------:R-:W-:Y:S01]  /*2550*/  LOP3.LUT R3, R5, R3, R4, 0xfe, !PT ;  /* 0x0000000305037212 */ /* 0x000fe200078efe04 */
[----:B------:R-:W-:Y:S01]  /*2560*/  IMAD R4, R7, R94, RZ ;  /* 0x0000005e07047224 */ /* 0x000fe200078e02ff */
[----:B------:R-:W-:-:S02]  /*2570*/  LEA.HI R9, R9, R6, RZ, 0x2 ;  /* 0x0000000609097211 */ /* 0x000fc400078f10ff */
[----:B------:R-:W-:Y:S01]  /*2580*/  ISETP.GE.AND P0, PT, R23, UR4, PT ;  /* 0x0000000417007c0c */ /* 0x000fe2000bf06270 */
[----:B------:R-:W-:Y:S01]  /*2590*/  IMAD R5, R219, R95, R4 ;  /* 0x0000005fdb057224 */ /* 0x000fe200078e0204 */
[----:B------:R-:W-:Y:S02]  /*25a0*/  SHF.R.S32.HI R8, RZ, 0x1f, R9 ;  /* 0x0000001fff087819 */ /* 0x000fe40000011409 */
[----:B------:R-:W-:Y:S01]  /*25b0*/  SEL R4, RZ, 0x10, P0 ;  /* 0x00000010ff047807 */ /* 0x000fe20000000000 */
[----:B------:R-:W-:Y:S01]  /*25c0*/  IMAD.IADD R97, R5, 0x1, R97 ;  /* 0x0000000105617824 */ /* 0x000fe200078e0261 */
[----:B------:R-:W-:Y:S02]  /*25d0*/  LEA.HI R8, R8, R219, RZ, 0x3 ;  /* 0x000000db08087211 */ /* 0x000fe400078f18ff */
[----:B------:R-:W-:Y:S01]  /*25e0*/  LOP3.LUT R16, R16, 0xfffffffb, RZ, 0xc0, !PT ;  /* 0xfffffffb10107812 */ /* 0x000fe200078ec0ff */
[----:B-----5:R-:W-:Y:S01]  /*25f0*/  IMAD.WIDE.U32 R96, R134, R94, R96 ;  /* 0x0000005e86607225 */ /* 0x020fe200078e0060 */
[----:B------:R-:W-:-:S02]  /*2600*/  LOP3.LUT R8, R8, 0xfffffff8, RZ, 0xc0, !PT ;  /* 0xfffffff808087812 */ /* 0x000fc400078ec0ff */
[----:B------:R-:W-:Y:S02]  /*2610*/  SHF.R.S32.HI R199, RZ, 0x1f, R198 ;  /* 0x0000001fffc77819 */ /* 0x000fe400000114c6 */
[----:B------:R-:W-:Y:S01]  /*2620*/  LOP3.LUT R10, R3, R4, RZ, 0xfc, !PT ;  /* 0x00000004030a7212 */ /* 0x000fe200078efcff */
[----:B------:R-:W-:Y:S01]  /*2630*/  IMAD.IADD R120, R219, 0x1, -R8 ;  /* 0x00000001db787824 */ /* 0x000fe200078e0a08 */
[-C--:B------:R-:W-:Y:S01]  /*2640*/  ISETP.GE.AND P2, PT, R195, R21.reuse, PT ;  /* 0x00000015c300720c */ /* 0x080fe20003f46270 */
[----:B------:R-:W-:Y:S01]  /*2650*/  IMAD R4, R7, R88, RZ ;  /* 0x0000005807047224 */ /* 0x000fe200078e02ff */
[----:B------:R-:W-:Y:S01]  /*2660*/  ISETP.GE.AND P1, PT, R196, R21, PT ;  /* 0x00000015c400720c */ /* 0x000fe20003f26270 */
[----:B------:R-:W-:Y:S01]  /*2670*/  IMAD.WIDE.U32 R98, R219, R94, R198 ;  /* 0x0000005edb627225 */ /* 0x000fe200078e00c6 */
[----:B------:R-:W-:Y:S02]  /*2680*/  LOP3.LUT P0, RZ, R120, 0x4, RZ, 0xc0, !PT ;  /* 0x0000000478ff7812 */ /* 0x000fe4000780c0ff */
[----:B------:R-:W-:Y:S01]  /*2690*/  LOP3.LUT R9, R9, 0xfffffffc, RZ, 0xc0, !PT ;  /* 0xfffffffc09097812 */ /* 0x000fe200078ec0ff */
[----:B------:R-:W-:Y:S01]  /*26a0*/  IMAD R7, R219, R89, R4 ;  /* 0x00000059db077224 */ /* 0x000fe200078e0204 */
[----:B------:R-:W-:Y:S01]  /*26b0*/  SEL R4, R21, RZ, P2 ;  /* 0x000000ff15047207 */ /* 0x000fe20001000000 */
[----:B------:R-:W-:Y:S01]  /*26c0*/  IMAD.IADD R99, R99, 0x1, R5 ;  /* 0x0000000163637824 */ /* 0x000fe200078e0205 */
[----:B------:R-:W-:Y:S01]  /*26d0*/  SEL R5, R21, RZ, P1 ;  /* 0x000000ff15057207 */ /* 0x000fe20000800000 */
[----:B------:R-:W-:Y:S01]  /*26e0*/  IMAD.IADD R108, R6, 0x1, -R9 ;  /* 0x00000001066c7824 */ /* 0x000fe200078e0a09 */
[----:B------:R-:W-:Y:S01]  /*26f0*/  SHF.R.U32.HI R25, RZ, 0x3, R229 ;  /* 0x00000003ff197819 */ /* 0x000fe200000116e5 */
[----:B------:R-:W-:Y:S01]  /*2700*/  IMAD.IADD R11, R195, 0x1, R4 ;  /* 0x00000001c30b7824 */ /* 0x000fe200078e0204 */
[----:B------:R-:W-:Y:S01]  /*2710*/  SHF.R.U32.HI R26, RZ, 0x3, R226 ;  /* 0x00000003ff1a7819 */ /* 0x000fe200000116e2 */
[----:B------:R-:W-:Y:S01]  /*2720*/  IMAD.IADD R5, R196, 0x1, R5 ;  /* 0x00000001c4057824 */ /* 0x000fe200078e0205 */
[----:B------:R-:W-:Y:S01]  /*2730*/  SHF.R.S32.HI R15, RZ, 0x1f, R134 ;  /* 0x0000001fff0f7819 */ /* 0x000fe20000011486 */
[----:B------:R-:W-:Y:S01]  /*2740*/  IMAD.WIDE.U32 R92, R219, R88, R198 ;  /* 0x00000058db5c7225 */ /* 0x000fe200078e00c6 */
[----:B------:R-:W-:-:S02]  /*2750*/  @P0 LOP3.LUT R16, R16, 0x4, RZ, 0xfc, !PT ;  /* 0x0000000410100812 */ /* 0x000fc400078efcff */
[----:B------:R-:W-:Y:S01]  /*2760*/  ISETP.GE.AND P0, PT, R18, R21, PT ;  /* 0x000000151200720c */ /* 0x000fe20003f06270 */
[----:B------:R-:W-:Y:S01]  /*2770*/  IMAD.IADD R93, R93, 0x1, R7 ;  /* 0x000000015d5d7824 */ /* 0x000fe200078e0207 */
[----:B------:R-:W-:Y:S01]  /*2780*/  SHF.R.S32.HI R8, RZ, 0x1f, R5 ;  /* 0x0000001fff087819 */ /* 0x000fe20000011405 */
[----:B------:R-:W-:Y:S01]  /*2790*/  IMAD.IADD R91, R7, 0x1, R91 ;  /* 0x00000001075b7824 */ /* 0x000fe200078e025b */
[----:B------:R-:W-:Y:S01]  /*27a0*/  SEL R3, R21, RZ, P0 ;  /* 0x000000ff15037207 */ /* 0x000fe20000000000 */
[-C--:B------:R-:W-:Y:S01]  /*27b0*/  IMAD.WIDE.U32 R92, R134, R88.reuse, R92 ;  /* 0x00000058865c7225 */ /* 0x080fe200078e005c */
[CC--:B------:R-:W-:Y:S02]  /*27c0*/  LEA.HI R9, R8.reuse, R5.reuse, RZ, 0x6 ;  /* 0x0000000508097211 */ /* 0x0c0fe400078f30ff */
[----:B------:R-:W-:Y:S01]  /*27d0*/  LEA.HI R7, R8, R5, RZ, 0x3 ;  /* 0x0000000508077211 */ /* 0x000fe200078f18ff */
[----:B------:R-:W-:Y:S01]  /*27e0*/  IMAD.IADD R3, R18, 0x1, R3 ;  /* 0x0000000112037824 */ /* 0x000fe200078e0203 */
[----:B------:R-:W-:Y:S01]  /*27f0*/  SHF.R.S32.HI R12, RZ, 0x1f, R11 ;  /* 0x0000001fff0c7819 */ /* 0x000fe2000001140b */
[----:B------:R-:W-:Y:S01]  /*2800*/  IMAD.WIDE.U32 R90, R134, R88, R90 ;  /* 0x00000058865a7225 */ /* 0x000fe200078e005a */
[----:B------:R-:W-:-:S02]  /*2810*/  SHF.R.S32.HI R9, RZ, 0x6, R9 ;  /* 0x00000006ff097819 */ /* 0x000fc40000011409 */
[----:B------:R-:W-:Y:S01]  /*2820*/  SHF.R.S32.HI R4, RZ, 0x1f, R3 ;  /* 0x0000001fff047819 */ /* 0x000fe20000011403 */
[----:B------:R-:W-:Y:S01]  /*2830*/  IMAD.WIDE.U32 R98, R134, R94, R98 ;  /* 0x0000005e86627225 */ /* 0x000fe200078e0062 */
[----:B------:R-:W-:Y:S02]  /*2840*/  LOP3.LUT R5, R229, 0x38, R7, 0xf8, !PT ;  /* 0x00000038e5057812 */ /* 0x000fe400078ef807 */
[-C--:B------:R-:W-:Y:S01]  /*2850*/  LEA.HI R6, R4, R3.reuse, RZ, 0x3 ;  /* 0x0000000304067211 */ /* 0x080fe200078f18ff */
[----:B------:R-:W-:Y:S01]  /*2860*/  IMAD R108, R108, 0x40, R219 ;  /* 0x000000406c6c7824 */ /* 0x000fe200078e02db */
[----:B------:R-:W-:Y:S02]  /*2870*/  LEA.HI R3, R4, R3, RZ, 0x6 ;  /* 0x0000000304037211 */ /* 0x000fe400078f30ff */
[----:B------:R-:W-:Y:S02]  /*2880*/  LOP3.LUT R8, R226, 0x38, R6, 0xf8, !PT ;  /* 0x00000038e2087812 */ /* 0x000fe400078ef806 */
[----:B------:R-:W-:-:S02]  /*2890*/  SHF.R.S32.HI R4, RZ, 0x6, R3 ;  /* 0x00000006ff047819 */ /* 0x000fc40000011403 */
[----:B------:R-:W-:Y:S02]  /*28a0*/  LOP3.LUT R3, R229, 0x38, R6, 0xf8, !PT ;  /* 0x00000038e5037812 */ /* 0x000fe400078ef806 */
[C---:B------:R-:W-:Y:S02]  /*28b0*/  LEA.HI R13, R12.reuse, R11, RZ, 0x3 ;  /* 0x0000000b0c0d7211 */ /* 0x040fe400078f18ff */
[----:B------:R-:W-:Y:S02]  /*28c0*/  LOP3.LUT R5, R5, R25, RZ, 0x3c, !PT ;  /* 0x0000001905057212 */ /* 0x000fe400078e3cff */
[----:B------:R-:W-:Y:S02]  /*28d0*/  LEA.HI R11, R12, R11, RZ, 0x6 ;  /* 0x0000000b0c0b7211 */ /* 0x000fe400078f30ff */
[----:B------:R-:W-:Y:S02]  /*28e0*/  LOP3.LUT R16, R16, 0xfffffffe, RZ, 0xc0, !PT ;  /* 0xfffffffe10107812 */ /* 0x000fe400078ec0ff */
[----:B------:R-:W-:-:S02]  /*28f0*/  SHF.R.S32.HI R11, RZ, 0x6, R11 ;  /* 0x00000006ff0b7819 */ /* 0x000fc4000001140b */
[----:B------:R-:W-:Y:S02]  /*2900*/  @P2 LOP3.LUT R16, R16, 0x1, RZ, 0xfc, !PT ;  /* 0x0000000110102812 */ /* 0x000fe400078efcff */
[----:B------:R-:W-:Y:S02]  /*2910*/  ISETP.GE.AND P2, PT, R193, UR4, PT ;  /* 0x00000004c1007c0c */ /* 0x000fe4000bf46270 */
[----:B------:R-:W-:Y:S02]  /*2920*/  SHF.L.U64.HI R103, R88, 0x6, R89 ;  /* 0x0000000658677819 */ /* 0x000fe40000010259 */
[----:B------:R-:W-:Y:S02]  /*2930*/  SHF.L.U64.HI R101, R94, 0x6, R95 ;  /* 0x000000065e657819 */ /* 0x000fe4000001025f */
[----:B------:R-:W-:Y:S02]  /*2940*/  SHF.R.S32.HI R111, RZ, 0x3, R6 ;  /* 0x00000003ff6f7819 */ /* 0x000fe40000011406 */
[----:B------:R-:W-:-:S02]  /*2950*/  SHF.R.S32.HI R110, RZ, 0x3, R7 ;  /* 0x00000003ff6e7819 */ /* 0x000fc40000011407 */
[----:B------:R-:W-:Y:S02]  /*2960*/  LOP3.LUT R6, R6, 0xfffffff8, RZ, 0xc0, !PT ;  /* 0xfffffff806067812 */ /* 0x000fe400078ec0ff */
[----:B-1----:R-:W-:Y:S02]  /*2970*/  LEA.HI R137, R137, 0x8, RZ, 0x19 ;  /* 0x0000000889897811 */ /* 0x002fe400078fc8ff */
[--C-:B------:R-:W-:Y:S02]  /*2980*/  SHF.R.S32.HI R109, RZ, 0x3, R13.reuse ;  /* 0x00000003ff6d7819 */ /* 0x100fe4000001140d */
[----:B------:R-:W-:Y:S01]  /*2990*/  SHF.R.S32.HI R107, RZ, 0x1f, R6 ;  /* 0x0000001fff6b7819 */ /* 0x000fe20000011406 */
[C-C-:B--2---:R-:W-:Y:S02]  /*29a0*/  IMAD R130, R4.reuse, 0x1800, R28.reuse ;  /* 0x0000180004827824 */ /* 0x144fe400078e021c */
[----:B------:R-:W-:Y:S02]  /*29b0*/  IMAD R128, R9, 0x1800, R28 ;  /* 0x0000180009807824 */ /* 0x000fe400078e021c */
[--C-:B---3--:R-:W-:Y:S01]  /*29c0*/  IMAD R133, R4, 0x1800, R20.reuse ;  /* 0x0000180004857824 */ /* 0x108fe200078e0214 */
[-C--:B------:R-:W-:Y:S01]  /*29d0*/  LOP3.LUT R4, R3, R25.reuse, RZ, 0x3c, !PT ;  /* 0x0000001903047212 */ /* 0x080fe200078e3cff */
[----:B------:R-:W-:Y:S01]  /*29e0*/  IMAD R132, R9, 0x1800, R20 ;  /* 0x0000180009847824 */ /* 0x000fe200078e0214 */
[-C--:B------:R-:W-:Y:S01]  /*29f0*/  LOP3.LUT R3, R8, R26.reuse, RZ, 0x3c, !PT ;  /* 0x0000001a08037212 */ /* 0x080fe200078e3cff */
[----:B------:R-:W-:Y:S01]  /*2a00*/  IMAD R126, R11, 0x1800, R28 ;  /* 0x000018000b7e7824 */ /* 0x000fe200078e021c */
[C---:B------:R-:W-:Y:S01]  /*2a10*/  LOP3.LUT R8, R226.reuse, 0x38, R13, 0xf8, !PT ;  /* 0x00000038e2087812 */ /* 0x040fe200078ef80d */
[----:B------:R-:W-:Y:S01]  /*2a20*/  IMAD.IADD R133, R133, 0x1, R4 ;  /* 0x0000000185857824 */ /* 0x000fe200078e0204 */
[----:B------:R-:W-:Y:S01]  /*2a30*/  LOP3.LUT R4, R226, 0x38, R7, 0xf8, !PT ;  /* 0x00000038e2047812 */ /* 0x000fe200078ef807 */
[----:B------:R-:W-:Y:S01]  /*2a40*/  IMAD.IADD R130, R130, 0x1, R3 ;  /* 0x0000000182827824 */ /* 0x000fe200078e0203 */
[----:B------:R-:W-:Y:S01]  /*2a50*/  LOP3.LUT R3, R229, 0x38, R13, 0xf8, !PT ;  /* 0x00000038e5037812 */ /* 0x000fe200078ef80d */
[----:B------:R-:W-:Y:S01]  /*2a60*/  IMAD.IADD R132, R132, 0x1, R5 ;  /* 0x0000000184847824 */ /* 0x000fe200078e0205 */
[----:B------:R-:W-:Y:S01]  /*2a70*/  LOP3.LUT R5, R4, R26, RZ, 0x3c, !PT ;  /* 0x0000001a04057212 */ /* 0x000fe200078e3cff */
[----:B------:R-:W-:Y:S01]  /*2a80*/  IMAD R129, R11, 0x1800, R20 ;  /* 0x000018000b817824 */ /* 0x000fe200078e0214 */
[----:B------:R-:W-:-:S02]  /*2a90*/  LOP3.LUT R4, R3, R25, RZ, 0x3c, !PT ;  /* 0x0000001903047212 */ /* 0x000fc400078e3cff */
[----:B------:R-:W-:Y:S01]  /*2aa0*/  LOP3.LUT R3, R8, R26, RZ, 0x3c, !PT ;  /* 0x0000001a08037212 */ /* 0x000fe200078e3cff */
[----:B------:R-:W-:Y:S01]  /*2ab0*/  IMAD.IADD R128, R128, 0x1, R5 ;  /* 0x0000000180807824 */ /* 0x000fe200078e0205 */
[----:B------:R-:W-:Y:S01]  /*2ac0*/  SEL R9, RZ, 0x20, P2 ;  /* 0x00000020ff097807 */ /* 0x000fe20001000000 */
[----:B------:R-:W-:Y:S01]  /*2ad0*/  IMAD R5, R15, R94, RZ ;  /* 0x0000005e0f057224 */ /* 0x000fe200078e02ff */
[----:B------:R-:W-:Y:S01]  /*2ae0*/  LOP3.LUT R7, R7, 0xfffffff8, RZ, 0xc0, !PT ;  /* 0xfffffff807077812 */ /* 0x000fe200078ec0ff */
[----:B------:R-:W-:Y:S01]  /*2af0*/  IMAD.IADD R126, R126, 0x1, R3 ;  /* 0x000000017e7e7824 */ /* 0x000fe200078e0203 */
[----:B------:R-:W-:Y:S01]  /*2b00*/  LOP3.LUT R3, R229, 0x18, R18, 0xf8, !PT ;  /* 0x00000018e5037812 */ /* 0x000fe200078ef812 */
[----:B------:R-:W-:Y:S01]  /*2b10*/  IMAD R15, R15, R88, RZ ;  /* 0x000000580f0f7224 */ /* 0x000fe200078e02ff */
[----:B------:R-:W-:Y:S01]  /*2b20*/  LOP3.LUT R26, R10, R9, RZ, 0xfc, !PT ;  /* 0x000000090a1a7212 */ /* 0x000fe200078efcff */
[C---:B------:R-:W-:Y:S01]  /*2b30*/  IMAD R11, R134.reuse, R95, R5 ;  /* 0x0000005f860b7224 */ /* 0x040fe200078e0205 */
[----:B------:R-:W-:Y:S01]  /*2b40*/  LOP3.LUT R3, R3, R25, RZ, 0x3c, !PT ;  /* 0x0000001903037212 */ /* 0x000fe200078e3cff */
[----:B------:R-:W-:Y:S01]  /*2b50*/  IMAD R5, R89, 0x60, RZ ;  /* 0x0000006059057824 */ /* 0x000fe200078e02ff */
[----:B------:R-:W-:Y:S01]  /*2b60*/  LOP3.LUT R8, R13, 0xfffffff8, RZ, 0xc0, !PT ;  /* 0xfffffff80d087812 */ /* 0x000fe200078ec0ff */
[----:B------:R-:W-:Y:S01]  /*2b70*/  IMAD R15, R134, R89, R15 ;  /* 0x00000059860f7224 */ /* 0x000fe200078e020f */
[----:B------:R-:W-:Y:S01]  /*2b80*/  LOP3.LUT R9, R10, 0x1, RZ, 0xc0, !PT ;  /* 0x000000010a097812 */ /* 0x000fe200078ec0ff */
[----:B------:R-:W-:Y:S01]  /*2b90*/  IMAD.WIDE.U32 R88, R88, 0x60, RZ ;  /* 0x0000006058587825 */ /* 0x000fe200078e00ff */
[----:B------:R-:W-:-:S02]  /*2ba0*/  LOP3.LUT R10, R26, 0x2, RZ, 0xc0, !PT ;  /* 0x000000021a0a7812 */ /* 0x000fc400078ec0ff */
[----:B------:R-:W-:Y:S01]  /*2bb0*/  LOP3.LUT R21, R26, 0x8, RZ, 0xc0, !PT ;  /* 0x000000081a157812 */ /* 0x000fe200078ec0ff */
[----:B------:R-:W-:Y:S01]  /*2bc0*/  IMAD.WIDE.U32 R94, R94, 0x60, RZ ;  /* 0x000000605e5e7825 */ /* 0x000fe200078e00ff */
[----:B------:R-:W-:Y:S02]  /*2bd0*/  LOP3.LUT R25, R26, 0x10, RZ, 0xc0, !PT ;  /* 0x000000101a197812 */ /* 0x000fe400078ec0ff */
[----:B------:R-:W-:Y:S01]  /*2be0*/  SHF.R.S32.HI R106, RZ, 0x1f, R7 ;  /* 0x0000001fff6a7819 */ /* 0x000fe20000011407 */
[----:B------:R-:W-:Y:S01]  /*2bf0*/  IMAD.IADD R125, R20, 0x1, R3 ;  /* 0x00000001147d7824 */ /* 0x000fe200078e0203 */
[C---:B------:R-:W-:Y:S01]  /*2c00*/  LOP3.LUT R20, R26.reuse, 0x4, RZ, 0xc0, !PT ;  /* 0x000000041a147812 */ /* 0x040fe200078ec0ff */
[----:B------:R-:W-:Y:S01]  /*2c10*/  IMAD.IADD R129, R129, 0x1, R4 ;  /* 0x0000000181817824 */ /* 0x000fe200078e0204 */
[----:B------:R-:W-:Y:S01]  /*2c20*/  SHF.R.S32.HI R105, RZ, 0x1f, R8 ;  /* 0x0000001fff697819 */ /* 0x000fe20000011408 */
[----:B------:R-:W-:Y:S01]  /*2c30*/  IMAD.IADD R124, R89, 0x1, R5 ;  /* 0x00000001597c7824 */ /* 0x000fe200078e0205 */
[----:B------:R-:W-:Y:S01]  /*2c40*/  LOP3.LUT R26, R26, 0x20, RZ, 0xc0, !PT ;  /* 0x000000201a1a7812 */ /* 0x000fe200078ec0ff */
[----:B------:R-:W-:-:S02]  /*2c50*/  IMAD.IADD R123, R95, 0x1, R123 ;  /* 0x000000015f7b7824 */ /* 0x000fc400078e027b */
[----:B------:R-:W-:Y:S02]  /*2c60*/  IMAD.IADD R100, R99, 0x1, R11 ;  /* 0x0000000163647824 */ /* 0x000fe400078e020b */
[----:B------:R-:W-:Y:S01]  /*2c70*/  IMAD.IADD R3, R11, 0x1, R97 ;  /* 0x000000010b037824 */ /* 0x000fe200078e0261 */
[----:B------:R-:W-:Y:S01]  /*2c80*/  SHF.R.S32.HI R121, RZ, 0x1f, R0 ;  /* 0x0000001fff797819 */ /* 0x000fe20000011400 */
[----:B------:R-:W-:Y:S02]  /*2c90*/  IMAD.IADD R4, R93, 0x1, R15 ;  /* 0x000000015d047824 */ /* 0x000fe400078e020f */
[----:B------:R-:W-:-:S07]  /*2ca0*/  IMAD.IADD R5, R15, 0x1, R91 ;  /* 0x000000010f057824 */ /* 0x000fce00078e025b */
.L_x_1672:
[----:B0-----:R-:W0:Y:S01]  /*2cb0*/  LDC R76, c[0x0][0x430] ;  /* 0x00010c00ff4c7b82 */ /* 0x001e220000000800 */
[----:B------:R-:W-:Y:S02]  /*2cc0*/  VIADD R2, R2, 0xffffffff ;  /* 0xffffffff02027836 */ /* 0x000fe40000000000 */
[----:B------:R-:W-:Y:S02]  /*2cd0*/  IMAD.MOV.U32 R27, RZ, RZ, RZ ;  /* 0x000000ffff1b7224 */ /* 0x000fe400078e00ff */
[----:B------:R-:W-:-:S03]  /*2ce0*/  IMAD R13, R2, 0x60, R108 ;  /* 0x00000060020d7824 */ /* 0x000fc600078e026c */
[----:B-1----:R-:W1:Y:S01]  /*2cf0*/  LDC R117, c[0x0][0x3f4] ;  /* 0x0000fd00ff757b82 */ /* 0x002e620000000800 */
[----:B------:R-:W-:Y:S01]  /*2d00*/  IMAD.IADD R32, R122, 0x1, R13 ;  /* 0x000000017a207824 */ /* 0x000fe200078e020d */
[----:B------:R-:W-:-:S03]  /*2d10*/  ISETP.GE.AND P2, PT, R13, R24, PT ;  /* 0x000000180d00720c */ /* 0x000fc60003f46270 */
[----:B------:R-:W-:Y:S01]  /*2d20*/  IMAD.MOV.U32 R28, RZ, RZ, R32 ;  /* 0x000000ffff1c7224 */ /* 0x000fe200078e0020 */
[----:B------:R-:W-:Y:S02]  /*2d30*/  ISETP.GT.OR P2, PT, R108, 0x5f, P2 ;  /* 0x0000005f6c00780c */ /* 0x000fe40001744670 */
[----:B0-----:R-:W-:-:S11]  /*2d40*/  ISETP.NE.AND P3, PT, R76, 0x1, PT ;  /* 0x000000014c00780c */ /* 0x001fd60003f65270 */
[----:B------:R-:W0:Y:S08]  /*2d50*/  @!P2 LDC.64 R14, c[0x0][0x428] ;  /* 0x00010a00ff0eab82 */ /* 0x000e300000000a00 */
[----:B--2---:R-:W2:Y:S08]  /*2d60*/  @!P2 LDC.64 R12, c[0x0][0x418] ;  /* 0x00010600ff0cab82 */ /* 0x004eb00000000a00 */
[----:B---3--:R-:W3:Y:S08]  /*2d70*/  @P3 LDC R11, c[0x0][0x434] ;  /* 0x00010d00ff0b3b82 */ /* 0x008ef00000000800 */
[----:B----4-:R-:W4:Y:S01]  /*2d80*/  @P3 LDC R30, c[0x0][0x438] ;  /* 0x00010e00ff1e3b82 */ /* 0x010f220000000800 */
[----:B---3--:R-:W-:-:S05]  /*2d90*/  @P3 IMAD.HI.U32 R11, R32, R11, RZ ;  /* 0x0000000b200b3227 */ /* 0x008fca00078e00ff */
[----:B----4-:R-:W-:Y:S01]  /*2da0*/  @P3 SHF.R.U32.HI R28, RZ, R30, R11 ;  /* 0x0000001eff1c3219 */ /* 0x010fe2000001160b */
[----:B0-----:R-:W-:-:S03]  /*2db0*/  @!P2 IMAD R11, R121, R14, RZ ;  /* 0x0000000e790ba224 */ /* 0x001fc600078e02ff */
[--C-:B------:R-:W-:Y:S01]  /*2dc0*/  @!P2 SHF.R.S32.HI R29, RZ, 0x1f, R28.reuse ;  /* 0x0000001fff1da819 */ /* 0x100fe2000001141c */
[C---:B------:R-:W-:Y:S02]  /*2dd0*/  @!P2 IMAD R11, R0.reuse, R15, R11 ;  /* 0x0000000f000ba224 */ /* 0x040fe400078e020b */
[----:B------:R-:W-:-:S04]  /*2de0*/  @!P2 IMAD.WIDE.U32 R14, R0, R14, R28 ;  /* 0x0000000e000ea225 */ /* 0x000fc800078e001c */
[----:B------:R-:W-:Y:S01]  /*2df0*/  @!P2 IMAD.IADD R11, R15, 0x1, R11 ;  /* 0x000000010f0ba824 */ /* 0x000fe200078e020b */
[----:B--2---:R-:W-:-:S04]  /*2e00*/  @!P2 LEA R12, P3, R14, R12, 0x2 ;  /* 0x0000000c0e0ca211 */ /* 0x004fc800078610ff */
[----:B------:R-:W-:-:S05]  /*2e10*/  @!P2 LEA.HI.X R13, R14, R13, R11, 0x2, P3 ;  /* 0x0000000d0e0da211 */ /* 0x000fca00018f140b */
[----:B------:R0:W5:Y:S01]  /*2e20*/  @!P2 LDG.E R27, desc[UR60][R12.64] ;  /* 0x0000003c0c1ba981 */ /* 0x000162000c1e1900 */
[----:B------:R-:W-:Y:S01]  /*2e30*/  ISETP.GT.AND P2, PT, R2, R119, PT ;  /* 0x000000770200720c */ /* 0x000fe20003f44270 */
[----:B------:R-:W-:Y:S01]  /*2e40*/  IMAD R77, R22, 0x4800, R125 ;  /* 0x00004800164d7824 */ /* 0x000fe200078e027d */
[----:B------:R-:W-:Y:S01]  /*2e50*/  LOP3.LUT R16, R16, 0xfffffffd, RZ, 0xc0, !PT ;  /* 0xfffffffd10107812 */ /* 0x000fe200078ec0ff */
[----:B------:R-:W-:Y:S01]  /*2e60*/  IMAD.MOV R15, RZ, RZ, -R28 ;  /* 0x000000ffff0f7224 */ /* 0x000fe200078e0a1c */
[----:B------:R-:W-:Y:S01]  /*2e70*/  LOP3.LUT P4, RZ, R120, 0x4, RZ, 0xc0, !PT ;  /* 0x0000000478ff7812 */ /* 0x000fe2000788c0ff */
[----:B------:R-:W-:Y:S01]  /*2e80*/  VIADD R11, R77, 0x20 ;  /* 0x000000204d0b7836 */ /* 0x000fe20000000000 */
[----:B------:R-:W-:Y:S05]  /*2e90*/  YIELD ;  /* 0x0000000000007946 */ /* 0x000fea0003800000 */
[----:B------:R-:W-:Y:S01]  /*2ea0*/  BSSY B0, `(.L_x_1567) ;  /* 0x00007fe000007945 */ /* 0x000fe20003800000 */
[----:B------:R-:W-:Y:S01]  /*2eb0*/  IMAD R76, R76, R15, R32 ;  /* 0x0000000f4c4c7224 */ /* 0x000fe200078e0220 */
[----:B------:R-:W-:-:S02]  /*2ec0*/  @P2 LOP3.LUT R16, R16, 0x2, RZ, 0xfc, !PT ;  /* 0x0000000210102812 */ /* 0x000fc400078efcff */
[----:B-1----:R-:W-:Y:S02]  /*2ed0*/  ISETP.GE.AND P2, PT, R117, 0x1, PT ;  /* 0x000000017500780c */ /* 0x002fe40003f46270 */
[C---:B------:R-:W-:Y:S02]  /*2ee0*/  @P4 VIADD R11, R77.reuse, 0xffffffe0 ;  /* 0xffffffe04d0b4836 */ /* 0x040fe40000000000 */
[--C-:B------:R-:W-:Y:S02]  /*2ef0*/  IMAD R77, R77, 0x2, R112.reuse ;  /* 0x000000024d4d7824 */ /* 0x100fe400078e0270 */
[----:B------:R-:W-:-:S07]  /*2f00*/  IMAD R78, R11, 0x2, R112 ;  /* 0x000000020b4e7824 */ /* 0x000fce00078e0270 */
[----:B0-----:R-:W-:Y:S05]  /*2f10*/  @!P2 BRA `(.L_x_1568) ;  /* 0x000000780004a947 */ /* 0x001fea0003800000 */
[----:B------:R-:W-:Y:S01]  /*2f20*/  SHF.R.S32.HI R79, RZ, 0x1f, R76 ;  /* 0x0000001fff4f7819 */ /* 0x000fe2000001144c */
[----:B------:R-:W-:Y:S01]  /*2f30*/  ULDC.64 UR4, c[0x0][0x300] ;  /* 0x0000c00000047ab9 */ /* 0x000fe20000000a00 */
[----:B-----5:R-:W-:Y:S01]  /*2f40*/  SHF.R.S32.HI R84, RZ, 0x1f, R27 ;  /* 0x0000001fff547819 */ /* 0x020fe2000001141b */
[----:B------:R-:W-:Y:S01]  /*2f50*/  IMAD.WIDE.U32 R12, R76, UR4, RZ ;  /* 0x000000044c0c7c25 */ /* 0x000fe2000f8e00ff */
[----:B------:R-:W-:Y:S02]  /*2f60*/  ULDC.U8 UR6, c[0x0][0x410] ;  /* 0x0001040000067ab9 */ /* 0x000fe40000000000 */
[----:B------:R-:W-:Y:S01]  /*2f70*/  ISETP.NE.AND P2, PT, RZ, UR6, PT ;  /* 0x00000006ff007c0c */ /* 0x000fe2000bf45270 */
[----:B------:R-:W-:Y:S02]  /*2f80*/  IMAD R11, R79, UR4, RZ ;  /* 0x000000044f0b7c24 */ /* 0x000fe4000f8e02ff */
[----:B------:R-:W-:Y:S02]  /*2f90*/  IMAD R15, R124, R2, RZ ;  /* 0x000000027c0f7224 */ /* 0x000fe400078e02ff */
[----:B------:R-:W-:Y:S01]  /*2fa0*/  IMAD R11, R76, UR5, R11 ;  /* 0x000000054c0b7c24 */ /* 0x000fe2000f8e020b */
[----:B------:R-:W-:Y:S01]  /*2fb0*/  ULDC.64 UR4, c[0x0][0x310] ;  /* 0x0000c40000047ab9 */ /* 0x000fe20000000a00 */
[----:B------:R-:W-:-:S02]  /*2fc0*/  IMAD R85, R2, -0x60, R24 ;  /* 0xffffffa002557824 */ /* 0x000fc400078e0218 */
[----:B------:R-:W-:Y:S02]  /*2fd0*/  IMAD R14, R84, UR4, RZ ;  /* 0x00000004540e7c24 */ /* 0x000fe4000f8e02ff */
[----:B------:R-:W-:Y:S01]  /*2fe0*/  IMAD.IADD R13, R13, 0x1, R11 ;  /* 0x000000010d0d7824 */ /* 0x000fe200078e020b */
[----:B------:R-:W-:Y:S01]  /*2ff0*/  VIMNMX R85, R85, 0x60, PT ;  /* 0x0000006055557848 */ /* 0x000fe20003fe0100 */
[C---:B------:R-:W-:Y:S02]  /*3000*/  IMAD R11, R27.reuse, UR5, R14 ;  /* 0x000000051b0b7c24 */ /* 0x040fe4000f8e020e */
        /* <DEDUP_REMOVED lines=8> */
[C---:B------:R-:W-:Y:S01]  /*3090*/  IMAD R31, R11.reuse, R94, R14 ;  /* 0x0000005e0b1f7224 */ /* 0x040fe200078e020e */
[----:B------:R-:W-:Y:S01]  /*30a0*/  LEA R116, P3, R28, UR4, 0x1 ;  /* 0x000000041c747c11 */ /* 0x000fe2000f8608ff */
[----:B------:R-:W-:Y:S02]  /*30b0*/  IMAD R33, R11, R88, R15 ;  /* 0x000000580b217224 */ /* 0x000fe400078e020f */
[----:B------:R-:W-:Y:S01]  /*30c0*/  IMAD.WIDE.U32 R14, R94, R2, RZ ;  /* 0x000000025e0e7225 */ /* 0x000fe200078e00ff */
[----:B------:R-:W-:-:S03]  /*30d0*/  LEA.HI.X R113, R28, UR5, R113, 0x1, P3 ;  /* 0x000000051c717c11 */ /* 0x000fc600098f0c71 */
[----:B------:R-:W-:-:S04]  /*30e0*/  IMAD.WIDE.U32 R12, R88, R2, RZ ;  /* 0x00000002580c7225 */ /* 0x000fc800078e00ff */
[----:B------:R-:W-:Y:S02]  /*30f0*/  IMAD.IADD R11, R15, 0x1, R31 ;  /* 0x000000010f0b7824 */ /* 0x000fe400078e021f */
[----:B------:R-:W-:Y:S01]  /*3100*/  IMAD.IADD R80, R13, 0x1, R33 ;  /* 0x000000010d507824 */ /* 0x000fe200078e0221 */
[----:B------:R-:W-:Y:S06]  /*3110*/  @!P2 BRA `(.L_x_1569) ;  /* 0x000000380068a947 */ /* 0x000fec0003800000 */
        /* <DEDUP_REMOVED lines=19> */
[----:B------:R-:W-:Y:S01]  /*3250*/  CS2R R74, SRZ ;  /* 0x00000000004a7805 */ /* 0x000fe2000001ff00 */
[----:B------:R-:W-:Y:S01]  /*3260*/  IMAD.X R32, R11, 0x1, R100, P2 ;  /* 0x000000010b207824 */ /* 0x000fe200010e0664 */
[----:B------:R-:W-:-:S04]  /*3270*/  LEA R30, P2, R31, UR4, 0x1 ;  /* 0x000000041f1e7c11 */ /* 0x000fc8000f8408ff */
[----:B------:R-:W-:Y:S01]  /*3280*/  LEA.HI.X R31, R31, UR5, R32, 0x1, P2 ;  /* 0x000000051f1f7c11 */ /* 0x000fe200090f0c20 */
[----:B------:R-:W-:Y:S01]  /*3290*/  ULDC.64 UR4, c[0x0][0x400] ;  /* 0x0001000000047ab9 */ /* 0x000fe20000000a00 */
[----:B------:R-:W-:-:S05]  /*32a0*/  IADD3 R33, P2, R92, R12, RZ ;  /* 0x0000000c5c217210 */ /* 0x000fca0007f5e0ff */
[----:B------:R-:W-:Y:S01]  /*32b0*/  IMAD.X R34, R80, 0x1, R4, P2 ;  /* 0x0000000150227824 */ /* 0x000fe200010e0604 */
        /* <DEDUP_REMOVED lines=30> */
.L_x_1571:
[----:B------:R-:W-:Y:S05]  /*34a0*/  BSYNC B1 ;  /* 0x0000000000017941 */ /* 0x000fea0003800000 */
.L_x_1570:
[----:B0-----:R-:W-:Y:S01]  /*34b0*/  VIADD R30, R219, 0x40 ;  /* 0x00000040db1e7836 */ /* 0x001fe20000000000 */
[----:B------:R-:W-:Y:S01]  /*34c0*/  BSSY B1, `(.L_x_1572) ;  /* 0x0000037000017945 */ /* 0x000fe20003800000 */
[----:B------:R-:W-:Y:S02]  /*34d0*/  CS2R R32, SRZ ;  /* 0x0000000000207805 */ /* 0x000fe4000001ff00 */
[----:B------:R-:W-:Y:S02]  /*34e0*/  CS2R R36, SRZ ;  /* 0x0000000000247805 */ /* 0x000fe4000001ff00 */
[----:B------:R-:W-:Y:S02]  /*34f0*/  CS2R R40, SRZ ;  /* 0x0000000000287805 */ /* 0x000fe4000001ff00 */
[----:B------:R-:W-:Y:S02]  /*3500*/  ISETP.GE.AND P4, PT, R30, R85, PT ;  /* 0x000000551e00720c */ /* 0x000fe40003f86270 */
[----:B------:R-:W-:-:S02]  /*3510*/  CS2R R44, SRZ ;  /* 0x00000000002c7805 */ /* 0x000fc4000001ff00 */
[----:B------:R-:W-:Y:S02]  /*3520*/  CS2R R48, SRZ ;  /* 0x0000000000307805 */ /* 0x000fe4000001ff00 */
[----:B------:R-:W-:Y:S02]  /*3530*/  CS2R R30, SRZ ;  /* 0x00000000001e7805 */ /* 0x000fe4000001ff00 */
[----:B------:R-:W-:Y:S02]  /*3540*/  CS2R R34, SRZ ;  /* 0x0000000000227805 */ /* 0x000fe4000001ff00 */
[----:B------:R-:W-:Y:S02]  /*3550*/  CS2R R38, SRZ ;  /* 0x0000000000267805 */ /* 0x000fe4000001ff00 */
[----:B------:R-:W-:Y:S02]  /*3560*/  CS2R R42, SRZ ;  /* 0x00000000002a7805 */ /* 0x000fe4000001ff00 */
[----:B------:R-:W-:Y:S01]  /*3570*/  CS2R R46, SRZ ;  /* 0x00000000002e7805 */ /* 0x000fe2000001ff00 */
[----:B-----5:R-:W-:Y:S01]  /*3580*/  IMAD.MOV.U32 R81, RZ, RZ, R52 ;  /* 0x000000ffff517224 */ /* 0x020fe200078e0034 */
[----:B------:R-:W-:Y:S01]  /*3590*/  CS2R R50, SRZ ;  /* 0x0000000000327805 */ /* 0x000fe2000001ff00 */
[----:B------:R-:W-:Y:S06]  /*35a0*/  @P4 BRA `(.L_x_1573) ;  /* 0x0000000000a04947 */ /* 0x000fec0003800000 */
        /* <DEDUP_REMOVED lines=40> */
.L_x_1573:
[----:B------:R-:W-:Y:S05]  /*3830*/  BSYNC B1 ;  /* 0x0000000000017941 */ /* 0x000fea0003800000 */
.L_x_1572:
[----:B------:R-:W2:Y:S01]  /*3840*/  LDL R11, [R1+0x3c] ;  /* 0x00003c00010b7983 */ /* 0x000ea20000100800 */
[----:B0-----:R-:W-:Y:S02]  /*3850*/  IMAD.MOV.U32 R12, RZ, RZ, R56 ;  /* 0x000000ffff0c7224 */ /* 0x001fe400078e0038 */
        /* <DEDUP_REMOVED lines=11> */
[----:B------:R-:W-:-:S03]  /*3910*/  IMAD.MOV.U32 R13, RZ, RZ, R72 ;  /* 0x000000ffff0d7224 */ /* 0x000fc600078e0048 */
[----:B------:R-:W-:Y:S01]  /*3920*/  PRMT R157, R157, 0x5410, R12 ;  /* 0x000054109d9d7816 */ /* 0x000fe2000000000c */
[----:B------:R-:W-:Y:S01]  /*3930*/  IMAD.MOV.U32 R12, RZ, RZ, R54 ;  /* 0x000000ffff0c7224 */ /* 0x000fe200078e0036 */
[----:B------:R-:W-:Y:S02]  /*3940*/  PRMT R131, R14, 0x5410, R13 ;  /* 0x000054100e837816 */ /* 0x000fe4000000000d */
[----:B--2---:R-:W-:Y:S01]  /*3950*/  R2UR UR4, R11 ;  /* 0x000000000b0472ca */ /* 0x004fe200000e0000 */
[----:B------:R-:W-:-:S05]  /*3960*/  IMAD.MOV.U32 R11, RZ, RZ, R53 ;  /* 0x000000ffff0b7224 */ /* 0x000fca00078e0035 */
[----:B------:R-:W-:Y:S01]  /*3970*/  PRMT R148, R81, 0x5410, R11 ;  /* 0x0000541051947816 */ /* 0x000fe2000000000b */
[----:B------:R-:W-:-:S05]  /*3980*/  IMAD.MOV.U32 R11, RZ, RZ, R64 ;  /* 0x000000ffff0b7224 */ /* 0x000fca00078e0040 */
[----:B------:R-:W-:Y:S01]  /*3990*/  PRMT R154, R154, 0x5410, R11 ;  /* 0x000054109a9a7816 */ /* 0x000fe2000000000b */
[----:B------:R-:W-:Y:S01]  /*39a0*/  IMAD.MOV.U32 R11, RZ, RZ, R68 ;  /* 0x000000ffff0b7224 */ /* 0x000fe200078e0044 */
[----:B------:R-:W-:-:S04]  /*39b0*/  UISETP.NE.AND UP0, UPT, UR4, 0x3, UPT ;  /* 0x000000030400788c */ /* 0x000fc8000bf05270 */
[----:B------:R-:W-:Y:S01]  /*39c0*/  PRMT R156, R156, 0x5410, R11 ;  /* 0x000054109c9c7816 */ /* 0x000fe2000000000b */
[----:B------:R-:W-:Y:S01]  /*39d0*/  IMAD.MOV.U32 R11, RZ, RZ, R55 ;  /* 0x000000ffff0b7224 */ /* 0x000fe200078e0037 */
[----:B------:R-:W-:-:S04]  /*39e0*/  PLOP3.LUT P2, PT, PT, PT, UP0, 0x80, 0x0 ;  /* 0x000000000000781c */ /* 0x000fc80003f4f008 */
        /* <DEDUP_REMOVED lines=61> */
.L_x_1574:
[----:B------:R-:W-:Y:S01]  /*3dc0*/  IMAD R86, R22, 0x8, R17 ;  /* 0x0000000816567824 */ /* 0x000fe200078e0211 */
[----:B------:R-:W-:Y:S01]  /*3dd0*/  SHF.L.U32 R87, R220, 0x1f, RZ ;  /* 0x0000001fdc577819 */ /* 0x000fe200000006ff */
[----:B------:R-:W-:Y:S03]  /*3de0*/  BSSY B1, `(.L_x_1575) ;  /* 0x0000003000017945 */ /* 0x000fe60003800000 */
[----:B------:R-:W0:Y:S02]  /*3df0*/  SYNCS.PHASECHK.TRANS64.TRYWAIT P5, [R86+URZ+0x30890], R87 ;  /* 0x03089057560075a7 */ /* 0x000e2400080a017f */
[----:B0-----:R-:W-:Y:S05]  /*3e00*/  @!P5 BRA `(.L_x_1576) ;  /* 0x0000029400fcd947 */ /* 0x001fea0003800000 */
.L_x_2000:
[----:B------:R-:W-:Y:S05]  /*3e10*/  BSYNC B1 ;  /* 0x0000000000017941 */ /* 0x000fea0003800000 */
.L_x_1575:
[----:B------:R-:W-:-:S03]  /*3e20*/  UMOV UR4, 0xffffffff ;  /* 0xffffffff00047882 */ /* 0x000fc60000000000 */
[----:B------:R-:W-:Y:S05]  /*3e30*/  BRA.DIV UR4, `(.L_x_1577) ;  /* 0x0000029a04047947 */ /* 0x000fea000b800000 */
[----:B------:R1:W2:Y:S04]  /*3e40*/  SHFL.IDX PT, R80, R113, RZ, 0x1c1f ;  /* 0x001c1fff71507589 */ /* 0x0002a800000e0000 */
[----:B------:R1:W3:Y:S02]  /*3e50*/  SHFL.IDX PT, R11, R116, RZ, 0x1c1f ;  /* 0x001c1fff740b7589 */ /* 0x0002e400000e0000 */
.L_x_2004:
        /* <DEDUP_REMOVED lines=9> */
[----:B------:R-:W-:Y:S02]  /*3ef0*/  SHF.R.U64 R74, R74, 0x10, R75 ;  /* 0x000000104a4a7819 */ /* 0x000fe4000000124b */
[--C-:B------:R-:W-:Y:S02]  /*3f00*/  SHF.R.U64 R72, R72, 0x10, R73.reuse ;  /* 0x0000001048487819 */ /* 0x100fe40000001249 */
[----:B------:R-:W-:Y:S02]  /*3f10*/  PRMT R74, R138, 0x5432, R74 ;  /* 0x000054328a4a7816 */ /* 0x000fe4000000004a */
[----:B------:R-:W-:Y:S02]  /*3f20*/  SHF.R.U32.HI R73, RZ, 0x10, R73 ;  /* 0x00000010ff497819 */ /* 0x000fe40000011649 */
[----:B------:R-:W-:Y:S02]  /*3f30*/  SHF.R.U32.HI R75, RZ, 0x10, R75 ;  /* 0x00000010ff4b7819 */ /* 0x000fe4000001164b */
[----:B------:R-:W-:-:S02]  /*3f40*/  PRMT R72, R131, 0x5432, R72 ;  /* 0x0000543283487816 */ /* 0x000fc40000000048 */
[----:B0-----:R-:W-:Y:S02]  /*3f50*/  LOP3.LUT R140, R13, 0xffff0000, RZ, 0xc0, !PT ;  /* 0xffff00000d8c7812 */ /* 0x001fe400078ec0ff */
[C---:B------:R-:W-:Y:S01]  /*3f60*/  LOP3.LUT R139, R74.reuse, 0xffff0000, RZ, 0xc0, !PT ;  /* 0xffff00004a8b7812 */ /* 0x040fe200078ec0ff */
[----:B------:R-:W-:Y:S01]  /*3f70*/  IMAD.U32 R74, R74, 0x10000, RZ ;  /* 0x000100004a4a7824 */ /* 0x000fe200078e00ff */
[----:B------:R-:W-:Y:S02]  /*3f80*/  PRMT R73, R131, 0x5410, R73 ;  /* 0x0000541083497816 */ /* 0x000fe40000000049 */
[----:B------:R-:W-:Y:S01]  /*3f90*/  PRMT R75, R138, 0x5410, R75 ;  /* 0x000054108a4b7816 */ /* 0x000fe2000000004b */
[----:B------:R-:W-:Y:S01]  /*3fa0*/  IMAD.U32 R138, R13, 0x10000, RZ ;  /* 0x000100000d8a7824 */ /* 0x000fe200078e00ff */
[----:B------:R-:W-:Y:S01]  /*3fb0*/  LOP3.LUT R131, R72, 0xffff0000, RZ, 0xc0, !PT ;  /* 0xffff000048837812 */ /* 0x000fe200078ec0ff */
        /* <DEDUP_REMOVED lines=34> */
.L_x_1583:
[----:B------:R-:W-:Y:S05]  /*41e0*/  BSYNC B3 ;  /* 0x0000000000037941 */ /* 0x000fea0003800000 */
.L_x_1582:
[----:B---3--:R-:W-:-:S04]  /*41f0*/  LEA R72, P3, R18, R11, 0x1 ;  /* 0x0000000b12487211 */ /* 0x008fc800078608ff */
[----:B--2---:R-:W-:-:S05]  /*4200*/  LEA.HI.X R73, R18, R80, R19, 0x1, P3 ;  /* 0x0000005012497211 */ /* 0x004fca00018f0c13 */
[----:B0-----:R4:W-:Y:S04]  /*4210*/  ST.E.128 desc[UR60][R72.64], R12 ;  /* 0x0000000c48007985 */ /* 0x0019e8000c101d3c */
.L_x_1581:
[----:B------:R-:W-:Y:S05]  /*4220*/  BSYNC B2 ;  /* 0x0000000000027941 */ /* 0x000fea0003800000 */
.L_x_1580:
        /* <DEDUP_REMOVED lines=54> */
.L_x_1587:
[----:B------:R-:W-:Y:S05]  /*4590*/  BSYNC B3 ;  /* 0x0000000000037941 */ /* 0x000fea0003800000 */
.L_x_1586:
[----:B------:R-:W-:Y:S02]  /*45a0*/  IMAD.SHL.U32 R70, R203, 0x8, RZ ;  /* 0x00000008cb467824 */ /* 0x000fe400078e00ff */
[----:B---3--:R-:W-:Y:S02]  /*45b0*/  IMAD.MOV.U32 R68, RZ, RZ, R11 ;  /* 0x000000ffff447224 */ /* 0x008fe400078e000b */
[----:B--2---:R-:W-:Y:S02]  /*45c0*/  IMAD.MOV.U32 R69, RZ, RZ, R80 ;  /* 0x000000ffff457224 */ /* 0x004fe400078e0050 */
[----:B------:R-:W-:-:S05]  /*45d0*/  IMAD.WIDE R68, R70, 0x2, R68 ;  /* 0x0000000246447825 */ /* 0x000fca00078e0244 */
[----:B0-----:R0:W-:Y:S02]  /*45e0*/  ST.E.128 desc[UR60][R68.64], R12 ;  /* 0x0000000c44007985 */ /* 0x0011e4000c101d3c */
.L_x_1585:
[----:B------:R-:W-:Y:S05]  /*45f0*/  BSYNC B2 ;  /* 0x0000000000027941 */ /* 0x000fea0003800000 */
.L_x_1584:
        /* <DEDUP_REMOVED lines=54> */
.L_x_1591:
[----:B------:R-:W-:Y:S05]  /*4960*/  BSYNC B3 ;  /* 0x0000000000037941 */ /* 0x000fea0003800000 */
.L_x_1590:
[----:B------:R-:W-:Y:S02]  /*4970*/  IMAD.SHL.U32 R66, R204, 0x8, RZ ;  /* 0x00000008cc427824 */ /* 0x000fe400078e00ff */
[----:B---3--:R-:W-:Y:S02]  /*4980*/  IMAD.MOV.U32 R64, RZ, RZ, R11 ;  /* 0x000000ffff407224 */ /* 0x008fe400078e000b */
[----:B--2---:R-:W-:Y:S02]  /*4990*/  IMAD.MOV.U32 R65, RZ, RZ, R80 ;  /* 0x000000ffff417224 */ /* 0x004fe400078e0050 */
[----:B------:R-:W-:-:S05]  /*49a0*/  IMAD.WIDE R64, R66, 0x2, R64 ;  /* 0x0000000242407825 */ /* 0x000fca00078e0240 */
[----:B----4-:R0:W-:Y:S02]  /*49b0*/  ST.E.128 desc[UR60][R64.64], R12 ;  /* 0x0000000c40007985 */ /* 0x0101e4000c101d3c */
.L_x_1589:
[----:B------:R-:W-:Y:S05]  /*49c0*/  BSYNC B2 ;  /* 0x0000000000027941 */ /* 0x000fea0003800000 */
.L_x_1588:
[----:B------:R-:W-:Y:S01]  /*49d0*/  ISETP.NE.AND P3, PT, R21, RZ, PT ;  /* 0x000000ff1500720c */ /* 0x000fe20003f65270 */
[----:B------:R-:W-:-:S12]  /*49e0*/  BSSY B2, `(.L_x_1592) ;  /* 0x000003a000027945 */ /* 0x000fd80003800000 */
        /* <DEDUP_REMOVED lines=9> */
[--C-:B------:R-:W-:Y:S02]  /*4a80*/  SHF.R.U64 R61, R62, 0x10, R63.reuse ;  /* 0x000000103e3d7819 */ /* 0x100fe4000000123f */
[----:B------:R-:W-:Y:S02]  /*4a90*/  SHF.R.U32.HI R67, RZ, 0x10, R63 ;  /* 0x00000010ff437819 */ /* 0x000fe4000001163f */
[----:B------:R-:W-:Y:S01]  /*4aa0*/  PRMT R63, R153, 0x5410, R61 ;  /* 0x00005410993f7816 */ /* 0x000fe2000000003d */
[----:B----4-:R-:W-:Y:S01]  /*4ab0*/  IMAD.U32 R61, R13, 0x10000, RZ ;  /* 0x000100000d3d7824 */ /* 0x010fe200078e00ff */
[----:B------:R-:W-:-:S02]  /*4ac0*/  PRMT R60, R153, 0x5432, R60 ;  /* 0x00005432993c7816 */ /* 0x000fc4000000003c */
[----:B------:R-:W-:Y:S02]  /*4ad0*/  LOP3.LUT R70, R13, 0xffff0000, RZ, 0xc0, !PT ;  /* 0xffff00000d467812 */ /* 0x000fe400078ec0ff */
[C---:B------:R-:W-:Y:S01]  /*4ae0*/  LOP3.LUT R68, R63.reuse, 0xffff0000, RZ, 0xc0, !PT ;  /* 0xffff00003f447812 */ /* 0x040fe200078ec0ff */
[----:B------:R-:W-:Y:S01]  /*4af0*/  IMAD.U32 R63, R63, 0x10000, RZ ;  /* 0x000100003f3f7824 */ /* 0x000fe200078e00ff */
[C---:B------:R-:W-:Y:S01]  /*4b00*/  LOP3.LUT R62, R60.reuse, 0xffff0000, RZ, 0xc0, !PT ;  /* 0xffff00003c3e7812 */ /* 0x040fe200078ec0ff */
[----:B------:R-:W-:Y:S02]  /*4b10*/  IMAD.U32 R60, R60, 0x10000, RZ ;  /* 0x000100003c3c7824 */ /* 0x000fe400078e00ff */
[C---:B------:R-:W-:Y:S02]  /*4b20*/  FMUL.FTZ R69, R70.reuse, R68 ;  /* 0x0000004446457220 */ /* 0x040fe40000410000 */
[-C--:B------:R-:W-:Y:S01]  /*4b30*/  FMUL.FTZ R13, R70, R62.reuse ;  /* 0x0000003e460d7220 */ /* 0x080fe20000410000 */
[C---:B------:R-:W-:Y:S01]  /*4b40*/  LOP3.LUT R70, R14.reuse, 0xffff0000, RZ, 0xc0, !PT ;  /* 0xffff00000e467812 */ /* 0x040fe200078ec0ff */
[----:B------:R-:W-:Y:S01]  /*4b50*/  FFMA.FTZ R62, R61, R62, -R69 ;  /* 0x0000003e3d3e7223 */ /* 0x000fe20000010845 */
[----:B------:R-:W-:-:S02]  /*4b60*/  IMAD.U32 R14, R14, 0x10000, RZ ;  /* 0x000100000e0e7824 */ /* 0x000fc400078e00ff */
[----:B------:R-:W-:Y:S01]  /*4b70*/  FFMA.FTZ R61, R61, R68, R13 ;  /* 0x000000443d3d7223 */ /* 0x000fe2000001000d */
[C---:B------:R-:W-:Y:S02]  /*4b80*/  PRMT R13, R152.reuse, 0x5432, R66 ;  /* 0x00005432980d7816 */ /* 0x040fe40000000042 */
[----:B------:R-:W-:Y:S02]  /*4b90*/  PRMT R66, R152, 0x5410, R67 ;  /* 0x0000541098427816 */ /* 0x000fe40000000043 */
[----:B------:R-:W-:Y:S01]  /*4ba0*/  F2FP.BF16.F32.PACK_AB R61, R61, R62 ;  /* 0x0000003e3d3d723e */ /* 0x000fe200000010ff */
[C---:B------:R-:W-:Y:S01]  /*4bb0*/  IMAD.U32 R68, R13.reuse, 0x10000, RZ ;  /* 0x000100000d447824 */ /* 0x040fe200078e00ff */
[----:B------:R-:W-:Y:S01]  /*4bc0*/  LOP3.LUT R13, R13, 0xffff0000, RZ, 0xc0, !PT ;  /* 0xffff00000d0d7812 */ /* 0x000fe200078ec0ff */
[C---:B------:R-:W-:Y:S01]  /*4bd0*/  IMAD.U32 R67, R66.reuse, 0x10000, RZ ;  /* 0x0001000042437824 */ /* 0x040fe200078e00ff */
[----:B------:R-:W-:-:S03]  /*4be0*/  LOP3.LUT R66, R66, 0xffff0000, RZ, 0xc0, !PT ;  /* 0xffff000042427812 */ /* 0x000fc600078ec0ff */
        /* <DEDUP_REMOVED lines=10> */
[C---:B------:R-:W-:Y:S01]  /*4c90*/  LOP3.LUT R13, R12.reuse, 0xffff0000, RZ, 0xc0, !PT ;  /* 0xffff00000c0d7812 */ /* 0x040fe200078ec0ff */
[----:B------:R-:W-:Y:S01]  /*4ca0*/  FFMA.FTZ R14, R15, R66, R14 ;  /* 0x000000420f0e7223 */ /* 0x000fe2000001000e */
[----:B------:R-:W-:-:S03]  /*4cb0*/  IMAD.U32 R12, R12, 0x10000, RZ ;  /* 0x000100000c0c7824 */ /* 0x000fc600078e00ff */
[C---:B------:R-:W-:Y:S01]  /*4cc0*/  FMUL.FTZ R15, R13.reuse, R63 ;  /* 0x0000003f0d0f7220 */ /* 0x040fe20000410000 */
[-C--:B------:R-:W-:Y:S01]  /*4cd0*/  FMUL.FTZ R13, R13, R60.reuse ;  /* 0x0000003c0d0d7220 */ /* 0x080fe20000410000 */
[----:B------:R-:W-:Y:S02]  /*4ce0*/  F2FP.BF16.F32.PACK_AB R14, R14, R67 ;  /* 0x000000430e0e723e */ /* 0x000fe400000010ff */
[C---:B------:R-:W-:Y:S01]  /*4cf0*/  FFMA.FTZ R15, R12.reuse, R60, -R15 ;  /* 0x0000003c0c0f7223 */ /* 0x040fe2000001080f */
[----:B------:R-:W-:-:S05]  /*4d00*/  FFMA.FTZ R13, R12, R63, R13 ;  /* 0x0000003f0c0d7223 */ /* 0x000fca000001000d */
[----:B------:R-:W-:Y:S01]  /*4d10*/  F2FP.BF16.F32.PACK_AB R13, R13, R15 ;  /* 0x0000000f0d0d723e */ /* 0x000fe200000010ff */
[----:B------:R-:W-:Y:S02]  /*4d20*/  IMAD.MOV.U32 R15, RZ, RZ, R14 ;  /* 0x000000ffff0f7224 */ /* 0x000fe400078e000e */
[----:B------:R-:W-:Y:S02]  /*4d30*/  IMAD.MOV.U32 R14, RZ, RZ, R69 ;  /* 0x000000ffff0e7224 */ /* 0x000fe400078e0045 */
[----:B------:R-:W-:Y:S02]  /*4d40*/  IMAD.MOV.U32 R12, RZ, RZ, R13 ;  /* 0x000000ffff0c7224 */ /* 0x000fe400078e000d */
[----:B------:R-:W-:-:S07]  /*4d50*/  IMAD.MOV.U32 R13, RZ, RZ, R61 ;  /* 0x000000ffff0d7224 */ /* 0x000fce00078e003d */
.L_x_1595:
[----:B------:R-:W-:Y:S05]  /*4d60*/  BSYNC B3 ;  /* 0x0000000000037941 */ /* 0x000fea0003800000 */
.L_x_1594:
[----:B----4-:R0:W-:Y:S02]  /*4d70*/  ST.E.128 desc[UR60][R64.64], R12 ;  /* 0x0000000c40007985 */ /* 0x0101e4000c101d3c */
.L_x_1593:
[----:B------:R-:W-:Y:S05]  /*4d80*/  BSYNC B2 ;  /* 0x0000000000027941 */ /* 0x000fea0003800000 */
.L_x_1592:
        /* <DEDUP_REMOVED lines=9> */
[----:B------:R-:W-:Y:S02]  /*4e20*/  SHF.R.U64 R63, R58, 0x10, R59 ;  /* 0x000000103a3f7819 */ /* 0x000fe4000000123b */
[----:B------:R-:W-:Y:S02]  /*4e30*/  SHF.R.U64 R62, R56, 0x10, R57 ;  /* 0x00000010383e7819 */ /* 0x000fe40000001239 */
[----:B------:R-:W-:Y:S02]  /*4e40*/  SHF.R.U32.HI R58, RZ, 0x10, R59 ;  /* 0x00000010ff3a7819 */ /* 0x000fe4000001163b */
[----:B------:R-:W-:Y:S02]  /*4e50*/  SHF.R.U32.HI R56, RZ, 0x10, R57 ;  /* 0x00000010ff387819 */ /* 0x000fe40000011639 */
[C---:B------:R-:W-:Y:S02]  /*4e60*/  PRMT R59, R151.reuse, 0x5410, R63 ;  /* 0x00005410973b7816 */ /* 0x040fe4000000003f */
[----:B------:R-:W-:-:S02]  /*4e70*/  PRMT R57, R151, 0x5432, R62 ;  /* 0x0000543297397816 */ /* 0x000fc4000000003e */
[C---:B----4-:R-:W-:Y:S01]  /*4e80*/  LOP3.LUT R65, R13.reuse, 0xffff0000, RZ, 0xc0, !PT ;  /* 0xffff00000d417812 */ /* 0x050fe200078ec0ff */
[----:B------:R-:W-:Y:S01]  /*4e90*/  IMAD.U32 R13, R13, 0x10000, RZ ;  /* 0x000100000d0d7824 */ /* 0x000fe200078e00ff */
[C---:B------:R-:W-:Y:S01]  /*4ea0*/  LOP3.LUT R62, R59.reuse, 0xffff0000, RZ, 0xc0, !PT ;  /* 0xffff00003b3e7812 */ /* 0x040fe200078ec0ff */
[----:B------:R-:W-:Y:S01]  /*4eb0*/  IMAD.U32 R59, R59, 0x10000, RZ ;  /* 0x000100003b3b7824 */ /* 0x000fe200078e00ff */
[C---:B------:R-:W-:Y:S01]  /*4ec0*/  LOP3.LUT R63, R57.reuse, 0xffff0000, RZ, 0xc0, !PT ;  /* 0xffff0000393f7812 */ /* 0x040fe200078ec0ff */
[----:B------:R-:W-:Y:S01]  /*4ed0*/  IMAD.U32 R57, R57, 0x10000, RZ ;  /* 0x0001000039397824 */ /* 0x000fe200078e00ff */
[C---:B------:R-:W-:Y:S01]  /*4ee0*/  PRMT R58, R150.reuse, 0x5410, R58 ;  /* 0x00005410963a7816 */ /* 0x040fe2000000003a */
        /* <DEDUP_REMOVED lines=34> */
.L_x_1599:
[----:B------:R-:W-:Y:S05]  /*5110*/  BSYNC B3 ;  /* 0x0000000000037941 */ /* 0x000fea0003800000 */
.L_x_1598:
[----:B----4-:R0:W-:Y:S02]  /*5120*/  ST.E.128 desc[UR60][R60.64], R12 ;  /* 0x0000000c3c007985 */ /* 0x0101e4000c101d3c */
.L_x_1597:
[----:B------:R-:W-:Y:S05]  /*5130*/  BSYNC B2 ;  /* 0x0000000000027941 */ /* 0x000fea0003800000 */
.L_x_1596:
        /* <DEDUP_REMOVED lines=8> */
[----:B------:R-:W-:Y:S01]  /*51c0*/  SHF.R.U64 R54, R54, 0x10, R55 ;  /* 0x0000001036367819 */ /* 0x000fe20000001237 */
[----:B----4-:R-:W-:Y:S01]  /*51d0*/  IMAD.U32 R63, R12, 0x10000, RZ ;  /* 0x000100000c3f7824 */ /* 0x010fe200078e00ff */
[----:B------:R-:W-:Y:S02]  /*51e0*/  SHF.R.U64 R52, R52, 0x10, R53 ;  /* 0x0000001034347819 */ /* 0x000fe40000001235 */
[----:B------:R-:W-:Y:S02]  /*51f0*/  PRMT R54, R149, 0x5410, R54 ;  /* 0x0000541095367816 */ /* 0x000fe40000000036 */
[----:B------:R-:W-:Y:S02]  /*5200*/  PRMT R52, R148, 0x5410, R52 ;  /* 0x0000541094347816 */ /* 0x000fe40000000034 */
[C---:B------:R-:W-:Y:S02]  /*5210*/  LOP3.LUT R11, R13.reuse, 0xffff0000, RZ, 0xc0, !PT ;  /* 0xffff00000d0b7812 */ /* 0x040fe400078ec0ff */
[C---:B------:R-:W-:Y:S01]  /*5220*/  LOP3.LUT R58, R54.reuse, 0xffff0000, RZ, 0xc0, !PT ;  /* 0xffff0000363a7812 */ /* 0x040fe200078ec0ff */
[----:B------:R-:W-:Y:S01]  /*5230*/  IMAD.U32 R54, R54, 0x10000, RZ ;  /* 0x0001000036367824 */ /* 0x000fe200078e00ff */
[C---:B------:R-:W-:Y:S01]  /*5240*/  LOP3.LUT R59, R52.reuse, 0xffff0000, RZ, 0xc0, !PT ;  /* 0xffff0000343b7812 */ /* 0x040fe200078ec0ff */
[----:B------:R-:W-:Y:S01]  /*5250*/  IMAD.U32 R52, R52, 0x10000, RZ ;  /* 0x0001000034347824 */ /* 0x000fe200078e00ff */
[----:B------:R-:W-:Y:S01]  /*5260*/  SHF.R.U32.HI R60, RZ, 0x10, R55 ;  /* 0x00000010ff3c7819 */ /* 0x000fe20000011637 */
[----:B------:R-:W-:Y:S01]  /*5270*/  IMAD.U32 R55, R13, 0x10000, RZ ;  /* 0x000100000d377824 */ /* 0x000fe200078e00ff */
[----:B------:R-:W-:Y:S01]  /*5280*/  SHF.R.U32.HI R53, RZ, 0x10, R53 ;  /* 0x00000010ff357819 */ /* 0x000fe20000011635 */
[C---:B------:R-:W-:Y:S01]  /*5290*/  FMUL.FTZ R13, R11.reuse, R58 ;  /* 0x0000003a0b0d7220 */ /* 0x040fe20000410000 */
[----:B------:R-:W-:Y:S01]  /*52a0*/  FMUL.FTZ R11, R11, R59 ;  /* 0x0000003b0b0b7220 */ /* 0x000fe20000410000 */
[----:B------:R-:W-:-:S02]  /*52b0*/  PRMT R60, R149, 0x5432, R60 ;  /* 0x00005432953c7816 */ /* 0x000fc4000000003c */
[----:B------:R-:W-:Y:S01]  /*52c0*/  PRMT R53, R148, 0x5432, R53 ;  /* 0x0000543294357816 */ /* 0x000fe20000000035 */
[C---:B------:R-:W-:Y:S01]  /*52d0*/  FFMA.FTZ R13, R55.reuse, R59, -R13 ;  /* 0x0000003b370d7223 */ /* 0x040fe2000001080d */
[----:B------:R-:W-:Y:S01]  /*52e0*/  FFMA.FTZ R55, R55, R58, R11 ;  /* 0x0000003a37377223 */ /* 0x000fe2000001000b */
[----:B------:R-:W-:Y:S01]  /*52f0*/  LOP3.LUT R11, R14, 0xffff0000, RZ, 0xc0, !PT ;  /* 0xffff00000e0b7812 */ /* 0x000fe200078ec0ff */
[C---:B------:R-:W-:Y:S01]  /*5300*/  IMAD.U32 R59, R60.reuse, 0x10000, RZ ;  /* 0x000100003c3b7824 */ /* 0x040fe200078e00ff */
[----:B------:R-:W-:Y:S01]  /*5310*/  LOP3.LUT R60, R60, 0xffff0000, RZ, 0xc0, !PT ;  /* 0xffff00003c3c7812 */ /* 0x000fe200078ec0ff */
[C---:B------:R-:W-:Y:S01]  /*5320*/  IMAD.U32 R61, R53.reuse, 0x10000, RZ ;  /* 0x00010000353d7824 */ /* 0x040fe200078e00ff */
[----:B------:R-:W-:Y:S01]  /*5330*/  LOP3.LUT R53, R53, 0xffff0000, RZ, 0xc0, !PT ;  /* 0xffff000035357812 */ /* 0x000fe200078ec0ff */
[----:B------:R-:W-:Y:S02]  /*5340*/  IMAD.U32 R58, R14, 0x10000, RZ ;  /* 0x000100000e3a7824 */ /* 0x000fe400078e00ff */
[----:B------:R-:W-:Y:S01]  /*5350*/  FMUL.FTZ R62, R11, R59 ;  /* 0x0000003b0b3e7220 */ /* 0x000fe20000410000 */
[----:B------:R-:W-:Y:S01]  /*5360*/  LOP3.LUT R14, R15, 0xffff0000, RZ, 0xc0, !PT ;  /* 0xffff00000f0e7812 */ /* 0x000fe200078ec0ff */
[-C--:B------:R-:W-:Y:S01]  /*5370*/  FMUL.FTZ R11, R11, R61.reuse ;  /* 0x0000003d0b0b7220 */ /* 0x080fe20000410000 */
[----:B------:R-:W-:Y:S01]  /*5380*/  LOP3.LUT R12, R12, 0xffff0000, RZ, 0xc0, !PT ;  /* 0xffff00000c0c7812 */ /* 0x000fe200078ec0ff */
[----:B------:R-:W-:Y:S01]  /*5390*/  FFMA.FTZ R62, R58, R61, -R62 ;  /* 0x0000003d3a3e7223 */ /* 0x000fe2000001083e */
[----:B------:R-:W-:-:S02]  /*53a0*/  IMAD.U32 R15, R15, 0x10000, RZ ;  /* 0x000100000f0f7824 */ /* 0x000fc400078e00ff */
        /* <DEDUP_REMOVED lines=9> */
[----:B------:R-:W-:Y:S02]  /*5440*/  F2FP.BF16.F32.PACK_AB R11, R11, R62 ;  /* 0x0000003e0b0b723e */ /* 0x000fe400000010ff */
[----:B------:R-:W-:-:S02]  /*5450*/  F2FP.BF16.F32.PACK_AB R58, R59, R58 ;  /* 0x0000003a3b3a723e */ /* 0x000fc400000010ff */
[----:B------:R-:W-:Y:S01]  /*5460*/  F2FP.BF16.F32.PACK_AB R12, R12, R14 ;  /* 0x0000000e0c0c723e */ /* 0x000fe200000010ff */
[----:B------:R-:W-:Y:S01]  /*5470*/  IMAD.MOV.U32 R14, RZ, RZ, R11 ;  /* 0x000000ffff0e7224 */ /* 0x000fe200078e000b */
[----:B------:R-:W-:Y:S01]  /*5480*/  F2FP.BF16.F32.PACK_AB R13, R55, R13 ;  /* 0x0000000d370d723e */ /* 0x000fe200000010ff */
[----:B------:R-:W-:-:S07]  /*5490*/  IMAD.MOV.U32 R15, RZ, RZ, R58 ;  /* 0x000000ffff0f7224 */ /* 0x000fce00078e003a */
.L_x_1601:
[----:B------:R-:W-:Y:S05]  /*54a0*/  BSYNC B2 ;  /* 0x0000000000027941 */ /* 0x000fea0003800000 */
.L_x_1600:
[----:B----4-:R0:W-:Y:S02]  /*54b0*/  ST.E.128 desc[UR60][R56.64], R12 ;  /* 0x0000000c38007985 */ /* 0x0101e4000c101d3c */
.L_x_1579:
[----:B------:R-:W-:Y:S05]  /*54c0*/  BSYNC B1 ;  /* 0x0000000000017941 */ /* 0x000fea0003800000 */
.L_x_1578:
[----:B------:R-:W-:-:S03]  /*54d0*/  UMOV UR4, 0xffffffff ;  /* 0xffffffff00047882 */ /* 0x000fc60000000000 */
[----:B------:R-:W-:Y:S05]  /*54e0*/  BRA.DIV UR4, `(.L_x_1602) ;  /* 0x0000028204a47947 */ /* 0x000fea000b800000 */
[----:B-1----:R-:W1:Y:S04]  /*54f0*/  SHFL.IDX PT, R113, R113, 0x1, 0x1c1f ;  /* 0x003c1f0071717f89 */ /* 0x002e6800000e0000 */
[----:B------:R-:W0:Y:S02]  /*5500*/  SHFL.IDX PT, R116, R116, 0x1, 0x1c1f ;  /* 0x003c1f0074747f89 */ /* 0x000e2400000e0000 */
.L_x_2008:
        /* <DEDUP_REMOVED lines=10> */
[----:B---3--:R-:W-:Y:S01]  /*55b0*/  SHF.R.U64 R11, R48, 0x10, R49 ;  /* 0x00000010300b7819 */ /* 0x008fe20000001231 */
        /* <DEDUP_REMOVED lines=33> */
[CC--:B------:R-:W-:Y:S01]  /*57d0*/  FMUL.FTZ R50, R12.reuse, R48.reuse ;  /* 0x000000300c327220 */ /* 0x0c0fe20000410000 */
        /* <DEDUP_REMOVED lines=10> */
.L_x_1607:
[----:B------:R-:W-:Y:S05]  /*5880*/  BSYNC B2 ;  /* 0x0000000000027941 */ /* 0x000fea0003800000 */
.L_x_1606:
[----:B----4-:R0:W-:Y:S02]  /*5890*/  ST.E.128 desc[UR60][R52.64], R12 ;  /* 0x0000000c34007985 */ /* 0x0101e4000c101d3c */
.L_x_1605:
[----:B------:R-:W-:Y:S05]  /*58a0*/  BSYNC B1 ;  /* 0x0000000000017941 */ /* 0x000fea0003800000 */
.L_x_1604:
        /* <DEDUP_REMOVED lines=13> */
[----:B------:R-:W-:Y:S01]  /*5980*/  SHF.R.U64 R51, R44, 0x10, R45 ;  /* 0x000000102c337819 */ /* 0x000fe2000000122d */
[----:B------:R-:W-:Y:S01]  /*5990*/  IMAD.U32 R44, R14, 0x10000, RZ ;  /* 0x000100000e2c7824 */ /* 0x000fe200078e00ff */
[----:B------:R-:W-:Y:S01]  /*59a0*/  SHF.R.U32.HI R50, RZ, 0x10, R47 ;  /* 0x00000010ff327819 */ /* 0x000fe2000001162f */
[----:B------:R-:W-:Y:S01]  /*59b0*/  IMAD.U32 R47, R12, 0x10000, RZ ;  /* 0x000100000c2f7824 */ /* 0x000fe200078e00ff */
[----:B------:R-:W-:Y:S02]  /*59c0*/  SHF.R.U32.HI R53, RZ, 0x10, R45 ;  /* 0x00000010ff357819 */ /* 0x000fe4000001162d */
[----:B------:R-:W-:Y:S02]  /*59d0*/  PRMT R46, R145, 0x5410, R46 ;  /* 0x00005410912e7816 */ /* 0x000fe4000000002e */
[----:B------:R-:W-:-:S02]  /*59e0*/  PRMT R45, R144, 0x5410, R51 ;  /* 0x00005410902d7816 */ /* 0x000fc40000000033 */
[----:B------:R-:W-:Y:S02]  /*59f0*/  PRMT R145, R145, 0x5432, R50 ;  /* 0x0000543291917816 */ /* 0x000fe40000000032 */
        /* <DEDUP_REMOVED lines=8> */
[----:B------:R-:W-:Y:S01]  /*5a80*/  FMUL.FTZ R11, R11, R51 ;  /* 0x000000330b0b7220 */ /* 0x000fe20000410000 */
[----:B------:R-:W-:Y:S01]  /*5a90*/  LOP3.LUT R14, R15, 0xffff0000, RZ, 0xc0, !PT ;  /* 0xffff00000f0e7812 */ /* 0x000fe200078ec0ff */
[----:B------:R-:W-:Y:S01]  /*5aa0*/  FMUL.FTZ R55, R13, R54 ;  /* 0x000000360d377220 */ /* 0x000fe20000410000 */
[----:B------:R-:W-:Y:S01]  /*5ab0*/  LOP3.LUT R145, R145, 0xffff0000, RZ, 0xc0, !PT ;  /* 0xffff000091917812 */ /* 0x000fe200078ec0ff */
[----:B------:R-:W-:Y:S01]  /*5ac0*/  FMUL.FTZ R13, R13, R53 ;  /* 0x000000350d0d7220 */ /* 0x000fe20000410000 */
[----:B------:R-:W-:Y:S01]  /*5ad0*/  LOP3.LUT R144, R144, 0xffff0000, RZ, 0xc0, !PT ;  /* 0xffff000090907812 */ /* 0x000fe200078ec0ff */
[----:B------:R-:W-:Y:S01]  /*5ae0*/  IMAD.U32 R46, R46, 0x10000, RZ ;  /* 0x000100002e2e7824 */ /* 0x000fe200078e00ff */
[----:B------:R-:W-:Y:S01]  /*5af0*/  LOP3.LUT R12, R12, 0xffff0000, RZ, 0xc0, !PT ;  /* 0xffff00000c0c7812 */ /* 0x000fe200078ec0ff */
[----:B------:R-:W-:-:S02]  /*5b00*/  IMAD.U32 R45, R45, 0x10000, RZ ;  /* 0x000100002d2d7824 */ /* 0x000fc400078e00ff */
[----:B------:R-:W-:Y:S01]  /*5b10*/  FFMA.FTZ R55, R52, R53, -R55 ;  /* 0x0000003534377223 */ /* 0x000fe20000010837 */
[----:B------:R-:W-:Y:S01]  /*5b20*/  FFMA.FTZ R57, R44, R51, -R57 ;  /* 0x000000332c397223 */ /* 0x000fe20000010839 */
[----:B------:R-:W-:Y:S01]  /*5b30*/  FFMA.FTZ R52, R52, R54, R13 ;  /* 0x0000003634347223 */ /* 0x000fe2000001000d */
[----:B------:R-:W-:Y:S01]  /*5b40*/  FFMA.FTZ R44, R44, R50, R11 ;  /* 0x000000322c2c7223 */ /* 0x000fe2000001000b */
[C---:B------:R-:W-:Y:S01]  /*5b50*/  FMUL.FTZ R50, R14.reuse, R145 ;  /* 0x000000910e327220 */ /* 0x040fe20000410000 */
[----:B------:R-:W-:Y:S01]  /*5b60*/  FMUL.FTZ R54, R14, R144 ;  /* 0x000000900e367220 */ /* 0x000fe20000410000 */
[----:B------:R-:W-:Y:S02]  /*5b70*/  IMAD.U32 R15, R15, 0x10000, RZ ;  /* 0x000100000f0f7824 */ /* 0x000fe400078e00ff */
[C---:B------:R-:W-:Y:S01]  /*5b80*/  FMUL.FTZ R14, R12.reuse, R46 ;  /* 0x0000002e0c0e7220 */ /* 0x040fe20000410000 */
[----:B------:R-:W-:Y:S01]  /*5b90*/  FMUL.FTZ R11, R12, R45 ;  /* 0x0000002d0c0b7220 */ /* 0x000fe20000410000 */
[----:B------:R-:W-:Y:S01]  /*5ba0*/  F2FP.BF16.F32.PACK_AB R44, R44, R57 ;  /* 0x000000392c2c723e */ /* 0x000fe200000010ff */
[----:B------:R-:W-:Y:S01]  /*5bb0*/  FFMA.FTZ R50, R15, R144, -R50 ;  /* 0x000000900f327223 */ /* 0x000fe20000010832 */
[C---:B------:R-:W-:Y:S01]  /*5bc0*/  FFMA.FTZ R14, R47.reuse, R45, -R14 ;  /* 0x0000002d2f0e7223 */ /* 0x040fe2000001080e */
[----:B------:R-:W-:Y:S01]  /*5bd0*/  FFMA.FTZ R11, R47, R46, R11 ;  /* 0x0000002e2f0b7223 */ /* 0x000fe2000001000b */
[----:B------:R-:W-:Y:S01]  /*5be0*/  FFMA.FTZ R15, R15, R145, R54 ;  /* 0x000000910f0f7223 */ /* 0x000fe20000010036 */
[----:B------:R-:W-:-:S03]  /*5bf0*/  F2FP.BF16.F32.PACK_AB R13, R52, R55 ;  /* 0x00000037340d723e */ /* 0x000fc600000010ff */
[----:B------:R-:W-:Y:S01]  /*5c00*/  F2FP.BF16.F32.PACK_AB R12, R11, R14 ;  /* 0x0000000e0b0c723e */ /* 0x000fe200000010ff */
[----:B------:R-:W-:Y:S01]  /*5c10*/  IMAD.MOV.U32 R14, RZ, RZ, R44 ;  /* 0x000000ffff0e7224 */ /* 0x000fe200078e002c */
[----:B------:R-:W-:-:S07]  /*5c20*/  F2FP.BF16.F32.PACK_AB R15, R15, R50 ;  /* 0x000000320f0f723e */ /* 0x000fce00000010ff */
.L_x_1611:
[----:B------:R-:W-:Y:S05]  /*5c30*/  BSYNC B2 ;  /* 0x0000000000027941 */ /* 0x000fea0003800000 */
.L_x_1610:
[----:B----4-:R0:W-:Y:S02]  /*5c40*/  ST.E.128 desc[UR60][R48.64], R12 ;  /* 0x0000000c30007985 */ /* 0x0101e4000c101d3c */
.L_x_1609:
[----:B------:R-:W-:Y:S05]  /*5c50*/  BSYNC B1 ;  /* 0x0000000000017941 */ /* 0x000fea0003800000 */
.L_x_1608:
        /* <DEDUP_REMOVED lines=12> */
[--C-:B------:R-:W-:Y:S01]  /*5d20*/  SHF.R.U64 R49, R40, 0x10, R41.reuse ;  /* 0x0000001028317819 */ /* 0x100fe20000001229 */
[C---:B----4-:R-:W-:Y:S01]  /*5d30*/  IMAD.U32 R40, R14.reuse, 0x10000, RZ ;  /* 0x000100000e287824 */ /* 0x050fe200078e00ff */
[----:B------:R-:W-:Y:S02]  /*5d40*/  SHF.R.U32.HI R47, RZ, 0x10, R41 ;  /* 0x00000010ff2f7819 */ /* 0x000fe40000011629 */
[----:B------:R-:W-:Y:S02]  /*5d50*/  SHF.R.U32.HI R42, RZ, 0x10, R43 ;  /* 0x00000010ff2a7819 */ /* 0x000fe4000001162b */
[----:B------:R-:W-:Y:S01]  /*5d60*/  LOP3.LUT R41, R14, 0xffff0000, RZ, 0xc0, !PT ;  /* 0xffff00000e297812 */ /* 0x000fe200078ec0ff */
[C---:B------:R-:W-:Y:S01]  /*5d70*/  IMAD.U32 R14, R15.reuse, 0x10000, RZ ;  /* 0x000100000f0e7824 */ /* 0x040fe200078e00ff */
[----:B------:R-:W-:-:S02]  /*5d80*/  LOP3.LUT R11, R15, 0xffff0000, RZ, 0xc0, !PT ;  /* 0xffff00000f0b7812 */ /* 0x000fc400078ec0ff */
[----:B------:R-:W-:Y:S02]  /*5d90*/  PRMT R43, R143, 0x5410, R46 ;  /* 0x000054108f2b7816 */ /* 0x000fe4000000002e */
[C---:B------:R-:W-:Y:S02]  /*5da0*/  PRMT R15, R142.reuse, 0x5410, R49 ;  /* 0x000054108e0f7816 */ /* 0x040fe40000000031 */
[----:B------:R-:W-:Y:S02]  /*5db0*/  LOP3.LUT R46, R13, 0xffff0000, RZ, 0xc0, !PT ;  /* 0xffff00000d2e7812 */ /* 0x000fe400078ec0ff */
[C---:B------:R-:W-:Y:S01]  /*5dc0*/  LOP3.LUT R50, R43.reuse, 0xffff0000, RZ, 0xc0, !PT ;  /* 0xffff00002b327812 */ /* 0x040fe200078ec0ff */
[----:B------:R-:W-:Y:S01]  /*5dd0*/  IMAD.U32 R43, R43, 0x10000, RZ ;  /* 0x000100002b2b7824 */ /* 0x000fe200078e00ff */
[C---:B------:R-:W-:Y:S01]  /*5de0*/  LOP3.LUT R48, R15.reuse, 0xffff0000, RZ, 0xc0, !PT ;  /* 0xffff00000f307812 */ /* 0x040fe200078ec0ff */
[----:B------:R-:W-:Y:S01]  /*5df0*/  IMAD.U32 R15, R15, 0x10000, RZ ;  /* 0x000100000f0f7824 */ /* 0x000fe200078e00ff */
[----:B------:R-:W-:Y:S01]  /*5e00*/  PRMT R142, R142, 0x5432, R47 ;  /* 0x000054328e8e7816 */ /* 0x000fe2000000002f */
[----:B------:R-:W-:Y:S01]  /*5e10*/  IMAD.U32 R47, R13, 0x10000, RZ ;  /* 0x000100000d2f7824 */ /* 0x000fe200078e00ff */
[----:B------:R-:W-:Y:S01]  /*5e20*/  PRMT R143, R143, 0x5432, R42 ;  /* 0x000054328f8f7816 */ /* 0x000fe2000000002a */
[C---:B------:R-:W-:Y:S01]  /*5e30*/  FMUL.FTZ R52, R46.reuse, R50 ;  /* 0x000000322e347220 */ /* 0x040fe20000410000 */
[----:B------:R-:W-:Y:S01]  /*5e40*/  FMUL.FTZ R51, R46, R48 ;  /* 0x000000302e337220 */ /* 0x000fe20000410000 */
[----:B------:R-:W-:Y:S01]  /*5e50*/  IMAD.U32 R49, R142, 0x10000, RZ ;  /* 0x000100008e317824 */ /* 0x000fe200078e00ff */
[C---:B------:R-:W-:Y:S01]  /*5e60*/  LOP3.LUT R46, R12.reuse, 0xffff0000, RZ, 0xc0, !PT ;  /* 0xffff00000c2e7812 */ /* 0x040fe200078ec0ff */
[C---:B------:R-:W-:Y:S01]  /*5e70*/  IMAD.U32 R42, R143.reuse, 0x10000, RZ ;  /* 0x000100008f2a7824 */ /* 0x040fe200078e00ff */
[----:B------:R-:W-:Y:S01]  /*5e80*/  LOP3.LUT R143, R143, 0xffff0000, RZ, 0xc0, !PT ;  /* 0xffff00008f8f7812 */ /* 0x000fe200078ec0ff */
[----:B------:R-:W-:-:S02]  /*5e90*/  IMAD.U32 R13, R12, 0x10000, RZ ;  /* 0x000100000c0d7824 */ /* 0x000fc400078e00ff */
[C---:B------:R-:W-:Y:S01]  /*5ea0*/  FFMA.FTZ R12, R47.reuse, R48, -R52 ;  /* 0x000000302f0c7223 */ /* 0x040fe20000010834 */
[----:B------:R-:W-:Y:S01]  /*5eb0*/  FFMA.FTZ R47, R47, R50, R51 ;  /* 0x000000322f2f7223 */ /* 0x000fe20000010033 */
[CC--:B------:R-:W-:Y:S01]  /*5ec0*/  FMUL.FTZ R53, R41.reuse, R42.reuse ;  /* 0x0000002a29357220 */ /* 0x0c0fe20000410000 */
[-C--:B------:R-:W-:Y:S01]  /*5ed0*/  FMUL.FTZ R51, R41, R49.reuse ;  /* 0x0000003129337220 */ /* 0x080fe20000410000 */
[----:B------:R-:W-:Y:S02]  /*5ee0*/  LOP3.LUT R142, R142, 0xffff0000, RZ, 0xc0, !PT ;  /* 0xffff00008e8e7812 */ /* 0x000fe400078ec0ff */
[C---:B------:R-:W-:Y:S01]  /*5ef0*/  FFMA.FTZ R41, R40.reuse, R49, -R53 ;  /* 0x0000003128297223 */ /* 0x040fe20000010835 */
[----:B------:R-:W-:Y:S01]  /*5f00*/  FFMA.FTZ R42, R40, R42, R51 ;  /* 0x0000002a282a7223 */ /* 0x000fe20000010033 */
[C---:B------:R-:W-:Y:S01]  /*5f10*/  FMUL.FTZ R40, R46.reuse, R43 ;  /* 0x0000002b2e287220 */ /* 0x040fe20000410000 */
[----:B------:R-:W-:Y:S01]  /*5f20*/  FMUL.FTZ R46, R46, R15 ;  /* 0x0000000f2e2e7220 */ /* 0x000fe20000410000 */
        /* <DEDUP_REMOVED lines=8> */
[----:B------:R-:W-:Y:S01]  /*5fb0*/  F2FP.BF16.F32.PACK_AB R15, R48, R49 ;  /* 0x00000031300f723e */ /* 0x000fe200000010ff */
[----:B------:R-:W-:Y:S01]  /*5fc0*/  IMAD.MOV.U32 R13, RZ, RZ, R47 ;  /* 0x000000ffff0d7224 */ /* 0x000fe200078e002f */
[----:B------:R-:W-:-:S07]  /*5fd0*/  F2FP.BF16.F32.PACK_AB R14, R42, R41 ;  /* 0x000000292a0e723e */ /* 0x000fce00000010ff */
.L_x_1615:
[----:B------:R-:W-:Y:S05]  /*5fe0*/  BSYNC B2 ;  /* 0x0000000000027941 */ /* 0x000fea0003800000 */
.L_x_1614:
[----:B----4-:R0:W-:Y:S02]  /*5ff0*/  ST.E.128 desc[UR60][R44.64], R12 ;  /* 0x0000000c2c007985 */ /* 0x0101e4000c101d3c */
.L_x_1613:
[----:B------:R-:W-:Y:S05]  /*6000*/  BSYNC B1 ;  /* 0x0000000000017941 */ /* 0x000fea0003800000 */
.L_x_1612:
        /* <DEDUP_REMOVED lines=9> */
[----:B------:R-:W-:Y:S02]  /*60a0*/  SHF.R.U64 R44, R38, 0x10, R39 ;  /* 0x00000010262c7819 */ /* 0x000fe40000001227 */
[--C-:B------:R-:W-:Y:S01]  /*60b0*/  SHF.R.U64 R48, R36, 0x10, R37.reuse ;  /* 0x0000001024307819 */ /* 0x100fe20000001225 */
[----:B----4-:R-:W-:Y:S01]  /*60c0*/  IMAD.U32 R36, R14, 0x10000, RZ ;  /* 0x000100000e247824 */ /* 0x010fe200078e00ff */
        /* <DEDUP_REMOVED lines=18> */
[----:B------:R-:W-:Y:S01]  /*61f0*/  IMAD.U32 R13, R12, 0x10000, RZ ;  /* 0x000100000c0d7824 */ /* 0x000fe200078e00ff */
[----:B------:R-:W-:Y:S01]  /*6200*/  LOP3.LUT R127, R127, 0xffff0000, RZ, 0xc0, !PT ;  /* 0xffff00007f7f7812 */ /* 0x000fe200078ec0ff */
[C---:B------:R-:W-:Y:S01]  /*6210*/  FFMA.FTZ R48, R15.reuse, R42, -R48 ;  /* 0x0000002a0f307223 */ /* 0x040fe20000010830 */
[----:B------:R-:W-:Y:S01]  /*6220*/  FFMA.FTZ R37, R15, R46, R37 ;  /* 0x0000002e0f257223 */ /* 0x000fe20000010025 */
[C---:B------:R-:W-:Y:S01]  /*6230*/  FMUL.FTZ R15, R38.reuse, R43 ;  /* 0x0000002b260f7220 */ /* 0x040fe20000410000 */
[----:B------:R-:W-:Y:S01]  /*6240*/  LOP3.LUT R115, R115, 0xffff0000, RZ, 0xc0, !PT ;  /* 0xffff000073737812 */ /* 0x000fe200078ec0ff */
[-C--:B------:R-:W-:Y:S01]  /*6250*/  FMUL.FTZ R47, R38, R45.reuse ;  /* 0x0000002d262f7220 */ /* 0x080fe20000410000 */
[----:B------:R-:W-:Y:S01]  /*6260*/  LOP3.LUT R12, R12, 0xffff0000, RZ, 0xc0, !PT ;  /* 0xffff00000c0c7812 */ /* 0x000fe200078ec0ff */
[----:B------:R-:W-:Y:S02]  /*6270*/  IMAD.U32 R39, R39, 0x10000, RZ ;  /* 0x0001000027277824 */ /* 0x000fe400078e00ff */
[C---:B------:R-:W-:Y:S01]  /*6280*/  FFMA.FTZ R38, R36.reuse, R45, R15 ;  /* 0x0000002d24267223 */ /* 0x040fe2000001000f */
[----:B------:R-:W-:Y:S01]  /*6290*/  FFMA.FTZ R47, R36, R43, -R47 ;  /* 0x0000002b242f7223 */ /* 0x000fe2000001082f */
[C---:B------:R-:W-:Y:S01]  /*62a0*/  FMUL.FTZ R15, R11.reuse, R127 ;  /* 0x0000007f0b0f7220 */ /* 0x040fe20000410000 */
[----:B------:R-:W-:Y:S01]  /*62b0*/  FMUL.FTZ R42, R11, R115 ;  /* 0x000000730b2a7220 */ /* 0x000fe20000410000 */
[CC--:B------:R-:W-:Y:S01]  /*62c0*/  FMUL.FTZ R36, R12.reuse, R44.reuse ;  /* 0x0000002c0c247220 */ /* 0x0c0fe20000410000 */
        /* <DEDUP_REMOVED lines=9> */
.L_x_1619:
[----:B------:R-:W-:Y:S05]  /*6360*/  BSYNC B2 ;  /* 0x0000000000027941 */ /* 0x000fea0003800000 */
.L_x_1618:
[----:B----4-:R0:W-:Y:S02]  /*6370*/  ST.E.128 desc[UR60][R40.64], R12 ;  /* 0x0000000c28007985 */ /* 0x0101e4000c101d3c */
.L_x_1617:
[----:B------:R-:W-:Y:S05]  /*6380*/  BSYNC B1 ;  /* 0x0000000000017941 */ /* 0x000fea0003800000 */
.L_x_1616:
        /* <DEDUP_REMOVED lines=12> */
[----:B---3--:R-:W-:Y:S02]  /*6450*/  SHF.R.U32.HI R11, RZ, 0x10, R35 ;  /* 0x00000010ff0b7819 */ /* 0x008fe40000011623 */
[----:B------:R-:W-:Y:S02]  /*6460*/  SHF.R.U32.HI R38, RZ, 0x10, R33 ;  /* 0x00000010ff267819 */ /* 0x000fe40000011621 */
[----:B------:R-:W-:Y:S02]  /*6470*/  PRMT R35, R83, 0x5410, R40 ;  /* 0x0000541053237816 */ /* 0x000fe40000000028 */
[----:B------:R-:W-:-:S02]  /*6480*/  PRMT R40, R114, 0x5410, R39 ;  /* 0x0000541072287816 */ /* 0x000fc40000000027 */
[----:B------:R-:W-:Y:S01]  /*6490*/  PRMT R114, R114, 0x5432, R11 ;  /* 0x0000543272727816 */ /* 0x000fe2000000000b */
[----:B------:R-:W-:Y:S01]  /*64a0*/  IMAD.U32 R11, R12, 0x10000, RZ ;  /* 0x000100000c0b7824 */ /* 0x000fe200078e00ff */
[----:B------:R-:W-:Y:S01]  /*64b0*/  LOP3.LUT R33, R14, 0xffff0000, RZ, 0xc0, !PT ;  /* 0xffff00000e217812 */ /* 0x000fe200078ec0ff */
[----:B------:R-:W-:Y:S01]  /*64c0*/  IMAD.U32 R14, R13, 0x10000, RZ ;  /* 0x000100000d0e7824 */ /* 0x000fe200078e00ff */
[----:B------:R-:W-:Y:S01]  /*64d0*/  PRMT R83, R83, 0x5432, R38 ;  /* 0x0000543253537816 */ /* 0x000fe20000000026 */
[----:B------:R-:W-:Y:S01]  /*64e0*/  IMAD.U32 R42, R114, 0x10000, RZ ;  /* 0x00010000722a7824 */ /* 0x000fe200078e00ff */
[----:B------:R-:W-:Y:S02]  /*64f0*/  LOP3.LUT R13, R13, 0xffff0000, RZ, 0xc0, !PT ;  /* 0xffff00000d0d7812 */ /* 0x000fe400078ec0ff */
[C---:B------:R-:W-:Y:S01]  /*6500*/  LOP3.LUT R41, R40.reuse, 0xffff0000, RZ, 0xc0, !PT ;  /* 0xffff000028297812 */ /* 0x040fe200078ec0ff */
[----:B------:R-:W-:Y:S01]  /*6510*/  IMAD.U32 R39, R83, 0x10000, RZ ;  /* 0x0001000053277824 */ /* 0x000fe200078e00ff */
[----:B------:R-:W-:Y:S01]  /*6520*/  LOP3.LUT R38, R35, 0xffff0000, RZ, 0xc0, !PT ;  /* 0xffff000023267812 */ /* 0x000fe200078ec0ff */
[----:B------:R-:W-:Y:S01]  /*6530*/  IMAD.U32 R40, R40, 0x10000, RZ ;  /* 0x0001000028287824 */ /* 0x000fe200078e00ff */
[----:B------:R-:W-:Y:S01]  /*6540*/  LOP3.LUT R12, R12, 0xffff0000, RZ, 0xc0, !PT ;  /* 0xffff00000c0c7812 */ /* 0x000fe200078ec0ff */
[----:B------:R-:W-:Y:S01]  /*6550*/  FMUL.FTZ R43, R13, R41 ;  /* 0x000000290d2b7220 */ /* 0x000fe20000410000 */
[----:B------:R-:W-:Y:S01]  /*6560*/  LOP3.LUT R34, R15, 0xffff0000, RZ, 0xc0, !PT ;  /* 0xffff00000f227812 */ /* 0x000fe200078ec0ff */
[----:B------:R-:W-:Y:S01]  /*6570*/  FMUL.FTZ R44, R13, R38 ;  /* 0x000000260d2c7220 */ /* 0x000fe20000410000 */
[C---:B------:R-:W-:Y:S01]  /*6580*/  FMUL.FTZ R13, R33.reuse, R42 ;  /* 0x0000002a210d7220 */ /* 0x040fe20000410000 */
[----:B------:R-:W-:Y:S01]  /*6590*/  FMUL.FTZ R33, R33, R39 ;  /* 0x0000002721217220 */ /* 0x000fe20000410000 */
        /* <DEDUP_REMOVED lines=9> */
[----:B------:R-:W-:-:S02]  /*6630*/  IMAD.U32 R15, R15, 0x10000, RZ ;  /* 0x000100000f0f7824 */ /* 0x000fc400078e00ff */
        /* <DEDUP_REMOVED lines=10> */
[----:B------:R-:W-:Y:S01]  /*66e0*/  F2FP.BF16.F32.PACK_AB R15, R33, R38 ;  /* 0x00000026210f723e */ /* 0x000fe200000010ff */
[----:B------:R-:W-:-:S07]  /*66f0*/  IMAD.MOV.U32 R14, RZ, RZ, R32 ;  /* 0x000000ffff0e7224 */ /* 0x000fce00078e0020 */
.L_x_1623:
[----:B------:R-:W-:Y:S05]  /*6700*/  BSYNC B2 ;  /* 0x0000000000027941 */ /* 0x000fea0003800000 */
.L_x_1622:
[----:B----4-:R0:W-:Y:S02]  /*6710*/  ST.E.128 desc[UR60][R36.64], R12 ;  /* 0x0000000c24007985 */ /* 0x0101e4000c101d3c */
.L_x_1621:
[----:B------:R-:W-:Y:S05]  /*6720*/  BSYNC B1 ;  /* 0x0000000000017941 */ /* 0x000fea0003800000 */
.L_x_1620:
        /* <DEDUP_REMOVED lines=54> */
.L_x_1625:
[----:B------:R-:W-:Y:S05]  /*6a90*/  BSYNC B1 ;  /* 0x0000000000017941 */ /* 0x000fea0003800000 */
.L_x_1624:
[----:B----4-:R0:W-:Y:S01]  /*6aa0*/  ST.E.128 desc[UR60][R32.64], R12 ;  /* 0x0000000c20007985 */ /* 0x0101e2000c101d3c */
[----:B------:R-:W-:Y:S05]  /*6ab0*/  BRA `(.L_x_1603) ;  /* 0x0000004000f07947 */ /* 0x000fea0003800000 */
.L_x_1569:
        /* <DEDUP_REMOVED lines=22> */
[----:B------:R-:W-:Y:S02]  /*6c20*/  LEA R52, P2, R28, UR4, 0x1 ;  /* 0x000000041c347c11 */ /* 0x000fe4000f8408ff */
[----:B------:R-:W-:-:S02]  /*6c30*/  CS2R R48, SRZ ;  /* 0x0000000000307805 */ /* 0x000fc4000001ff00 */
        /* <DEDUP_REMOVED lines=23> */
.L_x_1627:
[----:B------:R-:W-:Y:S05]  /*6db0*/  BSYNC B1 ;  /* 0x0000000000017941 */ /* 0x000fea0003800000 */
.L_x_1626:
        /* <DEDUP_REMOVED lines=47> */
.L_x_1629:
[----:B------:R-:W-:Y:S05]  /*70b0*/  BSYNC B1 ;  /* 0x0000000000017941 */ /* 0x000fea0003800000 */
.L_x_1628:
[----:B------:R-:W2:Y:S01]  /*70c0*/  LDL R11, [R1+0x3c] ;  /* 0x00003c00010b7983 */ /* 0x000ea20000100800 */
[----:B0-----:R-:W-:Y:S02]  /*70d0*/  IMAD.MOV.U32 R12, RZ, RZ, R28 ;  /* 0x000000ffff0c7224 */ /* 0x001fe400078e001c */
[----:B------:R-:W-:Y:S02]  /*70e0*/  IMAD.MOV.U32 R13, RZ, RZ, R29 ;  /* 0x000000ffff0d7224 */ /* 0x000fe400078e001d */
[----:B------:R-:W-:-:S03]  /*70f0*/  IMAD.MOV.U32 R14, RZ, RZ, R34 ;  /* 0x000000ffff0e7224 */ /* 0x000fc600078e0022 */
[----:B------:R-:W-:Y:S01]  /*7100*/  PRMT R157, R12, 0x5410, R13 ;  /* 0x000054100c9d7816 */ /* 0x000fe2000000000d */
[----:B------:R-:W-:Y:S02]  /*7110*/  IMAD.MOV.U32 R12, RZ, RZ, R33 ;  /* 0x000000ffff0c7224 */ /* 0x000fe400078e0021 */
[----:B------:R-:W-:-:S03]  /*7120*/  IMAD.MOV.U32 R13, RZ, RZ, R35 ;  /* 0x000000ffff0d7224 */ /* 0x000fc600078e0023 */
[----:B------:R-:W-:Y:S01]  /*7130*/  PRMT R161, R12, 0x7610, R161 ;  /* 0x000076100ca17816 */ /* 0x000fe200000000a1 */
[----:B------:R-:W-:Y:S01]  /*7140*/  IMAD.MOV.U32 R12, RZ, RZ, R39 ;  /* 0x000000ffff0c7224 */ /* 0x000fe200078e0027 */
[----:B------:R-:W-:Y:S01]  /*7150*/  PRMT R160, R14, 0x5410, R13 ;  /* 0x000054100ea07816 */ /* 0x000fe2000000000d */
[----:B------:R-:W-:Y:S02]  /*7160*/  IMAD.MOV.U32 R14, RZ, RZ, R37 ;  /* 0x000000ffff0e7224 */ /* 0x000fe400078e0025 */
[----:B------:R-:W-:-:S03]  /*7170*/  IMAD.MOV.U32 R13, RZ, RZ, R36 ;  /* 0x000000ffff0d7224 */ /* 0x000fc600078e0024 */
[----:B------:R-:W-:Y:S02]  /*7180*/  PRMT R146, R146, 0x5410, R14 ;  /* 0x0000541092927816 */ /* 0x000fe4000000000e */
        /* <DEDUP_REMOVED lines=10> */
[----:B------:R-:W-:Y:S01]  /*7230*/  PLOP3.LUT P2, PT, PT, PT, UP0, 0x80, 0x0 ;  /* 0x000000000000781c */ /* 0x000fe20003f4f008 */
        /* <DEDUP_REMOVED lines=62> */
.L_x_1630:
[----:B------:R-:W-:Y:S01]  /*7620*/  IMAD R86, R22, 0x8, R17 ;  /* 0x0000000816567824 */ /* 0x000fe200078e0211 */
[----:B------:R-:W-:Y:S01]  /*7630*/  SHF.L.U32 R87, R220, 0x1f, RZ ;  /* 0x0000001fdc577819 */ /* 0x000fe200000006ff */
[----:B------:R-:W-:Y:S03]  /*7640*/  BSSY B1, `(.L_x_1631) ;  /* 0x0000003000017945 */ /* 0x000fe60003800000 */
[----:B------:R-:W0:Y:S02]  /*7650*/  SYNCS.PHASECHK.TRANS64.TRYWAIT P5, [R86+URZ+0x30890], R87 ;  /* 0x03089057560075a7 */ /* 0x000e2400080a017f */
[----:B0-----:R-:W-:Y:S05]  /*7660*/  @!P5 BRA `(.L_x_1632) ;  /* 0x000002600090d947 */ /* 0x001fea0003800000 */
.L_x_2009:
[----:B------:R-:W-:Y:S05]  /*7670*/  BSYNC B1 ;  /* 0x0000000000017941 */ /* 0x000fea0003800000 */
.L_x_1631:
[----:B------:R-:W1:Y:S01]  /*7680*/  LDC R127, c[0x0][0x2f4] ;  /* 0x0000bd00ff7f7b82 */ /* 0x000e620000000800 */
[----:B------:R-:W-:Y:S01]  /*7690*/  UMOV UR4, 0xffffffff ;  /* 0xffffffff00047882 */ /* 0x000fe20000000000 */
[----:B-1----:R-:W-:Y:S02]  /*76a0*/  IMAD.IADD R131, R127, 0x1, -R118 ;  /* 0x000000017f837824 */ /* 0x002fe400078e0a76 */
[----:B------:R-:W-:Y:S05]  /*76b0*/  BRA.DIV UR4, `(.L_x_1633) ;  /* 0x0000026204907947 */ /* 0x000fea000b800000 */
[----:B------:R1:W2:Y:S04]  /*76c0*/  SHFL.IDX PT, R115, R113, RZ, 0x1c1f ;  /* 0x001c1fff71737589 */ /* 0x0002a800000e0000 */
[----:B------:R1:W3:Y:S02]  /*76d0*/  SHFL.IDX PT, R11, R116, RZ, 0x1c1f ;  /* 0x001c1fff740b7589 */ /* 0x0002e400000e0000 */
.L_x_2013:
[----:B------:R-:W-:Y:S04]  /*76e0*/  BSSY B1, `(.L_x_1634) ;  /* 0x0000181000017945 */ /* 0x000fe80003800000 */
[----:B------:R-:W-:Y:S05]  /*76f0*/  @P3 BRA `(.L_x_1635) ;  /* 0x0000001400fc3947 */ /* 0x000fea0003800000 */
[----:B------:R-:W-:Y:S01]  /*7700*/  ISETP.NE.AND P3, PT, R9, RZ, PT ;  /* 0x000000ff0900720c */ /* 0x000fe20003f65270 */
[----:B------:R-:W-:Y:S01]  /*7710*/  BSSY B2, `(.L_x_1636) ;  /* 0x000007f000027945 */ /* 0x000fe20003800000 */
[----:B---3--:R-:W-:-:S11]  /*7720*/  IMAD.MOV.U32 R114, RZ, RZ, R11 ;  /* 0x000000ffff727224 */ /* 0x008fd600078e000b */
[----:B------:R-:W-:Y:S05]  /*7730*/  @!P3 BRA `(.L_x_1637) ;  /* 0x0000000400f0b947 */ /* 0x000fea0003800000 */
[----:B------:R-:W3:Y:S01]  /*7740*/  LDL R15, [R1+0x30] ;  /* 0x00003000010f7983 */ /* 0x000ee20000100800 */
[----:B------:R-:W-:Y:S01]  /*7750*/  SEL R12, R118, R131, !P0 ;  /* 0x00000083760c7207 */ /* 0x000fe20004000000 */
[----:B------:R-:W-:Y:S01]  /*7760*/  BSSY B3, `(.L_x_1638) ;  /* 0x0000073000037945 */ /* 0x000fe20003800000 */
[----:B------:R-:W-:Y:S02]  /*7770*/  SHF.R.U32.HI R14, RZ, 0x3, R229 ;  /* 0x00000003ff0e7819 */ /* 0x000fe400000116e5 */
[----:B------:R-:W-:Y:S02]  /*7780*/  SHF.R.S32.HI R13, RZ, 0x1f, R12 ;  /* 0x0000001fff0d7819 */ /* 0x000fe4000001140c */
[----:B------:R-:W-:Y:S02]  /*7790*/  ISETP.GE.AND P3, PT, R18, R117, PT ;  /* 0x000000751200720c */ /* 0x000fe40003f66270 */
[----:B------:R-:W-:-:S04]  /*77a0*/  LEA.HI R13, R13, R12, RZ, 0x4 ;  /* 0x0000000c0d0d7211 */ /* 0x000fc800078f20ff */
[----:B------:R-:W-:-:S04]  /*77b0*/  LEA.HI.SX32 R138, R13, R111, 0x1c ;  /* 0x0000006f0d8a7211 */ /* 0x000fc800078fe2ff */
[----:B------:R-:W-:-:S04]  /*77c0*/  SHF.R.S32.HI R13, RZ, 0x1f, R138 ;  /* 0x0000001fff0d7819 */ /* 0x000fc8000001148a */
[----:B------:R-:W-:Y:S01]  /*77d0*/  LEA.HI R13, R13, R138, RZ, 0x3 ;  /* 0x0000008a0d0d7211 */ /* 0x000fe200078f18ff */
[----:B------:R-:W-:-:S03]  /*77e0*/  IMAD.SHL.U32 R138, R138, 0x8, RZ ;  /* 0x000000088a8a7824 */ /* 0x000fc600078e00ff */
[----:B------:R-:W-:Y:S02]  /*77f0*/  SHF.R.S32.HI R13, RZ, 0x3, R13 ;  /* 0x00000003ff0d7819 */ /* 0x000fe4000001140d */
[----:B------:R-:W-:-:S04]  /*7800*/  LOP3.LUT R12, R229, 0x38, R138, 0xf8, !PT ;  /* 0x00000038e50c7812 */ /* 0x000fc800078ef88a */
[----:B------:R-:W-:Y:S01]  /*7810*/  LOP3.LUT R12, R12, R14, RZ, 0x3c, !PT ;  /* 0x0000000e0c0c7212 */ /* 0x000fe200078e3cff */
[----:B---3--:R-:W-:-:S04]  /*7820*/  IMAD R13, R13, 0x1800, R15 ;  /* 0x000018000d0d7824 */ /* 0x008fc800078e020f */
        /* <DEDUP_REMOVED lines=10> */
[--C-:B------:R-:W-:Y:S02]  /*78d0*/  SHF.R.U64 R37, R38, 0x10, R39.reuse ;  /* 0x0000001026257819 */ /* 0x100fe40000001227 */
[----:B------:R-:W-:Y:S02]  /*78e0*/  SHF.R.U32.HI R38, RZ, 0x10, R39 ;  /* 0x00000010ff267819 */ /* 0x000fe40000011627 */
[--C-:B------:R-:W-:Y:S02]  /*78f0*/  SHF.R.U64 R39, R48, 0x10, R49.reuse ;  /* 0x0000001030277819 */ /* 0x100fe40000001231 */
[----:B------:R-:W-:-:S02]  /*7900*/  SHF.R.U32.HI R49, RZ, 0x10, R49 ;  /* 0x00000010ff317819 */ /* 0x000fc40000011631 */
[----:B------:R-:W-:Y:S02]  /*7910*/  PRMT R36, R143, 0x5432, R36 ;  /* 0x000054328f247816 */ /* 0x000fe40000000024 */
[--C-:B------:R-:W-:Y:S02]  /*7920*/  SHF.R.U64 R48, R50, 0x10, R51.reuse ;  /* 0x0000001032307819 */ /* 0x100fe40000001233 */
[----:B------:R-:W-:Y:S02]  /*7930*/  SHF.R.U32.HI R143, RZ, 0x10, R51 ;  /* 0x00000010ff8f7819 */ /* 0x000fe40000011633 */
[----:B------:R-:W-:Y:S02]  /*7940*/  PRMT R51, R163, 0x5410, R49 ;  /* 0x00005410a3337816 */ /* 0x000fe40000000031 */
[----:B------:R-:W-:Y:S02]  /*7950*/  PRMT R144, R146, 0x5432, R144 ;  /* 0x0000543292907816 */ /* 0x000fe40000000090 */
[----:B------:R-:W-:-:S02]  /*7960*/  PRMT R39, R147, 0x5410, R39 ;  /* 0x0000541093277816 */ /* 0x000fc40000000027 */
[----:B------:R-:W-:Y:S01]  /*7970*/  PRMT R48, R147, 0x5432, R48 ;  /* 0x0000543293307816 */ /* 0x000fe20000000030 */
[----:B---3--:R-:W-:Y:S01]  /*7980*/  IMAD.U32 R147, R81, 0x10000, RZ ;  /* 0x0001000051937824 */ /* 0x008fe200078e00ff */
[----:B------:R-:W-:Y:S01]  /*7990*/  PRMT R143, R146, 0x5410, R143 ;  /* 0x00005410928f7816 */ /* 0x000fe2000000008f */
[----:B------:R-:W-:Y:S01]  /*79a0*/  IMAD.U32 R146, R51, 0x10000, RZ ;  /* 0x0001000033927824 */ /* 0x000fe200078e00ff */
[C---:B------:R-:W-:Y:S01]  /*79b0*/  PRMT R37, R145.reuse, 0x5410, R37 ;  /* 0x0000541091257816 */ /* 0x040fe20000000025 */
[----:B------:R-:W-:Y:S01]  /*79c0*/  IMAD.U32 R50, R144, 0x10000, RZ ;  /* 0x0001000090327824 */ /* 0x000fe200078e00ff */
[----:B------:R-:W-:Y:S01]  /*79d0*/  PRMT R38, R145, 0x5432, R38 ;  /* 0x0000543291267816 */ /* 0x000fe20000000026 */
[----:B----4-:R-:W-:Y:S02]  /*79e0*/  IMAD.U32 R145, R13, 0x10000, RZ ;  /* 0x000100000d917824 */ /* 0x010fe400078e00ff */
[----:B------:R-:W-:Y:S01]  /*79f0*/  FMUL.FTZ R49, R147, R146 ;  /* 0x0000009293317220 */ /* 0x000fe20000410000 */
[----:B------:R-:W-:-:S02]  /*7a00*/  LOP3.LUT R51, R51, 0xffff0000, RZ, 0xc0, !PT ;  /* 0xffff000033337812 */ /* 0x000fc400078ec0ff */
[----:B------:R-:W-:Y:S01]  /*7a10*/  LOP3.LUT R81, R81, 0xffff0000, RZ, 0xc0, !PT ;  /* 0xffff000051517812 */ /* 0x000fe200078ec0ff */
[-C--:B------:R-:W-:Y:S01]  /*7a20*/  FFMA.FTZ R49, R145, R50.reuse, -R49 ;  /* 0x0000003291317223 */ /* 0x080fe20000010831 */
[----:B------:R-:W-:Y:S01]  /*7a30*/  FMUL.FTZ R50, R147, R50 ;  /* 0x0000003293327220 */ /* 0x000fe20000410000 */
[----:B------:R-:W-:Y:S01]  /*7a40*/  LOP3.LUT R144, R144, 0xffff0000, RZ, 0xc0, !PT ;  /* 0xffff000090907812 */ /* 0x000fe200078ec0ff */
[C---:B------:R-:W-:Y:S01]  /*7a50*/  IMAD.U32 R147, R83.reuse, 0x10000, RZ ;  /* 0x0001000053937824 */ /* 0x040fe200078e00ff */
[----:B------:R-:W-:Y:S01]  /*7a60*/  LOP3.LUT R83, R83, 0xffff0000, RZ, 0xc0, !PT ;  /* 0xffff000053537812 */ /* 0x000fe200078ec0ff */
[----:B------:R-:W-:Y:S01]  /*7a70*/  FFMA.FTZ R50, R145, R146, R50 ;  /* 0x0000009291327223 */ /* 0x000fe20000010032 */
[----:B------:R-:W-:Y:S01]  /*7a80*/  LOP3.LUT R145, R13, 0xffff0000, RZ, 0xc0, !PT ;  /* 0xffff00000d917812 */ /* 0x000fe200078ec0ff */
[CC--:B------:R-:W-:Y:S01]  /*7a90*/  FMUL.FTZ R13, R81.reuse, R51.reuse ;  /* 0x00000033510d7220 */ /* 0x0c0fe20000410000 */
[-C--:B------:R-:W-:Y:S01]  /*7aa0*/  FMUL.FTZ R81, R81, R144.reuse ;  /* 0x0000009051517220 */ /* 0x080fe20000410000 */
[C---:B------:R-:W-:Y:S01]  /*7ab0*/  IMAD.U32 R146, R143.reuse, 0x10000, RZ ;  /* 0x000100008f927824 */ /* 0x040fe200078e00ff */
[----:B------:R-:W-:Y:S01]  /*7ac0*/  LOP3.LUT R143, R143, 0xffff0000, RZ, 0xc0, !PT ;  /* 0xffff00008f8f7812 */ /* 0x000fe200078ec0ff */
[C---:B------:R-:W-:Y:S01]  /*7ad0*/  FFMA.FTZ R13, R145.reuse, R144, -R13 ;  /* 0x00000090910d7223 */ /* 0x040fe2000001080d */
[----:B------:R-:W-:Y:S01]  /*7ae0*/  FFMA.FTZ R51, R145, R51, R81 ;  /* 0x0000003391337223 */ /* 0x000fe20000010051 */
[----:B------:R-:W-:-:S02]  /*7af0*/  IMAD.U32 R145, R15, 0x10000, RZ ;  /* 0x000100000f917824 */ /* 0x000fc400078e00ff */
[----:B------:R-:W-:Y:S01]  /*7b00*/  FMUL.FTZ R81, R147, R146 ;  /* 0x0000009293517220 */ /* 0x000fe20000410000 */
        /* <DEDUP_REMOVED lines=9> */
[----:B------:R-:W-:Y:S01]  /*7ba0*/  FMUL.FTZ R145, R83, R143 ;  /* 0x0000008f53917220 */ /* 0x000fe20000410000 */
[----:B------:R-:W-:Y:S01]  /*7bb0*/  IMAD.U32 R51, R80, 0x10000, RZ ;  /* 0x0001000050337824 */ /* 0x000fe200078e00ff */
[----:B------:R-:W-:-:S02]  /*7bc0*/  LOP3.LUT R39, R39, 0xffff0000, RZ, 0xc0, !PT ;  /* 0xffff000027277812 */ /* 0x000fc400078ec0ff */
[-C--:B------:R-:W-:Y:S01]  /*7bd0*/  FFMA.FTZ R145, R15, R38.reuse, -R145 ;  /* 0x000000260f917223 */ /* 0x080fe20000010891 */
[----:B------:R-:W-:Y:S01]  /*7be0*/  FMUL.FTZ R38, R83, R38 ;  /* 0x0000002653267220 */ /* 0x000fe20000410000 */
[----:B------:R-:W-:-:S03]  /*7bf0*/  FMUL.FTZ R83, R51, R49 ;  /* 0x0000003133537220 */ /* 0x000fc60000410000 */
[----:B------:R-:W-:Y:S01]  /*7c00*/  F2FP.BF16.F32.PACK_AB R145, R145, R81 ;  /* 0x000000519191723e */ /* 0x000fe200000010ff */
[----:B------:R-:W-:Y:S02]  /*7c10*/  IMAD.U32 R81, R36, 0x10000, RZ ;  /* 0x0001000024517824 */ /* 0x000fe400078e00ff */
[----:B------:R-:W-:Y:S01]  /*7c20*/  FFMA.FTZ R38, R15, R143, R38 ;  /* 0x0000008f0f267223 */ /* 0x000fe20000010026 */
[----:B------:R-:W-:Y:S01]  /*7c30*/  IMAD.U32 R15, R12, 0x10000, RZ ;  /* 0x000100000c0f7824 */ /* 0x000fe200078e00ff */
[----:B------:R-:W-:Y:S01]  /*7c40*/  LOP3.LUT R36, R36, 0xffff0000, RZ, 0xc0, !PT ;  /* 0xffff000024247812 */ /* 0x000fe200078ec0ff */
[-C--:B------:R-:W-:Y:S02]  /*7c50*/  FMUL.FTZ R51, R51, R81.reuse ;  /* 0x0000005133337220 */ /* 0x080fe40000410000 */
[C---:B------:R-:W-:Y:S01]  /*7c60*/  FFMA.FTZ R83, R15.reuse, R81, -R83 ;  /* 0x000000510f537223 */ /* 0x040fe20000010853 */
[----:B------:R-:W-:Y:S02]  /*7c70*/  IMAD.U32 R81, R82, 0x10000, RZ ;  /* 0x0001000052517824 */ /* 0x000fe400078e00ff */
[----:B------:R-:W-:Y:S01]  /*7c80*/  FFMA.FTZ R51, R15, R49, R51 ;  /* 0x000000310f337223 */ /* 0x000fe20000010033 */
[----:B------:R-:W-:-:S02]  /*7c90*/  LOP3.LUT R15, R80, 0xffff0000, RZ, 0xc0, !PT ;  /* 0xffff0000500f7812 */ /* 0x000fc400078ec0ff */
[----:B------:R-:W-:Y:S02]  /*7ca0*/  LOP3.LUT R49, R12, 0xffff0000, RZ, 0xc0, !PT ;  /* 0xffff00000c317812 */ /* 0x000fe400078ec0ff */
[----:B------:R-:W-:Y:S01]  /*7cb0*/  F2FP.BF16.F32.PACK_AB R38, R38, R144 ;  /* 0x000000902626723e */ /* 0x000fe200000010ff */
        /* <DEDUP_REMOVED lines=29> */
.L_x_1639:
[----:B------:R-:W-:Y:S05]  /*7e90*/  BSYNC B3 ;  /* 0x0000000000037941 */ /* 0x000fea0003800000 */
.L_x_1638:
[----:B------:R-:W-:-:S04]  /*7ea0*/  LEA R36, P3, R6, R11, 0x1 ;  /* 0x0000000b06247211 */ /* 0x000fc800078608ff */
[----:B--2---:R-:W-:Y:S02]  /*7eb0*/  LEA.HI.X R37, R6, R115, R107, 0x1, P3 ;  /* 0x0000007306257211 */ /* 0x004fe400018f0c6b */
[----:B------:R-:W-:-:S03]  /*7ec0*/  ISETP.GE.AND P3, PT, R138, R127, PT ;  /* 0x0000007f8a00720c */ /* 0x000fc60003f66270 */
[----:B----4-:R2:W-:Y:S10]  /*7ed0*/  ST.E.128 desc[UR60][R36.64], R12 ;  /* 0x0000000c24007985 */ /* 0x0105f4000c101d3c */
[----:B--2---:R-:W-:-:S05]  /*7ee0*/  @!P3 IMAD.WIDE R12, R138, 0x2, R114 ;  /* 0x000000028a0cb825 */ /* 0x004fca00078e0272 */
[----:B---3--:R3:W-:Y:S02]  /*7ef0*/  @!P3 ST.E.128 desc[UR60][R12.64], R80 ;  /* 0x000000500c00b985 */ /* 0x0087e4000c101d3c */
.L_x_1637:
[----:B------:R-:W-:Y:S05]  /*7f00*/  BSYNC B2 ;  /* 0x0000000000027941 */ /* 0x000fea0003800000 */
.L_x_1636:
[----:B------:R-:W-:Y:S01]  /*7f10*/  ISETP.NE.AND P3, PT, R10, RZ, PT ;  /* 0x000000ff0a00720c */ /* 0x000fe20003f65270 */
[----:B------:R-:W-:-:S12]  /*7f20*/  BSSY B2, `(.L_x_1640) ;  /* 0x000007e000027945 */ /* 0x000fd80003800000 */
[----:B------:R-:W-:Y:S05]  /*7f30*/  @!P3 BRA `(.L_x_1641) ;  /* 0x0000000400f0b947 */ /* 0x000fea0003800000 */
[----:B------:R-:W4:Y:S01]  /*7f40*/  LDL R15, [R1+0x30] ;  /* 0x00003000010f7983 */ /* 0x000f220000100800 */
[----:B---3--:R-:W-:Y:S01]  /*7f50*/  SEL R12, R118, R131, !P1 ;  /* 0x00000083760c7207 */ /* 0x008fe20004800000 */
        /* <DEDUP_REMOVED lines=12> */
[----:B----4-:R-:W-:-:S04]  /*8020*/  IMAD R13, R13, 0x1800, R15 ;  /* 0x000018000d0d7824 */ /* 0x010fc800078e020f */
        /* <DEDUP_REMOVED lines=102> */
.L_x_1643:
[----:B------:R-:W-:Y:S05]  /*8690*/  BSYNC B3 ;  /* 0x0000000000037941 */ /* 0x000fea0003800000 */
.L_x_1642:
[----:B------:R-:W-:-:S04]  /*86a0*/  LEA R32, P3, R7, R11, 0x1 ;  /* 0x0000000b07207211 */ /* 0x000fc800078608ff */
[----:B--2---:R-:W-:Y:S02]  /*86b0*/  LEA.HI.X R33, R7, R115, R106, 0x1, P3 ;  /* 0x0000007307217211 */ /* 0x004fe400018f0c6a */
[----:B------:R-:W-:-:S03]  /*86c0*/  ISETP.GE.AND P3, PT, R48, R127, PT ;  /* 0x0000007f3000720c */ /* 0x000fc60003f66270 */
[----:B----4-:R2:W-:Y:S10]  /*86d0*/  ST.E.128 desc[UR60][R32.64], R12 ;  /* 0x0000000c20007985 */ /* 0x0105f4000c101d3c */
[----:B--2---:R-:W-:-:S05]  /*86e0*/  @!P3 IMAD.WIDE R12, R48, 0x2, R114 ;  /* 0x00000002300cb825 */ /* 0x004fca00078e0272 */
[----:B---3--:R4:W-:Y:S02]  /*86f0*/  @!P3 ST.E.128 desc[UR60][R12.64], R36 ;  /* 0x000000240c00b985 */ /* 0x0089e4000c101d3c */
.L_x_1641:
[----:B------:R-:W-:Y:S05]  /*8700*/  BSYNC B2 ;  /* 0x0000000000027941 */ /* 0x000fea0003800000 */
.L_x_1640:
[----:B------:R-:W-:-:S13]  /*8710*/  ISETP.NE.AND P3, PT, R20, RZ, PT ;  /* 0x000000ff1400720c */ /* 0x000fda0003f65270 */
[----:B------:R-:W-:Y:S05]  /*8720*/  @!P3 BRA `(.L_x_1635) ;  /* 0x0000000400f0b947 */ /* 0x000fea0003800000 */
[----:B------:R-:W5:Y:S01]  /*8730*/  LDL R15, [R1+0x30] ;  /* 0x00003000010f7983 */ /* 0x000f620000100800 */
[----:B------:R-:W-:Y:S01]  /*8740*/  LOP3.LUT P5, RZ, R16, 0x1, RZ, 0xc0, !PT ;  /* 0x0000000110ff7812 */ /* 0x000fe200078ac0ff */
[----:B------:R-:W-:Y:S01]  /*8750*/  BSSY B2, `(.L_x_1644) ;  /* 0x0000075000027945 */ /* 0x000fe20003800000 */
[----:B----4-:R-:W-:Y:S02]  /*8760*/  LEA R36, P3, R8, R11, 0x1 ;  /* 0x0000000b08247211 */ /* 0x010fe400078608ff */
[----:B------:R-:W-:Y:S02]  /*8770*/  SEL R11, R118, R131, !P5 ;  /* 0x00000083760b7207 */ /* 0x000fe40006800000 */
[----:B------:R-:W-:Y:S02]  /*8780*/  SHF.R.U32.HI R14, RZ, 0x3, R229 ;  /* 0x00000003ff0e7819 */ /* 0x000fe400000116e5 */
[----:B---3--:R-:W-:Y:S02]  /*8790*/  SHF.R.S32.HI R12, RZ, 0x1f, R11 ;  /* 0x0000001fff0c7819 */ /* 0x008fe4000001140b */
[----:B--2---:R-:W-:-:S02]  /*87a0*/  LEA.HI.X R37, R8, R115, R105, 0x1, P3 ;  /* 0x0000007308257211 */ /* 0x004fc400018f0c69 */
[----:B------:R-:W-:Y:S02]  /*87b0*/  LEA.HI R11, R12, R11, RZ, 0x4 ;  /* 0x0000000b0c0b7211 */ /* 0x000fe400078f20ff */
[----:B------:R-:W-:Y:S02]  /*87c0*/  ISETP.GE.AND P3, PT, R195, R117, PT ;  /* 0x00000075c300720c */ /* 0x000fe40003f66270 */
[----:B------:R-:W-:-:S04]  /*87d0*/  LEA.HI.SX32 R11, R11, R109, 0x1c ;  /* 0x0000006d0b0b7211 */ /* 0x000fc800078fe2ff */
[----:B------:R-:W-:-:S04]  /*87e0*/  SHF.R.S32.HI R13, RZ, 0x1f, R11 ;  /* 0x0000001fff0d7819 */ /* 0x000fc8000001140b */
[----:B------:R-:W-:Y:S01]  /*87f0*/  LEA.HI R13, R13, R11, RZ, 0x3 ;  /* 0x0000000b0d0d7211 */ /* 0x000fe200078f18ff */
[----:B------:R-:W-:-:S03]  /*8800*/  IMAD.SHL.U32 R11, R11, 0x8, RZ ;  /* 0x000000080b0b7824 */ /* 0x000fc600078e00ff */
[----:B------:R-:W-:Y:S02]  /*8810*/  SHF.R.S32.HI R13, RZ, 0x3, R13 ;  /* 0x00000003ff0d7819 */ /* 0x000fe4000001140d */
[----:B------:R-:W-:-:S04]  /*8820*/  LOP3.LUT R12, R229, 0x38, R11, 0xf8, !PT ;  /* 0x00000038e50c7812 */ /* 0x000fc800078ef80b */
[----:B------:R-:W-:Y:S01]  /*8830*/  LOP3.LUT R12, R12, R14, RZ, 0x3c, !PT ;  /* 0x0000000e0c0c7212 */ /* 0x000fe200078e3cff */
[----:B-----5:R-:W-:-:S04]  /*8840*/  IMAD R13, R13, 0x1800, R15 ;  /* 0x000018000d0d7824 */ /* 0x020fc800078e020f */
[----:B------:R-:W-:-:S04]  /*8850*/  IMAD.IADD R12, R13, 0x1, R12 ;  /* 0x000000010d0c7824 */ /* 0x000fc800078e020c */
[C---:B------:R-:W-:Y:S02]  /*8860*/  IMAD R32, R22.reuse, 0x4800, R12 ;  /* 0x0000480016207824 */ /* 0x040fe400078e020c */
[----:B------:R-:W-:Y:S02]  /*8870*/  IMAD R12, R22, 0x4800, R129 ;  /* 0x00004800160c7824 */ /* 0x000fe400078e0281 */
[--C-:B------:R-:W-:Y:S02]  /*8880*/  IMAD R32, R32, 0x2, R17.reuse ;  /* 0x0000000220207824 */ /* 0x100fe400078e0211 */
[----:B------:R-:W-:-:S04]  /*8890*/  IMAD R12, R12, 0x2, R17 ;  /* 0x000000020c0c7824 */ /* 0x000fc800078e0211 */
[----:B------:R-:W2:Y:S04]  /*88a0*/  LDS.128 R32, [R32+0x1e400] ;  /* 0x01e4000020207984 */ /* 0x000ea80000000c00 */
[----:B------:R-:W3:Y:S01]  /*88b0*/  LDS.128 R12, [R12+0x1e400] ;  /* 0x01e400000c0c7984 */ /* 0x000ee20000000c00 */
[----:B------:R-:W-:Y:S05]  /*88c0*/  @P3 BRA `(.L_x_1645) ;  /* 0x0000000400743947 */ /* 0x000fea0003800000 */
[--C-:B------:R-:W-:Y:S01]  /*88d0*/  SHF.R.U32.HI R38, RZ, 0x10, R29.reuse ;  /* 0x00000010ff267819 */ /* 0x100fe2000001161d */
[----:B--2---:R-:W-:Y:S01]  /*88e0*/  IMAD.U32 R45, R33, 0x10000, RZ ;  /* 0x00010000212d7824 */ /* 0x004fe200078e00ff */
[----:B------:R-:W-:Y:S02]  /*88f0*/  SHF.R.U64 R28, R28, 0x10, R29 ;  /* 0x000000101c1c7819 */ /* 0x000fe4000000121d */
[----:B------:R-:W-:Y:S02]  /*8900*/  SHF.R.U32.HI R39, RZ, 0x10, R41 ;  /* 0x00000010ff277819 */ /* 0x000fe40000011629 */
[--C-:B------:R-:W-:Y:S02]  /*8910*/  SHF.R.U64 R29, R30, 0x10, R31.reuse ;  /* 0x000000101e1d7819 */ /* 0x100fe4000000121f */
[----:B------:R-:W-:Y:S02]  /*8920*/  SHF.R.U32.HI R30, RZ, 0x10, R31 ;  /* 0x00000010ff1e7819 */ /* 0x000fe4000001161f */
[----:B------:R-:W-:-:S02]  /*8930*/  PRMT R31, R157, 0x5432, R38 ;  /* 0x000054329d1f7816 */ /* 0x000fc40000000026 */
[----:B------:R-:W-:Y:S01]  /*8940*/  PRMT R38, R159, 0x5432, R39 ;  /* 0x000054329f267816 */ /* 0x000fe20000000027 */
[C---:B---3--:R-:W-:Y:S01]  /*8950*/  IMAD.U32 R39, R13.reuse, 0x10000, RZ ;  /* 0x000100000d277824 */ /* 0x048fe200078e00ff */
[----:B------:R-:W-:Y:S01]  /*8960*/  LOP3.LUT R13, R13, 0xffff0000, RZ, 0xc0, !PT ;  /* 0xffff00000d0d7812 */ /* 0x000fe200078ec0ff */
[C---:B------:R-:W-:Y:S01]  /*8970*/  IMAD.U32 R46, R31.reuse, 0x10000, RZ ;  /* 0x000100001f2e7824 */ /* 0x040fe200078e00ff */
[----:B------:R-:W-:Y:S01]  /*8980*/  LOP3.LUT R31, R31, 0xffff0000, RZ, 0xc0, !PT ;  /* 0xffff00001f1f7812 */ /* 0x000fe200078ec0ff */
[C---:B------:R-:W-:Y:S01]  /*8990*/  IMAD.U32 R44, R38.reuse, 0x10000, RZ ;  /* 0x00010000262c7824 */ /* 0x040fe200078e00ff */
[----:B------:R-:W-:Y:S02]  /*89a0*/  LOP3.LUT R38, R38, 0xffff0000, RZ, 0xc0, !PT ;  /* 0xffff000026267812 */ /* 0x000fe400078ec0ff */
[----:B------:R-:W-:Y:S01]  /*89b0*/  SHF.R.U64 R41, R40, 0x10, R41 ;  /* 0x0000001028297819 */ /* 0x000fe20000001229 */
[C---:B------:R-:W-:Y:S01]  /*89c0*/  FMUL.FTZ R47, R45.reuse, R44 ;  /* 0x0000002c2d2f7220 */ /* 0x040fe20000410000 */
[----:B------:R-:W-:Y:S01]  /*89d0*/  FMUL.FTZ R45, R45, R46 ;  /* 0x0000002e2d2d7220 */ /* 0x000fe20000410000 */
[----:B------:R-:W-:Y:S01]  /*89e0*/  PRMT R40, R156, 0x5432, R30 ;  /* 0x000054329c287816 */ /* 0x000fe2000000001e */
[----:B------:R-:W-:-:S02]  /*89f0*/  IMAD.U32 R30, R15, 0x10000, RZ ;  /* 0x000100000f1e7824 */ /* 0x000fc400078e00ff */
[C---:B------:R-:W-:Y:S01]  /*8a00*/  FFMA.FTZ R47, R39.reuse, R46, -R47 ;  /* 0x0000002e272f7223 */ /* 0x040fe2000001082f */
[----:B------:R-:W-:Y:S01]  /*8a10*/  FFMA.FTZ R45, R39, R44, R45 ;  /* 0x0000002c272d7223 */ /* 0x000fe2000001002d */
[----:B------:R-:W-:Y:S02]  /*8a20*/  LOP3.LUT R39, R33, 0xffff0000, RZ, 0xc0, !PT ;  /* 0xffff000021277812 */ /* 0x000fe400078ec0ff */
[----:B------:R-:W-:Y:S01]  /*8a30*/  PRMT R159, R159, 0x5410, R41 ;  /* 0x000054109f9f7816 */ /* 0x000fe20000000029 */
[C---:B------:R-:W-:Y:S01]  /*8a40*/  IMAD.U32 R41, R35.reuse, 0x10000, RZ ;  /* 0x0001000023297824 */ /* 0x040fe200078e00ff */
[----:B------:R-:W-:Y:S01]  /*8a50*/  LOP3.LUT R35, R35, 0xffff0000, RZ, 0xc0, !PT ;  /* 0xffff000023237812 */ /* 0x000fe200078ec0ff */
[CC--:B------:R-:W-:Y:S01]  /*8a60*/  FMUL.FTZ R33, R39.reuse, R38.reuse ;  /* 0x0000002627217220 */ /* 0x0c0fe20000410000 */
[-C--:B------:R-:W-:Y:S01]  /*8a70*/  FMUL.FTZ R39, R39, R31.reuse ;  /* 0x0000001f27277220 */ /* 0x080fe20000410000 */
[----:B------:R-:W-:Y:S02]  /*8a80*/  PRMT R28, R157, 0x5410, R28 ;  /* 0x000054109d1c7816 */ /* 0x000fe4000000001c */
[C---:B------:R-:W-:Y:S01]  /*8a90*/  FFMA.FTZ R33, R13.reuse, R31, -R33 ;  /* 0x0000001f0d217223 */ /* 0x040fe20000010821 */
[----:B------:R-:W-:Y:S01]  /*8aa0*/  FFMA.FTZ R39, R13, R38, R39 ;  /* 0x000000260d277223 */ /* 0x000fe20000010027 */
[----:B------:R-:W-:Y:S01]  /*8ab0*/  SHF.R.U32.HI R38, RZ, 0x10, R43 ;  /* 0x00000010ff267819 */ /* 0x000fe2000001162b */
[C---:B------:R-:W-:Y:S01]  /*8ac0*/  IMAD.U32 R31, R40.reuse, 0x10000, RZ ;  /* 0x00010000281f7824 */ /* 0x040fe200078e00ff */
[----:B------:R-:W-:-:S02]  /*8ad0*/  LOP3.LUT R40, R40, 0xffff0000, RZ, 0xc0, !PT ;  /* 0xffff000028287812 */ /* 0x000fc400078ec0ff */
[----:B------:R-:W-:Y:S02]  /*8ae0*/  PRMT R38, R158, 0x5432, R38 ;  /* 0x000054329e267816 */ /* 0x000fe40000000026 */
[----:B------:R-:W-:Y:S01]  /*8af0*/  SHF.R.U64 R42, R42, 0x10, R43 ;  /* 0x000000102a2a7819 */ /* 0x000fe2000000122b */
[----:B------:R-:W-:Y:S01]  /*8b00*/  IMAD.U32 R43, R34, 0x10000, RZ ;  /* 0x00010000222b7824 */ /* 0x000fe200078e00ff */
[----:B------:R-:W-:Y:S01]  /*8b10*/  PRMT R29, R156, 0x5410, R29 ;  /* 0x000054109c1d7816 */ /* 0x000fe2000000001d */
[C---:B------:R-:W-:Y:S01]  /*8b20*/  IMAD.U32 R13, R38.reuse, 0x10000, RZ ;  /* 0x00010000260d7824 */ /* 0x040fe200078e00ff */
[----:B------:R-:W-:Y:S02]  /*8b30*/  LOP3.LUT R38, R38, 0xffff0000, RZ, 0xc0, !PT ;  /* 0xffff000026267812 */ /* 0x000fe400078ec0ff */
[----:B------:R-:W-:Y:S01]  /*8b40*/  PRMT R42, R158, 0x5410, R42 ;  /* 0x000054109e2a7816 */ /* 0x000fe2000000002a */
[C---:B------:R-:W-:Y:S01]  /*8b50*/  FMUL.FTZ R44, R41.reuse, R13 ;  /* 0x0000000d292c7220 */ /* 0x040fe20000410000 */
[----:B------:R-:W-:Y:S01]  /*8b60*/  FMUL.FTZ R41, R41, R31 ;  /* 0x0000001f29297220 */ /* 0x000fe20000410000 */
[----:B------:R-:W-:-:S02]  /*8b70*/  LOP3.LUT R34, R34, 0xffff0000, RZ, 0xc0, !PT ;  /* 0xffff000022227812 */ /* 0x000fc400078ec0ff */
[C---:B------:R-:W-:Y:S01]  /*8b80*/  FFMA.FTZ R31, R30.reuse, R31, -R44 ;  /* 0x0000001f1e1f7223 */ /* 0x040fe2000001082c */
[----:B------:R-:W-:Y:S01]  /*8b90*/  FFMA.FTZ R30, R30, R13, R41 ;  /* 0x0000000d1e1e7223 */ /* 0x000fe20000010029 */
[----:B------:R-:W-:Y:S01]  /*8ba0*/  LOP3.LUT R13, R15, 0xffff0000, RZ, 0xc0, !PT ;  /* 0xffff00000f0d7812 */ /* 0x000fe200078ec0ff */
[C---:B------:R-:W-:Y:S01]  /*8bb0*/  FMUL.FTZ R15, R35.reuse, R38 ;  /* 0x00000026230f7220 */ /* 0x040fe20000410000 */
[-C--:B------:R-:W-:Y:S01]  /*8bc0*/  FMUL.FTZ R35, R35, R40.reuse ;  /* 0x0000002823237220 */ /* 0x080fe20000410000 */
[C---:B------:R-:W-:Y:S01]  /*8bd0*/  IMAD.U32 R41, R28.reuse, 0x10000, RZ ;  /* 0x000100001c297824 */ /* 0x040fe200078e00ff */
[----:B------:R-:W-:Y:S01]  /*8be0*/  LOP3.LUT R28, R28, 0xffff0000, RZ, 0xc0, !PT ;  /* 0xffff00001c1c7812 */ /* 0x000fe200078ec0ff */
[C---:B------:R-:W-:Y:S01]  /*8bf0*/  FFMA.FTZ R15, R13.reuse, R40, -R15 ;  /* 0x000000280d0f7223 */ /* 0x040fe2000001080f */
[----:B------:R-:W-:Y:S01]  /*8c00*/  FFMA.FTZ R13, R13, R38, R35 ;  /* 0x000000260d0d7223 */ /* 0x000fe20000010023 */
[C---:B------:R-:W-:Y:S01]  /*8c10*/  IMAD.U32 R40, R32.reuse, 0x10000, RZ ;  /* 0x0001000020287824 */ /* 0x040fe200078e00ff */
[----:B------:R-:W-:Y:S01]  /*8c20*/  LOP3.LUT R32, R32, 0xffff0000, RZ, 0xc0, !PT ;  /* 0xffff000020207812 */ /* 0x000fe200078ec0ff */
[C---:B------:R-:W-:Y:S01]  /*8c30*/  IMAD.U32 R38, R159.reuse, 0x10000, RZ ;  /* 0x000100009f267824 */ /* 0x040fe200078e00ff */
[----:B------:R-:W-:Y:S01]  /*8c40*/  LOP3.LUT R159, R159, 0xffff0000, RZ, 0xc0, !PT ;  /* 0xffff00009f9f7812 */ /* 0x000fe200078ec0ff */
[C---:B------:R-:W-:Y:S01]  /*8c50*/  IMAD.U32 R35, R12.reuse, 0x10000, RZ ;  /* 0x000100000c237824 */ /* 0x040fe200078e00ff */
[----:B------:R-:W-:Y:S01]  /*8c60*/  LOP3.LUT R12, R12, 0xffff0000, RZ, 0xc0, !PT ;  /* 0xffff00000c0c7812 */ /* 0x000fe200078ec0ff */
[C---:B------:R-:W-:Y:S01]  /*8c70*/  FMUL.FTZ R44, R40.reuse, R38 ;  /* 0x00000026282c7220 */ /* 0x040fe20000410000 */
[----:B------:R-:W-:Y:S01]  /*8c80*/  FMUL.FTZ R40, R40, R41 ;  /* 0x0000002928287220 */ /* 0x000fe20000410000 */
[----:B------:R-:W-:-:S02]  /*8c90*/  F2FP.BF16.F32.PACK_AB R33, R33, R47 ;  /* 0x0000002f2121723e */ /* 0x000fc400000010ff */
[C---:B------:R-:W-:Y:S01]  /*8ca0*/  FFMA.FTZ R44, R35.reuse, R41, -R44 ;  /* 0x00000029232c7223 */ /* 0x040fe2000001082c */
[----:B------:R-:W-:Y:S01]  /*8cb0*/  FFMA.FTZ R40, R35, R38, R40 ;  /* 0x0000002623287223 */ /* 0x000fe20000010028 */
[CC--:B------:R-:W-:Y:S01]  /*8cc0*/  FMUL.FTZ R35, R32.reuse, R159.reuse ;  /* 0x0000009f20237220 */ /* 0x0c0fe20000410000 */
[-C--:B------:R-:W-:Y:S01]  /*8cd0*/  FMUL.FTZ R32, R32, R28.reuse ;  /* 0x0000001c20207220 */ /* 0x080fe20000410000 */
[C---:B------:R-:W-:Y:S01]  /*8ce0*/  IMAD.U32 R38, R29.reuse, 0x10000, RZ ;  /* 0x000100001d267824 */ /* 0x040fe200078e00ff */
[----:B------:R-:W-:Y:S01]  /*8cf0*/  LOP3.LUT R29, R29, 0xffff0000, RZ, 0xc0, !PT ;  /* 0xffff00001d1d7812 */ /* 0x000fe200078ec0ff */
[----:B------:R-:W-:Y:S01]  /*8d00*/  FFMA.FTZ R35, R12, R28, -R35 ;  /* 0x0000001c0c237223 */ /* 0x000fe20000010823 */
[----:B------:R-:W-:Y:S02]  /*8d10*/  IMAD.U32 R28, R42, 0x10000, RZ ;  /* 0x000100002a1c7824 */ /* 0x000fe400078e00ff */
[----:B------:R-:W-:Y:S01]  /*8d20*/  FFMA.FTZ R32, R12, R159, R32 ;  /* 0x0000009f0c207223 */ /* 0x000fe20000010020 */
[----:B------:R-:W-:Y:S01]  /*8d30*/  IMAD.U32 R12, R14, 0x10000, RZ ;  /* 0x000100000e0c7824 */ /* 0x000fe200078e00ff */
[----:B------:R-:W-:Y:S01]  /*8d40*/  LOP3.LUT R42, R42, 0xffff0000, RZ, 0xc0, !PT ;  /* 0xffff00002a2a7812 */ /* 0x000fe200078ec0ff */
[C---:B------:R-:W-:Y:S01]  /*8d50*/  FMUL.FTZ R41, R43.reuse, R28 ;  /* 0x0000001c2b297220 */ /* 0x040fe20000410000 */
[----:B------:R-:W-:Y:S01]  /*8d60*/  FMUL.FTZ R43, R43, R38 ;  /* 0x000000262b2b7220 */ /* 0x000fe20000410000 */
[----:B------:R-:W-:-:S02]  /*8d70*/  LOP3.LUT R14, R14, 0xffff0000, RZ, 0xc0, !PT ;  /* 0xffff00000e0e7812 */ /* 0x000fc400078ec0ff */
[C---:B------:R-:W-:Y:S01]  /*8d80*/  FFMA.FTZ R41, R12.reuse, R38, -R41 ;  /* 0x000000260c297223 */ /* 0x040fe20000010829 */
[----:B------:R-:W-:Y:S01]  /*8d90*/  FFMA.FTZ R43, R12, R28, R43 ;  /* 0x0000001c0c2b7223 */ /* 0x000fe2000001002b */
[C---:B------:R-:W-:Y:S01]  /*8da0*/  FMUL.FTZ R12, R34.reuse, R42 ;  /* 0x0000002a220c7220 */ /* 0x040fe20000410000 */
[-C--:B------:R-:W-:Y:S01]  /*8db0*/  FMUL.FTZ R34, R34, R29.reuse ;  /* 0x0000001d22227220 */ /* 0x080fe20000410000 */
[----:B------:R-:W-:Y:S02]  /*8dc0*/  F2FP.BF16.F32.PACK_AB R35, R35, R44 ;  /* 0x0000002c2323723e */ /* 0x000fe400000010ff */
[C---:B------:R-:W-:Y:S01]  /*8dd0*/  FFMA.FTZ R12, R14.reuse, R29, -R12 ;  /* 0x0000001d0e0c7223 */ /* 0x040fe2000001080c */
[----:B------:R-:W-:Y:S01]  /*8de0*/  FFMA.FTZ R34, R14, R42, R34 ;  /* 0x0000002a0e227223 */ /* 0x000fe20000010022 */
[----:B------:R-:W-:Y:S02]  /*8df0*/  F2FP.BF16.F32.PACK_AB R39, R39, R45 ;  /* 0x0000002d2727723e */ /* 0x000fe400000010ff */
[----:B------:R-:W-:Y:S01]  /*8e00*/  F2FP.BF16.F32.PACK_AB R30, R13, R30 ;  /* 0x0000001e0d1e723e */ /* 0x000fe200000010ff */
[----:B------:R-:W-:Y:S01]  /*8e10*/  IMAD.MOV.U32 R13, RZ, RZ, R33 ;  /* 0x000000ffff0d7224 */ /* 0x000fe200078e0021 */
[----:B------:R-:W-:Y:S01]  /*8e20*/  F2FP.BF16.F32.PACK_AB R41, R12, R41 ;  /* 0x000000290c29723e */ /* 0x000fe200000010ff */
[----:B------:R-:W-:Y:S01]  /*8e30*/  IMAD.MOV.U32 R12, RZ, RZ, R35 ;  /* 0x000000ffff0c7224 */ /* 0x000fe200078e0023 */
[----:B------:R-:W-:Y:S01]  /*8e40*/  F2FP.BF16.F32.PACK_AB R15, R15, R31 ;  /* 0x0000001f0f0f723e */ /* 0x000fe200000010ff */
[----:B------:R-:W-:Y:S01]  /*8e50*/  IMAD.MOV.U32 R33, RZ, RZ, R39 ;  /* 0x000000ffff217224 */ /* 0x000fe200078e0027 */
[----:B------:R-:W-:Y:S01]  /*8e60*/  F2FP.BF16.F32.PACK_AB R32, R32, R40 ;  /* 0x000000282020723e */ /* 0x000fe200000010ff */
[----:B------:R-:W-:Y:S01]  /*8e70*/  IMAD.MOV.U32 R14, RZ, RZ, R41 ;  /* 0x000000ffff0e7224 */ /* 0x000fe200078e0029 */
[----:B------:R-:W-:Y:S01]  /*8e80*/  F2FP.BF16.F32.PACK_AB R34, R34, R43 ;  /* 0x0000002b2222723e */ /* 0x000fe200000010ff */
[----:B------:R-:W-:-:S07]  /*8e90*/  IMAD.MOV.U32 R35, RZ, RZ, R30 ;  /* 0x000000ffff237224 */ /* 0x000fce00078e001e */
.L_x_1645:
[----:B------:R-:W-:Y:S05]  /*8ea0*/  BSYNC B2 ;  /* 0x0000000000027941 */ /* 0x000fea0003800000 */
.L_x_1644:
[----:B------:R-:W-:Y:S01]  /*8eb0*/  ISETP.GE.AND P3, PT, R11, R127, PT ;  /* 0x0000007f0b00720c */ /* 0x000fe20003f66270 */
[----:B---3--:R3:W-:-:S12]  /*8ec0*/  ST.E.128 desc[UR60][R36.64], R12 ;  /* 0x0000000c24007985 */ /* 0x0087d8000c101d3c */
[----:B------:R-:W-:-:S05]  /*8ed0*/  @!P3 IMAD.WIDE R114, R11, 0x2, R114 ;  /* 0x000000020b72b825 */ /* 0x000fca00078e0272 */
[----:B--2---:R3:W-:Y:S02]  /*8ee0*/  @!P3 ST.E.128 desc[UR60][R114.64], R32 ;  /* 0x000000207200b985 */ /* 0x0047e4000c101d3c */
.L_x_1635:
[----:B------:R-:W-:Y:S05]  /*8ef0*/  BSYNC B1 ;  /* 0x0000000000017941 */ /* 0x000fea0003800000 */
.L_x_1634:
[----:B------:R-:W-:-:S03]  /*8f00*/  UMOV UR4, 0xffffffff ;  /* 0xffffffff00047882 */ /* 0x000fc60000000000 */
[----:B------:R-:W-:Y:S05]  /*8f10*/  BRA.DIV UR4, `(.L_x_1646) ;  /* 0x0000024a04c47947 */ /* 0x000fea000b800000 */
[----:B-1----:R-:W1:Y:S04]  /*8f20*/  SHFL.IDX PT, R113, R113, 0x1, 0x1c1f ;  /* 0x003c1f0071717f89 */ /* 0x002e6800000e0000 */
[----:B------:R-:W0:Y:S02]  /*8f30*/  SHFL.IDX PT, R116, R116, 0x1, 0x1c1f ;  /* 0x003c1f0074747f89 */ /* 0x000e2400000e0000 */
.L_x_2017:
[----:B------:R-:W-:Y:S05]  /*8f40*/  @P4 BRA `(.L_x_1603) ;  /* 0x0000001c00cc4947 */ /* 0x000fea0003800000 */
[----:B------:R-:W-:Y:S01]  /*8f50*/  ISETP.NE.AND P3, PT, R9, RZ, PT ;  /* 0x000000ff0900720c */ /* 0x000fe20003f65270 */
[----:B------:R-:W-:Y:S01]  /*8f60*/  BSSY B1, `(.L_x_1647) ;  /* 0x000007f000017945 */ /* 0x000fe20003800000 */
[----:B0--3--:R-:W-:Y:S02]  /*8f70*/  IMAD.MOV.U32 R32, RZ, RZ, R116 ;  /* 0x000000ffff207224 */ /* 0x009fe400078e0074 */
[----:B-1----:R-:W-:-:S09]  /*8f80*/  IMAD.MOV.U32 R33, RZ, RZ, R113 ;  /* 0x000000ffff217224 */ /* 0x002fd200078e0071 */
[----:B------:R-:W-:Y:S05]  /*8f90*/  @!P3 BRA `(.L_x_1648) ;  /* 0x0000000400ecb947 */ /* 0x000fea0003800000 */
[----:B------:R-:W3:Y:S01]  /*8fa0*/  LDL R14, [R1+0x34] ;  /* 0x00003400010e7983 */ /* 0x000ee20000100800 */
[----:B------:R-:W-:Y:S01]  /*8fb0*/  SEL R11, R118, R131, !P0 ;  /* 0x00000083760b7207 */ /* 0x000fe20004000000 */
[----:B------:R-:W-:Y:S01]  /*8fc0*/  BSSY B2, `(.L_x_1649) ;  /* 0x0000076000027945 */ /* 0x000fe20003800000 */
[----:B----4-:R-:W-:Y:S02]  /*8fd0*/  SHF.R.U32.HI R13, RZ, 0x3, R226 ;  /* 0x00000003ff0d7819 */ /* 0x010fe400000116e2 */
[----:B------:R-:W-:Y:S02]  /*8fe0*/  SHF.R.S32.HI R12, RZ, 0x1f, R11 ;  /* 0x0000001fff0c7819 */ /* 0x000fe4000001140b */
[----:B------:R-:W-:Y:S02]  /*8ff0*/  LEA R34, P3, R6, R116, 0x1 ;  /* 0x0000007406227211 */ /* 0x000fe400078608ff */
[----:B------:R-:W-:Y:S02]  /*9000*/  LEA.HI R12, R12, R11, RZ, 0x4 ;  /* 0x0000000b0c0c7211 */ /* 0x000fe400078f20ff */
[----:B------:R-:W-:-:S02]  /*9010*/  ISETP.GE.AND P4, PT, R18, R117, PT ;  /* 0x000000751200720c */ /* 0x000fc40003f86270 */
[----:B------:R-:W-:Y:S02]  /*9020*/  LEA.HI.SX32 R36, R12, R111, 0x1c ;  /* 0x0000006f0c247211 */ /* 0x000fe400078fe2ff */
[----:B------:R-:W-:Y:S02]  /*9030*/  LEA.HI.X R35, R6, R113, R107, 0x1, P3 ;  /* 0x0000007106237211 */ /* 0x000fe400018f0c6b */
[----:B------:R-:W-:-:S04]  /*9040*/  SHF.R.S32.HI R12, RZ, 0x1f, R36 ;  /* 0x0000001fff0c7819 */ /* 0x000fc80000011424 */
[----:B------:R-:W-:Y:S01]  /*9050*/  LEA.HI R12, R12, R36, RZ, 0x3 ;  /* 0x000000240c0c7211 */ /* 0x000fe200078f18ff */
[----:B------:R-:W-:-:S03]  /*9060*/  IMAD.SHL.U32 R36, R36, 0x8, RZ ;  /* 0x0000000824247824 */ /* 0x000fc600078e00ff */
[----:B------:R-:W-:Y:S02]  /*9070*/  SHF.R.S32.HI R12, RZ, 0x3, R12 ;  /* 0x00000003ff0c7819 */ /* 0x000fe4000001140c */
[----:B------:R-:W-:Y:S02]  /*9080*/  LOP3.LUT R11, R226, 0x38, R36, 0xf8, !PT ;  /* 0x00000038e20b7812 */ /* 0x000fe400078ef824 */
[----:B------:R-:W-:Y:S02]  /*9090*/  ISETP.GE.AND P3, PT, R36, R127, PT ;  /* 0x0000007f2400720c */ /* 0x000fe40003f66270 */
[----:B------:R-:W-:-:S11]  /*90a0*/  LOP3.LUT R11, R11, R13, RZ, 0x3c, !PT ;  /* 0x0000000d0b0b7212 */ /* 0x000fd600078e3cff */
[----:B------:R-:W-:-:S04]  /*90b0*/  @!P3 IMAD.WIDE R36, R36, 0x2, R32 ;  /* 0x000000022424b825 */ /* 0x000fc800078e0220 */
[----:B---3--:R-:W-:-:S04]  /*90c0*/  IMAD R12, R12, 0x1800, R14 ;  /* 0x000018000c0c7824 */ /* 0x008fc800078e020e */
        /* <DEDUP_REMOVED lines=34> */
[C---:B------:R-:W-:Y:S01]  /*92f0*/  IMAD.U32 R41, R15.reuse, 0x10000, RZ ;  /* 0x000100000f297824 */ /* 0x040fe200078e00ff */
        /* <DEDUP_REMOVED lines=8> */
[C---:B------:R-:W-:Y:S01]  /*9380*/  FMUL.FTZ R44, R45.reuse, R42 ;  /* 0x0000002a2d2c7220 */ /* 0x040fe20000410000 */
        /* <DEDUP_REMOVED lines=12> */
[----:B------:R-:W-:Y:S01]  /*9450*/  FFMA.FTZ R31, R15, R29, -R31 ;  /* 0x0000001d0f1f7223 */ /* 0x000fe2000001081f */
[----:B------:R-:W-:-:S02]  /*9460*/  IMAD.U32 R29, R72, 0x10000, RZ ;  /* 0x00010000481d7824 */ /* 0x000fc400078e00ff */
[----:B------:R-:W-:Y:S01]  /*9470*/  FFMA.FTZ R41, R15, R40, R41 ;  /* 0x000000280f297223 */ /* 0x000fe20000010029 */
[----:B------:R-:W-:Y:S01]  /*9480*/  IMAD.U32 R40, R60, 0x10000, RZ ;  /* 0x000100003c287824 */ /* 0x000fe200078e00ff */
[----:B------:R-:W-:Y:S01]  /*9490*/  LOP3.LUT R72, R72, 0xffff0000, RZ, 0xc0, !PT ;  /* 0xffff000048487812 */ /* 0x000fe200078ec0ff */
[----:B------:R-:W-:Y:S02]  /*94a0*/  IMAD.U32 R15, R12, 0x10000, RZ ;  /* 0x000100000c0f7824 */ /* 0x000fe400078e00ff */
[CC--:B------:R-:W-:Y:S01]  /*94b0*/  FMUL.FTZ R42, R43.reuse, R29.reuse ;  /* 0x0000001d2b2a7220 */ /* 0x0c0fe20000410000 */
[----:B------:R-:W-:Y:S01]  /*94c0*/  LOP3.LUT R60, R60, 0xffff0000, RZ, 0xc0, !PT ;  /* 0xffff00003c3c7812 */ /* 0x000fe200078ec0ff */
[-C--:B------:R-:W-:Y:S01]  /*94d0*/  FMUL.FTZ R43, R43, R40.reuse ;  /* 0x000000282b2b7220 */ /* 0x080fe20000410000 */
[----:B------:R-:W-:Y:S01]  /*94e0*/  LOP3.LUT R12, R12, 0xffff0000, RZ, 0xc0, !PT ;  /* 0xffff00000c0c7812 */ /* 0x000fe200078ec0ff */
[C---:B------:R-:W-:Y:S01]  /*94f0*/  FFMA.FTZ R42, R15.reuse, R40, -R42 ;  /* 0x000000280f2a7223 */ /* 0x040fe2000001082a */
[C---:B------:R-:W-:Y:S01]  /*9500*/  FMUL.FTZ R40, R28.reuse, R72 ;  /* 0x000000481c287220 */ /* 0x040fe20000410000 */
[----:B------:R-:W-:Y:S01]  /*9510*/  FFMA.FTZ R43, R15, R29, R43 ;  /* 0x0000001d0f2b7223 */ /* 0x000fe2000001002b */
[----:B------:R-:W-:Y:S01]  /*9520*/  FMUL.FTZ R28, R28, R60 ;  /* 0x0000003c1c1c7220 */ /* 0x000fe20000410000 */
[----:B------:R-:W-:-:S02]  /*9530*/  IMAD.U32 R29, R30, 0x10000, RZ ;  /* 0x000100001e1d7824 */ /* 0x000fc400078e00ff */
[----:B------:R-:W-:Y:S01]  /*9540*/  FFMA.FTZ R40, R12, R60, -R40 ;  /* 0x0000003c0c287223 */ /* 0x000fe20000010828 */
[----:B------:R-:W-:Y:S02]  /*9550*/  IMAD.U32 R46, R74, 0x10000, RZ ;  /* 0x000100004a2e7824 */ /* 0x000fe400078e00ff */
[----:B------:R-:W-:Y:S01]  /*9560*/  FFMA.FTZ R28, R12, R72, R28 ;  /* 0x000000480c1c7223 */ /* 0x000fe2000001001c */
[----:B------:R-:W-:Y:S01]  /*9570*/  IMAD.U32 R15, R14, 0x10000, RZ ;  /* 0x000100000e0f7824 */ /* 0x000fe200078e00ff */
[----:B------:R-:W-:Y:S01]  /*9580*/  LOP3.LUT R30, R30, 0xffff0000, RZ, 0xc0, !PT ;  /* 0xffff00001e1e7812 */ /* 0x000fe200078ec0ff */
[----:B------:R-:W-:Y:S01]  /*9590*/  IMAD.U32 R12, R62, 0x10000, RZ ;  /* 0x000100003e0c7824 */ /* 0x000fe200078e00ff */
[----:B------:R-:W-:Y:S01]  /*95a0*/  LOP3.LUT R74, R74, 0xffff0000, RZ, 0xc0, !PT ;  /* 0xffff00004a4a7812 */ /* 0x000fe200078ec0ff */
[C---:B------:R-:W-:Y:S01]  /*95b0*/  FMUL.FTZ R47, R29.reuse, R46 ;  /* 0x0000002e1d2f7220 */ /* 0x040fe20000410000 */
[----:B------:R-:W-:Y:S01]  /*95c0*/  LOP3.LUT R14, R14, 0xffff0000, RZ, 0xc0, !PT ;  /* 0xffff00000e0e7812 */ /* 0x000fe200078ec0ff */
[-C--:B------:R-:W-:Y:S01]  /*95d0*/  FMUL.FTZ R29, R29, R12.reuse ;  /* 0x0000000c1d1d7220 */ /* 0x080fe20000410000 */
[----:B------:R-:W-:Y:S01]  /*95e0*/  LOP3.LUT R62, R62, 0xffff0000, RZ, 0xc0, !PT ;  /* 0xffff00003e3e7812 */ /* 0x000fe200078ec0ff */
[C---:B------:R-:W-:Y:S01]  /*95f0*/  FFMA.FTZ R47, R15.reuse, R12, -R47 ;  /* 0x0000000c0f2f7223 */ /* 0x040fe2000001082f */
[C---:B------:R-:W-:Y:S01]  /*9600*/  FMUL.FTZ R12, R30.reuse, R74 ;  /* 0x0000004a1e0c7220 */ /* 0x040fe20000410000 */
[----:B------:R-:W-:Y:S01]  /*9610*/  FFMA.FTZ R29, R15, R46, R29 ;  /* 0x0000002e0f1d7223 */ /* 0x000fe2000001001d */
[----:B------:R-:W-:Y:S01]  /*9620*/  F2FP.BF16.F32.PACK_AB R31, R31, R44 ;  /* 0x0000002c1f1f723e */ /* 0x000fe200000010ff */
[-C--:B------:R-:W-:Y:S01]  /*9630*/  FMUL.FTZ R30, R30, R62.reuse ;  /* 0x0000003e1e1e7220 */ /* 0x080fe20000410000 */
[----:B------:R-:W-:Y:S01]  /*9640*/  FFMA.FTZ R12, R14, R62, -R12 ;  /* 0x0000003e0e0c7223 */ /* 0x000fe2000001080c */
[----:B------:R-:W-:-:S02]  /*9650*/  F2FP.BF16.F32.PACK_AB R11, R11, R38 ;  /* 0x000000260b0b723e */ /* 0x000fc400000010ff */
[----:B------:R-:W-:Y:S01]  /*9660*/  FFMA.FTZ R30, R14, R74, R30 ;  /* 0x0000004a0e1e7223 */ /* 0x000fe2000001001e */
        /* <DEDUP_REMOVED lines=11> */
.L_x_1650:
[----:B------:R-:W-:Y:S05]  /*9720*/  BSYNC B2 ;  /* 0x0000000000027941 */ /* 0x000fea0003800000 */
.L_x_1649:
[----:B0-----:R0:W-:Y:S04]  /*9730*/  ST.E.128 desc[UR60][R34.64], R12 ;  /* 0x0000000c22007985 */ /* 0x0011e8000c101d3c */
[----:B-1----:R0:W-:Y:S02]  /*9740*/  @!P3 ST.E.128 desc[UR60][R36.64], R28 ;  /* 0x0000001c2400b985 */ /* 0x0021e4000c101d3c */
.L_x_1648:
[----:B------:R-:W-:Y:S05]  /*9750*/  BSYNC B1 ;  /* 0x0000000000017941 */ /* 0x000fea0003800000 */
.L_x_1647:
[----:B------:R-:W-:Y:S01]  /*9760*/  ISETP.NE.AND P3, PT, R10, RZ, PT ;  /* 0x000000ff0a00720c */ /* 0x000fe20003f65270 */
[----:B------:R-:W-:-:S12]  /*9770*/  BSSY B1, `(.L_x_1651) ;  /* 0x000007d000017945 */ /* 0x000fd80003800000 */
[----:B------:R-:W-:Y:S05]  /*9780*/  @!P3 BRA `(.L_x_1652) ;  /* 0x0000000400ecb947 */ /* 0x000fea0003800000 */
[----:B0-----:R-:W3:Y:S01]  /*9790*/  LDL R14, [R1+0x34] ;  /* 0x00003400010e7983 */ /* 0x001ee20000100800 */
        /* <DEDUP_REMOVED lines=9> */
[----:B------:R-:W-:Y:S01]  /*9830*/  SHF.R.S32.HI R12, RZ, 0x1f, R11 ;  /* 0x0000001fff0c7819 */ /* 0x000fe2000001140b */
[----:B------:R-:W-:-:S03]  /*9840*/  IMAD.SHL.U32 R37, R11, 0x8, RZ ;  /* 0x000000080b257824 */ /* 0x000fc600078e00ff */
[----:B------:R-:W-:Y:S02]  /*9850*/  LEA.HI R12, R12, R11, RZ, 0x3 ;  /* 0x0000000b0c0c7211 */ /* 0x000fe400078f18ff */
[----:B------:R-:W-:Y:S02]  /*9860*/  LOP3.LUT R11, R226, 0x38, R37, 0xf8, !PT ;  /* 0x00000038e20b7812 */ /* 0x000fe400078ef825 */
[----:B------:R-:W-:Y:S02]  /*9870*/  SHF.R.S32.HI R12, RZ, 0x3, R12 ;  /* 0x00000003ff0c7819 */ /* 0x000fe4000001140c */
[----:B------:R-:W-:Y:S02]  /*9880*/  LOP3.LUT R11, R11, R13, RZ, 0x3c, !PT ;  /* 0x0000000d0b0b7212 */ /* 0x000fe400078e3cff */
[----:B------:R-:W-:-:S13]  /*9890*/  ISETP.GE.AND P3, PT, R37, R127, PT ;  /* 0x0000007f2500720c */ /* 0x000fda0003f66270 */
        /* <DEDUP_REMOVED lines=10> */
[----:B------:R-:W-:Y:S01]  /*9940*/  SHF.R.U64 R11, R56, 0x10, R57 ;  /* 0x00000010380b7819 */ /* 0x000fe20000001239 */
[----:B-1----:R-:W-:Y:S01]  /*9950*/  IMAD.U32 R43, R29, 0x10000, RZ ;  /* 0x000100001d2b7824 */ /* 0x002fe200078e00ff */
[----:B------:R-:W-:Y:S01]  /*9960*/  SHF.R.U64 R39, R68, 0x10, R69 ;  /* 0x0000001044277819 */ /* 0x000fe20000001245 */
[----:B0-----:R-:W-:Y:S01]  /*9970*/  IMAD.U32 R41, R13, 0x10000, RZ ;  /* 0x000100000d297824 */ /* 0x001fe200078e00ff */
[----:B------:R-:W-:Y:S01]  /*9980*/  SHF.R.U32.HI R56, RZ, 0x10, R57 ;  /* 0x00000010ff387819 */ /* 0x000fe20000011639 */
[----:B------:R-:W-:Y:S01]  /*9990*/  IMAD.U32 R47, R31, 0x10000, RZ ;  /* 0x000100001f2f7824 */ /* 0x000fe200078e00ff */
[----:B------:R-:W-:Y:S01]  /*99a0*/  SHF.R.U32.HI R68, RZ, 0x10, R69 ;  /* 0x00000010ff447819 */ /* 0x000fe20000011645 */
[----:B------:R-:W-:Y:S01]  /*99b0*/  IMAD.U32 R46, R15, 0x10000, RZ ;  /* 0x000100000f2e7824 */ /* 0x000fe200078e00ff */
[----:B------:R-:W-:Y:S01]  /*99c0*/  PRMT R56, R149, 0x5432, R56 ;  /* 0x0000543295387816 */ /* 0x000fe20000000038 */
[----:B------:R-:W-:Y:S01]  /*99d0*/  IMAD.U32 R48, R30, 0x10000, RZ ;  /* 0x000100001e307824 */ /* 0x000fe200078e00ff */
[----:B------:R-:W-:Y:S01]  /*99e0*/  PRMT R68, R151, 0x5432, R68 ;  /* 0x0000543297447816 */ /* 0x000fe20000000044 */
[----:B------:R-:W-:Y:S01]  /*99f0*/  IMAD.U32 R45, R14, 0x10000, RZ ;  /* 0x000100000e2d7824 */ /* 0x000fe200078e00ff */
[----:B------:R-:W-:Y:S01]  /*9a00*/  SHF.R.U64 R40, R70, 0x10, R71 ;  /* 0x0000001046287819 */ /* 0x000fe20000001247 */
[----:B------:R-:W-:Y:S01]  /*9a10*/  IMAD.U32 R60, R56, 0x10000, RZ ;  /* 0x00010000383c7824 */ /* 0x000fe200078e00ff */
[----:B------:R-:W-:Y:S01]  /*9a20*/  SHF.R.U64 R38, R58, 0x10, R59 ;  /* 0x000000103a267819 */ /* 0x000fe2000000123b */
[----:B------:R-:W-:Y:S01]  /*9a30*/  IMAD.U32 R50, R68, 0x10000, RZ ;  /* 0x0001000044327824 */ /* 0x000fe200078e00ff */
[----:B------:R-:W-:Y:S01]  /*9a40*/  SHF.R.U32.HI R70, RZ, 0x10, R71 ;  /* 0x00000010ff467819 */ /* 0x000fe20000011647 */
[----:B------:R-:W-:Y:S01]  /*9a50*/  FMUL.FTZ R62, R43, R60 ;  /* 0x0000003c2b3e7220 */ /* 0x000fe20000410000 */
[----:B------:R-:W-:-:S02]  /*9a60*/  SHF.R.U32.HI R58, RZ, 0x10, R59 ;  /* 0x00000010ff3a7819 */ /* 0x000fc4000001163b */
[----:B------:R-:W-:Y:S01]  /*9a70*/  LOP3.LUT R44, R29, 0xffff0000, RZ, 0xc0, !PT ;  /* 0xffff00001d2c7812 */ /* 0x000fe200078ec0ff */
[-C--:B------:R-:W-:Y:S01]  /*9a80*/  FFMA.FTZ R62, R41, R50.reuse, R62 ;  /* 0x00000032293e7223 */ /* 0x080fe2000001003e */
[----:B------:R-:W-:Y:S01]  /*9a90*/  PRMT R151, R151, 0x5410, R39 ;  /* 0x0000541097977816 */ /* 0x000fe20000000027 */
[----:B------:R-:W-:Y:S01]  /*9aa0*/  IMAD.U32 R29, R28, 0x10000, RZ ;  /* 0x000100001c1d7824 */ /* 0x000fe200078e00ff */
[----:B------:R-:W-:Y:S02]  /*9ab0*/  LOP3.LUT R49, R68, 0xffff0000, RZ, 0xc0, !PT ;  /* 0xffff000044317812 */ /* 0x000fe400078ec0ff */
[C---:B------:R-:W-:Y:S01]  /*9ac0*/  PRMT R39, R150.reuse, 0x5410, R40 ;  /* 0x0000541096277816 */ /* 0x040fe20000000028 */
[----:B------:R-:W-:Y:S01]  /*9ad0*/  FMUL.FTZ R40, R43, R50 ;  /* 0x000000322b287220 */ /* 0x000fe20000410000 */
[----:B------:R-:W-:Y:S01]  /*9ae0*/  PRMT R70, R150, 0x5432, R70 ;  /* 0x0000543296467816 */ /* 0x000fe20000000046 */
[----:B------:R-:W-:Y:S01]  /*9af0*/  FMUL.FTZ R43, R44, R49 ;  /* 0x000000312c2b7220 */ /* 0x000fe20000410000 */
[----:B------:R-:W-:Y:S01]  /*9b00*/  PRMT R58, R148, 0x5432, R58 ;  /* 0x00005432943a7816 */ /* 0x000fe2000000003a */
[----:B------:R-:W-:Y:S01]  /*9b10*/  FFMA.FTZ R40, R41, R60, -R40 ;  /* 0x0000003c29287223 */ /* 0x000fe20000010828 */
[----:B------:R-:W-:Y:S01]  /*9b20*/  LOP3.LUT R57, R56, 0xffff0000, RZ, 0xc0, !PT ;  /* 0xffff000038397812 */ /* 0x000fe200078ec0ff */
[----:B------:R-:W-:Y:S01]  /*9b30*/  IMAD.U32 R51, R70, 0x10000, RZ ;  /* 0x0001000046337824 */ /* 0x000fe200078e00ff */
[----:B------:R-:W-:Y:S01]  /*9b40*/  LOP3.LUT R42, R13, 0xffff0000, RZ, 0xc0, !PT ;  /* 0xffff00000d2a7812 */ /* 0x000fe200078ec0ff */
[----:B------:R-:W-:Y:S01]  /*9b50*/  IMAD.U32 R41, R58, 0x10000, RZ ;  /* 0x000100003a297824 */ /* 0x000fe200078e00ff */
[----:B------:R-:W-:Y:S01]  /*9b60*/  LOP3.LUT R31, R31, 0xffff0000, RZ, 0xc0, !PT ;  /* 0xffff00001f1f7812 */ /* 0x000fe200078ec0ff */
[-C--:B------:R-:W-:Y:S01]  /*9b70*/  FMUL.FTZ R59, R44, R57.reuse ;  /* 0x000000392c3b7220 */ /* 0x080fe20000410000 */
[----:B------:R-:W-:Y:S01]  /*9b80*/  LOP3.LUT R70, R70, 0xffff0000, RZ, 0xc0, !PT ;  /* 0xffff000046467812 */ /* 0x000fe200078ec0ff */
[C---:B------:R-:W-:Y:S01]  /*9b90*/  FFMA.FTZ R43, R42.reuse, R57, -R43 ;  /* 0x000000392a2b7223 */ /* 0x040fe2000001082b */
[C---:B------:R-:W-:Y:S01]  /*9ba0*/  FMUL.FTZ R57, R47.reuse, R51 ;  /* 0x000000332f397220 */ /* 0x040fe20000410000 */
[----:B------:R-:W-:Y:S01]  /*9bb0*/  FMUL.FTZ R44, R47, R41 ;  /* 0x000000292f2c7220 */ /* 0x000fe20000410000 */
[----:B------:R-:W-:Y:S01]  /*9bc0*/  PRMT R11, R149, 0x5410, R11 ;  /* 0x00005410950b7816 */ /* 0x000fe2000000000b */
[----:B------:R-:W-:Y:S01]  /*9bd0*/  FFMA.FTZ R59, R42, R49, R59 ;  /* 0x000000312a3b7223 */ /* 0x000fe2000001003b */
[----:B------:R-:W-:Y:S01]  /*9be0*/  LOP3.LUT R42, R58, 0xffff0000, RZ, 0xc0, !PT ;  /* 0xffff00003a2a7812 */ /* 0x000fe200078ec0ff */
[C---:B------:R-:W-:Y:S01]  /*9bf0*/  FFMA.FTZ R57, R46.reuse, R41, -R57 ;  /* 0x000000292e397223 */ /* 0x040fe20000010839 */
[----:B------:R-:W-:Y:S01]  /*9c00*/  LOP3.LUT R15, R15, 0xffff0000, RZ, 0xc0, !PT ;  /* 0xffff00000f0f7812 */ /* 0x000fe200078ec0ff */
[----:B------:R-:W-:Y:S01]  /*9c10*/  FFMA.FTZ R46, R46, R51, R44 ;  /* 0x000000332e2e7223 */ /* 0x000fe2000001002c */
[----:B------:R-:W-:Y:S01]  /*9c20*/  FMUL.FTZ R58, R31, R70 ;  /* 0x000000461f3a7220 */ /* 0x000fe20000410000 */
[----:B------:R-:W-:Y:S01]  /*9c30*/  IMAD.U32 R44, R151, 0x10000, RZ ;  /* 0x00010000972c7824 */ /* 0x000fe200078e00ff */
[----:B------:R-:W-:Y:S01]  /*9c40*/  LOP3.LUT R28, R28, 0xffff0000, RZ, 0xc0, !PT ;  /* 0xffff00001c1c7812 */ /* 0x000fe200078ec0ff */
[----:B------:R-:W-:Y:S01]  /*9c50*/  IMAD.U32 R50, R11, 0x10000, RZ ;  /* 0x000100000b327824 */ /* 0x000fe200078e00ff */
[----:B------:R-:W-:Y:S01]  /*9c60*/  LOP3.LUT R151, R151, 0xffff0000, RZ, 0xc0, !PT ;  /* 0xffff000097977812 */ /* 0x000fe200078ec0ff */
[-C--:B------:R-:W-:Y:S01]  /*9c70*/  FMUL.FTZ R56, R31, R42.reuse ;  /* 0x0000002a1f387220 */ /* 0x080fe20000410000 */
[----:B------:R-:W-:Y:S01]  /*9c80*/  FFMA.FTZ R42, R15, R42, -R58 ;  /* 0x0000002a0f2a7223 */ /* 0x000fe2000001083a */
[----:B------:R-:W-:Y:S01]  /*9c90*/  LOP3.LUT R11, R11, 0xffff0000, RZ, 0xc0, !PT ;  /* 0xffff00000b0b7812 */ /* 0x000fe200078ec0ff */
[----:B------:R-:W-:-:S02]  /*9ca0*/  IMAD.U32 R13, R12, 0x10000, RZ ;  /* 0x000100000c0d7824 */ /* 0x000fc400078e00ff */
[C---:B------:R-:W-:Y:S01]  /*9cb0*/  FMUL.FTZ R58, R29.reuse, R44 ;  /* 0x0000002c1d3a7220 */ /* 0x040fe20000410000 */
[----:B------:R-:W-:Y:S01]  /*9cc0*/  LOP3.LUT R12, R12, 0xffff0000, RZ, 0xc0, !PT ;  /* 0xffff00000c0c7812 */ /* 0x000fe200078ec0ff */
[-C--:B------:R-:W-:Y:S01]  /*9cd0*/  FMUL.FTZ R29, R29, R50.reuse ;  /* 0x000000321d1d7220 */ /* 0x080fe20000410000 */
[----:B------:R-:W-:Y:S01]  /*9ce0*/  PRMT R38, R148, 0x5410, R38 ;  /* 0x0000541094267816 */ /* 0x000fe20000000026 */
[C---:B------:R-:W-:Y:S01]  /*9cf0*/  FMUL.FTZ R31, R28.reuse, R151 ;  /* 0x000000971c1f7220 */ /* 0x040fe20000410000 */
[C---:B------:R-:W-:Y:S01]  /*9d00*/  FFMA.FTZ R50, R13.reuse, R50, -R58 ;  /* 0x000000320d327223 */ /* 0x040fe2000001083a */
[-C--:B------:R-:W-:Y:S01]  /*9d10*/  FMUL.FTZ R41, R28, R11.reuse ;  /* 0x0000000b1c297220 */ /* 0x080fe20000410000 */
[----:B------:R-:W-:Y:S01]  /*9d20*/  FFMA.FTZ R13, R13, R44, R29 ;  /* 0x0000002c0d0d7223 */ /* 0x000fe2000001001d */
[C---:B------:R-:W-:Y:S01]  /*9d30*/  IMAD.U32 R28, R39.reuse, 0x10000, RZ ;  /* 0x00010000271c7824 */ /* 0x040fe200078e00ff */
[----:B------:R-:W-:Y:S01]  /*9d40*/  LOP3.LUT R30, R30, 0xffff0000, RZ, 0xc0, !PT ;  /* 0xffff00001e1e7812 */ /* 0x000fe200078ec0ff */
[----:B------:R-:W-:Y:S01]  /*9d50*/  FFMA.FTZ R11, R12, R11, -R31 ;  /* 0x0000000b0c0b7223 */ /* 0x000fe2000001081f */
[----:B------:R-:W-:Y:S01]  /*9d60*/  IMAD.U32 R29, R38, 0x10000, RZ ;  /* 0x00010000261d7824 */ /* 0x000fe200078e00ff */
[----:B------:R-:W-:Y:S01]  /*9d70*/  LOP3.LUT R39, R39, 0xffff0000, RZ, 0xc0, !PT ;  /* 0xffff000027277812 */ /* 0x000fe200078ec0ff */
[----:B------:R-:W-:Y:S01]  /*9d80*/  FFMA.FTZ R12, R12, R151, R41 ;  /* 0x000000970c0c7223 */ /* 0x000fe20000010029 */
[----:B------:R-:W-:Y:S01]  /*9d90*/  LOP3.LUT R31, R38, 0xffff0000, RZ, 0xc0, !PT ;  /* 0xffff0000261f7812 */ /* 0x000fe200078ec0ff */
[----:B------:R-:W-:Y:S01]  /*9da0*/  FMUL.FTZ R41, R48, R29 ;  /* 0x0000001d30297220 */ /* 0x000fe20000410000 */
[----:B------:R-:W-:Y:S01]  /*9db0*/  LOP3.LUT R14, R14, 0xffff0000, RZ, 0xc0, !PT ;  /* 0xffff00000e0e7812 */ /* 0x000fe200078ec0ff */
[-C--:B------:R-:W-:Y:S01]  /*9dc0*/  FMUL.FTZ R38, R48, R28.reuse ;  /* 0x0000001c30267220 */ /* 0x080fe20000410000 */
[C---:B------:R-:W-:Y:S01]  /*9dd0*/  FMUL.FTZ R47, R30.reuse, R39 ;  /* 0x000000271e2f7220 */ /* 0x040fe20000410000 */
[----:B------:R-:W-:Y:S01]  /*9de0*/  FMUL.FTZ R30, R30, R31 ;  /* 0x0000001f1e1e7220 */ /* 0x000fe20000410000 */
[----:B------:R-:W-:Y:S01]  /*9df0*/  FFMA.FTZ R41, R45, R28, R41 ;  /* 0x0000001c2d297223 */ /* 0x000fe20000010029 */
[----:B------:R-:W-:Y:S01]  /*9e00*/  FFMA.FTZ R15, R15, R70, R56 ;  /* 0x000000460f0f7223 */ /* 0x000fe20000010038 */
[----:B------:R-:W-:Y:S01]  /*9e10*/  FFMA.FTZ R29, R45, R29, -R38 ;  /* 0x0000001d2d1d7223 */ /* 0x000fe20000010826 */
[C---:B------:R-:W-:Y:S01]  /*9e20*/  FFMA.FTZ R28, R14.reuse, R31, -R47 ;  /* 0x0000001f0e1c7223 */ /* 0x040fe2000001082f */
[----:B------:R-:W-:Y:S01]  /*9e30*/  FFMA.FTZ R30, R14, R39, R30 ;  /* 0x000000270e1e7223 */ /* 0x000fe2000001001e */
[----:B------:R-:W-:-:S02]  /*9e40*/  F2FP.BF16.F32.PACK_AB R40, R43, R40 ;  /* 0x000000282b28723e */ /* 0x000fc400000010ff */
[----:B------:R-:W-:Y:S02]  /*9e50*/  F2FP.BF16.F32.PACK_AB R42, R42, R57 ;  /* 0x000000392a2a723e */ /* 0x000fe400000010ff */
        /* <DEDUP_REMOVED lines=9> */
[----:B------:R-:W-:-:S02]  /*9ef0*/  IMAD.MOV.U32 R29, RZ, RZ, R59 ;  /* 0x000000ffff1d7224 */ /* 0x000fc400078e003b */
[----:B------:R-:W-:-:S07]  /*9f00*/  IMAD.MOV.U32 R15, RZ, RZ, R42 ;  /* 0x000000ffff0f7224 */ /* 0x000fce00078e002a */
.L_x_1654:
[----:B------:R-:W-:Y:S05]  /*9f10*/  BSYNC B2 ;  /* 0x0000000000027941 */ /* 0x000fea0003800000 */
.L_x_1653:
[----:B0-----:R3:W-:Y:S04]  /*9f20*/  ST.E.128 desc[UR60][R34.64], R12 ;  /* 0x0000000c22007985 */ /* 0x0017e8000c101d3c */
[----:B-1----:R3:W-:Y:S02]  /*9f30*/  @!P3 ST.E.128 desc[UR60][R36.64], R28 ;  /* 0x0000001c2400b985 */ /* 0x0027e4000c101d3c */
.L_x_1652:
[----:B------:R-:W-:Y:S05]  /*9f40*/  BSYNC B1 ;  /* 0x0000000000017941 */ /* 0x000fea0003800000 */
.L_x_1651:
[----:B------:R-:W-:-:S13]  /*9f50*/  ISETP.NE.AND P3, PT, R20, RZ, PT ;  /* 0x000000ff1400720c */ /* 0x000fda0003f65270 */
[----:B------:R-:W-:Y:S05]  /*9f60*/  @!P3 BRA `(.L_x_1603) ;  /* 0x0000000c00c4b947 */ /* 0x000fea0003800000 */
[----:B0--3--:R-:W3:Y:S01]  /*9f70*/  LDL R15, [R1+0x34] ;  /* 0x00003400010f7983 */ /* 0x009ee20000100800 */
[----:B------:R-:W-:Y:S01]  /*9f80*/  LOP3.LUT P4, RZ, R16, 0x1, RZ, 0xc0, !PT ;  /* 0x0000000110ff7812 */ /* 0x000fe2000788c0ff */
[----:B------:R-:W-:Y:S01]  /*9f90*/  BSSY B1, `(.L_x_1655) ;  /* 0x0000073000017945 */ /* 0x000fe20003800000 */
[----:B------:R-:W-:Y:S02]  /*9fa0*/  SHF.R.U32.HI R14, RZ, 0x3, R226 ;  /* 0x00000003ff0e7819 */ /* 0x000fe400000116e2 */
[----:B------:R-:W-:Y:S02]  /*9fb0*/  SEL R131, R118, R131, !P4 ;  /* 0x0000008376837207 */ /* 0x000fe40006000000 */
[C---:B------:R-:W-:Y:S02]  /*9fc0*/  LEA R34, P3, R8.reuse, R116, 0x1 ;  /* 0x0000007408227211 */ /* 0x040fe400078608ff */
[----:B----4-:R-:W-:Y:S02]  /*9fd0*/  SHF.R.S32.HI R12, RZ, 0x1f, R131 ;  /* 0x0000001fff0c7819 */ /* 0x010fe40000011483 */
[----:B------:R-:W-:-:S02]  /*9fe0*/  LEA.HI.X R35, R8, R113, R105, 0x1, P3 ;  /* 0x0000007108237211 */ /* 0x000fc400018f0c69 */
        /* <DEDUP_REMOVED lines=21> */
[----:B------:R-:W-:Y:S01]  /*a140*/  IMAD.U32 R39, R29, 0x10000, RZ ;  /* 0x000100001d277824 */ /* 0x000fe200078e00ff */
[--C-:B------:R-:W-:Y:S01]  /*a150*/  SHF.R.U64 R46, R52, 0x10, R53.reuse ;  /* 0x00000010342e7819 */ /* 0x100fe20000001235 */
[----:B0-----:R-:W-:Y:S01]  /*a160*/  IMAD.U32 R44, R13, 0x10000, RZ ;  /* 0x000100000d2c7824 */ /* 0x001fe200078e00ff */
[----:B------:R-:W-:Y:S01]  /*a170*/  SHF.R.U32.HI R52, RZ, 0x10, R53 ;  /* 0x00000010ff347819 */ /* 0x000fe20000011635 */
[----:B------:R-:W-:Y:S01]  /*a180*/  IMAD.U32 R42, R15, 0x10000, RZ ;  /* 0x000100000f2a7824 */ /* 0x000fe200078e00ff */
[----:B------:R-:W-:Y:S02]  /*a190*/  SHF.R.U64 R49, R54, 0x10, R55 ;  /* 0x0000001036317819 */ /* 0x000fe40000001237 */
[----:B------:R-:W-:-:S02]  /*a1a0*/  PRMT R48, R142, 0x5432, R65 ;  /* 0x000054328e307816 */ /* 0x000fc40000000041 */
[----:B------:R-:W-:Y:S02]  /*a1b0*/  PRMT R43, R139, 0x5432, R46 ;  /* 0x000054328b2b7816 */ /* 0x000fe4000000002e */
[----:B------:R-:W-:Y:S02]  /*a1c0*/  LOP3.LUT R40, R31, 0xffff0000, RZ, 0xc0, !PT ;  /* 0xffff00001f287812 */ /* 0x000fe400078ec0ff */
[----:B------:R-:W-:Y:S02]  /*a1d0*/  PRMT R139, R139, 0x5410, R52 ;  /* 0x000054108b8b7816 */ /* 0x000fe40000000034 */
[----:B------:R-:W-:Y:S01]  /*a1e0*/  PRMT R31, R140, 0x5432, R49 ;  /* 0x000054328c1f7816 */ /* 0x000fe20000000031 */
[----:B------:R-:W-:Y:S01]  /*a1f0*/  IMAD.U32 R49, R48, 0x10000, RZ ;  /* 0x0001000030317824 */ /* 0x000fe200078e00ff */
[----:B------:R-:W-:Y:S01]  /*a200*/  SHF.R.U64 R38, R66, 0x10, R67 ;  /* 0x0000001042267819 */ /* 0x000fe20000001243 */
[----:B------:R-:W-:Y:S01]  /*a210*/  IMAD.U32 R46, R139, 0x10000, RZ ;  /* 0x000100008b2e7824 */ /* 0x000fe200078e00ff */
[----:B------:R-:W-:-:S02]  /*a220*/  SHF.R.U32.HI R55, RZ, 0x10, R55 ;  /* 0x00000010ff377819 */ /* 0x000fc40000011637 */
[----:B------:R-:W-:Y:S01]  /*a230*/  SHF.R.U32.HI R66, RZ, 0x10, R67 ;  /* 0x00000010ff427819 */ /* 0x000fe20000011643 */
[CC--:B------:R-:W-:Y:S01]  /*a240*/  FMUL.FTZ R53, R39.reuse, R46.reuse ;  /* 0x0000002e27357220 */ /* 0x0c0fe20000410000 */
[----:B------:R-:W-:Y:S01]  /*a250*/  PRMT R142, R142, 0x5410, R51 ;  /* 0x000054108e8e7816 */ /* 0x000fe20000000033 */
[-C--:B------:R-:W-:Y:S01]  /*a260*/  FMUL.FTZ R51, R39, R49.reuse ;  /* 0x0000003127337220 */ /* 0x080fe20000410000 */
[----:B------:R-:W-:Y:S01]  /*a270*/  LOP3.LUT R45, R29, 0xffff0000, RZ, 0xc0, !PT ;  /* 0xffff00001d2d7812 */ /* 0x000fe200078ec0ff */
[----:B------:R-:W-:Y:S01]  /*a280*/  IMAD.U32 R29, R28, 0x10000, RZ ;  /* 0x000100001c1d7824 */ /* 0x000fe200078e00ff */
[----:B------:R-:W-:Y:S01]  /*a290*/  PRMT R38, R141, 0x5410, R38 ;  /* 0x000054108d267816 */ /* 0x000fe20000000026 */
[----:B------:R-:W-:Y:S01]  /*a2a0*/  FFMA.FTZ R39, R44, R46, -R51 ;  /* 0x0000002e2c277223 */ /* 0x000fe20000010833 */
[----:B------:R-:W-:Y:S01]  /*a2b0*/  LOP3.LUT R50, R48, 0xffff0000, RZ, 0xc0, !PT ;  /* 0xffff000030327812 */ /* 0x000fe200078ec0ff */
[----:B------:R-:W-:Y:S01]  /*a2c0*/  FFMA.FTZ R44, R44, R49, R53 ;  /* 0x000000312c2c7223 */ /* 0x000fe20000010035 */
[----:B------:R-:W-:-:S02]  /*a2d0*/  PRMT R140, R140, 0x5410, R55 ;  /* 0x000054108c8c7816 */ /* 0x000fc40000000037 */
[----:B------:R-:W-:Y:S01]  /*a2e0*/  PRMT R141, R141, 0x5432, R66 ;  /* 0x000054328d8d7816 */ /* 0x000fe20000000042 */
[----:B------:R-:W-:Y:S01]  /*a2f0*/  FMUL.FTZ R52, R45, R50 ;  /* 0x000000322d347220 */ /* 0x000fe20000410000 */
[----:B------:R-:W-:Y:S01]  /*a300*/  LOP3.LUT R46, R139, 0xffff0000, RZ, 0xc0, !PT ;  /* 0xffff00008b2e7812 */ /* 0x000fe200078ec0ff */
[C---:B------:R-:W-:Y:S01]  /*a310*/  IMAD.U32 R48, R140.reuse, 0x10000, RZ ;  /* 0x000100008c307824 */ /* 0x040fe200078e00ff */
[----:B------:R-:W-:Y:S01]  /*a320*/  LOP3.LUT R41, R13, 0xffff0000, RZ, 0xc0, !PT ;  /* 0xffff00000d297812 */ /* 0x000fe200078ec0ff */
[C---:B------:R-:W-:Y:S01]  /*a330*/  IMAD.U32 R51, R141.reuse, 0x10000, RZ ;  /* 0x000100008d337824 */ /* 0x040fe200078e00ff */
[----:B------:R-:W-:Y:S01]  /*a340*/  LOP3.LUT R141, R141, 0xffff0000, RZ, 0xc0, !PT ;  /* 0xffff00008d8d7812 */ /* 0x000fe200078ec0ff */
[-C--:B------:R-:W-:Y:S01]  /*a350*/  FMUL.FTZ R54, R45, R46.reuse ;  /* 0x0000002e2d367220 */ /* 0x080fe20000410000 */
[----:B------:R-:W-:Y:S01]  /*a360*/  LOP3.LUT R36, R15, 0xffff0000, RZ, 0xc0, !PT ;  /* 0xffff00000f247812 */ /* 0x000fe200078ec0ff */
[----:B------:R-:W-:Y:S01]  /*a370*/  FFMA.FTZ R46, R41, R46, -R52 ;  /* 0x0000002e292e7223 */ /* 0x000fe20000010834 */
[C---:B------:R-:W-:Y:S01]  /*a380*/  FMUL.FTZ R45, R47.reuse, R51 ;  /* 0x000000332f2d7220 */ /* 0x040fe20000410000 */
[----:B------:R-:W-:Y:S01]  /*a390*/  FMUL.FTZ R52, R47, R48 ;  /* 0x000000302f347220 */ /* 0x000fe20000410000 */
[----:B------:R-:W-:Y:S01]  /*a3a0*/  LOP3.LUT R47, R140, 0xffff0000, RZ, 0xc0, !PT ;  /* 0xffff00008c2f7812 */ /* 0x000fe200078ec0ff */
[----:B------:R-:W-:Y:S01]  /*a3b0*/  FMUL.FTZ R49, R40, R141 ;  /* 0x0000008d28317220 */ /* 0x000fe20000410000 */
[----:B------:R-:W-:Y:S01]  /*a3c0*/  FFMA.FTZ R41, R41, R50, R54 ;  /* 0x0000003229297223 */ /* 0x000fe20000010036 */
[----:B------:R-:W-:Y:S01]  /*a3d0*/  FFMA.FTZ R45, R42, R48, -R45 ;  /* 0x000000302a2d7223 */ /* 0x000fe2000001082d */
[----:B------:R-:W-:-:S02]  /*a3e0*/  IMAD.U32 R50, R142, 0x10000, RZ ;  /* 0x000100008e327824 */ /* 0x000fc400078e00ff */
[----:B------:R-:W-:Y:S01]  /*a3f0*/  FFMA.FTZ R42, R42, R51, R52 ;  /* 0x000000332a2a7223 */ /* 0x000fe20000010034 */
[----:B------:R-:W-:Y:S02]  /*a400*/  IMAD.U32 R48, R43, 0x10000, RZ ;  /* 0x000100002b307824 */ /* 0x000fe400078e00ff */
[-C--:B------:R-:W-:Y:S01]  /*a410*/  FMUL.FTZ R51, R40, R47.reuse ;  /* 0x0000002f28337220 */ /* 0x080fe20000410000 */
[----:B------:R-:W-:Y:S01]  /*a420*/  FFMA.FTZ R52, R36, R47, -R49 ;  /* 0x0000002f24347223 */ /* 0x000fe20000010831 */
[----:B------:R-:W-:Y:S01]  /*a430*/  LOP3.LUT R28, R28, 0xffff0000, RZ, 0xc0, !PT ;  /* 0xffff00001c1c7812 */ /* 0x000fe200078ec0ff */
[----:B------:R-:W-:Y:S01]  /*a440*/  FMUL.FTZ R40, R29, R50 ;  /* 0x000000321d287220 */ /* 0x000fe20000410000 */
[----:B------:R-:W-:Y:S01]  /*a450*/  LOP3.LUT R47, R142, 0xffff0000, RZ, 0xc0, !PT ;  /* 0xffff00008e2f7812 */ /* 0x000fe200078ec0ff */
[----:B------:R-:W-:Y:S01]  /*a460*/  IMAD.U32 R13, R12, 0x10000, RZ ;  /* 0x000100000c0d7824 */ /* 0x000fe200078e00ff */
[----:B------:R-:W-:Y:S01]  /*a470*/  LOP3.LUT R43, R43, 0xffff0000, RZ, 0xc0, !PT ;  /* 0xffff00002b2b7812 */ /* 0x000fe200078ec0ff */
[----:B------:R-:W-:Y:S01]  /*a480*/  FMUL.FTZ R29, R29, R48 ;  /* 0x000000301d1d7220 */ /* 0x000fe20000410000 */
[----:B------:R-:W-:Y:S01]  /*a490*/  FFMA.FTZ R141, R36, R141, R51 ;  /* 0x0000008d248d7223 */ /* 0x000fe20000010033 */
[----:B------:R-:W-:Y:S01]  /*a4a0*/  LOP3.LUT R12, R12, 0xffff0000, RZ, 0xc0, !PT ;  /* 0xffff00000c0c7812 */ /* 0x000fe200078ec0ff */
[C---:B------:R-:W-:Y:S01]  /*a4b0*/  IMAD.U32 R15, R14.reuse, 0x10000, RZ ;  /* 0x000100000e0f7824 */ /* 0x040fe200078e00ff */
[----:B------:R-:W-:Y:S01]  /*a4c0*/  LOP3.LUT R37, R14, 0xffff0000, RZ, 0xc0, !PT ;  /* 0xffff00000e257812 */ /* 0x000fe200078ec0ff */
[C---:B------:R-:W-:Y:S01]  /*a4d0*/  FMUL.FTZ R49, R28.reuse, R47 ;  /* 0x0000002f1c317220 */ /* 0x040fe20000410000 */
[----:B------:R-:W-:Y:S01]  /*a4e0*/  FMUL.FTZ R51, R28, R43 ;  /* 0x0000002b1c337220 */ /* 0x000fe20000410000 */
[----:B------:R-:W-:-:S02]  /*a4f0*/  IMAD.U32 R14, R30, 0x10000, RZ ;  /* 0x000100001e0e7824 */ /* 0x000fc400078e00ff */
[C---:B------:R-:W-:Y:S01]  /*a500*/  FFMA.FTZ R40, R13.reuse, R48, -R40 ;  /* 0x000000300d287223 */ /* 0x040fe20000010828 */
[----:B------:R-:W-:Y:S01]  /*a510*/  FFMA.FTZ R29, R13, R50, R29 ;  /* 0x000000320d1d7223 */ /* 0x000fe2000001001d */
[----:B------:R-:W-:Y:S01]  /*a520*/  IMAD.U32 R28, R38, 0x10000, RZ ;  /* 0x00010000261c7824 */ /* 0x000fe200078e00ff */
[----:B------:R-:W-:Y:S01]  /*a530*/  LOP3.LUT R30, R30, 0xffff0000, RZ, 0xc0, !PT ;  /* 0xffff00001e1e7812 */ /* 0x000fe200078ec0ff */
[C---:B------:R-:W-:Y:S01]  /*a540*/  IMAD.U32 R13, R31.reuse, 0x10000, RZ ;  /* 0x000100001f0d7824 */ /* 0x040fe200078e00ff */
[----:B------:R-:W-:Y:S01]  /*a550*/  LOP3.LUT R38, R38, 0xffff0000, RZ, 0xc0, !PT ;  /* 0xffff000026267812 */ /* 0x000fe200078ec0ff */
[----:B------:R-:W-:Y:S01]  /*a560*/  FFMA.FTZ R49, R12, R43, -R49 ;  /* 0x0000002b0c317223 */ /* 0x000fe20000010831 */
[----:B------:R-:W-:Y:S01]  /*a570*/  LOP3.LUT R31, R31, 0xffff0000, RZ, 0xc0, !PT ;  /* 0xffff00001f1f7812 */ /* 0x000fe200078ec0ff */
[C---:B------:R-:W-:Y:S01]  /*a580*/  FMUL.FTZ R36, R14.reuse, R28 ;  /* 0x0000001c0e247220 */ /* 0x040fe20000410000 */
[----:B------:R-:W-:Y:S01]  /*a590*/  FMUL.FTZ R43, R14, R13 ;  /* 0x0000000d0e2b7220 */ /* 0x000fe20000410000 */
[----:B------:R-:W-:Y:S01]  /*a5a0*/  FFMA.FTZ R12, R12, R47, R51 ;  /* 0x0000002f0c0c7223 */ /* 0x000fe20000010033 */
        /* <DEDUP_REMOVED lines=16> */
[----:B------:R-:W-:-:S07]  /*a6b0*/  F2FP.BF16.F32.PACK_AB R30, R38, R43 ;  /* 0x0000002b261e723e */ /* 0x000fce00000010ff */
.L_x_1656:
[----:B------:R-:W-:Y:S05]  /*a6c0*/  BSYNC B1 ;  /* 0x0000000000017941 */ /* 0x000fea0003800000 */
.L_x_1655:
[----:B0-----:R0:W-:Y:S01]  /*a6d0*/  ST.E.128 desc[UR60][R34.64], R12 ;  /* 0x0000000c22007985 */ /* 0x0011e2000c101d3c */
[----:B------:R-:W-:-:S13]  /*a6e0*/  ISETP.GE.AND P3, PT, R11, R127, PT ;  /* 0x0000007f0b00720c */ /* 0x000fda0003f66270 */
[----:B------:R-:W-:Y:S05]  /*a6f0*/  @P3 BRA `(.L_x_1603) ;  /* 0x0000000400e03947 */ /* 0x000fea0003800000 */
[----:B------:R-:W-:-:S05]  /*a700*/  IMAD.WIDE R32, R11, 0x2, R32 ;  /* 0x000000020b207825 */ /* 0x000fca00078e0220 */
[----:B-1----:R1:W-:Y:S01]  /*a710*/  ST.E.128 desc[UR60][R32.64], R28 ;  /* 0x0000001c20007985 */ /* 0x0023e2000c101d3c */
[----:B------:R-:W-:Y:S05]  /*a720*/  BRA `(.L_x_1603) ;  /* 0x0000000400d47947 */ /* 0x000fea0003800000 */
.L_x_1568:
[----:B------:R-:W2:Y:S02]  /*a730*/  LDL R11, [R1+0x3c] ;  /* 0x00003c00010b7983 */ /* 0x000ea40000100800 */
[----:B--2---:R-:W-:-:S13]  /*a740*/  R2UR UR4, R11 ;  /* 0x000000000b0472ca */ /* 0x004fda00000e0000 */
[----:B------:R-:W-:-:S06]  /*a750*/  UISETP.NE.AND UP0, UPT, UR4, 0x3, UPT ;  /* 0x000000030400788c */ /* 0x000fcc000bf05270 */
[----:B------:R-:W-:-:S13]  /*a760*/  PLOP3.LUT P2, PT, PT, PT, UP0, 0x80, 0x0 ;  /* 0x000000000000781c */ /* 0x000fda0003f4f008 */
[----:B------:R-:W-:Y:S05]  /*a770*/  @!P2 BRA `(.L_x_1657) ;  /* 0x000000000004a947 */ /* 0x000fea0003800000 */
[----:B------:R-:W-:Y:S01]  /*a780*/  BPT.TRAP 0x1 ;  /* 0x000000040000795c */ /* 0x000fe20000300000 */
.L_x_1657:
[----:B------:R-:W-:Y:S01]  /*a790*/  IMAD R86, R22, 0x8, R17 ;  /* 0x0000000816567824 */ /* 0x000fe200078e0211 */
[----:B------:R-:W-:Y:S01]  /*a7a0*/  SHF.L.U32 R87, R220, 0x1f, RZ ;  /* 0x0000001fdc577819 */ /* 0x000fe200000006ff */
[----:B------:R-:W-:Y:S01]  /*a7b0*/  BSSY B1, `(.L_x_1658) ;  /* 0x0000004000017945 */ /* 0x000fe20003800000 */
[----:B------:R-:W-:Y:S02]  /*a7c0*/  SHF.R.S32.HI R79, RZ, 0x1f, R76 ;  /* 0x0000001fff4f7819 */ /* 0x000fe4000001144c */
[----:B------:R-:W0:Y:S02]  /*a7d0*/  SYNCS.PHASECHK.TRANS64.TRYWAIT P3, [R86+URZ+0x30890], R87 ;  /* 0x03089057560075a7 */ /* 0x000e24000806017f */
[----:B0-----:R-:W-:Y:S05]  /*a7e0*/  @!P3 BRA `(.L_x_1659) ;  /* 0x0000023000dcb947 */ /* 0x001fea0003800000 */
.L_x_2018:
[----:B------:R-:W-:Y:S05]  /*a7f0*/  BSYNC B1 ;  /* 0x0000000000017941 */ /* 0x000fea0003800000 */
.L_x_1658:
        /* <DEDUP_REMOVED lines=8> */
[----:B------:R-:W-:Y:S02]  /*a880*/  IMAD R14, R84, UR4, RZ ;  /* 0x00000004540e7c24 */ /* 0x000fe4000f8e02ff */
[----:B------:R-:W-:Y:S01]  /*a890*/  IMAD.IADD R13, R13, 0x1, R11 ;  /* 0x000000010d0d7824 */ /* 0x000fe200078e020b */
        /* <DEDUP_REMOVED lines=15> */
.L_x_2022:
        /* <DEDUP_REMOVED lines=37> */
.L_x_1662:
[----:B------:R-:W-:Y:S05]  /*abe0*/  BSYNC B1 ;  /* 0x0000000000017941 */ /* 0x000fea0003800000 */
.L_x_1661:
[----:B------:R-:W-:-:S03]  /*abf0*/  UMOV UR4, 0xffffffff ;  /* 0xffffffff00047882 */ /* 0x000fc60000000000 */
[----:B------:R-:W-:Y:S05]  /*ac00*/  BRA.DIV UR4, `(.L_x_1663) ;  /* 0x0000023204347947 */ /* 0x000fea000b800000 */
[----:B--2---:R2:W0:Y:S04]  /*ac10*/  SHFL.IDX PT, R35, R37, 0x1, 0x1c1f ;  /* 0x003c1f0025237f89 */ /* 0x00442800000e0000 */
[----:B-1----:R-:W1:Y:S02]  /*ac20*/  SHFL.IDX PT, R34, R34, 0x1, 0x1c1f ;  /* 0x003c1f0022227f89 */ /* 0x002e6400000e0000 */
.L_x_2026:
[----:B------:R-:W-:-:S13]  /*ac30*/  ISETP.GE.AND P3, PT, R38, 0x41, PT ;  /* 0x000000412600780c */ /* 0x000fda0003f66270 */
[----:B------:R-:W-:Y:S05]  /*ac40*/  @!P3 BRA `(.L_x_1603) ;  /* 0x00000000008cb947 */ /* 0x000fea0003800000 */
[----:B------:R-:W-:Y:S02]  /*ac50*/  ULDC UR4, c[0x0][0x2f4] ;  /* 0x0000bd0000047ab9 */ /* 0x000fe40000000800 */
[----:B------:R-:W-:Y:S02]  /*ac60*/  ISETP.GE.AND P5, PT, R18, UR4, PT ;  /* 0x0000000412007c0c */ /* 0x000fe4000bfa6270 */
[----:B------:R-:W-:-:S11]  /*ac70*/  ISETP.GE.AND P4, PT, R192, UR4, PT ;  /* 0x00000004c0007c0c */ /* 0x000fd6000bf86270 */
[----:B----4-:R-:W4:Y:S01]  /*ac80*/  @!P5 LDS.128 R12, [R77+0x20000] ;  /* 0x020000004d0cd984 */ /* 0x010f220000000c00 */
[----:B-1----:R-:W-:-:S04]  /*ac90*/  @!P5 LEA R32, P3, R18, R34, 0x1 ;  /* 0x000000221220d211 */ /* 0x002fc800078608ff */
[----:B0-----:R-:W-:Y:S02]  /*aca0*/  @!P5 LEA.HI.X R33, R18, R35, R19, 0x1, P3 ;  /* 0x000000231221d211 */ /* 0x001fe400018f0c13 */
        /* <DEDUP_REMOVED lines=29> */
.L_x_1603:
[----:B------:R-:W-:Y:S05]  /*ae80*/  BSYNC B0 ;  /* 0x0000000000007941 */ /* 0x000fea0003800000 */
.L_x_1567:
[----:B---3--:R-:W3:Y:S01]  /*ae90*/  S2R R11, SR_TID.X ;  /* 0x00000000000b7919 */ /* 0x008ee20000002100 */
[----:B------:R-:W-:Y:S01]  /*aea0*/  @!PT LDS RZ, [RZ] ;  /* 0x00000000fffff984 */ /* 0x000fe20000000800 */
[----:B------:R-:W-:Y:S01]  /*aeb0*/  @!PT LDS RZ, [RZ] ;  /* 0x00000000fffff984 */ /* 0x000fe20000000800 */
[----:B------:R-:W-:Y:S01]  /*aec0*/  @!PT LDS RZ, [RZ] ;  /* 0x00000000fffff984 */ /* 0x000fe20000000800 */
[----:B------:R-:W-:Y:S01]  /*aed0*/  @!PT LDS RZ, [RZ] ;  /* 0x00000000fffff984 */ /* 0x000fe20000000800 */
[----:B------:R5:W-:Y:S06]  /*aee0*/  MEMBAR.ALL.CTA ;  /* 0x0000000000007992 */ /* 0x000bec0000008000 */
[----:B-----5:R-:W5:Y:S01]  /*aef0*/  FENCE.VIEW.ASYNC.S ;  /* 0x00000000000073c6 */ /* 0x020f620000000000 */
[----:B------:R-:W-:Y:S05]  /*af00*/  WARPSYNC.ALL ;  /* 0x0000000000007948 */ /* 0x000fea0003800000 */
[----:B------:R-:W-:Y:S01]  /*af10*/  BSSY B0, `(.L_x_1664) ;  /* 0x0000009000007945 */ /* 0x000fe20003800000 */
[----:B---3--:R-:W-:Y:S01]  /*af20*/  LOP3.LUT R11, R11, 0x7f, RZ, 0xc0, !PT ;  /* 0x0000007f0b0b7812 */ /* 0x008fe200078ec0ff */
[----:B-----5:R3:W-:Y:S03]  /*af30*/  BAR.SYNC.DEFER_BLOCKING R137, 0x80 ;  /* 0x000200890000751d */ /* 0x0207e60000010000 */
[----:B------:R-:W-:-:S13]  /*af40*/  ISETP.NE.AND P3, PT, R11, RZ, PT ;  /* 0x000000ff0b00720c */ /* 0x000fda0003f65270 */
[----:B------:R-:W-:-:S05]  /*af50*/  @!P3 VIADD R11, R86, 0x308a0 ;  /* 0x000308a0560bb836 */ /* 0x000fca0000000000 */
[----:B------:R-:W-:-:S04]  /*af60*/  @!P3 PRMT R11, RZ, 0x654, R11 ;  /* 0x00000654ff0bb816 */ /* 0x000fc8000000000b */
[----:B------:R3:W-:Y:S01]  /*af70*/  @!P3 SYNCS.ARRIVE.TRANS64.RED.A1T0 RZ, [R11+URZ], RZ ;  /* 0x000000ff0bffb9a7 */ /* 0x0007e2000810043f */
[----:B------:R-:W-:Y:S05]  /*af80*/  @!P2 BRA `(.L_x_1665) ;  /* 0x000000000004a947 */ /* 0x000fea0003800000 */
[----:B------:R-:W-:Y:S01]  /*af90*/  BPT.TRAP 0x1 ;  /* 0x000000040000795c */ /* 0x000fe20000300000 */
.L_x_1665:
[----:B------:R-:W-:Y:S05]  /*afa0*/  BSYNC B0 ;  /* 0x0000000000007941 */ /* 0x000fea0003800000 */
.L_x_1664:
[----:B------:R-:W5:Y:S01]  /*afb0*/  SYNCS.PHASECHK.TRANS64.TRYWAIT P2, [R86+URZ+0x308b0], R87 ;  /* 0x0308b057560075a7 */ /* 0x000f62000804017f */
[----:B------:R-:W-:Y:S04]  /*afc0*/  BSSY B0, `(.L_x_1666) ;  /* 0x0000002000007945 */ /* 0x000fe80003800000 */
[----:B-----5:R-:W-:Y:S05]  /*afd0*/  @!P2 BRA `(.L_x_1667) ;  /* 0x0000022c008ca947 */ /* 0x020fea0003800000 */
.L_x_2027:
[----:B------:R-:W-:Y:S05]  /*afe0*/  BSYNC B0 ;  /* 0x0000000000007941 */ /* 0x000fea0003800000 */
.L_x_1666:
[----:B------:R-:W-:Y:S01]  /*aff0*/  ULDC.64 UR4, c[0x0][0x328] ;  /* 0x0000ca0000047ab9 */ /* 0x000fe20000000a00 */
[----:B------:R-:W-:Y:S01]  /*b000*/  ULDC.64 UR6, c[0x0][0x318] ;  /* 0x0000c60000067ab9 */ /* 0x000fe20000000a00 */
[----:B------:R-:W-:Y:S01]  /*b010*/  IMAD R79, R79, UR4, RZ ;  /* 0x000000044f4f7c24 */ /* 0x000fe2000f8e02ff */
[----:B------:R-:W-:Y:S01]  /*b020*/  BSSY B0, `(.L_x_1668) ;  /* 0x0000034000007945 */ /* 0x000fe20003800000 */
[----:B0---4-:R-:W-:-:S04]  /*b030*/  IMAD.WIDE.U32 R12, R76, UR4, RZ ;  /* 0x000000044c0c7c25 */ /* 0x011fc8000f8e00ff */
[----:B------:R-:W-:Y:S01]  /*b040*/  IMAD R79, R76, UR5, R79 ;  /* 0x000000054c4f7c24 */ /* 0x000fe2000f8e024f */
[----:B------:R-:W-:Y:S01]  /*b050*/  ULDC.64 UR4, c[0x0][0x338] ;  /* 0x0000ce0000047ab9 */ /* 0x000fe20000000a00 */
[----:B------:R-:W-:Y:S02]  /*b060*/  IMAD.IADD R85, R85, 0x1, -R219 ;  /* 0x0000000155557824 */ /* 0x000fe400078e0adb */
[----:B------:R-:W-:Y:S02]  /*b070*/  IMAD R84, R84, UR4, RZ ;  /* 0x0000000454547c24 */ /* 0x000fe4000f8e02ff */
[----:B------:R-:W-:Y:S02]  /*b080*/  IMAD.IADD R13, R13, 0x1, R79 ;  /* 0x000000010d0d7824 */ /* 0x000fe400078e024f */
[C---:B---3--:R-:W-:Y:S02]  /*b090*/  IMAD R11, R27.reuse, UR5, R84 ;  /* 0x000000051b0b7c24 */ /* 0x048fe4000f8e0254 */
[----:B------:R-:W-:Y:S01]  /*b0a0*/  IMAD.WIDE.U32 R12, R27, UR4, R12 ;  /* 0x000000041b0c7c25 */ /* 0x000fe2000f8e000c */
[----:B------:R-:W-:-:S03]  /*b0b0*/  ULDC.64 UR4, c[0x0][0x330] ;  /* 0x0000cc0000047ab9 */ /* 0x000fc60000000a00 */
[----:B------:R-:W-:Y:S02]  /*b0c0*/  IMAD.IADD R13, R13, 0x1, R11 ;  /* 0x000000010d0d7824 */ /* 0x000fe400078e020b */
[----:B------:R-:W-:-:S04]  /*b0d0*/  IMAD.WIDE.U32 R12, R202, UR4, R12 ;  /* 0x00000004ca0c7c25 */ /* 0x000fc8000f8e000c */
[----:B------:R-:W-:Y:S01]  /*b0e0*/  IMAD R11, R202, UR5, R13 ;  /* 0x00000005ca0b7c24 */ /* 0x000fe2000f8e020d */
[----:B------:R-:W-:-:S04]  /*b0f0*/  LEA R27, P2, R12, UR6, 0x1 ;  /* 0x000000060c1b7c11 */ /* 0x000fc8000f8408ff */
[----:B------:R-:W-:Y:S01]  /*b100*/  LEA.HI.X R11, R12, UR7, R11, 0x1, P2 ;  /* 0x000000070c0b7c11 */ /* 0x000fe200090f0c0b */
[----:B-1----:R0:W1:Y:S01]  /*b110*/  SHFL.IDX PT, R32, R27, RZ, 0x1c1f ;  /* 0x001c1fff1b207589 */ /* 0x00206200000e0000 */
[----:B------:R-:W-:-:S03]  /*b120*/  ISETP.GE.AND P2, PT, R85, 0x1, PT ;  /* 0x000000015500780c */ /* 0x000fc60003f46270 */
[----:B------:R0:W3:Y:S10]  /*b130*/  SHFL.IDX PT, R33, R11, RZ, 0x1c1f ;  /* 0x001c1fff0b217589 */ /* 0x0000f400000e0000 */
[----:B0-----:R-:W-:Y:S05]  /*b140*/  @!P2 BRA `(.L_x_1669) ;  /* 0x000000000084a947 */ /* 0x001fea0003800000 */
[----:B------:R-:W-:Y:S02]  /*b150*/  ULDC UR4, c[0x0][0x2f4] ;  /* 0x0000bd0000047ab9 */ /* 0x000fe40000000800 */
[----:B------:R-:W-:Y:S02]  /*b160*/  ISETP.GE.AND P5, PT, R18, UR4, PT ;  /* 0x0000000412007c0c */ /* 0x000fe4000bfa6270 */
[----:B------:R-:W-:-:S11]  /*b170*/  ISETP.GE.AND P4, PT, R192, UR4, PT ;  /* 0x00000004c0007c0c */ /* 0x000fd6000bf86270 */
[----:B------:R-:W0:Y:S01]  /*b180*/  @!P5 LDS.128 R12, [R77] ;  /* 0x000000004d0cd984 */ /* 0x000e220000000c00 */
[----:B-1----:R-:W-:-:S04]  /*b190*/  @!P5 LEA R34, P2, R18, R32, 0x1 ;  /* 0x000000201222d211 */ /* 0x002fc800078408ff */
[----:B---3--:R-:W-:Y:S02]  /*b1a0*/  @!P5 LEA.HI.X R35, R18, R33, R19, 0x1, P2 ;  /* 0x000000211223d211 */ /* 0x008fe400010f0c13 */
        /* <DEDUP_REMOVED lines=8> */
[----:B--2---:R-:W-:-:S04]  /*b230*/  @!P5 IMAD.SHL.U32 R37, R203, 0x8, RZ ;  /* 0x00000008cb25d824 */ /* 0x004fc800078e00ff */
        /* <DEDUP_REMOVED lines=18> */
.L_x_1669:
[----:B------:R-:W-:Y:S05]  /*b360*/  BSYNC B0 ;  /* 0x0000000000007941 */ /* 0x000fea0003800000 */
.L_x_1668:
[----:B------:R-:W-:Y:S01]  /*b370*/  ISETP.GE.AND P2, PT, R85, 0x41, PT ;  /* 0x000000415500780c */ /* 0x000fe20003f46270 */
[----:B0--3--:R0:W3:Y:S01]  /*b380*/  SHFL.IDX PT, R33, R11, 0x1, 0x1c1f ;  /* 0x003c1f000b217f89 */ /* 0x0090e200000e0000 */
[----:B------:R-:W-:Y:S03]  /*b390*/  BSSY B0, `(.L_x_1670) ;  /* 0x0000024000007945 */ /* 0x000fe60003800000 */
[----:B-1----:R0:W1:Y:S08]  /*b3a0*/  SHFL.IDX PT, R32, R27, 0x1, 0x1c1f ;  /* 0x003c1f001b207f89 */ /* 0x00207000000e0000 */
[----:B0-----:R-:W-:Y:S05]  /*b3b0*/  @!P2 BRA `(.L_x_1671) ;  /* 0x000000000084a947 */ /* 0x001fea0003800000 */
[----:B------:R-:W-:Y:S02]  /*b3c0*/  ULDC UR4, c[0x0][0x2f4] ;  /* 0x0000bd0000047ab9 */ /* 0x000fe40000000800 */
[----:B------:R-:W-:Y:S02]  /*b3d0*/  ISETP.GE.AND P5, PT, R18, UR4, PT ;  /* 0x0000000412007c0c */ /* 0x000fe4000bfa6270 */
[----:B------:R-:W-:-:S11]  /*b3e0*/  ISETP.GE.AND P4, PT, R192, UR4, PT ;  /* 0x00000004c0007c0c */ /* 0x000fd6000bf86270 */
[----:B------:R-:W0:Y:S01]  /*b3f0*/  @!P5 LDS.128 R12, [R77+0x2000] ;  /* 0x002000004d0cd984 */ /* 0x000e220000000c00 */
        /* <DEDUP_REMOVED lines=29> */
.L_x_1671:
[----:B------:R-:W-:Y:S05]  /*b5d0*/  BSYNC B0 ;  /* 0x0000000000007941 */ /* 0x000fea0003800000 */
.L_x_1670:
[----:B------:R-:W-:Y:S01]  /*b5e0*/  @!PT LDS RZ, [RZ] ;  /* 0x00000000fffff984 */ /* 0x000fe20000000800 */
[----:B------:R-:W-:Y:S01]  /*b5f0*/  @!PT LDS RZ, [RZ] ;  /* 0x00000000fffff984 */ /* 0x000fe20000000800 */
[----:B------:R-:W-:Y:S01]  /*b600*/  @!PT LDS RZ, [RZ] ;  /* 0x00000000fffff984 */ /* 0x000fe20000000800 */
[----:B------:R-:W-:Y:S01]  /*b610*/  @!PT LDS RZ, [RZ] ;  /* 0x00000000fffff984 */ /* 0x000fe20000000800 */
[----:B------:R4:W-:Y:S06]  /*b620*/  MEMBAR.ALL.CTA ;  /* 0x0000000000007992 */ /* 0x0009ec0000008000 */
[----:B----4-:R-:W4:Y:S01]  /*b630*/  FENCE.VIEW.ASYNC.S ;  /* 0x00000000000073c6 */ /* 0x010f220000000000 */
[----:B------:R-:W-:Y:S01]  /*b640*/  @!P3 VIADD R86, R86, 0x308c0 ;  /* 0x000308c05656b836 */ /* 0x000fe20000000000 */
[----:B----4-:R4:W-:Y:S01]  /*b650*/  BAR.SYNC.DEFER_BLOCKING R137, 0x80 ;  /* 0x000200890000751d */ /* 0x0109e20000010000 */
[----:B------:R-:W-:Y:S01]  /*b660*/  LOP3.LUT P4, RZ, R16, 0x2, RZ, 0xc0, !PT ;  /* 0x0000000210ff7812 */ /* 0x000fe2000788c0ff */
[----:B------:R-:W-:-:S02]  /*b670*/  VIADD R22, R22, 0x1 ;  /* 0x0000000116167836 */ /* 0x000fc40000000000 */
[----:B------:R-:W-:Y:S02]  /*b680*/  @!P3 PRMT R86, RZ, 0x654, R86 ;  /* 0x00000654ff56b816 */ /* 0x000fe40000000056 */
[----:B------:R-:W-:Y:S02]  /*b690*/  PLOP3.LUT P2, PT, PT, PT, PT, 0x8, 0x0 ;  /* 0x000000000000781c */ /* 0x000fe40003f4e170 */
[----:B------:R4:W-:Y:S01]  /*b6a0*/  @!P3 SYNCS.ARRIVE.TRANS64.RED.A1T0 RZ, [R86+URZ], RZ ;  /* 0x000000ff56ffb9a7 */ /* 0x0009e2000810043f */
[----:B------:R-:W-:-:S04]  /*b6b0*/  ISETP.NE.AND P3, PT, R22, 0x2, PT ;  /* 0x000000021600780c */ /* 0x000fc80003f65270 */
[----:B------:R-:W-:Y:S02]  /*b6c0*/  SEL R11, RZ, 0x1, P3 ;  /* 0x00000001ff0b7807 */ /* 0x000fe40001800000 */
[----:B------:R-:W-:Y:S02]  /*b6d0*/  SEL R22, R22, RZ, P3 ;  /* 0x000000ff16167207 */ /* 0x000fe40001800000 */
[----:B------:R-:W-:Y:S01]  /*b6e0*/  LOP3.LUT R220, R220, R11, RZ, 0x3c, !PT ;  /* 0x0000000bdcdc7212 */ /* 0x000fe200078e3cff */
[----:B------:R-:W-:Y:S06]  /*b6f0*/  @P4 BRA `(.L_x_1672) ;  /* 0xffffff74006c4947 */ /* 0x000fec000383ffff */
.L_x_1562:
[----:B------:R-:W2:Y:S01]  /*b700*/  LDL R11, [R1+0x38] ;  /* 0x00003800010b7983 */ /* 0x000ea20000100800 */
[----:B------:R-:W0:Y:S01]  /*b710*/  LDC R0, c[0x0][0x448] ;  /* 0x00011200ff007b82 */ /* 0x000e220000000800 */
[----:B------:R-:W-:Y:S01]  /*b720*/  IADD3 R7, R201, 0x1, -R200 ;  /* 0x00000001c9077810 */ /* 0x000fe20007ffe8c8 */
[----:B------:R-:W-:Y:S06]  /*b730*/  BSSY B0, `(.L_x_1673) ;  /* 0x000000d000007945 */ /* 0x000fec0003800000 */
[----:B------:R-:W1:Y:S01]  /*b740*/  LDC.64 R2, c[0x0][0x9e0] ;  /* 0x00027800ff027b82 */ /* 0x000e620000000a00 */
[----:B0-----:R-:W-:-:S02]  /*b750*/  ISETP.NE.AND P1, PT, R0, 0x1, PT ;  /* 0x000000010000780c */ /* 0x001fc40003f25270 */
[----:B-1----:R-:W-:-:S11]  /*b760*/  ISETP.GE.AND P3, PT, R3, 0x1, PT ;  /* 0x000000010300780c */ /* 0x002fd60003f66270 */
[----:B------:R-:W0:Y:S08]  /*b770*/  @P1 LDC R5, c[0x0][0x44c] ;  /* 0x00011300ff051b82 */ /* 0x000e300000000800 */
[----:B------:R-:W1:Y:S01]  /*b780*/  @P1 LDC R4, c[0x0][0x450] ;  /* 0x00011400ff041b82 */ /* 0x000e620000000800 */
[----:B--2---:R-:W-:-:S04]  /*b790*/  VIADD R0, R11, 0x7f ;  /* 0x0000007f0b007836 */ /* 0x004fc80000000000 */
[----:B0-----:R-:W-:-:S05]  /*b7a0*/  @P1 IMAD.HI.U32 R5, R0, R5, RZ ;  /* 0x0000000500051227 */ /* 0x001fca00078e00ff */
[----:B-1----:R-:W-:-:S05]  /*b7b0*/  @P1 SHF.R.U32.HI R0, RZ, R4, R5 ;  /* 0x00000004ff001219 */ /* 0x002fca0000011605 */
[----:B------:R-:W-:Y:S01]  /*b7c0*/  IMAD.IADD R5, R7, 0x1, R0 ;  /* 0x0000000107057824 */ /* 0x000fe200078e0200 */
[----:B------:R-:W-:Y:S06]  /*b7d0*/  @P2 BRA `(.L_x_1674) ;  /* 0x0000000000082947 */ /* 0x000fec0003800000 */
[----:B------:R-:W0:Y:S02]  /*b7e0*/  FENCE.VIEW.ASYNC.G ;  /* 0x00000000000073c6 */ /* 0x000e240000000100 */
[----:B0-----:R-:W-:Y:S06]  /*b7f0*/  BAR.ARV 0xc, 0x180 ;  /* 0x0306000000007b1d */ /* 0x001fec0000002000 */
.L_x_1674:
[----:B------:R-:W-:Y:S05]  /*b800*/  BSYNC B0 ;  /* 0x0000000000007941 */ /* 0x000fea0003800000 */
.L_x_1673:
        /* <DEDUP_REMOVED lines=13> */
.L_x_1677:
[----:B------:R-:W-:-:S13]  /*b8e0*/  ISETP.NE.AND P0, PT, R3, 0x1, PT ;  /* 0x000000010300780c */ /* 0x000fda0003f05270 */
[----:B------:R-:W0:Y:S02]  /*b8f0*/  @P0 LDC.64 R4, c[0x0][0x9e8] ;  /* 0x00027a00ff040b82 */ /* 0x000e240000000a00 */
[----:B0-----:R-:W-:-:S05]  /*b900*/  @P0 IMAD.HI.U32 R4, R0, R4, RZ ;  /* 0x0000000400040227 */ /* 0x001fca00078e00ff */
[----:B------:R-:W-:-:S07]  /*b910*/  @P0 SHF.R.U32.HI R0, RZ, R5, R4 ;  /* 0x00000005ff000219 */ /* 0x000fce0000011604 */
.L_x_1678:
[----:B------:R-:W-:Y:S05]  /*b920*/  BSYNC B0 ;  /* 0x0000000000007941 */ /* 0x000fea0003800000 */
.L_x_1676:
[----:B------:R-:W-:-:S05]  /*b930*/  IMAD R5, R0, R3, R3 ;  /* 0x0000000300057224 */ /* 0x000fca00078e0203 */
[----:B------:R-:W-:-:S07]  /*b940*/  VIMNMX R2, R2, R5, PT ;  /* 0x0000000502027248 */ /* 0x000fce0003fe0100 */
.L_x_1675:
[----:B------:R-:W0:Y:S01]  /*b950*/  @P1 LDC R0, c[0x0][0x44c] ;  /* 0x00011300ff001b82 */ /* 0x000e220000000800 */
[----:B------:R-:W-:Y:S01]  /*b960*/  VIADD R2, R2, 0x5f ;  /* 0x0000005f02027836 */ /* 0x000fe20000000000 */
[----:B------:R-:W-:Y:S01]  /*b970*/  ULDC UR4, c[0x0][0x9dc] ;  /* 0x0002770000047ab9 */ /* 0x000fe20000000800 */
[----:B------:R-:W-:Y:S02]  /*b980*/  IMAD.MOV.U32 R7, RZ, RZ, R11 ;  /* 0x000000ffff077224 */ /* 0x000fe400078e000b */
[----:B------:R-:W-:-:S03]  /*b990*/  IMAD.HI R2, R2, 0x2aaaaaab, RZ ;  /* 0x2aaaaaab02027827 */ /* 0x000fc600078e02ff */
[----:B------:R-:W1:Y:S02]  /*b9a0*/  @P1 LDC R9, c[0x0][0x450] ;  /* 0x00011400ff091b82 */ /* 0x000e640000000800 */
        /* <DEDUP_REMOVED lines=18> */
.L_x_1681:
[----:B------:R-:W-:-:S13]  /*bad0*/  ISETP.NE.AND P0, PT, R3, 0x1, PT ;  /* 0x000000010300780c */ /* 0x000fda0003f05270 */
[----:B------:R-:W0:Y:S02]  /*bae0*/  @P0 LDC.64 R4, c[0x0][0x9e8] ;  /* 0x00027a00ff040b82 */ /* 0x000e240000000a00 */
[----:B0-----:R-:W-:-:S05]  /*baf0*/  @P0 IMAD.HI.U32 R4, R0, R4, RZ ;  /* 0x0000000400040227 */ /* 0x001fca00078e00ff */
[----:B------:R-:W-:-:S07]  /*bb00*/  @P0 SHF.R.U32.HI R0, RZ, R5, R4 ;  /* 0x00000005ff000219 */ /* 0x000fce0000011604 */
.L_x_1682:
[----:B------:R-:W-:Y:S05]  /*bb10*/  BSYNC B0 ;  /* 0x0000000000007941 */ /* 0x000fea0003800000 */
.L_x_1680:
[----:B------:R-:W-:-:S05]  /*bb20*/  IMAD R3, R0, R3, RZ ;  /* 0x0000000300037224 */ /* 0x000fca00078e02ff */
[----:B------:R-:W-:-:S07]  /*bb30*/  VIMNMX R2, R2, R3, !PT ;  /* 0x0000000302027248 */ /* 0x000fce0007fe0100 */
.L_x_1679:
[----:B------:R-:W-:Y:S01]  /*bb40*/  IMAD.HI R2, R2, 0x2aaaaaab, RZ ;  /* 0x2aaaaaab02027827 */ /* 0x000fe200078e02ff */
[----:B------:R-:W-:Y:S04]  /*bb50*/  BSSY B0, `(.L_x_1683) ;  /* 0x0000027000007945 */ /* 0x000fe80003800000 */
[----:B------:R-:W-:-:S04]  /*bb60*/  SHF.R.U32.HI R3, RZ, 0x1f, R2 ;  /* 0x0000001fff037819 */ /* 0x000fc80000011602 */
[----:B------:R-:W-:Y:S01]  /*bb70*/  LEA.HI.SX32 R3, R2, R3, 0x1c ;  /* 0x0000000302037211 */ /* 0x000fe200078fe2ff */
[----:B------:R-:W-:-:S03]  /*bb80*/  IMAD.MOV.U32 R2, RZ, RZ, RZ ;  /* 0x000000ffff027224 */ /* 0x000fc600078e00ff */
[----:B------:R-:W-:-:S04]  /*bb90*/  VIMNMX R9, RZ, R3, !PT ;  /* 0x00000003ff097248 */ /* 0x000fc80007fe0100 */
[----:B------:R-:W-:-:S13]  /*bba0*/  ISETP.GT.AND P0, PT, R135, R9, PT ;  /* 0x000000098700720c */ /* 0x000fda0003f04270 */
[----:B------:R-:W-:Y:S05]  /*bbb0*/  @!P0 BRA `(.L_x_1684) ;  /* 0x0000000000808947 */ /* 0x000fea0003800000 */
[----:B------:R-:W2:Y:S01]  /*bbc0*/  LDL R0, [R1+0x48] ;  /* 0x0000480001007983 */ /* 0x000ea20000100800 */
[----:B------:R-:W-:Y:S01]  /*bbd0*/  ULDC UR4, c[0x0][0x9f0] ;  /* 0x00027c0000047ab9 */ /* 0x000fe20000000800 */
[----:B--2---:R-:W-:-:S04]  /*bbe0*/  ISETP.NE.AND P0, PT, R0, RZ, PT ;  /* 0x000000ff0000720c */ /* 0x004fc80003f05270 */
        /* <DEDUP_REMOVED lines=29> */
.L_x_1684:
[----:B------:R-:W-:Y:S05]  /*bdc0*/  BSYNC B0 ;  /* 0x0000000000007941 */ /* 0x000fea0003800000 */
.L_x_1683:
[----:B------:R-:W2:Y:S01]  /*bdd0*/  LDL R0, [R1+0x54] ;  /* 0x0000540001007983 */ /* 0x000ea20000100800 */
        /* <DEDUP_REMOVED lines=18> */
[----:B----4-:R-:W-:Y:S02]  /*bf00*/  CS2R R86, SRZ ;  /* 0x0000000000567805 */ /* 0x010fe4000001ff00 */
        /* <DEDUP_REMOVED lines=26> */
[----:B---3--:R-:W-:Y:S02]  /*c0b0*/  CS2R R32, SRZ ;  /* 0x0000000000207805 */ /* 0x008fe4000001ff00 */
[----:B------:R-:W-:Y:S02]  /*c0c0*/  CS2R R120, SRZ ;  /* 0x0000000000787805 */ /* 0x000fe4000001ff00 */
[----:B------:R-:W-:-:S02]  /*c0d0*/  CS2R R122, SRZ ;  /* 0x00000000007a7805 */ /* 0x000fc4000001ff00 */
[----:B------:R-:W-:Y:S02]  /*c0e0*/  CS2R R20, SRZ ;  /* 0x0000000000147805 */ /* 0x000fe4000001ff00 */
[----:B------:R-:W-:Y:S01]  /*c0f0*/  CS2R R124, SRZ ;  /* 0x00000000007c7805 */ /* 0x000fe2000001ff00 */
[----:B--2---:R-:W-:-:S05]  /*c100*/  IMAD R0, R0, R2, R9 ;  /* 0x0000000200007224 */ /* 0x004fca00078e0209 */
[----:B------:R0:W-:Y:S01]  /*c110*/  STL [R1+0x40], R0 ;  /* 0x0000400001007387 */ /* 0x0001e20000100800 */
[----:B------:R-:W-:-:S04]  /*c120*/  VIADDMNMX R2, R0, R2, R135, PT ;  /* 0x0000000200027246 */ /* 0x000fc80003800187 */
[----:B------:R-:W-:-:S13]  /*c130*/  ISETP.GT.AND P1, PT, R2, R0, PT ;  /* 0x000000000200720c */ /* 0x000fda0003f24270 */
[----:B0-----:R-:W-:Y:S05]  /*c140*/  @!P1 BRA `(.L_x_1685) ;  /* 0x0000015000f89947 */ /* 0x001fea0003800000 */
[----:B------:R-:W2:Y:S02]  /*c150*/  LDL R0, [R1+0x58] ;  /* 0x0000580001007983 */ /* 0x000ea40000100800 */
[----:B--2---:R-:W-:Y:S02]  /*c160*/  R2UR UR4, R0 ;  /* 0x00000000000472ca */ /* 0x004fe400000e0000 */
[----:B------:R-:W0:Y:S11]  /*c170*/  S2R R0, SR_TID.X ;  /* 0x0000000000007919 */ /* 0x000e360000002100 */
[----:B------:R-:W-:-:S06]  /*c180*/  ULOP3.LUT UP0, URZ, UR4, 0x1bf, URZ, 0xc0, !UPT ;  /* 0x000001bf043f7892 */ /* 0x000fcc000f80c03f */
[----:B------:R-:W-:Y:S01]  /*c190*/  PLOP3.LUT P0, PT, PT, PT, UP0, 0x80, 0x0 ;  /* 0x000000000000781c */ /* 0x000fe20003f0f008 */
[----:B0-----:R-:W-:-:S05]  /*c1a0*/  VIADD R26, R0, 0xffffff80 ;  /* 0xffffff80001a7836 */ /* 0x001fca0000000000 */
[----:B------:R-:W-:-:S04]  /*c1b0*/  SHF.R.S32.HI R31, RZ, 0x1f, R26 ;  /* 0x0000001fff1f7819 */ /* 0x000fc8000001141a */
[----:B------:R-:W-:-:S04]  /*c1c0*/  LEA.HI R0, R31, R26, RZ, 0x7 ;  /* 0x0000001a1f007211 */ /* 0x000fc800078f38ff */
[----:B------:R-:W-:-:S06]  /*c1d0*/  SHF.R.S32.HI R0, RZ, 0x7, R0 ;  /* 0x00000007ff007819 */ /* 0x000fcc0000011400 */
[----:B------:R-:W0:Y:S02]  /*c1e0*/  SHFL.IDX PT, R0, R0, RZ, 0x1f ;  /* 0x00001fff00007589 */ /* 0x000e2400000e0000 */
[----:B0-----:R-:W-:-:S04]  /*c1f0*/  LEA.HI R3, R0, R0, RZ, 0x1 ;  /* 0x0000000000037211 */ /* 0x001fc800078f08ff */
[----:B------:R-:W-:-:S05]  /*c200*/  LOP3.LUT R3, R3, 0x1e, RZ, 0xc0, !PT ;  /* 0x0000001e03037812 */ /* 0x000fca00078ec0ff */
[----:B------:R-:W-:-:S05]  /*c210*/  IMAD.IADD R3, R0, 0x1, -R3 ;  /* 0x0000000100037824 */ /* 0x000fca00078e0a03 */
[----:B------:R-:W-:-:S04]  /*c220*/  LEA R3, R3, UR4, 0xd ;  /* 0x0000000403037c11 */ /* 0x000fc8000f8e68ff */
        /* <DEDUP_REMOVED lines=19> */
.L_x_1686:
[----:B------:R-:W-:Y:S02]  /*c360*/  ULDC UR4, c[0x0][0x3f4] ;  /* 0x0000fd0000047ab9 */ /* 0x000fe40000000800 */
[----:B------:R-:W-:-:S13]  /*c370*/  ISETP.LT.AND P0, PT, RZ, UR4, PT ;  /* 0x00000004ff007c0c */ /* 0x000fda000bf01270 */
[----:B------:R-:W-:Y:S05]  /*c380*/  @P0 BRA `(.L_x_1687) ;  /* 0x0000000000400947 */ /* 0x000fea0003800000 */
[----:B------:R-:W2:Y:S02]  /*c390*/  LDL R20, [R1+0x50] ;  /* 0x0000500001147983 */ /* 0x000ea40000100800 */
[----:B--2---:R-:W-:-:S04]  /*c3a0*/  LEA.HI R0, R20, R20, RZ, 0x1 ;  /* 0x0000001414007211 */ /* 0x004fc800078f08ff */
        /* <DEDUP_REMOVED lines=8> */
.L_x_1690:
[----:B-1----:R1:W2:Y:S02]  /*c430*/  SYNCS.PHASECHK.TRANS64.TRYWAIT P0, [R17+URZ+0x30800], R0 ;  /* 0x03080000110075a7 */ /* 0x0022a4000800017f */
[----:B--2---:R-:W-:Y:S05]  /*c440*/  @!P0 NANOSLEEP.SYNCS 0x989680 ;  /* 0x009896800000895d */ /* 0x004fea0003900000 */
[----:B------:R-:W2:Y:S02]  /*c450*/  @!P0 SYNCS.PHASECHK.TRANS64 P0, [R17+URZ+0x30800], R0 ;  /* 0x03080000110085a7 */ /* 0x000ea4000800007f */
[----:B--2---:R-:W-:Y:S05]  /*c460*/  @!P0 BRA `(.L_x_1690) ;  /* 0xfffffffc00f08947 */ /* 0x004fea000383ffff */
.L_x_1689:
[----:B------:R-:W-:Y:S05]  /*c470*/  BSYNC B0 ;  /* 0x0000000000007941 */ /* 0x000fea0003800000 */
.L_x_1688:
[----:B------:R-:W-:Y:S05]  /*c480*/  BRA `(.L_x_1691) ;  /* 0x0000007800707947 */ /* 0x000fea0003800000 */
.L_x_1687:
[----:B------:R-:W2:Y:S01]  /*c490*/  LDL R0, [R1+0x58] ;  /* 0x0000580001007983 */ /* 0x000ea20000100800 */
[----:B------:R-:W-:Y:S01]  /*c4a0*/  ULDC.64 UR6, c[0x0][0x408] ;  /* 0x0001020000067ab9 */ /* 0x000fe20000000a00 */
[----:B--2---:R-:W-:Y:S02]  /*c4b0*/  R2UR UR4, R0 ;  /* 0x00000000000472ca */ /* 0x004fe400000e0000 */
[----:B-----5:R-:W-:-:S05]  /*c4c0*/  SHF.R.S32.HI R0, RZ, 0x1f, R134 ;  /* 0x0000001fff007819 */ /* 0x020fca0000011486 */
[----:B------:R-:W-:-:S04]  /*c4d0*/  IMAD R5, R0, UR6, RZ ;  /* 0x0000000600057c24 */ /* 0x000fc8000f8e02ff */
[----:B------:R-:W-:Y:S02]  /*c4e0*/  IMAD R5, R134, UR7, R5 ;  /* 0x0000000786057c24 */ /* 0x000fe4000f8e0205 */
[----:B------:R-:W-:-:S03]  /*c4f0*/  ULOP3.LUT UP0, URZ, UR4, 0x3ff, URZ, 0xc0, !UPT ;  /* 0x000003ff043f7892 */ /* 0x000fc6000f80c03f */
[----:B------:R-:W-:Y:S02]  /*c500*/  ULDC.64 UR4, c[0x0][0x3f8] ;  /* 0x0000fe0000047ab9 */ /* 0x000fe40000000a00 */
[----:B------:R-:W-:Y:S01]  /*c510*/  IMAD R3, R0, UR4, RZ ;  /* 0x0000000400037c24 */ /* 0x000fe2000f8e02ff */
[----:B------:R-:W-:Y:S01]  /*c520*/  PLOP3.LUT P0, PT, PT, PT, UP0, 0x80, 0x0 ;  /* 0x000000000000781c */ /* 0x000fe20003f0f008 */
[----:B------:R-:W-:-:S04]  /*c530*/  IMAD.WIDE.U32 R24, R134, UR4, RZ ;  /* 0x0000000486187c25 */ /* 0x000fc8000f8e00ff */
[C---:B------:R-:W-:Y:S02]  /*c540*/  IMAD R3, R134.reuse, UR5, R3 ;  /* 0x0000000586037c24 */ /* 0x040fe4000f8e0203 */
[----:B------:R-:W-:-:S04]  /*c550*/  IMAD.WIDE.U32 R134, R134, UR6, RZ ;  /* 0x0000000686867c25 */ /* 0x000fc8000f8e00ff */
[----:B------:R-:W-:Y:S02]  /*c560*/  IMAD.IADD R27, R3, 0x1, R25 ;  /* 0x00000001031b7824 */ /* 0x000fe400078e0219 */
[----:B------:R-:W-:Y:S01]  /*c570*/  IMAD.IADD R29, R5, 0x1, R135 ;  /* 0x00000001051d7824 */ /* 0x000fe200078e0287 */
        /* <DEDUP_REMOVED lines=17> */
.L_x_1692:
[----:B------:R-:W2:Y:S01]  /*c690*/  LDL R110, [R1+0x38] ;  /* 0x00003800016e7983 */ /* 0x000ea20000100800 */
[----:B------:R-:W-:Y:S01]  /*c6a0*/  ULDC.U8 UR4, c[0x0][0x410] ;  /* 0x0001040000047ab9 */ /* 0x000fe20000000000 */
[----:B------:R-:W-:Y:S01]  /*c6b0*/  BSSY B0, `(.L_x_1693) ;  /* 0x0000771000007945 */ /* 0x000fe20003800000 */
[----:B------:R-:W-:Y:S01]  /*c6c0*/  ISETP.NE.AND P0, PT, RZ, UR4, PT ;  /* 0x00000004ff007c0c */ /* 0x000fe2000bf05270 */
[----:B--2---:R-:W-:-:S12]  /*c6d0*/  IMAD.IADD R67, R219, 0x1, R110 ;  /* 0x00000001db437824 */ /* 0x004fd800078e026e */
[----:B------:R-:W-:Y:S05]  /*c6e0*/  @!P0 BRA `(.L_x_1694) ;  /* 0x0000003800c88947 */ /* 0x000fea0003800000 */
[----:B------:R-:W0:Y:S01]  /*c6f0*/  LDC R21, c[0x0][0x448] ;  /* 0x00011200ff157b82 */ /* 0x000e220000000800 */
[----:B------:R-:W-:Y:S01]  /*c700*/  LEA.HI R32, R31, R26, RZ, 0x2 ;  /* 0x0000001a1f207211 */ /* 0x000fe200078f10ff */
[----:B------:R-:W-:Y:S01]  /*c710*/  ULDC.64 UR4, c[0x0][0x3f8] ;  /* 0x0000fe0000047ab9 */ /* 0x000fe20000000a00 */
[----:B------:R-:W-:Y:S01]  /*c720*/  ULDC.64 UR6, c[0x0][0x408] ;  /* 0x0001020000067ab9 */ /* 0x000fe20000000a00 */
[----:B------:R-:W-:Y:S01]  /*c730*/  IMAD.MOV.U32 R4, RZ, RZ, R24 ;  /* 0x000000ffff047224 */ /* 0x000fe200078e0018 */
[----:B------:R-:W-:Y:S01]  /*c740*/  LOP3.LUT R3, R32, 0xfffffffc, RZ, 0xc0, !PT ;  /* 0xfffffffc20037812 */ /* 0x000fe200078ec0ff */
[----:B------:R-:W-:Y:S02]  /*c750*/  IMAD.MOV.U32 R6, RZ, RZ, R134 ;  /* 0x000000ffff067224 */ /* 0x000fe400078e0086 */
[----:B------:R-:W-:Y:S02]  /*c760*/  IMAD.MOV.U32 R7, RZ, RZ, R29 ;  /* 0x000000ffff077224 */ /* 0x000fe400078e001d */
[----:B------:R-:W-:-:S04]  /*c770*/  IMAD.IADD R26, R26, 0x1, -R3 ;  /* 0x000000011a1a7824 */ /* 0x000fc800078e0a03 */
[----:B------:R-:W-:Y:S01]  /*c780*/  IMAD R3, R26, 0x40, R67 ;  /* 0x000000401a037824 */ /* 0x000fe200078e0243 */
[----:B0-----:R-:W-:-:S13]  /*c790*/  ISETP.NE.AND P0, PT, R21, 0x1, PT ;  /* 0x000000011500780c */ /* 0x001fda0003f05270 */
[----:B------:R-:W0:Y:S08]  /*c7a0*/  @P0 LDC R0, c[0x0][0x44c] ;  /* 0x00011300ff000b82 */ /* 0x000e300000000800 */
[----:B------:R-:W1:Y:S01]  /*c7b0*/  @P0 LDC R5, c[0x0][0x450] ;  /* 0x00011400ff050b82 */ /* 0x000e620000000800 */
[----:B0-----:R-:W-:-:S05]  /*c7c0*/  @P0 IMAD.HI.U32 R0, R3, R0, RZ ;  /* 0x0000000003000227 */ /* 0x001fca00078e00ff */
[----:B-1----:R-:W-:Y:S01]  /*c7d0*/  @P0 SHF.R.U32.HI R3, RZ, R5, R0 ;  /* 0x00000005ff030219 */ /* 0x002fe20000011600 */
[----:B------:R-:W-:-:S03]  /*c7e0*/  IMAD.MOV.U32 R5, RZ, RZ, R27 ;  /* 0x000000ffff057224 */ /* 0x000fc600078e001b */
[----:B------:R-:W-:Y:S01]  /*c7f0*/  SHF.R.S32.HI R0, RZ, 0x1f, R3 ;  /* 0x0000001fff007819 */ /* 0x000fe20000011403 */
[----:B------:R-:W-:-:S04]  /*c800*/  IMAD.WIDE.U32 R4, R3, UR4, R4 ;  /* 0x0000000403047c25 */ /* 0x000fc8000f8e0004 */
[C---:B------:R-:W-:Y:S02]  /*c810*/  IMAD R8, R0.reuse, UR4, RZ ;  /* 0x0000000400087c24 */ /* 0x040fe4000f8e02ff */
[----:B------:R-:W-:Y:S02]  /*c820*/  IMAD R0, R0, UR6, RZ ;  /* 0x0000000600007c24 */ /* 0x000fe4000f8e02ff */
[C---:B------:R-:W-:Y:S01]  /*c830*/  IMAD R9, R3.reuse, UR5, R8 ;  /* 0x0000000503097c24 */ /* 0x040fe2000f8e0208 */
[----:B------:R-:W-:Y:S01]  /*c840*/  ULDC.64 UR4, c[0x0][0x3e8] ;  /* 0x0000fa0000047ab9 */ /* 0x000fe20000000a00 */
[C---:B------:R-:W-:Y:S01]  /*c850*/  IMAD.WIDE.U32 R6, R3.reuse, UR6, R6 ;  /* 0x0000000603067c25 */ /* 0x040fe2000f8e0006 */
[----:B------:R-:W-:Y:S01]  /*c860*/  LEA R63, P0, R4, UR4, 0x1 ;  /* 0x00000004043f7c11 */ /* 0x000fe2000f8008ff */
[----:B------:R-:W-:Y:S02]  /*c870*/  UMOV UR4, 0xffffffff ;  /* 0xffffffff00047882 */ /* 0x000fe40000000000 */
[----:B------:R-:W-:Y:S01]  /*c880*/  IMAD R3, R3, UR7, R0 ;  /* 0x0000000703037c24 */ /* 0x000fe2000f8e0200 */
[----:B------:R-:W-:Y:S01]  /*c890*/  ULDC.64 UR6, c[0x0][0x400] ;  /* 0x0001000000067ab9 */ /* 0x000fe20000000a00 */
[----:B------:R-:W-:Y:S01]  /*c8a0*/  IMAD.IADD R5, R5, 0x1, R9 ;  /* 0x0000000105057824 */ /* 0x000fe200078e0209 */
[----:B------:R-:W-:Y:S01]  /*c8b0*/  LEA R65, P1, R6, UR6, 0x1 ;  /* 0x0000000606417c11 */ /* 0x000fe2000f8208ff */
[----:B------:R-:W-:-:S03]  /*c8c0*/  IMAD.IADD R3, R7, 0x1, R3 ;  /* 0x0000000107037824 */ /* 0x000fc600078e0203 */
[----:B------:R-:W-:Y:S02]  /*c8d0*/  LEA.HI.X R62, R4, UR5, R5, 0x1, P0 ;  /* 0x00000005043e7c11 */ /* 0x000fe400080f0c05 */
[----:B------:R-:W-:Y:S01]  /*c8e0*/  LEA.HI.X R0, R6, UR7, R3, 0x1, P1 ;  /* 0x0000000706007c11 */ /* 0x000fe200088f0c03 */
[----:B------:R-:W-:Y:S06]  /*c8f0*/  BRA.DIV UR4, `(.L_x_1695) ;  /* 0x0000021604587947 */ /* 0x000fec000b800000 */
[----:B------:R0:W1:Y:S04]  /*c900*/  SHFL.IDX PT, R3, R62, RZ, 0x1c1f ;  /* 0x001c1fff3e037589 */ /* 0x00006800000e0000 */
[----:B------:R0:W2:Y:S04]  /*c910*/  SHFL.IDX PT, R6, R63, RZ, 0x1c1f ;  /* 0x001c1fff3f067589 */ /* 0x0000a800000e0000 */
[----:B------:R0:W3:Y:S04]  /*c920*/  SHFL.IDX PT, R9, R0, RZ, 0x1c1f ;  /* 0x001c1fff00097589 */ /* 0x0000e800000e0000 */
[----:B------:R0:W4:Y:S02]  /*c930*/  SHFL.IDX PT, R8, R65, RZ, 0x1c1f ;  /* 0x001c1fff41087589 */ /* 0x00012400000e0000 */
.L_x_2033:
[----:B------:R-:W-:Y:S01]  /*c940*/  IMAD R64, R200, R21, RZ ;  /* 0x00000015c8407224 */ /* 0x000fe200078e02ff */
        /* <DEDUP_REMOVED lines=15> */
[----:B------:R-:W-:Y:S01]  /*ca40*/  ULDC UR4, c[0x0][0x3f4] ;  /* 0x0000fd0000047ab9 */ /* 0x000fe20000000800 */
[----:B------:R-:W-:Y:S02]  /*ca50*/  CS2R R58, SRZ ;  /* 0x00000000003a7805 */ /* 0x000fe4000001ff00 */
[----:B------:R-:W-:Y:S02]  /*ca60*/  ISETP.GE.AND P3, PT, R224, UR4, PT ;  /* 0x00000004e0007c0c */ /* 0x000fe4000bf66270 */
[----:B------:R-:W-:Y:S02]  /*ca70*/  ISETP.GE.AND P4, PT, R198, UR4, PT ;  /* 0x00000004c6007c0c */ /* 0x000fe4000bf86270 */
[----:B------:R-:W-:Y:S02]  /*ca80*/  ISETP.GE.AND P2, PT, R222, UR4, PT ;  /* 0x00000004de007c0c */ /* 0x000fe4000bf46270 */
[----:B------:R-:W-:Y:S02]  /*ca90*/  ISETP.GE.AND P1, PT, R223, UR4, PT ;  /* 0x00000004df007c0c */ /* 0x000fe4000bf26270 */
[----:B------:R-:W-:-:S05]  /*caa0*/  SHF.R.S32.HI R11, RZ, 0x1f, R224 ;  /* 0x0000001fff0b7819 */ /* 0x000fca00000114e0 */
[C---:B------:R-:W-:Y:S02]  /*cab0*/  @!P3 IMAD.SHL.U32 R27, R224.reuse, 0x2, RZ ;  /* 0x00000002e01bb824 */ /* 0x040fe400078e00ff */
[----:B-1----:R-:W-:Y:S01]  /*cac0*/  @!P4 IMAD.MOV.U32 R7, RZ, RZ, R3 ;  /* 0x000000ffff07c224 */ /* 0x002fe200078e0003 */
[----:B------:R-:W-:Y:S01]  /*cad0*/  @!P3 SHF.L.U64.HI R14, R224, 0x1, R11 ;  /* 0x00000001e00eb819 */ /* 0x000fe2000001020b */
[----:B------:R-:W-:Y:S01]  /*cae0*/  @!P2 IMAD.SHL.U32 R21, R222, 0x2, RZ ;  /* 0x00000002de15a824 */ /* 0x000fe200078e00ff */
[-C--:B--2---:R-:W-:Y:S01]  /*caf0*/  @!P3 IADD3 R28, P6, R6, R27.reuse, RZ ;  /* 0x0000001b061cb210 */ /* 0x084fe20007fde0ff */
[----:B------:R-:W-:Y:S01]  /*cb00*/  @!P4 IMAD.WIDE R4, R198, 0x2, R6 ;  /* 0x00000002c604c825 */ /* 0x000fe200078e0206 */
[----:B------:R-:W-:Y:S02]  /*cb10*/  SHF.R.S32.HI R7, RZ, 0x1f, R222 ;  /* 0x0000001fff077819 */ /* 0x000fe400000114de */
[----:B------:R-:W-:Y:S01]  /*cb20*/  ISETP.GE.AND P0, PT, R221, UR4, PT ;  /* 0x00000004dd007c0c */ /* 0x000fe2000bf06270 */
[----:B------:R-:W-:Y:S01]  /*cb30*/  @!P3 IMAD.X R29, R3, 0x1, R14, P6 ;  /* 0x00000001031db824 */ /* 0x000fe200030e060e */
[----:B------:R-:W-:Y:S01]  /*cb40*/  @!P2 SHF.L.U64.HI R12, R222, 0x1, R7 ;  /* 0x00000001de0ca819 */ /* 0x000fe20000010207 */
[----:B------:R-:W-:Y:S01]  /*cb50*/  @!P1 IMAD.SHL.U32 R13, R223, 0x2, RZ ;  /* 0x00000002df0d9824 */ /* 0x000fe200078e00ff */
[----:B----4-:R-:W-:Y:S01]  /*cb60*/  @!P3 IADD3 R26, P5, R8, R27, RZ ;  /* 0x0000001b081ab210 */ /* 0x010fe20007fbe0ff */
[----:B------:R1:W5:Y:S01]  /*cb70*/  @!P4 LD.E.64 R58, desc[UR60][R4.64] ;  /* 0x0000003c043ac980 */ /* 0x000362000c101b00 */
[----:B------:R-:W-:-:S02]  /*cb80*/  @!P2 IADD3 R24, P6, R6, R21, RZ ;  /* 0x000000150618a210 */ /* 0x000fc40007fde0ff */
[----:B------:R-:W-:Y:S02]  /*cb90*/  CS2R R60, SRZ ;  /* 0x00000000003c7805 */ /* 0x000fe4000001ff00 */
[----:B------:R-:W-:Y:S01]  /*cba0*/  SHF.R.S32.HI R10, RZ, 0x1f, R223 ;  /* 0x0000001fff0a7819 */ /* 0x000fe200000114df */
[----:B---3--:R-:W-:Y:S01]  /*cbb0*/  @!P3 IMAD.X R27, R9, 0x1, R14, P5 ;  /* 0x00000001091bb824 */ /* 0x008fe200028e060e */
[----:B------:R-:W-:Y:S01]  /*cbc0*/  @!P2 IADD3 R20, P5, R8, R21, RZ ;  /* 0x000000150814a210 */ /* 0x000fe20007fbe0ff */
[----:B------:R-:W-:Y:S01]  /*cbd0*/  @!P2 IMAD.X R25, R3, 0x1, R12, P6 ;  /* 0x000000010319a824 */ /* 0x000fe200030e060c */
[----:B------:R-:W-:Y:S01]  /*cbe0*/  @!P1 SHF.L.U64.HI R10, R223, 0x1, R10 ;  /* 0x00000001df0a9819 */ /* 0x000fe2000001020a */
[----:B------:R-:W-:Y:S01]  /*cbf0*/  @!P0 IMAD.SHL.U32 R7, R221, 0x2, RZ ;  /* 0x00000002dd078824 */ /* 0x000fe200078e00ff */
[-C--:B------:R-:W-:Y:S01]  /*cc00*/  @!P1 IADD3 R14, P6, R6, R13.reuse, RZ ;  /* 0x0000000d060e9210 */ /* 0x080fe20007fde0ff */
[----:B------:R-:W-:Y:S01]  /*cc10*/  @!P2 IMAD.X R21, R9, 0x1, R12, P5 ;  /* 0x000000010915a824 */ /* 0x000fe200028e060c */
[----:B------:R-:W-:Y:S01]  /*cc20*/  ISETP.GE.AND P5, PT, R225, UR4, PT ;  /* 0x00000004e1007c0c */ /* 0x000fe2000bfa6270 */
[----:B-1----:R-:W-:Y:S01]  /*cc30*/  @!P4 IMAD.MOV.U32 R4, RZ, RZ, R8 ;  /* 0x000000ffff04c224 */ /* 0x002fe200078e0008 */
[----:B------:R-:W-:Y:S01]  /*cc40*/  SHF.R.S32.HI R36, RZ, 0x1f, R221 ;  /* 0x0000001fff247819 */ /* 0x000fe200000114dd */
[----:B------:R-:W-:Y:S01]  /*cc50*/  @!P1 IMAD.X R15, R3, 0x1, R10, P6 ;  /* 0x00000001030f9824 */ /* 0x000fe200030e060a */
[----:B------:R-:W-:Y:S01]  /*cc60*/  @!P1 IADD3 R12, P6, R8, R13, RZ ;  /* 0x0000000d080c9210 */ /* 0x000fe20007fde0ff */
[----:B------:R-:W-:Y:S01]  /*cc70*/  @!P4 IMAD.MOV.U32 R5, RZ, RZ, R9 ;  /* 0x000000ffff05c224 */ /* 0x000fe200078e0009 */
[----:B------:R-:W-:-:S02]  /*cc80*/  @!P0 SHF.L.U64.HI R36, R221, 0x1, R36 ;  /* 0x00000001dd248819 */ /* 0x000fc40000010224 */
[----:B------:R-:W-:Y:S01]  /*cc90*/  SHF.R.S32.HI R34, RZ, 0x1f, R225 ;  /* 0x0000001fff227819 */ /* 0x000fe200000114e1 */
[----:B------:R-:W-:Y:S01]  /*cca0*/  @!P1 IMAD.X R13, R9, 0x1, R10, P6 ;  /* 0x00000001090d9824 */ /* 0x000fe200030e060a */
[----:B------:R-:W-:Y:S01]  /*ccb0*/  @!P0 IADD3 R10, P6, R6, R7, RZ ;  /* 0x00000007060a8210 */ /* 0x000fe20007fde0ff */
[----:B------:R-:W-:-:S04]  /*ccc0*/  @!P4 IMAD.WIDE R30, R198, 0x2, R4 ;  /* 0x00000002c61ec825 */ /* 0x000fc800078e0204 */
[----:B------:R-:W-:Y:S01]  /*ccd0*/  @!P0 IMAD.X R11, R3, 0x1, R36, P6 ;  /* 0x00000001030b8824 */ /* 0x000fe200030e0624 */
[----:B------:R-:W-:Y:S01]  /*cce0*/  @!P0 IADD3 R4, P6, R8, R7, RZ ;  /* 0x0000000708048210 */ /* 0x000fe20007fde0ff */
[C---:B------:R-:W-:Y:S01]  /*ccf0*/  @!P5 IMAD.SHL.U32 R7, R225.reuse, 0x2, RZ ;  /* 0x00000002e107d824 */ /* 0x040fe200078e00ff */
[----:B------:R1:W5:Y:S01]  /*cd00*/  @!P4 LD.E.64 R60, desc[UR60][R30.64] ;  /* 0x0000003c1e3cc980 */ /* 0x000362000c101b00 */
[----:B------:R-:W-:Y:S02]  /*cd10*/  @!P5 SHF.L.U64.HI R34, R225, 0x1, R34 ;  /* 0x00000001e122d819 */ /* 0x000fe40000010222 */
[----:B------:R-:W-:Y:S01]  /*cd20*/  CS2R R54, SRZ ;  /* 0x0000000000367805 */ /* 0x000fe2000001ff00 */
[----:B------:R-:W-:Y:S01]  /*cd30*/  @!P0 IMAD.X R5, R9, 0x1, R36, P6 ;  /* 0x0000000109058824 */ /* 0x000fe200030e0624 */
[----:B------:R-:W-:Y:S02]  /*cd40*/  @!P5 IADD3 R6, P4, R6, R7, RZ ;  /* 0x000000070606d210 */ /* 0x000fe40007f9e0ff */
[----:B------:R-:W-:-:S02]  /*cd50*/  CS2R R56, SRZ ;  /* 0x0000000000387805 */ /* 0x000fc4000001ff00 */
[----:B------:R-:W-:Y:S02]  /*cd60*/  @!P5 IADD3 R8, P6, R8, R7, RZ ;  /* 0x000000070808d210 */ /* 0x000fe40007fde0ff */
[----:B------:R-:W-:Y:S02]  /*cd70*/  CS2R R50, SRZ ;  /* 0x0000000000327805 */ /* 0x000fe4000001ff00 */
[----:B------:R-:W-:Y:S01]  /*cd80*/  CS2R R52, SRZ ;  /* 0x0000000000347805 */ /* 0x000fe2000001ff00 */
[--C-:B------:R-:W-:Y:S01]  /*cd90*/  @!P5 IMAD.X R7, R3, 0x1, R34.reuse, P4 ;  /* 0x000000010307d824 */ /* 0x100fe200020e0622 */
[----:B------:R-:W-:Y:S01]  /*cda0*/  CS2R R46, SRZ ;  /* 0x00000000002e7805 */ /* 0x000fe2000001ff00 */
[----:B------:R-:W-:Y:S01]  /*cdb0*/  @!P5 IMAD.X R9, R9, 0x1, R34, P6 ;  /* 0x000000010909d824 */ /* 0x000fe200030e0622 */
[----:B------:R-:W-:Y:S02]  /*cdc0*/  CS2R R48, SRZ ;  /* 0x0000000000307805 */ /* 0x000fe4000001ff00 */
[----:B------:R-:W-:-:S02]  /*cdd0*/  CS2R R44, SRZ ;  /* 0x00000000002c7805 */ /* 0x000fc4000001ff00 */
[----:B------:R-:W-:Y:S02]  /*cde0*/  CS2R R42, SRZ ;  /* 0x00000000002a7805 */ /* 0x000fe4000001ff00 */
[----:B------:R-:W-:Y:S02]  /*cdf0*/  CS2R R34, SRZ ;  /* 0x0000000000227805 */ /* 0x000fe4000001ff00 */
[----:B------:R-:W-:Y:S01]  /*ce00*/  CS2R R36, SRZ ;  /* 0x0000000000247805 */ /* 0x000fe2000001ff00 */
[----:B------:R1:W5:Y:S04]  /*ce10*/  @!P3 LD.E.64 R54, desc[UR60][R28.64] ;  /* 0x0000003c1c36b980 */ /* 0x000368000c101b00 */
        /* <DEDUP_REMOVED lines=8> */
[----:B------:R1:W5:Y:S02]  /*cea0*/  @!P5 LD.E.64 R36, desc[UR60][R8.64] ;  /* 0x0000003c0824d980 */ /* 0x000364000c101b00 */
.L_x_1697:
[----:B------:R-:W-:Y:S05]  /*ceb0*/  BSYNC B1 ;  /* 0x0000000000017941 */ /* 0x000fea0003800000 */
.L_x_1696:
[----:B-1---5:R-:W-:Y:S01]  /*cec0*/  IMAD.MOV.U32 R3, RZ, RZ, R46 ;  /* 0x000000ffff037224 */ /* 0x022fe200078e002e */
[----:B------:R-:W-:Y:S01]  /*ced0*/  UMOV UR4, 0xffffffff ;  /* 0xffffffff00047882 */ /* 0x000fe20000000000 */
[----:B------:R-:W-:Y:S01]  /*cee0*/  IMAD.MOV.U32 R4, RZ, RZ, R47 ;  /* 0x000000ffff047224 */ /* 0x000fe200078e002f */
[----:B---34-:R-:W-:Y:S01]  /*cef0*/  CS2R R8, SRZ ;  /* 0x0000000000087805 */ /* 0x018fe2000001ff00 */
[----:B------:R-:W-:Y:S01]  /*cf00*/  IMAD.MOV.U32 R5, RZ, RZ, R50 ;  /* 0x000000ffff057224 */ /* 0x000fe200078e0032 */
[----:B------:R-:W-:Y:S01]  /*cf10*/  PRMT R84, R3, 0x7610, R84 ;  /* 0x0000761003547816 */ /* 0x000fe20000000054 */
[----:B--2---:R-:W-:Y:S01]  /*cf20*/  IMAD.MOV.U32 R6, RZ, RZ, R51 ;  /* 0x000000ffff067224 */ /* 0x004fe200078e0033 */
        /* <DEDUP_REMOVED lines=40> */
[----:B------:R-:W-:-:S02]  /*d1b0*/  PRMT R79, R4, 0x7610, R79 ;  /* 0x00007610044f7816 */ /* 0x000fc4000000004f */
[----:B------:R-:W-:Y:S02]  /*d1c0*/  PRMT R71, R5, 0x7610, R71 ;  /* 0x0000761005477816 */ /* 0x000fe40000000047 */
[----:B------:R-:W-:Y:S01]  /*d1d0*/  PRMT R72, R6, 0x7610, R72 ;  /* 0x0000761006487816 */ /* 0x000fe20000000048 */
[----:B------:R-:W-:Y:S06]  /*d1e0*/  BRA.DIV UR4, `(.L_x_1698) ;  /* 0x0000020e04907947 */ /* 0x000fec000b800000 */
[----:B0-----:R-:W0:Y:S04]  /*d1f0*/  SHFL.IDX PT, R62, R62, 0x1, 0x1c1f ;  /* 0x003c1f003e3e7f89 */ /* 0x001e2800000e0000 */
[----:B------:R-:W1:Y:S04]  /*d200*/  SHFL.IDX PT, R63, R63, 0x1, 0x1c1f ;  /* 0x003c1f003f3f7f89 */ /* 0x000e6800000e0000 */
[----:B------:R-:W2:Y:S04]  /*d210*/  SHFL.IDX PT, R0, R0, 0x1, 0x1c1f ;  /* 0x003c1f0000007f89 */ /* 0x000ea800000e0000 */
[----:B------:R-:W3:Y:S02]  /*d220*/  SHFL.IDX PT, R65, R65, 0x1, 0x1c1f ;  /* 0x003c1f0041417f89 */ /* 0x000ee400000e0000 */
.L_x_2039:
[----:B------:R-:W4:Y:S01]  /*d230*/  LDL R4, [R1+0x30] ;  /* 0x0000300001047983 */ /* 0x000f220000100800 */
[----:B------:R-:W-:Y:S01]  /*d240*/  VIADD R67, R67, 0x40 ;  /* 0x0000004043437836 */ /* 0x000fe20000000000 */
[----:B------:R-:W-:Y:S01]  /*d250*/  SHF.R.S32.HI R32, RZ, 0x1f, R32 ;  /* 0x0000001fff207819 */ /* 0x000fe20000011420 */
[----:B------:R-:W-:Y:S01]  /*d260*/  BSSY B1, `(.L_x_1699) ;  /* 0x000005f000017945 */ /* 0x000fe20003800000 */
[----:B------:R-:W-:Y:S02]  /*d270*/  LOP3.LUT R3, R229, 0x18, R18, 0xf8, !PT ;  /* 0x00000018e5037812 */ /* 0x000fe400078ef812 */
[----:B------:R-:W-:Y:S02]  /*d280*/  CS2R R12, SRZ ;  /* 0x00000000000c7805 */ /* 0x000fe4000001ff00 */
[----:B------:R-:W-:Y:S02]  /*d290*/  LEA.HI R32, R32, R219, RZ, 0x3 ;  /* 0x000000db20207211 */ /* 0x000fe400078f18ff */
[----:B------:R-:W-:-:S02]  /*d2a0*/  CS2R R20, SRZ ;  /* 0x0000000000147805 */ /* 0x000fc4000001ff00 */
[----:B------:R-:W-:Y:S02]  /*d2b0*/  ISETP.GE.AND P1, PT, R67, R64, PT ;  /* 0x000000404300720c */ /* 0x000fe40003f26270 */
[----:B------:R-:W-:Y:S02]  /*d2c0*/  CS2R R26, SRZ ;  /* 0x00000000001a7805 */ /* 0x000fe4000001ff00 */
[----:B------:R-:W-:Y:S02]  /*d2d0*/  SHF.R.U32.HI R5, RZ, 0x3, R229 ;  /* 0x00000003ff057819 */ /* 0x000fe400000116e5 */
[----:B------:R-:W-:Y:S02]  /*d2e0*/  CS2R R30, SRZ ;  /* 0x00000000001e7805 */ /* 0x000fe4000001ff00 */
[----:B------:R-:W-:Y:S02]  /*d2f0*/  LOP3.LUT R32, R32, 0xfffffff8, RZ, 0xc0, !PT ;  /* 0xfffffff820207812 */ /* 0x000fe400078ec0ff */
[----:B------:R-:W-:-:S02]  /*d300*/  CS2R R38, SRZ ;  /* 0x0000000000267805 */ /* 0x000fc4000001ff00 */
[----:B------:R-:W-:Y:S02]  /*d310*/  LOP3.LUT R3, R3, R5, RZ, 0x3c, !PT ;  /* 0x0000000503037212 */ /* 0x000fe400078e3cff */
[----:B------:R-:W-:Y:S02]  /*d320*/  CS2R R40, SRZ ;  /* 0x0000000000287805 */ /* 0x000fe4000001ff00 */
[----:B------:R-:W-:Y:S01]  /*d330*/  CS2R R28, SRZ ;  /* 0x00000000001c7805 */ /* 0x000fe2000001ff00 */
[----:B------:R-:W-:Y:S01]  /*d340*/  IMAD.IADD R32, R219, 0x1, -R32 ;  /* 0x00000001db207824 */ /* 0x000fe200078e0a20 */
[----:B------:R-:W-:Y:S02]  /*d350*/  CS2R R24, SRZ ;  /* 0x0000000000187805 */ /* 0x000fe4000001ff00 */
[----:B------:R-:W-:Y:S02]  /*d360*/  CS2R R14, SRZ ;  /* 0x00000000000e7805 */ /* 0x000fe4000001ff00 */
[----:B------:R-:W-:-:S02]  /*d370*/  CS2R R10, SRZ ;  /* 0x00000000000a7805 */ /* 0x000fc4000001ff00 */
[----:B------:R-:W-:Y:S02]  /*d380*/  LOP3.LUT P0, RZ, R32, 0x4, RZ, 0xc0, !PT ;  /* 0x0000000420ff7812 */ /* 0x000fe4000780c0ff */
[----:B------:R-:W-:Y:S01]  /*d390*/  CS2R R32, SRZ ;  /* 0x0000000000207805 */ /* 0x000fe2000001ff00 */
[----:B----4-:R-:W-:-:S04]  /*d3a0*/  IMAD.IADD R4, R4, 0x1, R3 ;  /* 0x0000000104047824 */ /* 0x010fc800078e0203 */
[----:B------:R-:W-:Y:S01]  /*d3b0*/  IMAD R3, R4, 0x2, R17 ;  /* 0x0000000204037824 */ /* 0x000fe200078e0211 */
[----:B------:R-:W-:Y:S06]  /*d3c0*/  @P1 BRA `(.L_x_1700) ;  /* 0x0000000400201947 */ /* 0x000fec0003800000 */
[----:B------:R-:W-:Y:S01]  /*d3d0*/  ULDC UR4, c[0x0][0x3f4] ;  /* 0x0000fd0000047ab9 */ /* 0x000fe20000000800 */
[----:B------:R-:W-:Y:S02]  /*d3e0*/  SHF.R.S32.HI R5, RZ, 0x1f, R224 ;  /* 0x0000001fff057819 */ /* 0x000fe400000114e0 */
[----:B------:R-:W-:Y:S02]  /*d3f0*/  CS2R R40, SRZ ;  /* 0x0000000000287805 */ /* 0x000fe4000001ff00 */
[----:B------:R-:W-:Y:S02]  /*d400*/  ISETP.GE.AND P4, PT, R224, UR4, PT ;  /* 0x00000004e0007c0c */ /* 0x000fe4000bf86270 */
[----:B------:R-:W-:Y:S02]  /*d410*/  CS2R R38, SRZ ;  /* 0x0000000000267805 */ /* 0x000fe4000001ff00 */
[----:B------:R-:W-:Y:S02]  /*d420*/  ISETP.GE.AND P3, PT, R222, UR4, PT ;  /* 0x00000004de007c0c */ /* 0x000fe4000bf66270 */
[----:B------:R-:W-:-:S02]  /*d430*/  ISETP.GE.AND P2, PT, R223, UR4, PT ;  /* 0x00000004df007c0c */ /* 0x000fc4000bf46270 */
[----:B------:R-:W-:Y:S02]  /*d440*/  ISETP.GE.AND P1, PT, R221, UR4, PT ;  /* 0x00000004dd007c0c */ /* 0x000fe4000bf26270 */
[----:B------:R-:W-:Y:S02]  /*d450*/  SHF.R.S32.HI R7, RZ, 0x1f, R222 ;  /* 0x0000001fff077819 */ /* 0x000fe400000114de */
[----:B------:R-:W-:Y:S02]  /*d460*/  SHF.R.S32.HI R4, RZ, 0x1f, R223 ;  /* 0x0000001fff047819 */ /* 0x000fe400000114df */
[----:B------:R-:W-:Y:S01]  /*d470*/  SHF.R.S32.HI R6, RZ, 0x1f, R221 ;  /* 0x0000001fff067819 */ /* 0x000fe200000114dd */
[C---:B------:R-:W-:Y:S01]  /*d480*/  @!P4 IMAD.SHL.U32 R24, R224.reuse, 0x2, RZ ;  /* 0x00000002e018c824 */ /* 0x040fe200078e00ff */
[----:B------:R-:W-:Y:S01]  /*d490*/  @!P4 SHF.L.U64.HI R5, R224, 0x1, R5 ;  /* 0x00000001e005c819 */ /* 0x000fe20000010205 */
[C---:B------:R-:W-:Y:S01]  /*d4a0*/  @!P3 IMAD.SHL.U32 R14, R222.reuse, 0x2, RZ ;  /* 0x00000002de0eb824 */ /* 0x040fe200078e00ff */
[----:B------:R-:W-:Y:S01]  /*d4b0*/  @!P3 SHF.L.U64.HI R7, R222, 0x1, R7 ;  /* 0x00000001de07b819 */ /* 0x000fe20000010207 */
[----:B------:R-:W-:Y:S01]  /*d4c0*/  @!P2 IMAD.SHL.U32 R10, R223, 0x2, RZ ;  /* 0x00000002df0aa824 */ /* 0x000fe200078e00ff */
[----:B-1----:R-:W-:-:S02]  /*d4d0*/  @!P4 IADD3 R26, P5, R63, R24, RZ ;  /* 0x000000183f1ac210 */ /* 0x002fc40007fbe0ff */
[----:B---3--:R-:W-:Y:S02]  /*d4e0*/  @!P4 IADD3 R24, P6, R65, R24, RZ ;  /* 0x000000184118c210 */ /* 0x008fe40007fde0ff */
[----:B------:R-:W-:Y:S01]  /*d4f0*/  @!P2 SHF.L.U64.HI R9, R223, 0x1, R4 ;  /* 0x00000001df09a819 */ /* 0x000fe20000010204 */
[--C-:B0-----:R-:W-:Y:S01]  /*d500*/  @!P4 IMAD.X R27, R62, 0x1, R5.reuse, P5 ;  /* 0x000000013e1bc824 */ /* 0x101fe200028e0605 */
[-C--:B------:R-:W-:Y:S01]  /*d510*/  @!P3 IADD3 R20, P5, R63, R14.reuse, RZ ;  /* 0x0000000e3f14b210 */ /* 0x080fe20007fbe0ff */
[----:B--2---:R-:W-:Y:S01]  /*d520*/  @!P4 IMAD.X R25, R0, 0x1, R5, P6 ;  /* 0x000000010019c824 */ /* 0x004fe200030e0605 */
[----:B------:R-:W-:Y:S01]  /*d530*/  @!P3 IADD3 R14, P6, R65, R14, RZ ;  /* 0x0000000e410eb210 */ /* 0x000fe20007fde0ff */
[C---:B------:R-:W-:Y:S01]  /*d540*/  @!P1 IMAD.SHL.U32 R4, R221.reuse, 0x2, RZ ;  /* 0x00000002dd049824 */ /* 0x040fe200078e00ff */
[----:B------:R-:W-:Y:S01]  /*d550*/  @!P1 SHF.L.U64.HI R29, R221, 0x1, R6 ;  /* 0x00000001dd1d9819 */ /* 0x000fe20000010206 */
[--C-:B------:R-:W-:Y:S01]  /*d560*/  @!P3 IMAD.X R21, R62, 0x1, R7.reuse, P5 ;  /* 0x000000013e15b824 */ /* 0x100fe200028e0607 */
[-C--:B------:R-:W-:Y:S01]  /*d570*/  @!P2 IADD3 R12, P5, R63, R10.reuse, RZ ;  /* 0x0000000a3f0ca210 */ /* 0x080fe20007fbe0ff */
[----:B------:R-:W-:Y:S01]  /*d580*/  @!P3 IMAD.X R15, R0, 0x1, R7, P6 ;  /* 0x00000001000fb824 */ /* 0x000fe200030e0607 */
[----:B------:R-:W-:-:S02]  /*d590*/  @!P2 IADD3 R10, P6, R65, R10, RZ ;  /* 0x0000000a410aa210 */ /* 0x000fc40007fde0ff */
[----:B------:R-:W-:Y:S01]  /*d5a0*/  SHF.R.S32.HI R32, RZ, 0x1f, R225 ;  /* 0x0000001fff207819 */ /* 0x000fe200000114e1 */
[--C-:B------:R-:W-:Y:S01]  /*d5b0*/  @!P2 IMAD.X R13, R62, 0x1, R9.reuse, P5 ;  /* 0x000000013e0da824 */ /* 0x100fe200028e0609 */
[----:B------:R-:W-:Y:S01]  /*d5c0*/  @!P1 IADD3 R8, P5, R63, R4, RZ ;  /* 0x000000043f089210 */ /* 0x000fe20007fbe0ff */
[----:B------:R-:W-:Y:S01]  /*d5d0*/  @!P2 IMAD.X R11, R0, 0x1, R9, P6 ;  /* 0x00000001000ba824 */ /* 0x000fe200030e0609 */
[----:B------:R-:W-:-:S03]  /*d5e0*/  ISETP.GE.AND P6, PT, R198, UR4, PT ;  /* 0x00000004c6007c0c */ /* 0x000fc6000bfc6270 */
[----:B------:R-:W-:Y:S01]  /*d5f0*/  @!P1 IMAD.X R9, R62, 0x1, R29, P5 ;  /* 0x000000013e099824 */ /* 0x000fe200028e061d */
[----:B------:R-:W-:-:S05]  /*d600*/  @!P1 IADD3 R4, P5, R65, R4, RZ ;  /* 0x0000000441049210 */ /* 0x000fca0007fbe0ff */
[----:B------:R-:W-:Y:S01]  /*d610*/  @!P1 IMAD.X R5, R0, 0x1, R29, P5 ;  /* 0x0000000100059824 */ /* 0x000fe200028e061d */
[----:B------:R-:W-:-:S03]  /*d620*/  ISETP.GE.AND P5, PT, R225, UR4, PT ;  /* 0x00000004e1007c0c */ /* 0x000fc6000bfa6270 */
[----:B------:R-:W-:Y:S02]  /*d630*/  @!P6 IMAD.MOV.U32 R28, RZ, RZ, R63 ;  /* 0x000000ffff1ce224 */ /* 0x000fe400078e003f */
[----:B------:R-:W-:Y:S02]  /*d640*/  @!P6 IMAD.MOV.U32 R29, RZ, RZ, R62 ;  /* 0x000000ffff1de224 */ /* 0x000fe400078e003e */
[----:B------:R-:W-:Y:S02]  /*d650*/  @!P6 IMAD.MOV.U32 R6, RZ, RZ, R65 ;  /* 0x000000ffff06e224 */ /* 0x000fe400078e0041 */
[----:B------:R-:W-:Y:S02]  /*d660*/  @!P6 IMAD.MOV.U32 R7, RZ, RZ, R0 ;  /* 0x000000ffff07e224 */ /* 0x000fe400078e0000 */
[----:B------:R-:W-:-:S04]  /*d670*/  @!P6 IMAD.WIDE R28, R198, 0x2, R28 ;  /* 0x00000002c61ce825 */ /* 0x000fc800078e021c */
[----:B------:R-:W-:Y:S01]  /*d680*/  @!P6 IMAD.WIDE R6, R198, 0x2, R6 ;  /* 0x00000002c606e825 */ /* 0x000fe200078e0206 */
[----:B------:R0:W5:Y:S03]  /*d690*/  @!P6 LD.E.64 R40, desc[UR60][R28.64] ;  /* 0x0000003c1c28e980 */ /* 0x000166000c101b00 */
[C---:B------:R-:W-:Y:S01]  /*d6a0*/  @!P5 IMAD.SHL.U32 R30, R225.reuse, 0x2, RZ ;  /* 0x00000002e11ed824 */ /* 0x040fe200078e00ff */
[----:B------:R1:W5:Y:S01]  /*d6b0*/  @!P6 LD.E.64 R38, desc[UR60][R6.64] ;  /* 0x0000003c0626e980 */ /* 0x000362000c101b00 */
[----:B------:R-:W-:Y:S02]  /*d6c0*/  @!P5 SHF.L.U64.HI R31, R225, 0x1, R32 ;  /* 0x00000001e11fd819 */ /* 0x000fe40000010220 */
[----:B------:R-:W-:Y:S02]  /*d6d0*/  CS2R R32, SRZ ;  /* 0x0000000000207805 */ /* 0x000fe4000001ff00 */
[----:B0-----:R-:W-:-:S04]  /*d6e0*/  CS2R R28, SRZ ;  /* 0x00000000001c7805 */ /* 0x001fc8000001ff00 */
[----:B------:R0:W5:Y:S01]  /*d6f0*/  @!P4 LD.E.64 R32, desc[UR60][R26.64] ;  /* 0x0000003c1a20c980 */ /* 0x000162000c101b00 */
[----:B-1----:R-:W-:-:S03]  /*d700*/  @!P5 IADD3 R6, P6, R63, R30, RZ ;  /* 0x0000001e3f06d210 */ /* 0x002fc60007fde0ff */
[----:B------:R1:W5:Y:S02]  /*d710*/  @!P3 LD.E.64 R28, desc[UR60][R20.64] ;  /* 0x0000003c141cb980 */ /* 0x000364000c101b00 */
[----:B------:R-:W-:Y:S01]  /*d720*/  @!P5 IMAD.X R7, R62, 0x1, R31, P6 ;  /* 0x000000013e07d824 */ /* 0x000fe200030e061f */
[----:B------:R-:W-:Y:S02]  /*d730*/  @!P5 IADD3 R62, P6, R65, R30, RZ ;  /* 0x0000001e413ed210 */ /* 0x000fe40007fde0ff */
[----:B0-----:R-:W-:-:S03]  /*d740*/  CS2R R26, SRZ ;  /* 0x00000000001a7805 */ /* 0x001fc6000001ff00 */
[----:B------:R-:W-:Y:S01]  /*d750*/  @!P5 IMAD.X R63, R0, 0x1, R31, P6 ;  /* 0x00000001003fd824 */ /* 0x000fe200030e061f */
[----:B------:R-:W-:Y:S02]  /*d760*/  CS2R R30, SRZ ;  /* 0x00000000001e7805 */ /* 0x000fe4000001ff00 */
[----:B-1----:R-:W-:Y:S01]  /*d770*/  CS2R R20, SRZ ;  /* 0x0000000000147805 */ /* 0x002fe2000001ff00 */
[----:B------:R0:W5:Y:S04]  /*d780*/  @!P3 LD.E.64 R26, desc[UR60][R14.64] ;  /* 0x0000003c0e1ab980 */ /* 0x000168000c101b00 */
[----:B------:R1:W5:Y:S04]  /*d790*/  @!P4 LD.E.64 R30, desc[UR60][R24.64] ;  /* 0x0000003c181ec980 */ /* 0x000368000c101b00 */
[----:B------:R2:W5:Y:S01]  /*d7a0*/  @!P2 LD.E.64 R20, desc[UR60][R10.64] ;  /* 0x0000003c0a14a980 */ /* 0x000562000c101b00 */
[----:B0-----:R-:W-:-:S02]  /*d7b0*/  CS2R R14, SRZ ;  /* 0x00000000000e7805 */ /* 0x001fc4000001ff00 */
[----:B-1----:R-:W-:-:S04]  /*d7c0*/  CS2R R24, SRZ ;  /* 0x0000000000187805 */ /* 0x002fc8000001ff00 */
[----:B------:R0:W5:Y:S01]  /*d7d0*/  @!P1 LD.E.64 R14, desc[UR60][R8.64] ;  /* 0x0000003c080e9980 */ /* 0x000162000c101b00 */
[----:B--2---:R-:W-:-:S03]  /*d7e0*/  CS2R R10, SRZ ;  /* 0x00000000000a7805 */ /* 0x004fc6000001ff00 */
[----:B------:R1:W5:Y:S04]  /*d7f0*/  @!P2 LD.E.64 R24, desc[UR60][R12.64] ;  /* 0x0000003c0c18a980 */ /* 0x000368000c101b00 */
[----:B------:R4:W5:Y:S01]  /*d800*/  @!P5 LD.E.64 R10, desc[UR60][R6.64] ;  /* 0x0000003c060ad980 */ /* 0x000962000c101b00 */
[----:B0-----:R-:W-:Y:S02]  /*d810*/  CS2R R8, SRZ ;  /* 0x0000000000087805 */ /* 0x001fe4000001ff00 */
[----:B-1----:R-:W-:-:S04]  /*d820*/  CS2R R12, SRZ ;  /* 0x00000000000c7805 */ /* 0x002fc8000001ff00 */
[----:B------:R4:W5:Y:S04]  /*d830*/  @!P5 LD.E.64 R8, desc[UR60][R62.64] ;  /* 0x0000003c3e08d980 */ /* 0x000968000c101b00 */
[----:B------:R4:W5:Y:S02]  /*d840*/  @!P1 LD.E.64 R12, desc[UR60][R4.64] ;  /* 0x0000003c040c9980 */ /* 0x000964000c101b00 */
.L_x_1700:
[----:B------:R-:W-:Y:S05]  /*d850*/  BSYNC B1 ;  /* 0x0000000000017941 */ /* 0x000fea0003800000 */
.L_x_1699:
[----:B---3--:R-:W3:Y:S01]  /*d860*/  LDL R65, [R1+0x50] ;  /* 0x0000500001417983 */ /* 0x008ee20000100800 */
[C---:B----4-:R-:W-:Y:S01]  /*d870*/  VIADD R6, R3.reuse, 0x12400 ;  /* 0x0001240003067836 */ /* 0x050fe20000000000 */
[----:B------:R-:W-:Y:S01]  /*d880*/  VIADDMNMX R64, R64, -R110, 0x80, PT ;  /* 0x0000008040407446 */ /* 0x000fe2000380096e */
[----:B--2---:R-:W-:Y:S01]  /*d890*/  VIADD R0, R3, 0x12440 ;  /* 0x0001244003007836 */ /* 0x004fe20000000000 */
[----:B------:R-:W-:Y:S01]  /*d8a0*/  BSSY B1, `(.L_x_1701) ;  /* 0x0000037000017945 */ /* 0x000fe20003800000 */
[----:B------:R-:W-:Y:S01]  /*d8b0*/  @P0 VIADD R0, R6, 0xffffffc0 ;  /* 0xffffffc006000836 */ /* 0x000fe20000000000 */
[----:B------:R-:W-:Y:S01]  /*d8c0*/  ISETP.GE.AND P1, PT, R219, R64, PT ;  /* 0x00000040db00720c */ /* 0x000fe20003f26270 */
[----:B-----5:R-:W-:Y:S02]  /*d8d0*/  IMAD.MOV.U32 R5, RZ, RZ, R8 ;  /* 0x000000ffff057224 */ /* 0x020fe400078e0008 */
[----:B------:R-:W-:Y:S02]  /*d8e0*/  IMAD.MOV.U32 R6, RZ, RZ, R12 ;  /* 0x000000ffff067224 */ /* 0x000fe400078e000c */
[----:B------:R-:W-:Y:S01]  /*d8f0*/  IMAD.MOV.U32 R7, RZ, RZ, R13 ;  /* 0x000000ffff077224 */ /* 0x000fe200078e000d */
[----:B0-----:R-:W-:Y:S01]  /*d900*/  PRMT R62, R5, 0x7610, R62 ;  /* 0x00007610053e7816 */ /* 0x001fe2000000003e */
[----:B------:R-:W-:Y:S01]  /*d910*/  IMAD.MOV.U32 R5, RZ, RZ, R9 ;  /* 0x000000ffff057224 */ /* 0x000fe200078e0009 */
[----:B------:R-:W-:Y:S01]  /*d920*/  PRMT R67, R6, 0x7610, R67 ;  /* 0x0000761006437816 */ /* 0x000fe20000000043 */
[----:B------:R-:W-:Y:S01]  /*d930*/  IMAD.MOV.U32 R6, RZ, RZ, R21 ;  /* 0x000000ffff067224 */ /* 0x000fe200078e0015 */
[----:B------:R-:W-:Y:S01]  /*d940*/  PRMT R73, R7, 0x7610, R73 ;  /* 0x0000761007497816 */ /* 0x000fe20000000049 */
[----:B------:R-:W-:Y:S01]  /*d950*/  IMAD.MOV.U32 R7, RZ, RZ, R26 ;  /* 0x000000ffff077224 */ /* 0x000fe200078e001a */
[----:B-1----:R-:W-:Y:S01]  /*d960*/  PRMT R63, R5, 0x7610, R63 ;  /* 0x00007610053f7816 */ /* 0x002fe2000000003f */
        /* <DEDUP_REMOVED lines=28> */
[----:B------:R-:W-:Y:S01]  /*db30*/  PRMT R82, R5, 0x7610, R82 ;  /* 0x0000761005527816 */ /* 0x000fe20000000052 */
[----:B------:R-:W-:Y:S01]  /*db40*/  IMAD.MOV.U32 R5, RZ, RZ, R10 ;  /* 0x000000ffff057224 */ /* 0x000fe200078e000a */
[----:B---3--:R-:W-:-:S04]  /*db50*/  LEA.HI R4, R65, R65, RZ, 0x1 ;  /* 0x0000004141047211 */ /* 0x008fc800078f08ff */
[----:B------:R-:W-:-:S05]  /*db60*/  LOP3.LUT R4, R4, 0xfffffffe, RZ, 0xc0, !PT ;  /* 0xfffffffe04047812 */ /* 0x000fca00078ec0ff */
[----:B------:R-:W-:Y:S02]  /*db70*/  IMAD.IADD R4, R65, 0x1, -R4 ;  /* 0x0000000141047824 */ /* 0x000fe400078e0a04 */
[----:B------:R-:W-:-:S03]  /*db80*/  IMAD.MOV.U32 R65, RZ, RZ, R38 ;  /* 0x000000ffff417224 */ /* 0x000fc600078e0026 */
[----:B------:R-:W-:Y:S02]  /*db90*/  SHF.L.U32 R4, R4, 0x1f, RZ ;  /* 0x0000001f04047819 */ /* 0x000fe400000006ff */
[----:B------:R-:W-:Y:S01]  /*dba0*/  PRMT R100, R65, 0x7610, R100 ;  /* 0x0000761041647816 */ /* 0x000fe20000000064 */
[----:B------:R-:W-:Y:S01]  /*dbb0*/  IMAD.MOV.U32 R65, RZ, RZ, R32 ;  /* 0x000000ffff417224 */ /* 0x000fe200078e0020 */
[----:B------:R-:W0:Y:S04]  /*dbc0*/  SYNCS.PHASECHK.TRANS64.TRYWAIT P0, [R17+URZ+0x30800], R4 ;  /* 0x03080004110075a7 */ /* 0x000e28000800017f */
[----:B------:R-:W-:Y:S01]  /*dbd0*/  PRMT R98, R65, 0x7610, R98 ;  /* 0x0000761041627816 */ /* 0x000fe20000000062 */
[----:B------:R-:W-:-:S05]  /*dbe0*/  IMAD.MOV.U32 R65, RZ, RZ, R15 ;  /* 0x000000ffff417224 */ /* 0x000fca00078e000f */
[----:B------:R-:W-:Y:S01]  /*dbf0*/  PRMT R75, R65, 0x7610, R75 ;  /* 0x00007610414b7816 */ /* 0x000fe2000000004b */
[----:B0-----:R-:W-:Y:S06]  /*dc00*/  @!P0 BRA `(.L_x_1702) ;  /* 0x00000204007c8947 */ /* 0x001fec0003800000 */
.L_x_2040:
[----:B------:R-:W-:Y:S05]  /*dc10*/  BSYNC B1 ;  /* 0x0000000000017941 */ /* 0x000fea0003800000 */
.L_x_1701:
[----:B------:R-:W-:Y:S01]  /*dc20*/  BSSY B1, `(.L_x_1703) ;  /* 0x000012f000017945 */ /* 0x000fe20003800000 */
[----:B------:R-:W-:Y:S02]  /*dc30*/  PRMT R65, R5, 0x7610, R65 ;  /* 0x0000761005417816 */ /* 0x000fe40000000041 */
[----:B------:R-:W-:Y:S01]  /*dc40*/  PRMT R66, R6, 0x7610, R66 ;  /* 0x0000761006427816 */ /* 0x000fe20000000042 */
[----:B------:R-:W-:Y:S06]  /*dc50*/  @P1 BRA `(.L_x_1704) ;  /* 0x0000001000ac1947 */ /* 0x000fec0003800000 */
[----:B0-----:R-:W0:Y:S01]  /*dc60*/  LDC R4, c[0x0][0x3f4] ;  /* 0x0000fd00ff047b82 */ /* 0x001e220000000800 */
        /* <DEDUP_REMOVED lines=9> */
[--C-:B------:R-:W-:Y:S02]  /*dd00*/  SHF.R.U64 R111, R58, 0x10, R59.reuse ;  /* 0x000000103a6f7819 */ /* 0x100fe4000000123b */
[----:B------:R-:W-:Y:S02]  /*dd10*/  SHF.R.U32.HI R59, RZ, 0x10, R59 ;  /* 0x00000010ff3b7819 */ /* 0x000fe4000001163b */
[----:B------:R-:W-:Y:S02]  /*dd20*/  SHF.R.U32.HI R112, RZ, 0x10, R61 ;  /* 0x00000010ff707819 */ /* 0x000fe4000001163d */
[----:B------:R-:W-:Y:S02]  /*dd30*/  PRMT R110, R108, 0x5410, R59 ;  /* 0x000054106c6e7816 */ /* 0x000fe4000000003b */
[----:B------:R-:W-:Y:S02]  /*dd40*/  PRMT R112, R109, 0x5410, R112 ;  /* 0x000054106d707816 */ /* 0x000fe40000000070 */
[----:B------:R-:W-:-:S02]  /*dd50*/  SHF.R.U64 R60, R60, 0x10, R61 ;  /* 0x000000103c3c7819 */ /* 0x000fc4000000123d */
[----:B------:R-:W-:Y:S01]  /*dd60*/  PRMT R58, R66, 0x5432, R111 ;  /* 0x00005432423a7816 */ /* 0x000fe2000000006f */
[C---:B------:R-:W-:Y:S01]  /*dd70*/  IMAD.U32 R113, R112.reuse, 0x10000, RZ ;  /* 0x0001000070717824 */ /* 0x040fe200078e00ff */
[----:B------:R-:W-:Y:S01]  /*dd80*/  LOP3.LUT R112, R112, 0xffff0000, RZ, 0xc0, !PT ;  /* 0xffff000070707812 */ /* 0x000fe200078ec0ff */
[C---:B------:R-:W-:Y:S01]  /*dd90*/  IMAD.U32 R111, R110.reuse, 0x10000, RZ ;  /* 0x000100006e6f7824 */ /* 0x040fe200078e00ff */
[----:B------:R-:W-:Y:S02]  /*dda0*/  LOP3.LUT R110, R110, 0xffff0000, RZ, 0xc0, !PT ;  /* 0xffff00006e6e7812 */ /* 0x000fe400078ec0ff */
[----:B------:R-:W-:Y:S02]  /*ddb0*/  PRMT R60, R69, 0x5432, R60 ;  /* 0x00005432453c7816 */ /* 0x000fe4000000003c */
[C---:B0-----:R-:W-:Y:S01]  /*ddc0*/  LOP3.LUT R61, R6.reuse, 0xffff0000, RZ, 0xc0, !PT ;  /* 0xffff0000063d7812 */ /* 0x041fe200078ec0ff */
[----:B------:R-:W-:Y:S01]  /*ddd0*/  IMAD.U32 R108, R6, 0x10000, RZ ;  /* 0x00010000066c7824 */ /* 0x000fe200078e00ff */
[C---:B------:R-:W-:Y:S01]  /*dde0*/  LOP3.LUT R109, R7.reuse, 0xffff0000, RZ, 0xc0, !PT ;  /* 0xffff0000076d7812 */ /* 0x040fe200078ec0ff */
[----:B------:R-:W-:Y:S01]  /*ddf0*/  IMAD.U32 R59, R7, 0x10000, RZ ;  /* 0x00010000073b7824 */ /* 0x000fe200078e00ff */
[C---:B------:R-:W-:Y:S01]  /*de00*/  LOP3.LUT R7, R4.reuse, 0xffff0000, RZ, 0xc0, !PT ;  /* 0xffff000004077812 */ /* 0x040fe200078ec0ff */
[C---:B------:R-:W-:Y:S01]  /*de10*/  FMUL.FTZ R115, R61.reuse, R113 ;  /* 0x000000713d737220 */ /* 0x040fe20000410000 */
[----:B------:R-:W-:Y:S01]  /*de20*/  FMUL.FTZ R114, R61, R111 ;  /* 0x0000006f3d727220 */ /* 0x000fe20000410000 */
[----:B------:R-:W-:Y:S01]  /*de30*/  IMAD.U32 R6, R4, 0x10000, RZ ;  /* 0x0001000004067824 */ /* 0x000fe200078e00ff */
[C---:B------:R-:W-:Y:S01]  /*de40*/  LOP3.LUT R61, R5.reuse, 0xffff0000, RZ, 0xc0, !PT ;  /* 0xffff0000053d7812 */ /* 0x040fe200078ec0ff */
[----:B------:R-:W-:-:S02]  /*de50*/  IMAD.U32 R4, R5, 0x10000, RZ ;  /* 0x0001000005047824 */ /* 0x000fc400078e00ff */
[C---:B------:R-:W-:Y:S01]  /*de60*/  FMUL.FTZ R116, R109.reuse, R112 ;  /* 0x000000706d747220 */ /* 0x040fe20000410000 */
[-C--:B------:R-:W-:Y:S01]  /*de70*/  FMUL.FTZ R118, R109, R110.reuse ;  /* 0x0000006e6d767220 */ /* 0x080fe20000410000 */
[C---:B------:R-:W-:Y:S01]  /*de80*/  FFMA.FTZ R5, R108.reuse, R111, -R115 ;  /* 0x0000006f6c057223 */ /* 0x040fe20000010873 */
[----:B------:R-:W-:Y:S01]  /*de90*/  FFMA.FTZ R114, R108, R113, R114 ;  /* 0x000000716c727223 */ /* 0x000fe20000010072 */
[C---:B------:R-:W-:Y:S01]  /*dea0*/  IMAD.U32 R109, R60.reuse, 0x10000, RZ ;  /* 0x000100003c6d7824 */ /* 0x040fe200078e00ff */
[----:B------:R-:W-:Y:S01]  /*deb0*/  LOP3.LUT R60, R60, 0xffff0000, RZ, 0xc0, !PT ;  /* 0xffff00003c3c7812 */ /* 0x000fe200078ec0ff */
[C---:B------:R-:W-:Y:S01]  /*dec0*/  IMAD.U32 R108, R58.reuse, 0x10000, RZ ;  /* 0x000100003a6c7824 */ /* 0x040fe200078e00ff */
[----:B------:R-:W-:Y:S01]  /*ded0*/  LOP3.LUT R58, R58, 0xffff0000, RZ, 0xc0, !PT ;  /* 0xffff00003a3a7812 */ /* 0x000fe200078ec0ff */
[C---:B------:R-:W-:Y:S01]  /*dee0*/  FFMA.FTZ R116, R59.reuse, R110, -R116 ;  /* 0x0000006e3b747223 */ /* 0x040fe20000010874 */
[----:B------:R-:W-:Y:S01]  /*def0*/  FFMA.FTZ R111, R59, R112, R118 ;  /* 0x000000703b6f7223 */ /* 0x000fe20000010076 */
[CC--:B------:R-:W-:Y:S01]  /*df00*/  FMUL.FTZ R59, R7.reuse, R109.reuse ;  /* 0x0000006d073b7220 */ /* 0x0c0fe20000410000 */
        /* <DEDUP_REMOVED lines=12> */
.L_x_1706:
[----:B------:R-:W-:Y:S05]  /*dfd0*/  BSYNC B2 ;  /* 0x0000000000027941 */ /* 0x000fea0003800000 */
.L_x_1705:
[----:B------:R-:W-:Y:S04]  /*dfe0*/  BSSY B2, `(.L_x_1707) ;  /* 0x0000030000027945 */ /* 0x000fe80003800000 */
[----:B------:R-:W-:Y:S05]  /*dff0*/  @P1 BRA `(.L_x_1708) ;  /* 0x0000000000b81947 */ /* 0x000fea0003800000 */
[----:B0-----:R-:W0:Y:S01]  /*e000*/  LDS.128 R4, [R0] ;  /* 0x0000000000047984 */ /* 0x001e220000000c00 */
[----:B------:R-:W-:Y:S02]  /*e010*/  SHF.R.U64 R58, R54, 0x10, R55 ;  /* 0x00000010363a7819 */ /* 0x000fe40000001237 */
[--C-:B------:R-:W-:Y:S02]  /*e020*/  SHF.R.U64 R54, R56, 0x10, R57.reuse ;  /* 0x0000001038367819 */ /* 0x100fe40000001239 */
[----:B------:R-:W-:Y:S02]  /*e030*/  SHF.R.U32.HI R57, RZ, 0x10, R57 ;  /* 0x00000010ff397819 */ /* 0x000fe40000011639 */
[----:B------:R-:W-:Y:S02]  /*e040*/  SHF.R.U32.HI R55, RZ, 0x10, R55 ;  /* 0x00000010ff377819 */ /* 0x000fe40000011637 */
[----:B------:R-:W-:Y:S02]  /*e050*/  PRMT R104, R104, 0x5410, R57 ;  /* 0x0000541068687816 */ /* 0x000fe40000000039 */
[----:B------:R-:W-:-:S02]  /*e060*/  PRMT R106, R106, 0x5410, R55 ;  /* 0x000054106a6a7816 */ /* 0x000fc40000000037 */
        /* <DEDUP_REMOVED lines=13> */
[C---:B------:R-:W-:Y:S01]  /*e140*/  FMUL.FTZ R55, R57.reuse, R104 ;  /* 0x0000006839377220 */ /* 0x040fe20000410000 */
[----:B------:R-:W-:Y:S01]  /*e150*/  FMUL.FTZ R57, R57, R106 ;  /* 0x0000006a39397220 */ /* 0x000fe20000410000 */
[----:B------:R-:W-:-:S02]  /*e160*/  IMAD.U32 R6, R4, 0x10000, RZ ;  /* 0x0001000004067824 */ /* 0x000fc400078e00ff */
[C---:B------:R-:W-:Y:S01]  /*e170*/  FFMA.FTZ R61, R54.reuse, R58, -R61 ;  /* 0x0000003a363d7223 */ /* 0x040fe2000001083d */
[----:B------:R-:W-:Y:S01]  /*e180*/  FFMA.FTZ R60, R54, R59, R60 ;  /* 0x0000003b363c7223 */ /* 0x000fe2000001003c */
[C---:B------:R-:W-:Y:S01]  /*e190*/  FFMA.FTZ R106, R56.reuse, R106, -R55 ;  /* 0x0000006a386a7223 */ /* 0x040fe20000010837 */
[C---:B------:R-:W-:Y:S01]  /*e1a0*/  IMAD.U32 R4, R5.reuse, 0x10000, RZ ;  /* 0x0001000005047824 */ /* 0x040fe200078e00ff */
[----:B------:R-:W-:Y:S01]  /*e1b0*/  LOP3.LUT R5, R5, 0xffff0000, RZ, 0xc0, !PT ;  /* 0xffff000005057812 */ /* 0x000fe200078ec0ff */
[C---:B------:R-:W-:Y:S01]  /*e1c0*/  IMAD.U32 R55, R105.reuse, 0x10000, RZ ;  /* 0x0001000069377824 */ /* 0x040fe200078e00ff */
[----:B------:R-:W-:Y:S01]  /*e1d0*/  LOP3.LUT R105, R105, 0xffff0000, RZ, 0xc0, !PT ;  /* 0xffff000069697812 */ /* 0x000fe200078ec0ff */
[C---:B------:R-:W-:Y:S01]  /*e1e0*/  IMAD.U32 R54, R107.reuse, 0x10000, RZ ;  /* 0x000100006b367824 */ /* 0x040fe200078e00ff */
[----:B------:R-:W-:Y:S01]  /*e1f0*/  LOP3.LUT R107, R107, 0xffff0000, RZ, 0xc0, !PT ;  /* 0xffff00006b6b7812 */ /* 0x000fe200078ec0ff */
        /* <DEDUP_REMOVED lines=14> */
.L_x_1708:
[----:B------:R-:W-:Y:S05]  /*e2e0*/  BSYNC B2 ;  /* 0x0000000000027941 */ /* 0x000fea0003800000 */
.L_x_1707:
[----:B------:R-:W-:Y:S04]  /*e2f0*/  BSSY B2, `(.L_x_1709) ;  /* 0x0000030000027945 */ /* 0x000fe80003800000 */
[----:B------:R-:W-:Y:S05]  /*e300*/  @P2 BRA `(.L_x_1710) ;  /* 0x0000000000b82947 */ /* 0x000fea0003800000 */
[----:B01----:R-:W0:Y:S01]  /*e310*/  LDS.128 R4, [R3+0x16400] ;  /* 0x0164000003047984 */ /* 0x003e220000000c00 */
[--C-:B------:R-:W-:Y:S02]  /*e320*/  SHF.R.U64 R55, R50, 0x10, R51.reuse ;  /* 0x0000001032377819 */ /* 0x100fe40000001233 */
[----:B------:R-:W-:Y:S02]  /*e330*/  SHF.R.U32.HI R50, RZ, 0x10, R51 ;  /* 0x00000010ff327819 */ /* 0x000fe40000011633 */
[--C-:B------:R-:W-:Y:S02]  /*e340*/  SHF.R.U64 R51, R52, 0x10, R53.reuse ;  /* 0x0000001034337819 */ /* 0x100fe40000001235 */
[----:B------:R-:W-:Y:S02]  /*e350*/  SHF.R.U32.HI R52, RZ, 0x10, R53 ;  /* 0x00000010ff347819 */ /* 0x000fe40000011635 */
[----:B------:R-:W-:Y:S02]  /*e360*/  PRMT R93, R93, 0x5410, R50 ;  /* 0x000054105d5d7816 */ /* 0x000fe40000000032 */
[----:B------:R-:W-:-:S02]  /*e370*/  PRMT R95, R95, 0x5410, R52 ;  /* 0x000054105f5f7816 */ /* 0x000fc40000000034 */
[----:B------:R-:W-:Y:S01]  /*e380*/  PRMT R94, R94, 0x5410, R51 ;  /* 0x000054105e5e7816 */ /* 0x000fe20000000033 */
[----:B------:R-:W-:Y:S01]  /*e390*/  IMAD.U32 R54, R93, 0x10000, RZ ;  /* 0x000100005d367824 */ /* 0x000fe200078e00ff */
[----:B------:R-:W-:Y:S01]  /*e3a0*/  PRMT R92, R92, 0x5410, R55 ;  /* 0x000054105c5c7816 */ /* 0x000fe20000000037 */
[C---:B------:R-:W-:Y:S01]  /*e3b0*/  IMAD.U32 R55, R95.reuse, 0x10000, RZ ;  /* 0x000100005f377824 */ /* 0x040fe200078e00ff */
[----:B------:R-:W-:Y:S02]  /*e3c0*/  LOP3.LUT R95, R95, 0xffff0000, RZ, 0xc0, !PT ;  /* 0xffff00005f5f7812 */ /* 0x000fe400078ec0ff */
[----:B------:R-:W-:Y:S02]  /*e3d0*/  LOP3.LUT R93, R93, 0xffff0000, RZ, 0xc0, !PT ;  /* 0xffff00005d5d7812 */ /* 0x000fe400078ec0ff */
[C---:B0-----:R-:W-:Y:S01]  /*e3e0*/  LOP3.LUT R51, R6.reuse, 0xffff0000, RZ, 0xc0, !PT ;  /* 0xffff000006337812 */ /* 0x041fe200078ec0ff */
[----:B------:R-:W-:Y:S01]  /*e3f0*/  IMAD.U32 R50, R6, 0x10000, RZ ;  /* 0x0001000006327824 */ /* 0x000fe200078e00ff */
[C---:B------:R-:W-:Y:S01]  /*e400*/  LOP3.LUT R53, R7.reuse, 0xffff0000, RZ, 0xc0, !PT ;  /* 0xffff000007357812 */ /* 0x040fe200078ec0ff */
[----:B------:R-:W-:-:S02]  /*e410*/  IMAD.U32 R52, R7, 0x10000, RZ ;  /* 0x0001000007347824 */ /* 0x000fc400078e00ff */
[CC--:B------:R-:W-:Y:S01]  /*e420*/  FMUL.FTZ R56, R51.reuse, R54.reuse ;  /* 0x0000003633387220 */ /* 0x0c0fe20000410000 */
[----:B------:R-:W-:Y:S01]  /*e430*/  FMUL.FTZ R57, R51, R55 ;  /* 0x0000003733397220 */ /* 0x000fe20000410000 */
[C---:B------:R-:W-:Y:S01]  /*e440*/  FMUL.FTZ R51, R53.reuse, R95 ;  /* 0x0000005f35337220 */ /* 0x040fe20000410000 */
[----:B------:R-:W-:Y:S02]  /*e450*/  IMAD.U32 R6, R4, 0x10000, RZ ;  /* 0x0001000004067824 */ /* 0x000fe400078e00ff */
[----:B------:R-:W-:Y:S01]  /*e460*/  FFMA.FTZ R59, R50, R55, R56 ;  /* 0x00000037323b7223 */ /* 0x000fe20000010038 */
[-C--:B------:R-:W-:Y:S01]  /*e470*/  FMUL.FTZ R55, R53, R93.reuse ;  /* 0x0000005d35377220 */ /* 0x080fe20000410000 */
[----:B------:R-:W-:Y:S01]  /*e480*/  FFMA.FTZ R93, R52, R93, -R51 ;  /* 0x0000005d345d7223 */ /* 0x000fe20000010833 */
[C---:B------:R-:W-:Y:S01]  /*e490*/  IMAD.U32 R7, R5.reuse, 0x10000, RZ ;  /* 0x0001000005077824 */ /* 0x040fe200078e00ff */
[----:B------:R-:W-:Y:S01]  /*e4a0*/  LOP3.LUT R4, R4, 0xffff0000, RZ, 0xc0, !PT ;  /* 0xffff000004047812 */ /* 0x000fe200078ec0ff */
[----:B------:R-:W-:Y:S01]  /*e4b0*/  IMAD.U32 R53, R94, 0x10000, RZ ;  /* 0x000100005e357824 */ /* 0x000fe200078e00ff */
[----:B------:R-:W-:Y:S01]  /*e4c0*/  LOP3.LUT R5, R5, 0xffff0000, RZ, 0xc0, !PT ;  /* 0xffff000005057812 */ /* 0x000fe200078ec0ff */
        /* <DEDUP_REMOVED lines=18> */
.L_x_1710:
[----:B------:R-:W-:Y:S05]  /*e5f0*/  BSYNC B2 ;  /* 0x0000000000027941 */ /* 0x000fea0003800000 */
.L_x_1709:
[----:B------:R-:W-:Y:S04]  /*e600*/  BSSY B2, `(.L_x_1711) ;  /* 0x0000030000027945 */ /* 0x000fe80003800000 */
[----:B------:R-:W-:Y:S05]  /*e610*/  @P3 BRA `(.L_x_1712) ;  /* 0x0000000000b83947 */ /* 0x000fea0003800000 */
[----:B012---:R-:W0:Y:S01]  /*e620*/  LDS.128 R4, [R0+0x4000] ;  /* 0x0040000000047984 */ /* 0x007e220000000c00 */
        /* <DEDUP_REMOVED lines=45> */
.L_x_1712:
[----:B------:R-:W-:Y:S05]  /*e900*/  BSYNC B2 ;  /* 0x0000000000027941 */ /* 0x000fea0003800000 */
.L_x_1711:
[----:B------:R-:W-:Y:S04]  /*e910*/  BSSY B2, `(.L_x_1713) ;  /* 0x0000030000027945 */ /* 0x000fe80003800000 */
[----:B------:R-:W-:Y:S05]  /*e920*/  @P4 BRA `(.L_x_1714) ;  /* 0x0000000000b84947 */ /* 0x000fea0003800000 */
[----:B0123--:R-:W0:Y:S01]  /*e930*/  LDS.128 R4, [R3+0x1a400] ;  /* 0x01a4000003047984 */ /* 0x00fe220000000c00 */
        /* <DEDUP_REMOVED lines=45> */
.L_x_1714:
[----:B------:R-:W-:Y:S05]  /*ec10*/  BSYNC B2 ;  /* 0x0000000000027941 */ /* 0x000fea0003800000 */
.L_x_1713:
[----:B------:R-:W-:Y:S05]  /*ec20*/  @P5 BRA `(.L_x_1704) ;  /* 0x0000000000b85947 */ /* 0x000fea0003800000 */
[----:B01234-:R-:W0:Y:S01]  /*ec30*/  LDS.128 R4, [R0+0x8000] ;  /* 0x0080000000047984 */ /* 0x01fe220000000c00 */
[--C-:B------:R-:W-:Y:S02]  /*ec40*/  SHF.R.U64 R34, R34, 0x10, R35.reuse ;  /* 0x0000001022227819 */ /* 0x100fe40000001223 */
[----:B------:R-:W-:Y:S02]  /*ec50*/  SHF.R.U32.HI R43, RZ, 0x10, R35 ;  /* 0x00000010ff2b7819 */ /* 0x000fe40000011623 */
[--C-:B------:R-:W-:Y:S02]  /*ec60*/  SHF.R.U64 R35, R36, 0x10, R37.reuse ;  /* 0x0000001024237819 */ /* 0x100fe40000001225 */
[----:B------:R-:W-:Y:S02]  /*ec70*/  SHF.R.U32.HI R36, RZ, 0x10, R37 ;  /* 0x00000010ff247819 */ /* 0x000fe40000011625 */
[----:B------:R-:W-:Y:S02]  /*ec80*/  PRMT R72, R72, 0x5410, R43 ;  /* 0x0000541048487816 */ /* 0x000fe4000000002b */
[----:B------:R-:W-:-:S02]  /*ec90*/  PRMT R69, R69, 0x5410, R36 ;  /* 0x0000541045457816 */ /* 0x000fc40000000024 */
[----:B------:R-:W-:Y:S01]  /*eca0*/  PRMT R70, R70, 0x5410, R35 ;  /* 0x0000541046467816 */ /* 0x000fe20000000023 */
[C---:B------:R-:W-:Y:S01]  /*ecb0*/  IMAD.U32 R42, R72.reuse, 0x10000, RZ ;  /* 0x00010000482a7824 */ /* 0x040fe200078e00ff */
        /* <DEDUP_REMOVED lines=8> */
[C---:B------:R-:W-:Y:S01]  /*ed40*/  FMUL.FTZ R46, R35.reuse, R42 ;  /* 0x0000002a232e7220 */ /* 0x040fe20000410000 */
[----:B------:R-:W-:Y:S01]  /*ed50*/  FMUL.FTZ R45, R35, R43 ;  /* 0x0000002b232d7220 */ /* 0x000fe20000410000 */
[C---:B------:R-:W-:Y:S01]  /*ed60*/  FMUL.FTZ R35, R37.reuse, R69 ;  /* 0x0000004525237220 */ /* 0x040fe20000410000 */
[----:B------:R-:W-:Y:S02]  /*ed70*/  IMAD.U32 R6, R4, 0x10000, RZ ;  /* 0x0001000004067824 */ /* 0x000fe400078e00ff */
[C---:B------:R-:W-:Y:S01]  /*ed80*/  FFMA.FTZ R47, R34.reuse, R43, R46 ;  /* 0x0000002b222f7223 */ /* 0x040fe2000001002e */
[----:B------:R-:W-:Y:S01]  /*ed90*/  FMUL.FTZ R43, R37, R72 ;  /* 0x00000048252b7220 */ /* 0x000fe20000410000 */
[C---:B------:R-:W-:Y:S02]  /*eda0*/  IMAD.U32 R7, R5.reuse, 0x10000, RZ ;  /* 0x0001000005077824 */ /* 0x040fe400078e00ff */
[----:B------:R-:W-:Y:S01]  /*edb0*/  FFMA.FTZ R44, R34, R42, -R45 ;  /* 0x0000002a222c7223 */ /* 0x000fe2000001082d */
[----:B------:R-:W-:Y:S01]  /*edc0*/  IMAD.U32 R37, R70, 0x10000, RZ ;  /* 0x0001000046257824 */ /* 0x000fe200078e00ff */
[----:B------:R-:W-:Y:S01]  /*edd0*/  LOP3.LUT R4, R4, 0xffff0000, RZ, 0xc0, !PT ;  /* 0xffff000004047812 */ /* 0x000fe200078ec0ff */
[----:B------:R-:W-:Y:S01]  /*ede0*/  FFMA.FTZ R72, R36, R72, -R35 ;  /* 0x0000004824487223 */ /* 0x000fe20000010823 */
[----:B------:R-:W-:Y:S01]  /*edf0*/  LOP3.LUT R5, R5, 0xffff0000, RZ, 0xc0, !PT ;  /* 0xffff000005057812 */ /* 0x000fe200078ec0ff */
[C---:B------:R-:W-:Y:S01]  /*ee00*/  IMAD.U32 R35, R71.reuse, 0x10000, RZ ;  /* 0x0001000047237824 */ /* 0x040fe200078e00ff */
[----:B------:R-:W-:Y:S01]  /*ee10*/  LOP3.LUT R70, R70, 0xffff0000, RZ, 0xc0, !PT ;  /* 0xffff000046467812 */ /* 0x000fe200078ec0ff */
[----:B------:R-:W-:Y:S01]  /*ee20*/  FFMA.FTZ R69, R36, R69, R43 ;  /* 0x0000004524457223 */ /* 0x000fe2000001002b */
[----:B------:R-:W-:Y:S01]  /*ee30*/  LOP3.LUT R34, R71, 0xffff0000, RZ, 0xc0, !PT ;  /* 0xffff000047227812 */ /* 0x000fe200078ec0ff */
[C---:B------:R-:W-:Y:S01]  /*ee40*/  FMUL.FTZ R43, R4.reuse, R37 ;  /* 0x00000025042b7220 */ /* 0x040fe20000410000 */
[----:B------:R-:W-:Y:S01]  /*ee50*/  FMUL.FTZ R36, R4, R35 ;  /* 0x0000002304247220 */ /* 0x000fe20000410000 */
[----:B------:R-:W-:-:S02]  /*ee60*/  FMUL.FTZ R42, R5, R70 ;  /* 0x00000046052a7220 */ /* 0x000fc40000410000 */
[-C--:B------:R-:W-:Y:S01]  /*ee70*/  FMUL.FTZ R45, R5, R34.reuse ;  /* 0x00000022052d7220 */ /* 0x080fe20000410000 */
[C---:B------:R-:W-:Y:S01]  /*ee80*/  FFMA.FTZ R4, R6.reuse, R35, -R43 ;  /* 0x0000002306047223 */ /* 0x040fe2000001082b */
[----:B------:R-:W-:Y:S01]  /*ee90*/  FFMA.FTZ R37, R6, R37, R36 ;  /* 0x0000002506257223 */ /* 0x000fe20000010024 */
[C---:B------:R-:W-:Y:S01]  /*eea0*/  FFMA.FTZ R5, R7.reuse, R34, -R42 ;  /* 0x0000002207057223 */ /* 0x040fe2000001082a */
[----:B------:R-:W-:Y:S01]  /*eeb0*/  FFMA.FTZ R70, R7, R70, R45 ;  /* 0x0000004607467223 */ /* 0x000fe2000001002d */
[----:B------:R-:W-:Y:S02]  /*eec0*/  F2FP.BF16.F32.PACK_AB R6, R47, R44 ;  /* 0x0000002c2f06723e */ /* 0x000fe400000010ff */
[----:B------:R-:W-:Y:S02]  /*eed0*/  F2FP.BF16.F32.PACK_AB R7, R69, R72 ;  /* 0x000000484507723e */ /* 0x000fe400000010ff */
[----:B------:R-:W-:Y:S02]  /*eee0*/  F2FP.BF16.F32.PACK_AB R4, R37, R4 ;  /* 0x000000042504723e */ /* 0x000fe400000010ff */
[----:B------:R-:W-:-:S05]  /*eef0*/  F2FP.BF16.F32.PACK_AB R5, R70, R5 ;  /* 0x000000054605723e */ /* 0x000fca00000010ff */
[----:B------:R0:W-:Y:S02]  /*ef00*/  STS.128 [R0+0x8000], R4 ;  /* 0x0080000400007388 */ /* 0x0001e40000000c00 */
.L_x_1704:
[----:B------:R-:W-:Y:S05]  /*ef10*/  BSYNC B1 ;  /* 0x0000000000017941 */ /* 0x000fea0003800000 */
.L_x_1703:
        /* <DEDUP_REMOVED lines=13> */
[----:B------:R-:W-:Y:S02]  /*eff0*/  SHF.R.U64 R37, R40, 0x10, R41 ;  /* 0x0000001028257819 */ /* 0x000fe40000001229 */
[----:B------:R-:W-:Y:S02]  /*f000*/  SHF.R.U64 R35, R38, 0x10, R39 ;  /* 0x0000001026237819 */ /* 0x000fe40000001227 */
[----:B------:R-:W-:Y:S02]  /*f010*/  SHF.R.U32.HI R40, RZ, 0x10, R41 ;  /* 0x00000010ff287819 */ /* 0x000fe40000011629 */
        /* <DEDUP_REMOVED lines=42> */
.L_x_1717:
[----:B------:R-:W-:Y:S05]  /*f2c0*/  BSYNC B1 ;  /* 0x0000000000017941 */ /* 0x000fea0003800000 */
.L_x_1716:
[----:B------:R-:W-:Y:S04]  /*f2d0*/  BSSY B1, `(.L_x_1718) ;  /* 0x0000030000017945 */ /* 0x000fe80003800000 */
[----:B------:R-:W-:Y:S05]  /*f2e0*/  @P1 BRA `(.L_x_1719) ;  /* 0x0000000000b81947 */ /* 0x000fea0003800000 */
[----:B0-----:R-:W0:Y:S01]  /*f2f0*/  LDS.128 R4, [R0+0x2000] ;  /* 0x0020000000047984 */ /* 0x001e220000000c00 */
        /* <DEDUP_REMOVED lines=45> */
.L_x_1719:
[----:B------:R-:W-:Y:S05]  /*f5d0*/  BSYNC B1 ;  /* 0x0000000000017941 */ /* 0x000fea0003800000 */
.L_x_1718:
        /* <DEDUP_REMOVED lines=48> */
.L_x_1721:
[----:B------:R-:W-:Y:S05]  /*f8e0*/  BSYNC B1 ;  /* 0x0000000000017941 */ /* 0x000fea0003800000 */
.L_x_1720:
        /* <DEDUP_REMOVED lines=48> */
.L_x_1723:
[----:B------:R-:W-:Y:S05]  /*fbf0*/  BSYNC B1 ;  /* 0x0000000000017941 */ /* 0x000fea0003800000 */
.L_x_1722:
[----:B------:R-:W-:Y:S04]  /*fc00*/  BSSY B1, `(.L_x_1724) ;  /* 0x0000030000017945 */ /* 0x000fe80003800000 */
[----:B------:R-:W-:Y:S05]  /*fc10*/  @P4 BRA `(.L_x_1725) ;  /* 0x0000000000b84947 */ /* 0x000fea0003800000 */
[----:B0123--:R-:W0:Y:S01]  /*fc20*/  LDS.128 R4, [R3+0x1c400] ;  /* 0x01c4000003047984 */ /* 0x00fe220000000c00 */
[----:B------:R-:W-:Y:S02]  /*fc30*/  SHF.R.U64 R21, R14, 0x10, R15 ;  /* 0x000000100e157819 */ /* 0x000fe4000000120f */
[----:B------:R-:W-:Y:S02]  /*fc40*/  SHF.R.U64 R14, R12, 0x10, R13 ;  /* 0x000000100c0e7819 */ /* 0x000fe4000000120d */
        /* <DEDUP_REMOVED lines=21> */
[----:B------:R-:W-:Y:S02]  /*fda0*/  IMAD.U32 R7, R5, 0x10000, RZ ;  /* 0x0001000005077824 */ /* 0x000fe400078e00ff */
[----:B------:R-:W-:Y:S01]  /*fdb0*/  FFMA.FTZ R24, R12, R20, -R25 ;  /* 0x000000140c187223 */ /* 0x000fe20000010819 */
[----:B------:R-:W-:Y:S01]  /*fdc0*/  IMAD.U32 R13, R74, 0x10000, RZ ;  /* 0x000100004a0d7824 */ /* 0x000fe200078e00ff */
[----:B------:R-:W-:Y:S01]  /*fdd0*/  LOP3.LUT R4, R4, 0xffff0000, RZ, 0xc0, !PT ;  /* 0xffff000004047812 */ /* 0x000fe200078ec0ff */
[----:B------:R-:W-:Y:S01]  /*fde0*/  IMAD.U32 R15, R67, 0x10000, RZ ;  /* 0x00010000430f7824 */ /* 0x000fe200078e00ff */
[----:B------:R-:W-:Y:S01]  /*fdf0*/  LOP3.LUT R5, R5, 0xffff0000, RZ, 0xc0, !PT ;  /* 0xffff000005057812 */ /* 0x000fe200078ec0ff */
[----:B------:R-:W-:Y:S01]  /*fe00*/  FFMA.FTZ R26, R14, R73, R21 ;  /* 0x000000490e1a7223 */ /* 0x000fe20000010015 */
[----:B------:R-:W-:Y:S01]  /*fe10*/  LOP3.LUT R12, R67, 0xffff0000, RZ, 0xc0, !PT ;  /* 0xffff0000430c7812 */ /* 0x000fe200078ec0ff */
[----:B------:R-:W-:Y:S01]  /*fe20*/  FMUL.FTZ R21, R4, R15 ;  /* 0x0000000f04157220 */ /* 0x000fe20000410000 */
[----:B------:R-:W-:Y:S01]  /*fe30*/  LOP3.LUT R74, R74, 0xffff0000, RZ, 0xc0, !PT ;  /* 0xffff00004a4a7812 */ /* 0x000fe200078ec0ff */
[----:B------:R-:W-:-:S02]  /*fe40*/  FMUL.FTZ R14, R4, R13 ;  /* 0x0000000d040e7220 */ /* 0x000fc40000410000 */
[C---:B------:R-:W-:Y:S01]  /*fe50*/  FMUL.FTZ R20, R5.reuse, R12 ;  /* 0x0000000c05147220 */ /* 0x040fe20000410000 */
[C---:B------:R-:W-:Y:S01]  /*fe60*/  FFMA.FTZ R4, R6.reuse, R13, -R21 ;  /* 0x0000000d06047223 */ /* 0x040fe20000010815 */
[-C--:B------:R-:W-:Y:S01]  /*fe70*/  FMUL.FTZ R25, R5, R74.reuse ;  /* 0x0000004a05197220 */ /* 0x080fe20000410000 */
[----:B------:R-:W-:Y:S01]  /*fe80*/  FFMA.FTZ R15, R6, R15, R14 ;  /* 0x0000000f060f7223 */ /* 0x000fe2000001000e */
[----:B------:R-:W-:Y:S01]  /*fe90*/  FFMA.FTZ R5, R7, R74, -R20 ;  /* 0x0000004a07057223 */ /* 0x000fe20000010814 */
[----:B------:R-:W-:Y:S01]  /*fea0*/  F2FP.BF16.F32.PACK_AB R6, R27, R24 ;  /* 0x000000181b06723e */ /* 0x000fe200000010ff */
[----:B------:R-:W-:Y:S01]  /*feb0*/  FFMA.FTZ R12, R7, R12, R25 ;  /* 0x0000000c070c7223 */ /* 0x000fe20000010019 */
[----:B------:R-:W-:Y:S02]  /*fec0*/  F2FP.BF16.F32.PACK_AB R7, R26, R75 ;  /* 0x0000004b1a07723e */ /* 0x000fe400000010ff */
[----:B------:R-:W-:Y:S02]  /*fed0*/  F2FP.BF16.F32.PACK_AB R4, R15, R4 ;  /* 0x000000040f04723e */ /* 0x000fe400000010ff */
[----:B------:R-:W-:-:S05]  /*fee0*/  F2FP.BF16.F32.PACK_AB R5, R12, R5 ;  /* 0x000000050c05723e */ /* 0x000fca00000010ff */
[----:B------:R4:W-:Y:S02]  /*fef0*/  STS.128 [R3+0x1c400], R4 ;  /* 0x01c4000403007388 */ /* 0x0009e40000000c00 */
.L_x_1725:
[----:B------:R-:W-:Y:S05]  /*ff00*/  BSYNC B1 ;  /* 0x0000000000017941 */ /* 0x000fea0003800000 */
.L_x_1724:
[----:B------:R-:W-:Y:S05]  /*ff10*/  @P5 BRA `(.L_x_1715) ;  /* 0x0000003c00a85947 */ /* 0x000fea0003800000 */
[----:B01234-:R-:W0:Y:S01]  /*ff20*/  LDS.128 R4, [R0+0xa000] ;  /* 0x00a0000000047984 */ /* 0x01fe220000000c00 */
        /* <DEDUP_REMOVED lines=13> */
[C---:B------:R-:W-:Y:S01]  /*10000*/  IMAD.U32 R10, R7.reuse, 0x10000, RZ ;  /* 0x00010000070a7824 */ /* 0x040fe200078e00ff */
[----:B------:R-:W-:Y:S01]  /*10010*/  LOP3.LUT R7, R7, 0xffff0000, RZ, 0xc0, !PT ;  /* 0xffff000007077812 */ /* 0x000fe200078ec0ff */
[----:B------:R-:W-:-:S02]  /*10020*/  IMAD.U32 R8, R6, 0x10000, RZ ;  /* 0x0001000006087824 */ /* 0x000fc400078e00ff */
[CC--:B------:R-:W-:Y:S01]  /*10030*/  FMUL.FTZ R13, R9.reuse, R12.reuse ;  /* 0x0000000c090d7220 */ /* 0x0c0fe20000410000 */
[----:B------:R-:W-:Y:S01]  /*10040*/  FMUL.FTZ R9, R9, R11 ;  /* 0x0000000b09097220 */ /* 0x000fe20000410000 */
[C---:B------:R-:W-:Y:S01]  /*10050*/  FMUL.FTZ R21, R7.reuse, R63 ;  /* 0x0000003f07157220 */ /* 0x040fe20000410000 */
[----:B------:R-:W-:Y:S02]  /*10060*/  IMAD.U32 R3, R4, 0x10000, RZ ;  /* 0x0001000004037824 */ /* 0x000fe400078e00ff */
[C---:B------:R-:W-:Y:S01]  /*10070*/  FFMA.FTZ R14, R8.reuse, R11, -R13 ;  /* 0x0000000b080e7223 */ /* 0x040fe2000001080d */
[----:B------:R-:W-:Y:S01]  /*10080*/  FFMA.FTZ R15, R8, R12, R9 ;  /* 0x0000000c080f7223 */ /* 0x000fe20000010009 */
[-C--:B------:R-:W-:Y:S01]  /*10090*/  FMUL.FTZ R9, R7, R66.reuse ;  /* 0x0000004207097220 */ /* 0x080fe20000410000 */
[C---:B------:R-:W-:Y:S01]  /*100a0*/  IMAD.U32 R6, R5.reuse, 0x10000, RZ ;  /* 0x0001000005067824 */ /* 0x040fe200078e00ff */
[----:B------:R-:W-:Y:S01]  /*100b0*/  LOP3.LUT R4, R4, 0xffff0000, RZ, 0xc0, !PT ;  /* 0xffff000004047812 */ /* 0x000fe200078ec0ff */
[C---:B------:R-:W-:Y:S01]  /*100c0*/  IMAD.U32 R8, R62.reuse, 0x10000, RZ ;  /* 0x000100003e087824 */ /* 0x040fe200078e00ff */
[----:B------:R-:W-:Y:S01]  /*100d0*/  LOP3.LUT R5, R5, 0xffff0000, RZ, 0xc0, !PT ;  /* 0xffff000005057812 */ /* 0x000fe200078ec0ff */
[C---:B------:R-:W-:Y:S01]  /*100e0*/  IMAD.U32 R7, R65.reuse, 0x10000, RZ ;  /* 0x0001000041077824 */ /* 0x040fe200078e00ff */
[----:B------:R-:W-:Y:S01]  /*100f0*/  LOP3.LUT R62, R62, 0xffff0000, RZ, 0xc0, !PT ;  /* 0xffff00003e3e7812 */ /* 0x000fe200078ec0ff */
[C---:B------:R-:W-:Y:S01]  /*10100*/  FFMA.FTZ R21, R10.reuse, R66, -R21 ;  /* 0x000000420a157223 */ /* 0x040fe20000010815 */
[----:B------:R-:W-:Y:S01]  /*10110*/  LOP3.LUT R65, R65, 0xffff0000, RZ, 0xc0, !PT ;  /* 0xffff000041417812 */ /* 0x000fe200078ec0ff */
[----:B------:R-:W-:Y:S01]  /*10120*/  FFMA.FTZ R12, R10, R63, R9 ;  /* 0x0000003f0a0c7223 */ /* 0x000fe20000010009 */
        /* <DEDUP_REMOVED lines=12> */
[----:B------:R0:W-:Y:S01]  /*101f0*/  STS.128 [R0+0xa000], R4 ;  /* 0x00a0000400007388 */ /* 0x0001e20000000c00 */
[----:B------:R-:W-:Y:S05]  /*10200*/  BRA `(.L_x_1715) ;  /* 0x0000003800ec7947 */ /* 0x000fea0003800000 */
.L_x_1694:
[----:B------:R-:W0:Y:S01]  /*10210*/  LDC R9, c[0x0][0x448] ;  /* 0x00011200ff097b82 */ /* 0x000e220000000800 */
[----:B------:R-:W-:Y:S01]  /*10220*/  LEA.HI R31, R31, R26, RZ, 0x2 ;  /* 0x0000001a1f1f7211 */ /* 0x000fe200078f10ff */
[----:B------:R-:W-:Y:S01]  /*10230*/  ULDC.64 UR4, c[0x0][0x3f8] ;  /* 0x0000fe0000047ab9 */ /* 0x000fe20000000a00 */
[----:B------:R-:W-:Y:S01]  /*10240*/  ULDC.64 UR6, c[0x0][0x408] ;  /* 0x0001020000067ab9 */ /* 0x000fe20000000a00 */
[----:B------:R-:W-:Y:S01]  /*10250*/  IMAD.MOV.U32 R6, RZ, RZ, R134 ;  /* 0x000000ffff067224 */ /* 0x000fe200078e0086 */
[----:B------:R-:W-:Y:S01]  /*10260*/  LOP3.LUT R31, R31, 0xfffffffc, RZ, 0xc0, !PT ;  /* 0xfffffffc1f1f7812 */ /* 0x000fe200078ec0ff */
[----:B------:R-:W-:-:S04]  /*10270*/  IMAD.MOV.U32 R7, RZ, RZ, R29 ;  /* 0x000000ffff077224 */ /* 0x000fc800078e001d */
[----:B------:R-:W-:-:S04]  /*10280*/  IMAD.IADD R0, R26, 0x1, -R31 ;  /* 0x000000011a007824 */ /* 0x000fc800078e0a1f */
[----:B------:R-:W-:Y:S01]  /*10290*/  IMAD R3, R0, 0x40, R67 ;  /* 0x0000004000037824 */ /* 0x000fe200078e0243 */
[----:B0-----:R-:W-:-:S13]  /*102a0*/  ISETP.NE.AND P0, PT, R9, 0x1, PT ;  /* 0x000000010900780c */ /* 0x001fda0003f05270 */
[----:B------:R-:W0:Y:S08]  /*102b0*/  @P0 LDC R4, c[0x0][0x44c] ;  /* 0x00011300ff040b82 */ /* 0x000e300000000800 */
[----:B------:R-:W1:Y:S01]  /*102c0*/  @P0 LDC R5, c[0x0][0x450] ;  /* 0x00011400ff050b82 */ /* 0x000e620000000800 */
[----:B0-----:R-:W-:-:S05]  /*102d0*/  @P0 IMAD.HI.U32 R4, R3, R4, RZ ;  /* 0x0000000403040227 */ /* 0x001fca00078e00ff */
[----:B-1----:R-:W-:Y:S01]  /*102e0*/  @P0 SHF.R.U32.HI R3, RZ, R5, R4 ;  /* 0x00000005ff030219 */ /* 0x002fe20000011604 */
[----:B------:R-:W-:Y:S02]  /*102f0*/  IMAD.MOV.U32 R4, RZ, RZ, R24 ;  /* 0x000000ffff047224 */ /* 0x000fe400078e0018 */
[----:B------:R-:W-:Y:S01]  /*10300*/  IMAD.MOV.U32 R5, RZ, RZ, R27 ;  /* 0x000000ffff057224 */ /* 0x000fe200078e001b */
[----:B------:R-:W-:Y:S01]  /*10310*/  SHF.R.S32.HI R8, RZ, 0x1f, R3 ;  /* 0x0000001fff087819 */ /* 0x000fe20000011403 */
[----:B------:R-:W-:-:S04]  /*10320*/  IMAD.WIDE.U32 R6, R3, UR6, R6 ;  /* 0x0000000603067c25 */ /* 0x000fc8000f8e0006 */
[C---:B------:R-:W-:Y:S02]  /*10330*/  IMAD R10, R8.reuse, UR4, RZ ;  /* 0x00000004080a7c24 */ /* 0x040fe4000f8e02ff */
[----:B------:R-:W-:Y:S02]  /*10340*/  IMAD R8, R8, UR6, RZ ;  /* 0x0000000608087c24 */ /* 0x000fe4000f8e02ff */
[----:B------:R-:W-:-:S04]  /*10350*/  IMAD.WIDE.U32 R4, R3, UR4, R4 ;  /* 0x0000000403047c25 */ /* 0x000fc8000f8e0004 */
[C---:B------:R-:W-:Y:S01]  /*10360*/  IMAD R21, R3.reuse, UR5, R10 ;  /* 0x0000000503157c24 */ /* 0x040fe2000f8e020a */
[----:B------:R-:W-:Y:S01]  /*10370*/  ULDC.64 UR4, c[0x0][0x3e8] ;  /* 0x0000fa0000047ab9 */ /* 0x000fe20000000a00 */
[----:B------:R-:W-:Y:S01]  /*10380*/  IMAD R61, R3, UR7, R8 ;  /* 0x00000007033d7c24 */ /* 0x000fe2000f8e0208 */
[----:B------:R-:W-:Y:S01]  /*10390*/  ULDC.64 UR6, c[0x0][0x400] ;  /* 0x0001000000067ab9 */ /* 0x000fe20000000a00 */
[----:B------:R-:W-:Y:S01]  /*103a0*/  IMAD.IADD R21, R5, 0x1, R21 ;  /* 0x0000000105157824 */ /* 0x000fe200078e0215 */
[----:B------:R-:W-:Y:S01]  /*103b0*/  LEA R20, P0, R4, UR4, 0x1 ;  /* 0x0000000404147c11 */ /* 0x000fe2000f8008ff */
[----:B------:R-:W-:Y:S01]  /*103c0*/  IMAD.IADD R61, R7, 0x1, R61 ;  /* 0x00000001073d7824 */ /* 0x000fe200078e023d */
[----:B------:R-:W-:Y:S01]  /*103d0*/  LEA R3, P1, R6, UR6, 0x1 ;  /* 0x0000000606037c11 */ /* 0x000fe2000f8208ff */
[----:B------:R-:W-:Y:S01]  /*103e0*/  UMOV UR4, 0xffffffff ;  /* 0xffffffff00047882 */ /* 0x000fe20000000000 */
[----:B------:R-:W-:Y:S02]  /*103f0*/  LEA.HI.X R21, R4, UR5, R21, 0x1, P0 ;  /* 0x0000000504157c11 */ /* 0x000fe400080f0c15 */
[----:B------:R-:W-:Y:S01]  /*10400*/  LEA.HI.X R61, R6, UR7, R61, 0x1, P1 ;  /* 0x00000007063d7c11 */ /* 0x000fe200088f0c3d */
[----:B------:R-:W-:Y:S08]  /*10410*/  BRA.DIV UR4, `(.L_x_1726) ;  /* 0x000001de048c7947 */ /* 0x000ff0000b800000 */
[----:B------:R0:W1:Y:S04]  /*10420*/  SHFL.IDX PT, R5, R21, RZ, 0x1c1f ;  /* 0x001c1fff15057589 */ /* 0x00006800000e0000 */
[----:B------:R0:W2:Y:S04]  /*10430*/  SHFL.IDX PT, R4, R20, RZ, 0x1c1f ;  /* 0x001c1fff14047589 */ /* 0x0000a800000e0000 */
[----:B------:R0:W3:Y:S04]  /*10440*/  SHFL.IDX PT, R7, R61, RZ, 0x1c1f ;  /* 0x001c1fff3d077589 */ /* 0x0000e800000e0000 */
[----:B------:R0:W4:Y:S02]  /*10450*/  SHFL.IDX PT, R8, R3, RZ, 0x1c1f ;  /* 0x001c1fff03087589 */ /* 0x00012400000e0000 */
.L_x_2046:
        /* <DEDUP_REMOVED lines=17> */
[----:B--2---:R-:W-:Y:S01]  /*10570*/  IMAD.MOV.U32 R12, RZ, RZ, R4 ;  /* 0x000000ffff0c7224 */ /* 0x004fe200078e0004 */
[----:B------:R-:W-:Y:S01]  /*10580*/  ISETP.GE.AND P2, PT, R18, UR4, PT ;  /* 0x0000000412007c0c */ /* 0x000fe2000bf46270 */
[----:B-1----:R-:W-:Y:S01]  /*10590*/  IMAD.MOV.U32 R13, RZ, RZ, R5 ;  /* 0x000000ffff0d7224 */ /* 0x002fe200078e0005 */
[----:B------:R-:W-:Y:S02]  /*105a0*/  ISETP.GE.AND P3, PT, R196, UR4, PT ;  /* 0x00000004c4007c0c */ /* 0x000fe4000bf66270 */
[----:B------:R-:W-:Y:S02]  /*105b0*/  CS2R R28, SRZ ;  /* 0x00000000001c7805 */ /* 0x000fe4000001ff00 */
[----:B------:R-:W-:Y:S02]  /*105c0*/  ISETP.GE.AND P4, PT, R195, UR4, PT ;  /* 0x00000004c3007c0c */ /* 0x000fe4000bf86270 */
[----:B------:R-:W-:-:S02]  /*105d0*/  CS2R R30, SRZ ;  /* 0x00000000001e7805 */ /* 0x000fc4000001ff00 */
[----:B------:R-:W-:Y:S02]  /*105e0*/  CS2R R40, SRZ ;  /* 0x0000000000287805 */ /* 0x000fe4000001ff00 */
[----:B------:R-:W-:Y:S02]  /*105f0*/  CS2R R42, SRZ ;  /* 0x00000000002a7805 */ /* 0x000fe4000001ff00 */
[----:B------:R-:W-:Y:S01]  /*10600*/  CS2R R26, SRZ ;  /* 0x00000000001a7805 */ /* 0x000fe2000001ff00 */
[C---:B------:R-:W-:Y:S01]  /*10610*/  @!P2 IMAD.SHL.U32 R9, R18.reuse, 0x2, RZ ;  /* 0x000000021209a824 */ /* 0x040fe200078e00ff */
[----:B------:R-:W-:Y:S01]  /*10620*/  @!P2 SHF.L.U64.HI R32, R18, 0x1, R19 ;  /* 0x000000011220a819 */ /* 0x000fe20000010213 */
[----:B------:R-:W-:Y:S02]  /*10630*/  @!P3 IMAD.SHL.U32 R15, R203, 0x8, RZ ;  /* 0x00000008cb0fb824 */ /* 0x000fe400078e00ff */
[----:B------:R-:W-:Y:S01]  /*10640*/  @!P4 IMAD.SHL.U32 R25, R204, 0x8, RZ ;  /* 0x00000008cc19c824 */ /* 0x000fe200078e00ff */
[-C--:B------:R-:W-:Y:S01]  /*10650*/  @!P2 IADD3 R4, P0, R4, R9.reuse, RZ ;  /* 0x000000090404a210 */ /* 0x080fe20007f1e0ff */
[----:B------:R-:W-:Y:S01]  /*10660*/  @!P3 IMAD.WIDE R10, R15, 0x2, R12 ;  /* 0x000000020f0ab825 */ /* 0x000fe200078e020c */
[----:B----4-:R-:W-:-:S03]  /*10670*/  @!P2 IADD3 R6, P1, R8, R9, RZ ;  /* 0x000000090806a210 */ /* 0x010fc60007f3e0ff */
[----:B---3--:R-:W-:Y:S01]  /*10680*/  IMAD.MOV.U32 R9, RZ, RZ, R7 ;  /* 0x000000ffff097224 */ /* 0x008fe200078e0007 */
[----:B------:R-:W-:Y:S01]  /*10690*/  CS2R R36, SRZ ;  /* 0x0000000000247805 */ /* 0x000fe2000001ff00 */
[----:B------:R-:W-:Y:S01]  /*106a0*/  @!P4 IMAD.WIDE R12, R25, 0x2, R12 ;  /* 0x00000002190cc825 */ /* 0x000fe200078e020c */
[----:B------:R-:W-:Y:S02]  /*106b0*/  CS2R R38, SRZ ;  /* 0x0000000000267805 */ /* 0x000fe4000001ff00 */
[----:B------:R-:W-:Y:S02]  /*106c0*/  CS2R R34, SRZ ;  /* 0x0000000000227805 */ /* 0x000fe4000001ff00 */
[----:B------:R-:W-:Y:S01]  /*106d0*/  CS2R R44, SRZ ;  /* 0x00000000002c7805 */ /* 0x000fe2000001ff00 */
[--C-:B------:R-:W-:Y:S01]  /*106e0*/  @!P3 IMAD.WIDE R14, R15, 0x2, R8.reuse ;  /* 0x000000020f0eb825 */ /* 0x100fe200078e0208 */
[----:B------:R-:W-:Y:S01]  /*106f0*/  CS2R R46, SRZ ;  /* 0x00000000002e7805 */ /* 0x000fe2000001ff00 */
[----:B------:R1:W5:Y:S02]  /*10700*/  @!P3 LD.E.128 R28, desc[UR60][R10.64] ;  /* 0x0000003c0a1cb980 */ /* 0x000364000c101d00 */
[----:B------:R-:W-:Y:S01]  /*10710*/  @!P4 IMAD.WIDE R8, R25, 0x2, R8 ;  /* 0x000000021908c825 */ /* 0x000fe200078e0208 */
[----:B------:R-:W-:Y:S01]  /*10720*/  CS2R R24, SRZ ;  /* 0x0000000000187805 */ /* 0x000fe2000001ff00 */
[----:B------:R1:W5:Y:S02]  /*10730*/  @!P3 LD.E.128 R40, desc[UR60][R14.64] ;  /* 0x0000003c0e28b980 */ /* 0x000364000c101d00 */
[----:B------:R-:W-:-:S02]  /*10740*/  @!P2 IMAD.X R5, R5, 0x1, R32, P0 ;  /* 0x000000010505a824 */ /* 0x000fc400000e0620 */
[----:B------:R-:W-:Y:S01]  /*10750*/  @!P2 IMAD.X R7, R7, 0x1, R32, P1 ;  /* 0x000000010707a824 */ /* 0x000fe200008e0620 */
[----:B------:R-:W-:Y:S01]  /*10760*/  CS2R R32, SRZ ;  /* 0x0000000000207805 */ /* 0x000fe2000001ff00 */
[----:B------:R1:W5:Y:S04]  /*10770*/  @!P4 LD.E.128 R24, desc[UR60][R12.64] ;  /* 0x0000003c0c18c980 */ /* 0x000368000c101d00 */
[----:B------:R1:W5:Y:S04]  /*10780*/  @!P4 LD.E.128 R36, desc[UR60][R8.64] ;  /* 0x0000003c0824c980 */ /* 0x000368000c101d00 */
[----:B------:R1:W5:Y:S04]  /*10790*/  @!P2 LD.E.128 R32, desc[UR60][R4.64] ;  /* 0x0000003c0420a980 */ /* 0x000368000c101d00 */
[----:B------:R1:W5:Y:S02]  /*107a0*/  @!P2 LD.E.128 R44, desc[UR60][R6.64] ;  /* 0x0000003c062ca980 */ /* 0x000364000c101d00 */
.L_x_1728:
[----:B------:R-:W-:Y:S05]  /*107b0*/  BSYNC B1 ;  /* 0x0000000000017941 */ /* 0x000fea0003800000 */
.L_x_1727:
[----:B-12--5:R-:W-:Y:S01]  /*107c0*/  IMAD.MOV.U32 R4, RZ, RZ, R44 ;  /* 0x000000ffff047224 */ /* 0x026fe200078e002c */
[----:B------:R-:W-:Y:S01]  /*107d0*/  UMOV UR4, 0xffffffff ;  /* 0xffffffff00047882 */ /* 0x000fe20000000000 */
[----:B------:R-:W-:Y:S02]  /*107e0*/  IMAD.MOV.U32 R5, RZ, RZ, R45 ;  /* 0x000000ffff057224 */ /* 0x000fe400078e002d */
[----:B------:R-:W-:Y:S01]  /*107f0*/  IMAD.MOV.U32 R6, RZ, RZ, R46 ;  /* 0x000000ffff067224 */ /* 0x000fe200078e002e */
[----:B------:R-:W-:Y:S01]  /*10800*/  PRMT R95, R4, 0x7610, R95 ;  /* 0x00007610045f7816 */ /* 0x000fe2000000005f */
[----:B---3--:R-:W-:Y:S01]  /*10810*/  IMAD.MOV.U32 R7, RZ, RZ, R47 ;  /* 0x000000ffff077224 */ /* 0x008fe200078e002f */
        /* <DEDUP_REMOVED lines=41> */
[----:B------:R-:W-:Y:S02]  /*10ab0*/  CS2R R4, SRZ ;  /* 0x0000000000047805 */ /* 0x000fe4000001ff00 */
[----:B------:R-:W-:Y:S02]  /*10ac0*/  PRMT R92, R6, 0x7610, R92 ;  /* 0x00007610065c7816 */ /* 0x000fe4000000005c */
[----:B------:R-:W-:Y:S01]  /*10ad0*/  PRMT R93, R7, 0x7610, R93 ;  /* 0x00007610075d7816 */ /* 0x000fe2000000005d */
[----:B------:R-:W-:Y:S06]  /*10ae0*/  BRA.DIV UR4, `(.L_x_1729) ;  /* 0x000001da044c7947 */ /* 0x000fec000b800000 */
[----:B0-----:R-:W0:Y:S04]  /*10af0*/  SHFL.IDX PT, R21, R21, 0x1, 0x1c1f ;  /* 0x003c1f0015157f89 */ /* 0x001e2800000e0000 */
[----:B------:R-:W1:Y:S04]  /*10b00*/  SHFL.IDX PT, R20, R20, 0x1, 0x1c1f ;  /* 0x003c1f0014147f89 */ /* 0x000e6800000e0000 */
[----:B------:R-:W2:Y:S04]  /*10b10*/  SHFL.IDX PT, R61, R61, 0x1, 0x1c1f ;  /* 0x003c1f003d3d7f89 */ /* 0x000ea800000e0000 */
[----:B------:R3:W0:Y:S02]  /*10b20*/  SHFL.IDX PT, R62, R3, 0x1, 0x1c1f ;  /* 0x003c1f00033e7f89 */ /* 0x00062400000e0000 */
.L_x_2052:
[----:B------:R-:W-:Y:S01]  /*10b30*/  VIADD R67, R67, 0x40 ;  /* 0x0000004043437836 */ /* 0x000fe20000000000 */
[----:B------:R-:W-:Y:S01]  /*10b40*/  BSSY B1, `(.L_x_1730) ;  /* 0x0000034000017945 */ /* 0x000fe20003800000 */
[----:B------:R-:W-:Y:S02]  /*10b50*/  CS2R R6, SRZ ;  /* 0x0000000000067805 */ /* 0x000fe4000001ff00 */
[----:B----4-:R-:W-:Y:S02]  /*10b60*/  CS2R R8, SRZ ;  /* 0x0000000000087805 */ /* 0x010fe4000001ff00 */
        /* <DEDUP_REMOVED lines=11> */
[----:B------:R-:W-:Y:S01]  /*10c20*/  ULDC UR4, c[0x0][0x3f4] ;  /* 0x0000fd0000047ab9 */ /* 0x000fe20000000800 */
[----:B-1----:R-:W-:Y:S01]  /*10c30*/  IMAD.MOV.U32 R6, RZ, RZ, R20 ;  /* 0x000000ffff067224 */ /* 0x002fe200078e0014 */
[----:B------:R-:W-:Y:S01]  /*10c40*/  ISETP.GE.AND P2, PT, R18, UR4, PT ;  /* 0x0000000412007c0c */ /* 0x000fe2000bf46270 */
[----:B0-----:R-:W-:Y:S01]  /*10c50*/  IMAD.MOV.U32 R7, RZ, RZ, R21 ;  /* 0x000000ffff077224 */ /* 0x001fe200078e0015 */
[----:B------:R-:W-:Y:S01]  /*10c60*/  ISETP.GE.AND P3, PT, R196, UR4, PT ;  /* 0x00000004c4007c0c */ /* 0x000fe2000bf66270 */
[----:B------:R-:W-:Y:S01]  /*10c70*/  IMAD.MOV.U32 R8, RZ, RZ, R62 ;  /* 0x000000ffff087224 */ /* 0x000fe200078e003e */
[----:B------:R-:W-:Y:S01]  /*10c80*/  ISETP.GE.AND P4, PT, R195, UR4, PT ;  /* 0x00000004c3007c0c */ /* 0x000fe2000bf86270 */
[----:B--2---:R-:W-:Y:S01]  /*10c90*/  IMAD.MOV.U32 R9, RZ, RZ, R61 ;  /* 0x000000ffff097224 */ /* 0x004fe200078e003d */
[----:B------:R-:W-:Y:S02]  /*10ca0*/  CS2R R52, SRZ ;  /* 0x0000000000347805 */ /* 0x000fe4000001ff00 */
[----:B------:R-:W-:-:S02]  /*10cb0*/  CS2R R54, SRZ ;  /* 0x0000000000367805 */ /* 0x000fc4000001ff00 */
[----:B------:R-:W-:Y:S02]  /*10cc0*/  CS2R R10, SRZ ;  /* 0x00000000000a7805 */ /* 0x000fe4000001ff00 */
[----:B------:R-:W-:Y:S02]  /*10cd0*/  CS2R R56, SRZ ;  /* 0x0000000000387805 */ /* 0x000fe4000001ff00 */
[----:B------:R-:W-:Y:S01]  /*10ce0*/  CS2R R58, SRZ ;  /* 0x00000000003a7805 */ /* 0x000fe2000001ff00 */
[C---:B---3--:R-:W-:Y:S01]  /*10cf0*/  @!P2 IMAD.SHL.U32 R3, R18.reuse, 0x2, RZ ;  /* 0x000000021203a824 */ /* 0x048fe200078e00ff */
[----:B------:R-:W-:Y:S01]  /*10d00*/  @!P2 SHF.L.U64.HI R14, R18, 0x1, R19 ;  /* 0x00000001120ea819 */ /* 0x000fe20000010213 */
[----:B------:R-:W-:Y:S02]  /*10d10*/  @!P3 IMAD.SHL.U32 R13, R203, 0x8, RZ ;  /* 0x00000008cb0db824 */ /* 0x000fe400078e00ff */
[----:B------:R-:W-:Y:S01]  /*10d20*/  @!P4 IMAD.SHL.U32 R63, R204, 0x8, RZ ;  /* 0x00000008cc3fc824 */ /* 0x000fe200078e00ff */
[-C--:B------:R-:W-:Y:S01]  /*10d30*/  @!P2 IADD3 R60, P1, R62, R3.reuse, RZ ;  /* 0x000000033e3ca210 */ /* 0x080fe20007f3e0ff */
[----:B------:R-:W-:Y:S01]  /*10d40*/  @!P3 IMAD.WIDE R4, R13, 0x2, R6 ;  /* 0x000000020d04b825 */ /* 0x000fe200078e0206 */
[----:B------:R-:W-:-:S03]  /*10d50*/  @!P2 IADD3 R20, P0, R20, R3, RZ ;  /* 0x000000031414a210 */ /* 0x000fc60007f1e0ff */
[----:B------:R-:W-:Y:S01]  /*10d60*/  @!P4 IMAD.WIDE R6, R63, 0x2, R6 ;  /* 0x000000023f06c825 */ /* 0x000fe200078e0206 */
[----:B------:R0:W5:Y:S03]  /*10d70*/  @!P3 LD.E.128 R52, desc[UR60][R4.64] ;  /* 0x0000003c0434b980 */ /* 0x000166000c101d00 */
[--C-:B------:R-:W-:Y:S01]  /*10d80*/  @!P3 IMAD.WIDE R12, R13, 0x2, R8.reuse ;  /* 0x000000020d0cb825 */ /* 0x100fe200078e0208 */
[----:B------:R1:W5:Y:S03]  /*10d90*/  @!P4 LD.E.128 R56, desc[UR60][R6.64] ;  /* 0x0000003c0638c980 */ /* 0x000366000c101d00 */
[----:B------:R-:W-:Y:S01]  /*10da0*/  @!P4 IMAD.WIDE R62, R63, 0x2, R8 ;  /* 0x000000023f3ec825 */ /* 0x000fe200078e0208 */
[----:B------:R-:W-:Y:S02]  /*10db0*/  CS2R R8, SRZ ;  /* 0x0000000000087805 */ /* 0x000fe4000001ff00 */
[----:B------:R-:W-:-:S02]  /*10dc0*/  CS2R R48, SRZ ;  /* 0x0000000000307805 */ /* 0x000fc4000001ff00 */
[----:B------:R-:W-:Y:S01]  /*10dd0*/  CS2R R50, SRZ ;  /* 0x0000000000327805 */ /* 0x000fe2000001ff00 */
[--C-:B------:R-:W-:Y:S01]  /*10de0*/  @!P2 IMAD.X R21, R21, 0x1, R14.reuse, P0 ;  /* 0x000000011515a824 */ /* 0x100fe200000e060e */
[----:B0-----:R-:W-:Y:S01]  /*10df0*/  CS2R R4, SRZ ;  /* 0x0000000000047805 */ /* 0x001fe2000001ff00 */
[----:B------:R-:W-:Y:S01]  /*10e00*/  @!P2 IMAD.X R61, R61, 0x1, R14, P1 ;  /* 0x000000013d3da824 */ /* 0x000fe200008e060e */
[----:B------:R0:W5:Y:S01]  /*10e10*/  @!P3 LD.E.128 R8, desc[UR60][R12.64] ;  /* 0x0000003c0c08b980 */ /* 0x000162000c101d00 */
[----:B------:R-:W-:Y:S02]  /*10e20*/  CS2R R14, SRZ ;  /* 0x00000000000e7805 */ /* 0x000fe4000001ff00 */
[----:B-1----:R-:W-:Y:S01]  /*10e30*/  CS2R R6, SRZ ;  /* 0x0000000000067805 */ /* 0x002fe2000001ff00 */
[----:B------:R4:W5:Y:S05]  /*10e40*/  @!P2 LD.E.128 R48, desc[UR60][R20.64] ;  /* 0x0000003c1430a980 */ /* 0x00096a000c101d00 */
[----:B------:R4:W5:Y:S01]  /*10e50*/  @!P2 LD.E.128 R4, desc[UR60][R60.64] ;  /* 0x0000003c3c04a980 */ /* 0x000962000c101d00 */
[----:B0-----:R-:W-:-:S06]  /*10e60*/  CS2R R12, SRZ ;  /* 0x00000000000c7805 */ /* 0x001fcc000001ff00 */
[----:B------:R4:W5:Y:S02]  /*10e70*/  @!P4 LD.E.128 R12, desc[UR60][R62.64] ;  /* 0x0000003c3e0cc980 */ /* 0x000964000c101d00 */
.L_x_1731:
[----:B------:R-:W-:Y:S05]  /*10e80*/  BSYNC B1 ;  /* 0x0000000000017941 */ /* 0x000fea0003800000 */
.L_x_1730:
[----:B--2-4-:R-:W3:Y:S04]  /*10e90*/  LDL R61, [R1+0x50] ;  /* 0x00005000013d7983 */ /* 0x014ee80000100800 */
[----:B0-----:R-:W2:Y:S01]  /*10ea0*/  LDL R62, [R1+0x38] ;  /* 0x00003800013e7983 */ /* 0x001ea20000100800 */
[----:B-----5:R-:W-:Y:S01]  /*10eb0*/  IMAD.MOV.U32 R60, RZ, RZ, R7 ;  /* 0x000000ffff3c7224 */ /* 0x020fe200078e0007 */
[----:B------:R-:W-:Y:S01]  /*10ec0*/  BSSY B1, `(.L_x_1732) ;  /* 0x0000036000017945 */ /* 0x000fe20003800000 */
[----:B-1----:R-:W-:Y:S02]  /*10ed0*/  IMAD.MOV.U32 R20, RZ, RZ, R4 ;  /* 0x000000ffff147224 */ /* 0x002fe400078e0004 */
[----:B------:R-:W-:Y:S01]  /*10ee0*/  IMAD.MOV.U32 R21, RZ, RZ, R5 ;  /* 0x000000ffff157224 */ /* 0x000fe200078e0005 */
[----:B------:R-:W-:-:S02]  /*10ef0*/  PRMT R104, R60, 0x7610, R104 ;  /* 0x000076103c687816 */ /* 0x000fc40000000068 */
        /* <DEDUP_REMOVED lines=16> */
[----:B------:R-:W-:Y:S02]  /*11000*/  PRMT R105, R20, 0x7610, R105 ;  /* 0x0000761014697816 */ /* 0x000fe40000000069 */
[----:B------:R-:W-:Y:S01]  /*11010*/  PRMT R82, R21, 0x7610, R82 ;  /* 0x0000761015527816 */ /* 0x000fe20000000052 */
[----:B------:R-:W-:-:S05]  /*11020*/  IMAD.MOV.U32 R21, RZ, RZ, R55 ;  /* 0x000000ffff157224 */ /* 0x000fca00078e0037 */
[----:B------:R-:W-:Y:S01]  /*11030*/  PRMT R85, R21, 0x7610, R85 ;  /* 0x0000761015557816 */ /* 0x000fe20000000055 */
[----:B------:R-:W-:Y:S01]  /*11040*/  IMAD.MOV.U32 R21, RZ, RZ, R59 ;  /* 0x000000ffff157224 */ /* 0x000fe200078e003b */
[----:B---3--:R-:W-:-:S04]  /*11050*/  LEA.HI R3, R61, R61, RZ, 0x1 ;  /* 0x0000003d3d037211 */ /* 0x008fc800078f08ff */
[----:B------:R-:W-:Y:S02]  /*11060*/  LOP3.LUT R3, R3, 0xfffffffe, RZ, 0xc0, !PT ;  /* 0xfffffffe03037812 */ /* 0x000fe400078ec0ff */
[----:B--2---:R-:W-:Y:S01]  /*11070*/  VIADDMNMX R20, R64, -R62, 0x80, PT ;  /* 0x0000008040147446 */ /* 0x004fe2000380093e */
[----:B------:R-:W-:Y:S02]  /*11080*/  IMAD.MOV.U32 R62, RZ, RZ, R57 ;  /* 0x000000ffff3e7224 */ /* 0x000fe400078e0039 */
[----:B------:R-:W-:Y:S01]  /*11090*/  IMAD.IADD R3, R61, 0x1, -R3 ;  /* 0x000000013d037824 */ /* 0x000fe200078e0a03 */
[----:B------:R-:W-:Y:S01]  /*110a0*/  ISETP.GE.AND P1, PT, R219, R20, PT ;  /* 0x00000014db00720c */ /* 0x000fe20003f26270 */
[----:B------:R-:W-:Y:S01]  /*110b0*/  IMAD.MOV.U32 R61, RZ, RZ, R10 ;  /* 0x000000ffff3d7224 */ /* 0x000fe200078e000a */
[----:B------:R-:W-:Y:S02]  /*110c0*/  PRMT R75, R62, 0x7610, R75 ;  /* 0x000076103e4b7816 */ /* 0x000fe4000000004b */
[----:B------:R-:W-:Y:S01]  /*110d0*/  SHF.L.U32 R60, R3, 0x1f, RZ ;  /* 0x0000001f033c7819 */ /* 0x000fe200000006ff */
[----:B------:R-:W-:Y:S01]  /*110e0*/  IMAD.MOV.U32 R3, RZ, RZ, R11 ;  /* 0x000000ffff037224 */ /* 0x000fe200078e000b */
[----:B------:R-:W-:Y:S01]  /*110f0*/  PRMT R80, R61, 0x7610, R80 ;  /* 0x000076103d507816 */ /* 0x000fe20000000050 */
[----:B------:R-:W-:Y:S01]  /*11100*/  IMAD.MOV.U32 R61, RZ, RZ, R14 ;  /* 0x000000ffff3d7224 */ /* 0x000fe200078e000e */
[----:B------:R-:W0:Y:S02]  /*11110*/  SYNCS.PHASECHK.TRANS64.TRYWAIT P0, [R17+URZ+0x30800], R60 ;  /* 0x0308003c110075a7 */ /* 0x000e24000800017f */
        /* <DEDUP_REMOVED lines=15> */
[----:B0-----:R-:W-:Y:S06]  /*11210*/  @!P0 BRA `(.L_x_1733) ;  /* 0x000001d000f48947 */ /* 0x001fec0003800000 */
.L_x_2053:
[----:B------:R-:W-:Y:S05]  /*11220*/  BSYNC B1 ;  /* 0x0000000000017941 */ /* 0x000fea0003800000 */
.L_x_1732:
[----:B------:R-:W-:Y:S01]  /*11230*/  BSSY B1, `(.L_x_1734) ;  /* 0x000015d000017945 */ /* 0x000fe20003800000 */
[----:B------:R-:W-:Y:S02]  /*11240*/  PRMT R76, R3, 0x7610, R76 ;  /* 0x00007610034c7816 */ /* 0x000fe4000000004c */
[----:B------:R-:W-:Y:S01]  /*11250*/  PRMT R77, R21, 0x7610, R77 ;  /* 0x00007610154d7816 */ /* 0x000fe2000000004d */
[----:B------:R-:W-:Y:S06]  /*11260*/  @P1 BRA `(.L_x_1735) ;  /* 0x0000001400641947 */ /* 0x000fec0003800000 */
[----:B------:R1:W5:Y:S01]  /*11270*/  LDL R127, [R1+0x30] ;  /* 0x00003000017f7983 */ /* 0x0003620000100800 */
[----:B------:R-:W2:Y:S01]  /*11280*/  LDC R3, c[0x0][0x3f4] ;  /* 0x0000fd00ff037b82 */ /* 0x000ea20000000800 */
[----:B------:R-:W-:Y:S01]  /*11290*/  BSSY B2, `(.L_x_1736) ;  /* 0x0000070000027945 */ /* 0x000fe20003800000 */
[----:B------:R-:W-:Y:S02]  /*112a0*/  SHF.R.U32.HI R128, RZ, 0x3, R229 ;  /* 0x00000003ff807819 */ /* 0x000fe400000116e5 */
[-C--:B--2---:R-:W-:Y:S02]  /*112b0*/  ISETP.GE.AND P0, PT, R18, R3.reuse, PT ;  /* 0x000000031200720c */ /* 0x084fe40003f06270 */
[-C--:B------:R-:W-:Y:S02]  /*112c0*/  ISETP.GE.AND P1, PT, R196, R3.reuse, PT ;  /* 0x00000003c400720c */ /* 0x080fe40003f26270 */
[----:B------:R-:W-:-:S09]  /*112d0*/  ISETP.GE.AND P2, PT, R195, R3, PT ;  /* 0x00000003c300720c */ /* 0x000fd20003f46270 */
[----:B-1----:R-:W-:Y:S05]  /*112e0*/  @P0 BRA `(.L_x_1737) ;  /* 0x0000000400a80947 */ /* 0x002fea0003800000 */
[----:B0-----:R-:W-:Y:S02]  /*112f0*/  LEA.HI R60, R3, R0, RZ, 0x1d ;  /* 0x00000000033c7211 */ /* 0x001fe400078fe8ff */
[----:B------:R-:W-:Y:S02]  /*11300*/  LOP3.LUT R21, R229, 0x38, R18, 0xf8, !PT ;  /* 0x00000038e5157812 */ /* 0x000fe400078ef812 */
[----:B------:R-:W-:Y:S01]  /*11310*/  SHF.R.S32.HI R61, RZ, 0x1f, R60 ;  /* 0x0000001fff3d7819 */ /* 0x000fe2000001143c */
[----:B------:R-:W-:Y:S01]  /*11320*/  IMAD.SHL.U32 R62, R60, 0x8, RZ ;  /* 0x000000083c3e7824 */ /* 0x000fe200078e00ff */
[----:B------:R-:W-:Y:S02]  /*11330*/  LOP3.LUT R21, R21, R128, RZ, 0x3c, !PT ;  /* 0x0000008015157212 */ /* 0x000fe400078e3cff */
[----:B------:R-:W-:Y:S02]  /*11340*/  LEA.HI R61, R61, R60, RZ, 0x3 ;  /* 0x0000003c3d3d7211 */ /* 0x000fe400078f18ff */
[----:B------:R-:W-:Y:S01]  /*11350*/  LOP3.LUT R62, R229, 0x38, R62, 0xf8, !PT ;  /* 0x00000038e53e7812 */ /* 0x000fe200078ef83e */
[----:B-----5:R-:W-:Y:S01]  /*11360*/  IMAD.IADD R60, R127, 0x1, R21 ;  /* 0x000000017f3c7824 */ /* 0x020fe200078e0215 */
[----:B------:R-:W-:Y:S01]  /*11370*/  SHF.R.U64 R94, R44, 0x10, R45 ;  /* 0x000000102c5e7819 */ /* 0x000fe2000000122d */
[----:B------:R-:W-:Y:S01]  /*11380*/  IMAD.SHL.U32 R61, R61, 0x400, RZ ;  /* 0x000004003d3d7824 */ /* 0x000fe200078e00ff */
[----:B------:R-:W-:Y:S01]  /*11390*/  LOP3.LUT R62, R62, R128, RZ, 0x3c, !PT ;  /* 0x000000803e3e7212 */ /* 0x000fe200078e3cff */
[----:B------:R-:W-:Y:S01]  /*113a0*/  IMAD R21, R60, 0x2, R17 ;  /* 0x000000023c157824 */ /* 0x000fe200078e0211 */
[----:B------:R-:W-:-:S02]  /*113b0*/  SHF.R.U64 R32, R32, 0x10, R33 ;  /* 0x0000001020207819 */ /* 0x000fc40000001221 */
[----:B------:R-:W-:Y:S02]  /*113c0*/  LOP3.LUT R61, R61, 0x7fffe000, RZ, 0xc0, !PT ;  /* 0x7fffe0003d3d7812 */ /* 0x000fe400078ec0ff */
[----:B------:R-:W-:Y:S02]  /*113d0*/  SHF.R.U64 R34, R34, 0x10, R35 ;  /* 0x0000001022227819 */ /* 0x000fe40000001223 */
[----:B------:R-:W-:Y:S02]  /*113e0*/  IADD3 R64, R62, R61, R127 ;  /* 0x0000003d3e407210 */ /* 0x000fe40007ffe07f */
[----:B------:R-:W0:Y:S01]  /*113f0*/  LDS.128 R60, [R21+0x12400] ;  /* 0x01240000153c7984 */ /* 0x000e220000000c00 */
[----:B------:R-:W-:Y:S02]  /*11400*/  SHF.R.U32.HI R97, RZ, 0x10, R35 ;  /* 0x00000010ff617819 */ /* 0x000fe40000011623 */
[----:B------:R-:W-:Y:S01]  /*11410*/  IMAD R69, R64, 0x2, R17 ;  /* 0x0000000240457824 */ /* 0x000fe200078e0211 */
[----:B------:R-:W-:-:S02]  /*11420*/  SHF.R.U32.HI R35, RZ, 0x10, R45 ;  /* 0x00000010ff237819 */ /* 0x000fc4000001162d */
[----:B------:R-:W-:Y:S02]  /*11430*/  PRMT R95, R95, 0x5410, R94 ;  /* 0x000054105f5f7816 */ /* 0x000fe4000000005e */
[----:B------:R-:W1:Y:S01]  /*11440*/  LDS.128 R64, [R69+0x12400] ;  /* 0x0124000045407984 */ /* 0x000e620000000c00 */
[--C-:B------:R-:W-:Y:S02]  /*11450*/  SHF.R.U64 R44, R46, 0x10, R47.reuse ;  /* 0x000000102e2c7819 */ /* 0x100fe4000000122f */
[----:B------:R-:W-:Y:S01]  /*11460*/  SHF.R.U32.HI R45, RZ, 0x10, R47 ;  /* 0x00000010ff2d7819 */ /* 0x000fe2000001162f */
[----:B------:R-:W-:Y:S01]  /*11470*/  IMAD.U32 R121, R95, 0x10000, RZ ;  /* 0x000100005f797824 */ /* 0x000fe200078e00ff */
[----:B------:R-:W-:Y:S02]  /*11480*/  PRMT R47, R73, 0x5432, R32 ;  /* 0x00005432492f7816 */ /* 0x000fe40000000020 */
[----:B------:R-:W-:Y:S02]  /*11490*/  SHF.R.U32.HI R33, RZ, 0x10, R33 ;  /* 0x00000010ff217819 */ /* 0x000fe40000011621 */
[----:B------:R-:W-:Y:S01]  /*114a0*/  PRMT R35, R70, 0x5432, R35 ;  /* 0x0000543246237816 */ /* 0x000fe20000000023 */
[----:B------:R-:W-:Y:S01]  /*114b0*/  IMAD.U32 R99, R47, 0x10000, RZ ;  /* 0x000100002f637824 */ /* 0x000fe200078e00ff */
[----:B------:R-:W-:-:S02]  /*114c0*/  PRMT R32, R74, 0x5432, R33 ;  /* 0x000054324a207816 */ /* 0x000fc40000000021 */
[----:B------:R-:W-:Y:S01]  /*114d0*/  PRMT R45, R72, 0x5432, R45 ;  /* 0x00005432482d7816 */ /* 0x000fe2000000002d */
[----:B------:R-:W-:Y:S01]  /*114e0*/  IMAD.U32 R120, R35, 0x10000, RZ ;  /* 0x0001000023787824 */ /* 0x000fe200078e00ff */
[----:B------:R-:W-:Y:S01]  /*114f0*/  PRMT R33, R75, 0x5432, R34 ;  /* 0x000054324b217816 */ /* 0x000fe20000000022 */
[----:B------:R-:W-:Y:S01]  /*11500*/  IMAD.U32 R122, R32, 0x10000, RZ ;  /* 0x00010000207a7824 */ /* 0x000fe200078e00ff */
[----:B------:R-:W-:Y:S02]  /*11510*/  PRMT R34, R76, 0x5432, R97 ;  /* 0x000054324c227816 */ /* 0x000fe40000000061 */
[----:B------:R-:W-:Y:S01]  /*11520*/  PRMT R44, R71, 0x5432, R44 ;  /* 0x00005432472c7816 */ /* 0x000fe2000000002c */
[C---:B0-----:R-:W-:Y:S01]  /*11530*/  IMAD.U32 R98, R60.reuse, 0x10000, RZ ;  /* 0x000100003c627824 */ /* 0x041fe200078e00ff */
[----:B------:R-:W-:Y:S01]  /*11540*/  LOP3.LUT R46, R60, 0xffff0000, RZ, 0xc0, !PT ;  /* 0xffff00003c2e7812 */ /* 0x000fe200078ec0ff */
[C---:B------:R-:W-:Y:S01]  /*11550*/  IMAD.U32 R97, R61.reuse, 0x10000, RZ ;  /* 0x000100003d617824 */ /* 0x040fe200078e00ff */
[----:B------:R-:W-:Y:S01]  /*11560*/  LOP3.LUT R94, R61, 0xffff0000, RZ, 0xc0, !PT ;  /* 0xffff00003d5e7812 */ /* 0x000fe200078ec0ff */
[C---:B------:R-:W-:Y:S01]  /*11570*/  IMAD.U32 R96, R63.reuse, 0x10000, RZ ;  /* 0x000100003f607824 */ /* 0x040fe200078e00ff */
[C---:B------:R-:W-:Y:S01]  /*11580*/  LOP3.LUT R60, R62.reuse, 0xffff0000, RZ, 0xc0, !PT ;  /* 0xffff00003e3c7812 */ /* 0x040fe200078ec0ff */
[----:B------:R-:W-:Y:S01]  /*11590*/  IMAD.U32 R61, R62, 0x10000, RZ ;  /* 0x000100003e3d7824 */ /* 0x000fe200078e00ff */
[----:B------:R-:W-:Y:S01]  /*115a0*/  LOP3.LUT R63, R63, 0xffff0000, RZ, 0xc0, !PT ;  /* 0xffff00003f3f7812 */ /* 0x000fe200078ec0ff */
[C---:B-1----:R-:W-:Y:S01]  /*115b0*/  IMAD.U32 R100, R64.reuse, 0x10000, RZ ;  /* 0x0001000040647824 */ /* 0x042fe200078e00ff */
        /* <DEDUP_REMOVED lines=8> */
[----:B------:R-:W-:Y:S02]  /*11640*/  IMAD.U32 R119, R45, 0x10000, RZ ;  /* 0x000100002d777824 */ /* 0x000fe400078e00ff */
[----:B------:R-:W-:Y:S01]  /*11650*/  FFMA.FTZ R100, R98, R121, R123 ;  /* 0x0000007962647223 */ /* 0x000fe2000001007b */
[----:B------:R-:W-:Y:S02]  /*11660*/  IMAD.U32 R121, R34, 0x10000, RZ ;  /* 0x0001000022797824 */ /* 0x000fe400078e00ff */
[----:B------:R-:W-:Y:S01]  /*11670*/  FMUL.FTZ R126, R117, R122 ;  /* 0x0000007a757e7220 */ /* 0x000fe20000410000 */
[C---:B------:R-:W-:Y:S01]  /*11680*/  FMUL.FTZ R123, R118.reuse, R119 ;  /* 0x00000077767b7220 */ /* 0x040fe20000410000 */
[----:B------:R-:W-:Y:S01]  /*11690*/  LOP3.LUT R117, R95, 0xffff0000, RZ, 0xc0, !PT ;  /* 0xffff00005f757812 */ /* 0x000fe200078ec0ff */
[----:B------:R-:W-:Y:S01]  /*116a0*/  FMUL.FTZ R118, R118, R121 ;  /* 0x0000007976767220 */ /* 0x000fe20000410000 */
[----:B------:R-:W-:-:S02]  /*116b0*/  IMAD.U32 R65, R66, 0x10000, RZ ;  /* 0x0001000042417824 */ /* 0x000fc400078e00ff */
[C---:B------:R-:W-:Y:S01]  /*116c0*/  FFMA.FTZ R95, R96.reuse, R121, -R123 ;  /* 0x00000079605f7223 */ /* 0x040fe2000001087b */
[----:B------:R-:W-:Y:S01]  /*116d0*/  LOP3.LUT R121, R47, 0xffff0000, RZ, 0xc0, !PT ;  /* 0xffff00002f797812 */ /* 0x000fe200078ec0ff */
        /* <DEDUP_REMOVED lines=10> */
[----:B------:R-:W-:Y:S01]  /*11780*/  FFMA.FTZ R117, R46, R117, R35 ;  /* 0x000000752e757223 */ /* 0x000fe20000010023 */
[C---:B------:R-:W-:Y:S01]  /*11790*/  FFMA.FTZ R35, R94.reuse, R119, -R121 ;  /* 0x000000775e237223 */ /* 0x040fe20000010879 */
[C---:B------:R-:W-:Y:S01]  /*117a0*/  FMUL.FTZ R46, R65.reuse, R62 ;  /* 0x0000003e412e7220 */ /* 0x040fe20000410000 */
[----:B------:R-:W-:Y:S01]  /*117b0*/  FFMA.FTZ R94, R94, R123, R64 ;  /* 0x0000007b5e5e7223 */ /* 0x000fe20000010040 */
[----:B------:R-:W-:Y:S01]  /*117c0*/  FMUL.FTZ R64, R65, R96 ;  /* 0x0000006041407220 */ /* 0x000fe20000410000 */
[----:B------:R-:W-:Y:S01]  /*117d0*/  LOP3.LUT R66, R66, 0xffff0000, RZ, 0xc0, !PT ;  /* 0xffff000042427812 */ /* 0x000fe200078ec0ff */
[----:B------:R-:W-:Y:S01]  /*117e0*/  FFMA.FTZ R98, R97, R122, -R124 ;  /* 0x0000007a61627223 */ /* 0x000fe2000001087c */
[----:B------:R-:W-:Y:S01]  /*117f0*/  LOP3.LUT R65, R44, 0xffff0000, RZ, 0xc0, !PT ;  /* 0xffff00002c417812 */ /* 0x000fe200078ec0ff */
[----:B------:R-:W-:Y:S01]  /*11800*/  FFMA.FTZ R64, R61, R62, R64 ;  /* 0x0000003e3d407223 */ /* 0x000fe20000010040 */
        /* <DEDUP_REMOVED lines=8> */
[----:B------:R-:W-:Y:S01]  /*11890*/  F2FP.BF16.F32.PACK_AB R32, R32, R99 ;  /* 0x000000632020723e */ /* 0x000fe200000010ff */
[C---:B------:R-:W-:Y:S01]  /*118a0*/  FMUL.FTZ R62, R67.reuse, R44 ;  /* 0x0000002c433e7220 */ /* 0x040fe20000410000 */
[C---:B------:R-:W-:Y:S01]  /*118b0*/  FFMA.FTZ R61, R60.reuse, R33, -R45 ;  /* 0x000000213c3d7223 */ /* 0x040fe2000001082d */
[-C--:B------:R-:W-:Y:S01]  /*118c0*/  FMUL.FTZ R67, R67, R34.reuse ;  /* 0x0000002243437220 */ /* 0x080fe20000410000 */
[----:B------:R-:W-:Y:S01]  /*118d0*/  FFMA.FTZ R65, R60, R65, R66 ;  /* 0x000000413c417223 */ /* 0x000fe20000010042 */
[----:B------:R-:W-:Y:S01]  /*118e0*/  FFMA.FTZ R62, R63, R34, -R62 ;  /* 0x000000223f3e7223 */ /* 0x000fe2000001083e */
[----:B------:R-:W-:Y:S01]  /*118f0*/  F2FP.BF16.F32.PACK_AB R33, R35, R98 ;  /* 0x000000622321723e */ /* 0x000fe200000010ff */
[----:B------:R-:W-:Y:S01]  /*11900*/  FFMA.FTZ R60, R63, R44, R67 ;  /* 0x0000002c3f3c7223 */ /* 0x000fe20000010043 */
[----:B------:R-:W-:-:S02]  /*11910*/  F2FP.BF16.F32.PACK_AB R34, R61, R46 ;  /* 0x0000002e3d22723e */ /* 0x000fc400000010ff */
[----:B------:R-:W-:Y:S02]  /*11920*/  F2FP.BF16.F32.PACK_AB R35, R62, R95 ;  /* 0x0000005f3e23723e */ /* 0x000fe400000010ff */
[----:B------:R-:W-:Y:S02]  /*11930*/  F2FP.BF16.F32.PACK_AB R44, R117, R100 ;  /* 0x00000064752c723e */ /* 0x000fe400000010ff */
[----:B------:R-:W-:Y:S01]  /*11940*/  F2FP.BF16.F32.PACK_AB R45, R94, R97 ;  /* 0x000000615e2d723e */ /* 0x000fe200000010ff */
[----:B------:R1:W-:Y:S01]  /*11950*/  STS.128 [R21+0x12400], R32 ;  /* 0x0124002015007388 */ /* 0x0003e20000000c00 */
[----:B------:R-:W-:Y:S02]  /*11960*/  F2FP.BF16.F32.PACK_AB R46, R65, R64 ;  /* 0x00000040412e723e */ /* 0x000fe400000010ff */
[----:B------:R-:W-:-:S05]  /*11970*/  F2FP.BF16.F32.PACK_AB R47, R60, R47 ;  /* 0x0000002f3c2f723e */ /* 0x000fca00000010ff */
[----:B------:R1:W-:Y:S02]  /*11980*/  STS.128 [R69+0x12400], R44 ;  /* 0x0124002c45007388 */ /* 0x0003e40000000c00 */
.L_x_1737:
[----:B------:R-:W-:Y:S05]  /*11990*/  BSYNC B2 ;  /* 0x0000000000027941 */ /* 0x000fea0003800000 */
.L_x_1736:
[----:B------:R-:W-:Y:S04]  /*119a0*/  BSSY B2, `(.L_x_1738) ;  /* 0x0000073000027945 */ /* 0x000fe80003800000 */
[----:B------:R-:W-:Y:S05]  /*119b0*/  @P1 BRA `(.L_x_1739) ;  /* 0x0000000400c41947 */ /* 0x000fea0003800000 */
[----:B-1----:R-:W2:Y:S01]  /*119c0*/  LDL R21, [R1+0x58] ;  /* 0x0000580001157983 */ /* 0x002ea20000100800 */
[----:B------:R-:W-:Y:S02]  /*119d0*/  SHF.R.S32.HI R33, RZ, 0x1f, R196 ;  /* 0x0000001fff217819 */ /* 0x000fe400000114c4 */
[--C-:B------:R-:W-:Y:S02]  /*119e0*/  SHF.R.U64 R61, R30, 0x10, R31.reuse ;  /* 0x000000101e3d7819 */ /* 0x100fe4000000121f */
[CC--:B------:R-:W-:Y:S02]  /*119f0*/  LEA.HI R35, R33.reuse, R196.reuse, RZ, 0x6 ;  /* 0x000000c421237211 */ /* 0x0c0fe400078f30ff */
[----:B------:R-:W-:Y:S02]  /*11a00*/  LEA.HI R34, R33, R196, RZ, 0x3 ;  /* 0x000000c421227211 */ /* 0x000fe400078f18ff */
[----:B------:R-:W-:Y:S01]  /*11a10*/  SHF.R.U32.HI R30, RZ, 0x10, R31 ;  /* 0x00000010ff1e7819 */ /* 0x000fe2000001161f */
[----:B------:R-:W-:Y:S01]  /*11a20*/  IMAD.SHL.U32 R35, R35, 0x80, RZ ;  /* 0x0000008023237824 */ /* 0x000fe200078e00ff */
[----:B------:R-:W-:-:S02]  /*11a30*/  LOP3.LUT R34, R229, 0x38, R34, 0xf8, !PT ;  /* 0x00000038e5227812 */ /* 0x000fc400078ef822 */
[----:B------:R-:W-:Y:S02]  /*11a40*/  SHF.R.U64 R63, R28, 0x10, R29 ;  /* 0x000000101c3f7819 */ /* 0x000fe4000000121d */
[----:B------:R-:W-:Y:S02]  /*11a50*/  LOP3.LUT R35, R35, 0xffffe000, RZ, 0xc0, !PT ;  /* 0xffffe00023237812 */ /* 0x000fe400078ec0ff */
[----:B------:R-:W-:Y:S02]  /*11a60*/  LOP3.LUT R34, R34, R128, RZ, 0x3c, !PT ;  /* 0x0000008022227212 */ /* 0x000fe400078e3cff */
[----:B------:R-:W-:Y:S02]  /*11a70*/  SHF.R.U64 R31, R40, 0x10, R41 ;  /* 0x00000010281f7819 */ /* 0x000fe40000001229 */
[----:B------:R-:W-:Y:S02]  /*11a80*/  SHF.R.U32.HI R28, RZ, 0x10, R29 ;  /* 0x00000010ff1c7819 */ /* 0x000fe4000001161d */
[----:B------:R-:W-:-:S02]  /*11a90*/  SHF.R.U64 R29, R42, 0x10, R43 ;  /* 0x000000102a1d7819 */ /* 0x000fc4000000122b */
[----:B------:R-:W-:Y:S02]  /*11aa0*/  PRMT R112, R112, 0x5410, R31 ;  /* 0x0000541070707816 */ /* 0x000fe4000000001f */
[----:B------:R-:W-:Y:S02]  /*11ab0*/  SHF.R.U32.HI R40, RZ, 0x10, R41 ;  /* 0x00000010ff287819 */ /* 0x000fe40000011629 */
[----:B------:R-:W-:Y:S02]  /*11ac0*/  PRMT R115, R115, 0x5410, R28 ;  /* 0x0000541073737816 */ /* 0x000fe4000000001c */
        /* <DEDUP_REMOVED lines=10> */
[----:B------:R-:W-:Y:S02]  /*11b70*/  LOP3.LUT R112, R112, 0xffff0000, RZ, 0xc0, !PT ;  /* 0xffff000070707812 */ /* 0x000fe400078ec0ff */
[----:B------:R-:W-:Y:S01]  /*11b80*/  LOP3.LUT R116, R116, 0xffff0000, RZ, 0xc0, !PT ;  /* 0xffff000074747812 */ /* 0x000fe200078ec0ff */
[----:B------:R-:W-:Y:S01]  /*11b90*/  IMAD.U32 R66, R109, 0x10000, RZ ;  /* 0x000100006d427824 */ /* 0x000fe200078e00ff */
[----:B------:R-:W-:-:S02]  /*11ba0*/  LOP3.LUT R111, R111, 0xffff0000, RZ, 0xc0, !PT ;  /* 0xffff00006f6f7812 */ /* 0x000fc400078ec0ff */
[----:B------:R-:W-:Y:S02]  /*11bb0*/  LOP3.LUT R109, R109, 0xffff0000, RZ, 0xc0, !PT ;  /* 0xffff00006d6d7812 */ /* 0x000fe400078ec0ff */
[----:B--2---:R-:W-:Y:S02]  /*11bc0*/  R2UR UR4, R21 ;  /* 0x00000000150472ca */ /* 0x004fe400000e0000 */
[----:B------:R-:W-:-:S04]  /*11bd0*/  LEA.HI R21, R3, R203, RZ, 0x1d ;  /* 0x000000cb03157211 */ /* 0x000fc800078fe8ff */
[----:B------:R-:W-:-:S04]  /*11be0*/  SHF.R.S32.HI R32, RZ, 0x1f, R21 ;  /* 0x0000001fff207819 */ /* 0x000fc80000011415 */
[----:B------:R-:W-:Y:S01]  /*11bf0*/  LEA.HI R33, R32, R21, RZ, 0x3 ;  /* 0x0000001520217211 */ /* 0x000fe200078f18ff */
[----:B------:R-:W-:Y:S01]  /*11c00*/  IMAD.SHL.U32 R32, R21, 0x8, RZ ;  /* 0x0000000815207824 */ /* 0x000fe200078e00ff */
[----:B-----5:R-:W-:-:S03]  /*11c10*/  IADD3 R21, R34, R35, R127 ;  /* 0x0000002322157210 */ /* 0x020fc60007ffe07f */
[----:B------:R-:W-:Y:S01]  /*11c20*/  IMAD.SHL.U32 R33, R33, 0x400, RZ ;  /* 0x0000040021217824 */ /* 0x000fe200078e00ff */
[----:B------:R-:W-:Y:S02]  /*11c30*/  LOP3.LUT R32, R229, 0x38, R32, 0xf8, !PT ;  /* 0x00000038e5207812 */ /* 0x000fe400078ef820 */
[----:B------:R-:W-:Y:S02]  /*11c40*/  LEA R21, R21, UR4, 0x1 ;  /* 0x0000000415157c11 */ /* 0x000fe4000f8e08ff */
[----:B------:R-:W-:Y:S02]  /*11c50*/  LOP3.LUT R32, R32, R128, RZ, 0x3c, !PT ;  /* 0x0000008020207212 */ /* 0x000fe400078e3cff */
[----:B------:R-:W-:-:S04]  /*11c60*/  LOP3.LUT R33, R33, 0x7fffe000, RZ, 0xc0, !PT ;  /* 0x7fffe00021217812 */ /* 0x000fc800078ec0ff */
[----:B0-----:R-:W-:Y:S02]  /*11c70*/  IADD3 R60, R32, R33, R127 ;  /* 0x00000021203c7210 */ /* 0x001fe40007ffe07f */
        /* <DEDUP_REMOVED lines=15> */
[----:B------:R-:W-:Y:S01]  /*11d70*/  FMUL.FTZ R65, R35, R63 ;  /* 0x0000003f23417220 */ /* 0x000fe20000410000 */
[C---:B------:R-:W-:Y:S01]  /*11d80*/  IMAD.U32 R33, R46.reuse, 0x10000, RZ ;  /* 0x000100002e217824 */ /* 0x040fe200078e00ff */
[----:B------:R-:W-:Y:S01]  /*11d90*/  LOP3.LUT R31, R46, 0xffff0000, RZ, 0xc0, !PT ;  /* 0xffff00002e1f7812 */ /* 0x000fe200078ec0ff */
[C---:B------:R-:W-:Y:S01]  /*11da0*/  IMAD.U32 R45, R47.reuse, 0x10000, RZ ;  /* 0x000100002f2d7824 */ /* 0x040fe200078e00ff */
[----:B------:R-:W-:Y:S01]  /*11db0*/  LOP3.LUT R46, R47, 0xffff0000, RZ, 0xc0, !PT ;  /* 0xffff00002f2e7812 */ /* 0x000fe200078ec0ff */
[-C--:B------:R-:W-:Y:S01]  /*11dc0*/  FMUL.FTZ R67, R35, R62.reuse ;  /* 0x0000003e23437220 */ /* 0x080fe20000410000 */
[----:B------:R-:W-:Y:S01]  /*11dd0*/  FFMA.FTZ R35, R40, R62, -R65 ;  /* 0x0000003e28237223 */ /* 0x000fe20000010841 */
[----:B------:R-:W-:-:S02]  /*11de0*/  IMAD.U32 R47, R115, 0x10000, RZ ;  /* 0x00010000732f7824 */ /* 0x000fc400078e00ff */
[----:B------:R-:W-:Y:S01]  /*11df0*/  FMUL.FTZ R65, R41, R64 ;  /* 0x0000004029417220 */ /* 0x000fe20000410000 */
[----:B------:R-:W-:Y:S02]  /*11e00*/  IMAD.U32 R62, R113, 0x10000, RZ ;  /* 0x00010000713e7824 */ /* 0x000fe400078e00ff */
[----:B------:R-:W-:Y:S01]  /*11e10*/  FFMA.FTZ R40, R40, R63, R67 ;  /* 0x0000003f28287223 */ /* 0x000fe20000010043 */
[-C--:B------:R-:W-:Y:S01]  /*11e20*/  FMUL.FTZ R63, R41, R47.reuse ;  /* 0x0000002f293f7220 */ /* 0x080fe20000410000 */
[C---:B------:R-:W-:Y:S01]  /*11e30*/  FFMA.FTZ R41, R42.reuse, R47, -R65 ;  /* 0x0000002f2a297223 */ /* 0x040fe20000010841 */
[C---:B------:R-:W-:Y:S01]  /*11e40*/  FMUL.FTZ R94, R45.reuse, R66 ;  /* 0x000000422d5e7220 */ /* 0x040fe20000410000 */
[----:B------:R-:W-:Y:S01]  /*11e50*/  FMUL.FTZ R47, R45, R62 ;  /* 0x0000003e2d2f7220 */ /* 0x000fe20000410000 */
[----:B------:R-:W-:Y:S01]  /*11e60*/  FFMA.FTZ R45, R42, R64, R63 ;  /* 0x000000402a2d7223 */ /* 0x000fe2000001003f */
[----:B------:R-:W-:Y:S01]  /*11e70*/  LOP3.LUT R115, R115, 0xffff0000, RZ, 0xc0, !PT ;  /* 0xffff000073737812 */ /* 0x000fe200078ec0ff */
[C---:B------:R-:W-:Y:S01]  /*11e80*/  FFMA.FTZ R42, R43.reuse, R62, -R94 ;  /* 0x0000003e2b2a7223 */ /* 0x040fe2000001085e */
[----:B------:R-:W-:Y:S01]  /*11e90*/  FFMA.FTZ R43, R43, R66, R47 ;  /* 0x000000422b2b7223 */ /* 0x000fe2000001002f */
[C---:B------:R-:W-:Y:S01]  /*11ea0*/  FMUL.FTZ R47, R61.reuse, R112 ;  /* 0x000000703d2f7220 */ /* 0x040fe20000410000 */
[-C--:B------:R-:W-:Y:S01]  /*11eb0*/  FMUL.FTZ R61, R61, R116.reuse ;  /* 0x000000743d3d7220 */ /* 0x080fe20000410000 */
[C---:B------:R-:W-:Y:S01]  /*11ec0*/  IMAD.U32 R64, R110.reuse, 0x10000, RZ ;  /* 0x000100006e407824 */ /* 0x040fe200078e00ff */
[----:B------:R-:W-:Y:S01]  /*11ed0*/  LOP3.LUT R110, R110, 0xffff0000, RZ, 0xc0, !PT ;  /* 0xffff00006e6e7812 */ /* 0x000fe200078ec0ff */
[----:B------:R-:W-:Y:S01]  /*11ee0*/  FFMA.FTZ R116, R30, R116, -R47 ;  /* 0x000000741e747223 */ /* 0x000fe2000001082f */
[C---:B------:R-:W-:Y:S01]  /*11ef0*/  FMUL.FTZ R47, R44.reuse, R111 ;  /* 0x0000006f2c2f7220 */ /* 0x040fe20000410000 */
[----:B------:R-:W-:Y:S01]  /*11f00*/  FMUL.FTZ R44, R44, R115 ;  /* 0x000000732c2c7220 */ /* 0x000fe20000410000 */
[----:B------:R-:W-:-:S02]  /*11f10*/  IMAD.U32 R62, R114, 0x10000, RZ ;  /* 0x00010000723e7824 */ /* 0x000fc400078e00ff */
[----:B------:R-:W-:Y:S01]  /*11f20*/  FFMA.FTZ R61, R30, R112, R61 ;  /* 0x000000701e3d7223 */ /* 0x000fe2000001003d */
[C---:B------:R-:W-:Y:S01]  /*11f30*/  FFMA.FTZ R30, R32.reuse, R115, -R47 ;  /* 0x00000073201e7223 */ /* 0x040fe2000001082f */
[----:B------:R-:W-:Y:S01]  /*11f40*/  FFMA.FTZ R44, R32, R111, R44 ;  /* 0x0000006f202c7223 */ /* 0x000fe2000001002c */
[C---:B------:R-:W-:Y:S01]  /*11f50*/  FMUL.FTZ R66, R33.reuse, R64 ;  /* 0x0000004021427220 */ /* 0x040fe20000410000 */
[-C--:B------:R-:W-:Y:S01]  /*11f60*/  FMUL.FTZ R32, R33, R62.reuse ;  /* 0x0000003e21207220 */ /* 0x080fe20000410000 */
[----:B------:R-:W-:Y:S01]  /*11f70*/  LOP3.LUT R114, R114, 0xffff0000, RZ, 0xc0, !PT ;  /* 0xffff000072727812 */ /* 0x000fe200078ec0ff */
[C---:B------:R-:W-:Y:S01]  /*11f80*/  FMUL.FTZ R63, R46.reuse, R109 ;  /* 0x0000006d2e3f7220 */ /* 0x040fe20000410000 */
[----:B------:R-:W-:Y:S01]  /*11f90*/  LOP3.LUT R113, R113, 0xffff0000, RZ, 0xc0, !PT ;  /* 0xffff000071717812 */ /* 0x000fe200078ec0ff */
[C---:B------:R-:W-:Y:S01]  /*11fa0*/  FFMA.FTZ R66, R29.reuse, R62, -R66 ;  /* 0x0000003e1d427223 */ /* 0x040fe20000010842 */
[----:B------:R-:W-:Y:S01]  /*11fb0*/  FFMA.FTZ R64, R29, R64, R32 ;  /* 0x000000401d407223 */ /* 0x000fe20000010020 */
        /* <DEDUP_REMOVED lines=17> */
.L_x_1739:
[----:B------:R-:W-:Y:S05]  /*120d0*/  BSYNC B2 ;  /* 0x0000000000027941 */ /* 0x000fea0003800000 */
.L_x_1738:
[----:B------:R-:W-:Y:S05]  /*120e0*/  @P2 BRA `(.L_x_1735) ;  /* 0x0000000400c42947 */ /* 0x000fea0003800000 */
[----:B-12---:R-:W2:Y:S01]  /*120f0*/  LDL R21, [R1+0x58] ;  /* 0x0000580001157983 */ /* 0x006ea20000100800 */
[----:B------:R-:W-:Y:S02]  /*12100*/  SHF.R.S32.HI R28, RZ, 0x1f, R195 ;  /* 0x0000001fff1c7819 */ /* 0x000fe400000114c3 */
[----:B------:R-:W-:Y:S02]  /*12110*/  LEA.HI R3, R3, R204, RZ, 0x1d ;  /* 0x000000cc03037211 */ /* 0x000fe400078fe8ff */
[----:B------:R-:W-:Y:S02]  /*12120*/  LEA.HI R30, R28, R195, RZ, 0x3 ;  /* 0x000000c31c1e7211 */ /* 0x000fe400078f18ff */
[--C-:B------:R-:W-:Y:S02]  /*12130*/  SHF.R.U64 R41, R26, 0x10, R27.reuse ;  /* 0x000000101a297819 */ /* 0x100fe4000000121b */
[----:B------:R-:W-:Y:S02]  /*12140*/  LOP3.LUT R30, R229, 0x38, R30, 0xf8, !PT ;  /* 0x00000038e51e7812 */ /* 0x000fe400078ef81e */
[----:B------:R-:W-:-:S02]  /*12150*/  SHF.R.U32.HI R26, RZ, 0x10, R27 ;  /* 0x00000010ff1a7819 */ /* 0x000fc4000001161b */
[----:B------:R-:W-:Y:S02]  /*12160*/  LOP3.LUT R30, R30, R128, RZ, 0x3c, !PT ;  /* 0x000000801e1e7212 */ /* 0x000fe400078e3cff */
[----:B------:R-:W-:Y:S02]  /*12170*/  SHF.R.U64 R27, R36, 0x10, R37 ;  /* 0x00000010241b7819 */ /* 0x000fe40000001225 */
[----:B------:R-:W-:Y:S02]  /*12180*/  SHF.R.U64 R43, R24, 0x10, R25 ;  /* 0x00000010182b7819 */ /* 0x000fe40000001219 */
[----:B------:R-:W-:Y:S02]  /*12190*/  PRMT R86, R86, 0x5410, R27 ;  /* 0x0000541056567816 */ /* 0x000fe4000000001b */
[----:B------:R-:W-:Y:S02]  /*121a0*/  SHF.R.U32.HI R36, RZ, 0x10, R37 ;  /* 0x00000010ff247819 */ /* 0x000fe40000011625 */
[----:B------:R-:W-:Y:S01]  /*121b0*/  SHF.R.U32.HI R24, RZ, 0x10, R25 ;  /* 0x00000010ff187819 */ /* 0x000fe20000011619 */
[----:B------:R-:W-:Y:S01]  /*121c0*/  IMAD.U32 R42, R86, 0x10000, RZ ;  /* 0x00010000562a7824 */ /* 0x000fe200078e00ff */
[----:B------:R-:W-:-:S02]  /*121d0*/  PRMT R90, R90, 0x5410, R43 ;  /* 0x000054105a5a7816 */ /* 0x000fc4000000002b */
[--C-:B------:R-:W-:Y:S02]  /*121e0*/  SHF.R.U64 R25, R38, 0x10, R39.reuse ;  /* 0x0000001026197819 */ /* 0x100fe40000001227 */
[----:B------:R-:W-:Y:S01]  /*121f0*/  PRMT R93, R93, 0x5410, R26 ;  /* 0x000054105d5d7816 */ /* 0x000fe2000000001a */
[----:B------:R-:W-:Y:S01]  /*12200*/  IMAD.U32 R40, R90, 0x10000, RZ ;  /* 0x000100005a287824 */ /* 0x000fe200078e00ff */
[----:B------:R-:W-:Y:S02]  /*12210*/  SHF.R.U32.HI R38, RZ, 0x10, R39 ;  /* 0x00000010ff267819 */ /* 0x000fe40000011627 */
[----:B------:R-:W-:Y:S02]  /*12220*/  PRMT R87, R87, 0x5410, R36 ;  /* 0x0000541057577816 */ /* 0x000fe40000000024 */
[----:B------:R-:W-:Y:S02]  /*12230*/  PRMT R91, R91, 0x5410, R24 ;  /* 0x000054105b5b7816 */ /* 0x000fe40000000018 */
[----:B------:R-:W-:Y:S01]  /*12240*/  PRMT R89, R89, 0x5410, R38 ;  /* 0x0000541059597816 */ /* 0x000fe20000000026 */
[----:B------:R-:W-:Y:S01]  /*12250*/  IMAD.U32 R43, R87, 0x10000, RZ ;  /* 0x00010000572b7824 */ /* 0x000fe200078e00ff */
[----:B------:R-:W-:Y:S01]  /*12260*/  PRMT R92, R92, 0x5410, R41 ;  /* 0x000054105c5c7816 */ /* 0x000fe20000000029 */
[----:B------:R-:W-:Y:S01]  /*12270*/  IMAD.U32 R41, R91, 0x10000, RZ ;  /* 0x000100005b297824 */ /* 0x000fe200078e00ff */
[----:B------:R-:W-:-:S02]  /*12280*/  PRMT R88, R88, 0x5410, R25 ;  /* 0x0000541058587816 */ /* 0x000fc40000000019 */
[----:B------:R-:W-:Y:S02]  /*12290*/  LOP3.LUT R87, R87, 0xffff0000, RZ, 0xc0, !PT ;  /* 0xffff000057577812 */ /* 0x000fe400078ec0ff */
[----:B------:R-:W-:Y:S02]  /*122a0*/  LOP3.LUT R86, R86, 0xffff0000, RZ, 0xc0, !PT ;  /* 0xffff000056567812 */ /* 0x000fe400078ec0ff */
[----:B------:R-:W-:Y:S02]  /*122b0*/  LOP3.LUT R90, R90, 0xffff0000, RZ, 0xc0, !PT ;  /* 0xffff00005a5a7812 */ /* 0x000fe400078ec0ff */
[----:B------:R-:W-:Y:S02]  /*122c0*/  LOP3.LUT R91, R91, 0xffff0000, RZ, 0xc0, !PT ;  /* 0xffff00005b5b7812 */ /* 0x000fe400078ec0ff */
[----:B--2---:R-:W-:Y:S02]  /*122d0*/  R2UR UR4, R21 ;  /* 0x00000000150472ca */ /* 0x004fe400000e0000 */
[----:B------:R-:W-:-:S02]  /*122e0*/  LEA.HI R21, R28, R195, RZ, 0x6 ;  /* 0x000000c31c157211 */ /* 0x000fc400078f30ff */
[----:B------:R-:W-:-:S03]  /*122f0*/  SHF.R.S32.HI R28, RZ, 0x1f, R3 ;  /* 0x0000001fff1c7819 */ /* 0x000fc60000011403 */
[----:B------:R-:W-:Y:S01]  /*12300*/  IMAD.SHL.U32 R29, R21, 0x80, RZ ;  /* 0x00000080151d7824 */ /* 0x000fe200078e00ff */
[----:B------:R-:W-:Y:S01]  /*12310*/  LEA.HI R21, R28, R3, RZ, 0x3 ;  /* 0x000000031c157211 */ /* 0x000fe200078f18ff */
[----:B------:R-:W-:-:S03]  /*12320*/  IMAD.SHL.U32 R28, R3, 0x8, RZ ;  /* 0x00000008031c7824 */ /* 0x000fc600078e00ff */
[----:B------:R-:W-:Y:S01]  /*12330*/  LOP3.LUT R29, R29, 0xffffe000, RZ, 0xc0, !PT ;  /* 0xffffe0001d1d7812 */ /* 0x000fe200078ec0ff */
[----:B------:R-:W-:Y:S01]  /*12340*/  IMAD.SHL.U32 R21, R21, 0x400, RZ ;  /* 0x0000040015157824 */ /* 0x000fe200078e00ff */
[----:B------:R-:W-:Y:S02]  /*12350*/  LOP3.LUT R28, R229, 0x38, R28, 0xf8, !PT ;  /* 0x00000038e51c7812 */ /* 0x000fe400078ef81c */
[----:B-----5:R-:W-:Y:S02]  /*12360*/  IADD3 R3, R30, R29, R127 ;  /* 0x0000001d1e037210 */ /* 0x020fe40007ffe07f */
[----:B------:R-:W-:Y:S02]  /*12370*/  LOP3.LUT R28, R28, R128, RZ, 0x3c, !PT ;  /* 0x000000801c1c7212 */ /* 0x000fe400078e3cff */
[----:B------:R-:W-:Y:S02]  /*12380*/  LOP3.LUT R21, R21, 0x7fffe000, RZ, 0xc0, !PT ;  /* 0x7fffe00015157812 */ /* 0x000fe400078ec0ff */
[----:B------:R-:W-:-:S02]  /*12390*/  LEA R3, R3, UR4, 0x1 ;  /* 0x0000000403037c11 */ /* 0x000fc4000f8e08ff */
[----:B------:R-:W-:-:S03]  /*123a0*/  IADD3 R32, R28, R21, R127 ;  /* 0x000000151c207210 */ /* 0x000fc60007ffe07f */
[----:B------:R-:W1:Y:S02]  /*123b0*/  LDS.128 R28, [R3] ;  /* 0x00000000031c7984 */ /* 0x000e640000000c00 */
[----:B------:R-:W-:-:S05]  /*123c0*/  IMAD R21, R32, 0x2, R17 ;  /* 0x0000000220157824 */ /* 0x000fca00078e0211 */
[----:B------:R-:W2:Y:S01]  /*123d0*/  LDS.128 R32, [R21+0x12400] ;  /* 0x0124000015207984 */ /* 0x000ea20000000c00 */
[----:B-1----:R-:W-:Y:S01]  /*123e0*/  IMAD.U32 R27, R28, 0x10000, RZ ;  /* 0x000100001c1b7824 */ /* 0x002fe200078e00ff */
[----:B------:R-:W-:Y:S01]  /*123f0*/  LOP3.LUT R24, R30, 0xffff0000, RZ, 0xc0, !PT ;  /* 0xffff00001e187812 */ /* 0x000fe200078ec0ff */
[----:B------:R-:W-:Y:S01]  /*12400*/  IMAD.U32 R36, R29, 0x10000, RZ ;  /* 0x000100001d247824 */ /* 0x000fe200078e00ff */
[----:B------:R-:W-:Y:S01]  /*12410*/  LOP3.LUT R28, R28, 0xffff0000, RZ, 0xc0, !PT ;  /* 0xffff00001c1c7812 */ /* 0x000fe200078ec0ff */
[----:B------:R-:W-:Y:S01]  /*12420*/  IMAD.U32 R25, R30, 0x10000, RZ ;  /* 0x000100001e197824 */ /* 0x000fe200078e00ff */
[C---:B------:R-:W-:Y:S01]  /*12430*/  LOP3.LUT R30, R31.reuse, 0xffff0000, RZ, 0xc0, !PT ;  /* 0xffff00001f1e7812 */ /* 0x040fe200078ec0ff */
[----:B------:R-:W-:Y:S01]  /*12440*/  IMAD.U32 R37, R31, 0x10000, RZ ;  /* 0x000100001f257824 */ /* 0x000fe200078e00ff */
[C---:B--2---:R-:W-:Y:S01]  /*12450*/  LOP3.LUT R31, R32.reuse, 0xffff0000, RZ, 0xc0, !PT ;  /* 0xffff0000201f7812 */ /* 0x044fe200078ec0ff */
[----:B------:R-:W-:Y:S01]  /*12460*/  IMAD.U32 R26, R32, 0x10000, RZ ;  /* 0x00010000201a7824 */ /* 0x000fe200078e00ff */
[C---:B------:R-:W-:Y:S01]  /*12470*/  LOP3.LUT R32, R33.reuse, 0xffff0000, RZ, 0xc0, !PT ;  /* 0xffff000021207812 */ /* 0x040fe200078ec0ff */
[----:B------:R-:W-:Y:S01]  /*12480*/  IMAD.U32 R38, R33, 0x10000, RZ ;  /* 0x0001000021267824 */ /* 0x000fe200078e00ff */
[----:B------:R-:W-:Y:S01]  /*12490*/  LOP3.LUT R29, R29, 0xffff0000, RZ, 0xc0, !PT ;  /* 0xffff00001d1d7812 */ /* 0x000fe200078ec0ff */
[C---:B------:R-:W-:Y:S01]  /*124a0*/  FMUL.FTZ R44, R26.reuse, R42 ;  /* 0x0000002a1a2c7220 */ /* 0x040fe20000410000 */
[----:B------:R-:W-:Y:S01]  /*124b0*/  FMUL.FTZ R46, R26, R40 ;  /* 0x000000281a2e7220 */ /* 0x000fe20000410000 */
[----:B------:R-:W-:-:S02]  /*124c0*/  IMAD.U32 R39, R35, 0x10000, RZ ;  /* 0x0001000023277824 */ /* 0x000fc400078e00ff */
[C---:B------:R-:W-:Y:S01]  /*124d0*/  FMUL.FTZ R45, R38.reuse, R43 ;  /* 0x0000002b262d7220 */ /* 0x040fe20000410000 */
[----:B------:R-:W-:Y:S01]  /*124e0*/  FFMA.FTZ R26, R27, R40, -R44 ;  /* 0x000000281b1a7223 */ /* 0x000fe2000001082c */
[----:B------:R-:W-:Y:S02]  /*124f0*/  IMAD.U32 R44, R89, 0x10000, RZ ;  /* 0x00010000592c7824 */ /* 0x000fe400078e00ff */
[----:B------:R-:W-:Y:S01]  /*12500*/  FFMA.FTZ R46, R27, R42, R46 ;  /* 0x0000002a1b2e7223 */ /* 0x000fe2000001002e */
[----:B------:R-:W-:Y:S02]  /*12510*/  IMAD.U32 R40, R93, 0x10000, RZ ;  /* 0x000100005d287824 */ /* 0x000fe400078e00ff */
[-C--:B------:R-:W-:Y:S01]  /*12520*/  FMUL.FTZ R27, R38, R41.reuse ;  /* 0x00000029261b7220 */ /* 0x080fe20000410000 */
[C---:B------:R-:W-:Y:S01]  /*12530*/  FFMA.FTZ R45, R36.reuse, R41, -R45 ;  /* 0x00000029242d7223 */ /* 0x040fe2000001082d */
[C---:B------:R-:W-:Y:S01]  /*12540*/  FMUL.FTZ R38, R39.reuse, R44 ;  /* 0x0000002c27267220 */ /* 0x040fe20000410000 */
[----:B------:R-:W-:Y:S01]  /*12550*/  FMUL.FTZ R41, R39, R40 ;  /* 0x0000002827297220 */ /* 0x000fe20000410000 */
[----:B------:R-:W-:Y:S01]  /*12560*/  FFMA.FTZ R43, R36, R43, R27 ;  /* 0x0000002b242b7223 */ /* 0x000fe2000001001b */
[----:B------:R-:W-:Y:S01]  /*12570*/  FMUL.FTZ R27, R31, R86 ;  /* 0x000000561f1b7220 */ /* 0x000fe20000410000 */
[C---:B------:R-:W-:Y:S01]  /*12580*/  FFMA.FTZ R39, R37.reuse, R40, -R38 ;  /* 0x0000002825277223 */ /* 0x040fe20000010826 */
[----:B------:R-:W-:Y:S01]  /*12590*/  FFMA.FTZ R41, R37, R44, R41 ;  /* 0x0000002c25297223 */ /* 0x000fe20000010029 */
[C---:B------:R-:W-:Y:S01]  /*125a0*/  FMUL.FTZ R40, R32.reuse, R87 ;  /* 0x0000005720287220 */ /* 0x040fe20000410000 */
[----:B------:R-:W-:Y:S01]  /*125b0*/  FMUL.FTZ R37, R31, R90 ;  /* 0x0000005a1f257220 */ /* 0x000fe20000410000 */
[----:B------:R-:W-:Y:S01]  /*125c0*/  FMUL.FTZ R32, R32, R91 ;  /* 0x0000005b20207220 */ /* 0x000fe20000410000 */
[----:B------:R-:W-:-:S02]  /*125d0*/  IMAD.U32 R33, R34, 0x10000, RZ ;  /* 0x0001000022217824 */ /* 0x000fc400078e00ff */
[----:B------:R-:W-:Y:S01]  /*125e0*/  FFMA.FTZ R31, R28, R90, -R27 ;  /* 0x0000005a1c1f7223 */ /* 0x000fe2000001081b */
[----:B------:R-:W-:Y:S02]  /*125f0*/  IMAD.U32 R38, R88, 0x10000, RZ ;  /* 0x0001000058267824 */ /* 0x000fe400078e00ff */
[----:B------:R-:W-:Y:S01]  /*12600*/  FFMA.FTZ R37, R28, R86, R37 ;  /* 0x000000561c257223 */ /* 0x000fe20000010025 */
[----:B------:R-:W-:Y:S02]  /*12610*/  IMAD.U32 R36, R92, 0x10000, RZ ;  /* 0x000100005c247824 */ /* 0x000fe400078e00ff */
[C---:B------:R-:W-:Y:S01]  /*12620*/  FFMA.FTZ R40, R29.reuse, R91, -R40 ;  /* 0x0000005b1d287223 */ /* 0x040fe20000010828 */
[----:B------:R-:W-:Y:S01]  /*12630*/  FFMA.FTZ R32, R29, R87, R32 ;  /* 0x000000571d207223 */ /* 0x000fe20000010020 */
[----:B------:R-:W-:Y:S01]  /*12640*/  LOP3.LUT R34, R34, 0xffff0000, RZ, 0xc0, !PT ;  /* 0xffff000022227812 */ /* 0x000fe200078ec0ff */
[C---:B------:R-:W-:Y:S01]  /*12650*/  FMUL.FTZ R28, R33.reuse, R38 ;  /* 0x00000026211c7220 */ /* 0x040fe20000410000 */
[----:B------:R-:W-:Y:S01]  /*12660*/  FMUL.FTZ R42, R33, R36 ;  /* 0x00000024212a7220 */ /* 0x000fe20000410000 */
[----:B------:R-:W-:-:S02]  /*12670*/  LOP3.LUT R29, R88, 0xffff0000, RZ, 0xc0, !PT ;  /* 0xffff0000581d7812 */ /* 0x000fc400078ec0ff */
[----:B------:R-:W-:Y:S01]  /*12680*/  LOP3.LUT R27, R92, 0xffff0000, RZ, 0xc0, !PT ;  /* 0xffff00005c1b7812 */ /* 0x000fe200078ec0ff */
[----:B------:R-:W-:Y:S01]  /*12690*/  FFMA.FTZ R36, R25, R36, -R28 ;  /* 0x0000002419247223 */ /* 0x000fe2000001081c */
[----:B------:R-:W-:Y:S01]  /*126a0*/  LOP3.LUT R35, R35, 0xffff0000, RZ, 0xc0, !PT ;  /* 0xffff000023237812 */ /* 0x000fe200078ec0ff */
[----:B------:R-:W-:Y:S01]  /*126b0*/  FFMA.FTZ R42, R25, R38, R42 ;  /* 0x00000026192a7223 */ /* 0x000fe2000001002a */
[----:B------:R-:W-:Y:S01]  /*126c0*/  LOP3.LUT R89, R89, 0xffff0000, RZ, 0xc0, !PT ;  /* 0xffff000059597812 */ /* 0x000fe200078ec0ff */
[C---:B------:R-:W-:Y:S01]  /*126d0*/  FMUL.FTZ R25, R34.reuse, R29 ;  /* 0x0000001d22197220 */ /* 0x040fe20000410000 */
[----:B------:R-:W-:Y:S01]  /*126e0*/  LOP3.LUT R93, R93, 0xffff0000, RZ, 0xc0, !PT ;  /* 0xffff00005d5d7812 */ /* 0x000fe200078ec0ff */
[----:B------:R-:W-:Y:S02]  /*126f0*/  FMUL.FTZ R34, R34, R27 ;  /* 0x0000001b22227220 */ /* 0x000fe40000410000 */
[C---:B------:R-:W-:Y:S01]  /*12700*/  FMUL.FTZ R47, R35.reuse, R89 ;  /* 0x00000059232f7220 */ /* 0x040fe20000410000 */
[C---:B------:R-:W-:Y:S01]  /*12710*/  FFMA.FTZ R27, R24.reuse, R27, -R25 ;  /* 0x0000001b181b7223 */ /* 0x040fe20000010819 */
[----:B------:R-:W-:Y:S01]  /*12720*/  FMUL.FTZ R28, R35, R93 ;  /* 0x0000005d231c7220 */ /* 0x000fe20000410000 */
[----:B------:R-:W-:Y:S01]  /*12730*/  FFMA.FTZ R33, R24, R29, R34 ;  /* 0x0000001d18217223 */ /* 0x000fe20000010022 */
[C---:B------:R-:W-:Y:S01]  /*12740*/  FFMA.FTZ R34, R30.reuse, R93, -R47 ;  /* 0x0000005d1e227223 */ /* 0x040fe2000001082f */
        /* <DEDUP_REMOVED lines=11> */
.L_x_1735:
[----:B------:R-:W-:Y:S05]  /*12800*/  BSYNC B1 ;  /* 0x0000000000017941 */ /* 0x000fea0003800000 */
.L_x_1734:
[----:B---3--:R-:W-:-:S05]  /*12810*/  VIADD R3, R219, 0x40 ;  /* 0x00000040db037836 */ /* 0x008fca0000000000 */
[----:B------:R-:W-:-:S13]  /*12820*/  ISETP.GE.AND P0, PT, R3, R20, PT ;  /* 0x000000140300720c */ /* 0x000fda0003f06270 */
[----:B------:R-:W-:Y:S05]  /*12830*/  @P0 BRA `(.L_x_1715) ;  /* 0x0000001400600947 */ /* 0x000fea0003800000 */
[----:B-1----:R1:W5:Y:S01]  /*12840*/  LDL R46, [R1+0x58] ;  /* 0x00005800012e7983 */ /* 0x0023620000100800 */
[----:B------:R-:W3:Y:S03]  /*12850*/  LDC R3, c[0x0][0x3f4] ;  /* 0x0000fd00ff037b82 */ /* 0x000ee60000000800 */
[----:B------:R1:W5:Y:S01]  /*12860*/  LDL R42, [R1+0x34] ;  /* 0x00003400012a7983 */ /* 0x0003620000100800 */
[----:B------:R-:W-:Y:S01]  /*12870*/  BSSY B1, `(.L_x_1740) ;  /* 0x0000070000017945 */ /* 0x000fe20003800000 */
[----:B------:R-:W-:Y:S02]  /*12880*/  SHF.R.U32.HI R44, RZ, 0x3, R226 ;  /* 0x00000003ff2c7819 */ /* 0x000fe400000116e2 */
[-C--:B---3--:R-:W-:Y:S02]  /*12890*/  ISETP.GE.AND P0, PT, R18, R3.reuse, PT ;  /* 0x000000031200720c */ /* 0x088fe40003f06270 */
[----:B------:R-:W-:-:S02]  /*128a0*/  ISETP.GE.AND P1, PT, R196, R3, PT ;  /* 0x00000003c400720c */ /* 0x000fc40003f26270 */
[----:B------:R-:W-:-:S09]  /*128b0*/  ISETP.GE.AND P2, PT, R195, R3, PT ;  /* 0x00000003c300720c */ /* 0x000fd20003f46270 */
[----:B-1----:R-:W-:Y:S05]  /*128c0*/  @P0 BRA `(.L_x_1741) ;  /* 0x0000000400a80947 */ /* 0x002fea0003800000 */
[----:B------:R-:W-:Y:S02]  /*128d0*/  LEA.HI R0, R3, R0, RZ, 0x1d ;  /* 0x0000000003007211 */ /* 0x000fe400078fe8ff */
[----:B------:R-:W-:Y:S02]  /*128e0*/  LOP3.LUT R20, R226, 0x38, R18, 0xf8, !PT ;  /* 0x00000038e2147812 */ /* 0x000fe400078ef812 */
[----:B------:R-:W-:Y:S01]  /*128f0*/  SHF.R.S32.HI R25, RZ, 0x1f, R0 ;  /* 0x0000001fff197819 */ /* 0x000fe20000011400 */
[----:B--2---:R-:W-:Y:S01]  /*12900*/  IMAD.SHL.U32 R21, R0, 0x8, RZ ;  /* 0x0000000800157824 */ /* 0x004fe200078e00ff */
[----:B-----5:R-:W-:Y:S02]  /*12910*/  R2UR UR4, R46 ;  /* 0x000000002e0472ca */ /* 0x020fe400000e0000 */
[----:B------:R-:W-:Y:S02]  /*12920*/  LEA.HI R25, R25, R0, RZ, 0x3 ;  /* 0x0000000019197211 */ /* 0x000fe400078f18ff */
[----:B------:R-:W-:-:S02]  /*12930*/  LOP3.LUT R0, R42, R20, R44, 0xf6, !PT ;  /* 0x000000142a007212 */ /* 0x000fc400078ef62c */
[----:B------:R-:W-:Y:S01]  /*12940*/  LOP3.LUT R20, R226, 0x38, R21, 0xf8, !PT ;  /* 0x00000038e2147812 */ /* 0x000fe200078ef815 */
[----:B------:R-:W-:Y:S01]  /*12950*/  IMAD.SHL.U32 R25, R25, 0x400, RZ ;  /* 0x0000040019197824 */ /* 0x000fe200078e00ff */
[----:B------:R-:W-:Y:S02]  /*12960*/  SHF.R.U64 R32, R4, 0x10, R5 ;  /* 0x0000001004207819 */ /* 0x000fe40000001205 */
[----:B------:R-:W-:Y:S02]  /*12970*/  LOP3.LUT R20, R20, R44, RZ, 0x3c, !PT ;  /* 0x0000002c14147212 */ /* 0x000fe400078e3cff */
[----:B------:R-:W-:Y:S02]  /*12980*/  LOP3.LUT R25, R25, 0x7fffe000, RZ, 0xc0, !PT ;  /* 0x7fffe00019197812 */ /* 0x000fe400078ec0ff */
[----:B------:R-:W-:Y:S02]  /*12990*/  LEA R0, R0, UR4, 0x1 ;  /* 0x0000000400007c11 */ /* 0x000fe4000f8e08ff */
[----:B------:R-:W-:-:S02]  /*129a0*/  IADD3 R20, R20, R25, R42 ;  /* 0x0000001914147210 */ /* 0x000fc40007ffe02a */
[----:B------:R-:W-:Y:S01]  /*129b0*/  SHF.R.U32.HI R5, RZ, 0x10, R5 ;  /* 0x00000010ff057819 */ /* 0x000fe20000011605 */
[----:B------:R-:W1:Y:S01]  /*129c0*/  LDS.128 R24, [R0] ;  /* 0x0000000000187984 */ /* 0x000e620000000c00 */
[----:B------:R-:W-:Y:S01]  /*129d0*/  SHF.R.U64 R4, R6, 0x10, R7 ;  /* 0x0000001006047819 */ /* 0x000fe20000001207 */
[----:B------:R-:W-:Y:S01]  /*129e0*/  IMAD R20, R20, 0x2, R17 ;  /* 0x0000000214147824 */ /* 0x000fe200078e0211 */
[----:B------:R-:W-:Y:S02]  /*129f0*/  SHF.R.U32.HI R7, RZ, 0x10, R7 ;  /* 0x00000010ff077819 */ /* 0x000fe40000011607 */
[----:B------:R-:W-:Y:S02]  /*12a00*/  SHF.R.U64 R36, R48, 0x10, R49 ;  /* 0x0000001030247819 */ /* 0x000fe40000001231 */
[----:B------:R-:W2:Y:S01]  /*12a10*/  LDS.128 R28, [R20+0x12400] ;  /* 0x01240000141c7984 */ /* 0x000ea20000000c00 */
[----:B------:R-:W-:Y:S02]  /*12a20*/  PRMT R101, R101, 0x5410, R32 ;  /* 0x0000541065657816 */ /* 0x000fe40000000020 */
[----:B------:R-:W-:-:S02]  /*12a30*/  PRMT R102, R102, 0x5410, R5 ;  /* 0x0000541066667816 */ /* 0x000fc40000000005 */
[----:B------:R-:W-:Y:S02]  /*12a40*/  PRMT R103, R103, 0x5410, R4 ;  /* 0x0000541067677816 */ /* 0x000fe40000000004 */
[----:B------:R-:W-:Y:S01]  /*12a50*/  PRMT R104, R104, 0x5410, R7 ;  /* 0x0000541068687816 */ /* 0x000fe20000000007 */
[----:B------:R-:W-:Y:S01]  /*12a60*/  IMAD.U32 R37, R102, 0x10000, RZ ;  /* 0x0001000066257824 */ /* 0x000fe200078e00ff */
[----:B------:R-:W-:Y:S01]  /*12a70*/  PRMT R105, R105, 0x5410, R36 ;  /* 0x0000541069697816 */ /* 0x000fe20000000024 */
[----:B------:R-:W-:Y:S01]  /*12a80*/  IMAD.U32 R36, R101, 0x10000, RZ ;  /* 0x0001000065247824 */ /* 0x000fe200078e00ff */
[----:B------:R-:W-:Y:S02]  /*12a90*/  SHF.R.U32.HI R49, RZ, 0x10, R49 ;  /* 0x00000010ff317819 */ /* 0x000fe40000011631 */
[--C-:B------:R-:W-:Y:S01]  /*12aa0*/  SHF.R.U64 R34, R50, 0x10, R51.reuse ;  /* 0x0000001032227819 */ /* 0x100fe20000001233 */
[----:B------:R-:W-:Y:S01]  /*12ab0*/  IMAD.U32 R35, R105, 0x10000, RZ ;  /* 0x0001000069237824 */ /* 0x000fe200078e00ff */
[----:B------:R-:W-:-:S02]  /*12ac0*/  SHF.R.U32.HI R51, RZ, 0x10, R51 ;  /* 0x00000010ff337819 */ /* 0x000fc40000011633 */
[----:B------:R-:W-:Y:S02]  /*12ad0*/  PRMT R106, R106, 0x5410, R49 ;  /* 0x000054106a6a7816 */ /* 0x000fe40000000031 */
[----:B------:R-:W-:Y:S02]  /*12ae0*/  PRMT R108, R108, 0x5410, R51 ;  /* 0x000054106c6c7816 */ /* 0x000fe40000000033 */
[----:B------:R-:W-:Y:S02]  /*12af0*/  PRMT R107, R107, 0x5410, R34 ;  /* 0x000054106b6b7816 */ /* 0x000fe40000000022 */
[----:B------:R-:W-:Y:S02]  /*12b00*/  LOP3.LUT R101, R101, 0xffff0000, RZ, 0xc0, !PT ;  /* 0xffff000065657812 */ /* 0x000fe400078ec0ff */
[----:B------:R-:W-:Y:S02]  /*12b10*/  LOP3.LUT R105, R105, 0xffff0000, RZ, 0xc0, !PT ;  /* 0xffff000069697812 */ /* 0x000fe400078ec0ff */
[----:B------:R-:W-:Y:S01]  /*12b20*/  LOP3.LUT R102, R102, 0xffff0000, RZ, 0xc0, !PT ;  /* 0xffff000066667812 */ /* 0x000fe200078ec0ff */
[C---:B-1----:R-:W-:Y:S01]  /*12b30*/  IMAD.U32 R4, R24.reuse, 0x10000, RZ ;  /* 0x0001000018047824 */ /* 0x042fe200078e00ff */
[----:B------:R-:W-:Y:S01]  /*12b40*/  LOP3.LUT R5, R24, 0xffff0000, RZ, 0xc0, !PT ;  /* 0xffff000018057812 */ /* 0x000fe200078ec0ff */
[C---:B------:R-:W-:Y:S01]  /*12b50*/  IMAD.U32 R6, R25.reuse, 0x10000, RZ ;  /* 0x0001000019067824 */ /* 0x040fe200078e00ff */
[----:B------:R-:W-:Y:S01]  /*12b60*/  LOP3.LUT R24, R25, 0xffff0000, RZ, 0xc0, !PT ;  /* 0xffff000019187812 */ /* 0x000fe200078ec0ff */
[C---:B------:R-:W-:Y:S01]  /*12b70*/  IMAD.U32 R7, R26.reuse, 0x10000, RZ ;  /* 0x000100001a077824 */ /* 0x040fe200078e00ff */
[----:B------:R-:W-:Y:S01]  /*12b80*/  LOP3.LUT R21, R26, 0xffff0000, RZ, 0xc0, !PT ;  /* 0xffff00001a157812 */ /* 0x000fe200078ec0ff */
[C---:B------:R-:W-:Y:S01]  /*12b90*/  IMAD.U32 R25, R27.reuse, 0x10000, RZ ;  /* 0x000100001b197824 */ /* 0x040fe200078e00ff */
[----:B------:R-:W-:Y:S01]  /*12ba0*/  LOP3.LUT R26, R27, 0xffff0000, RZ, 0xc0, !PT ;  /* 0xffff00001b1a7812 */ /* 0x000fe200078ec0ff */
[C---:B--2---:R-:W-:Y:S01]  /*12bb0*/  IMAD.U32 R27, R28.reuse, 0x10000, RZ ;  /* 0x000100001c1b7824 */ /* 0x044fe200078e00ff */
        /* <DEDUP_REMOVED lines=11> */
[-C--:B------:R-:W-:Y:S01]  /*12c70*/  FMUL.FTZ R45, R32, R27.reuse ;  /* 0x0000001b202d7220 */ /* 0x080fe20000410000 */
[----:B------:R-:W-:Y:S02]  /*12c80*/  IMAD.U32 R4, R108, 0x10000, RZ ;  /* 0x000100006c047824 */ /* 0x000fe400078e00ff */
[----:B------:R-:W-:Y:S01]  /*12c90*/  FFMA.FTZ R43, R6, R27, -R43 ;  /* 0x0000001b062b7223 */ /* 0x000fe2000001082b */
[----:B------:R-:W-:Y:S01]  /*12ca0*/  FMUL.FTZ R32, R34, R35 ;  /* 0x0000002322207220 */ /* 0x000fe20000410000 */
[----:B------:R-:W-:Y:S01]  /*12cb0*/  LOP3.LUT R106, R106, 0xffff0000, RZ, 0xc0, !PT ;  /* 0xffff00006a6a7812 */ /* 0x000fe200078ec0ff */
[-C--:B------:R-:W-:Y:S01]  /*12cc0*/  FMUL.FTZ R34, R34, R4.reuse ;  /* 0x0000000422227220 */ /* 0x080fe20000410000 */
[----:B------:R-:W-:Y:S01]  /*12cd0*/  FFMA.FTZ R45, R6, R37, R45 ;  /* 0x00000025062d7223 */ /* 0x000fe2000001002d */
[----:B------:R-:W-:Y:S01]  /*12ce0*/  FFMA.FTZ R27, R25, R4, -R32 ;  /* 0x00000004191b7223 */ /* 0x000fe20000010820 */
[----:B------:R-:W-:Y:S01]  /*12cf0*/  FMUL.FTZ R4, R28, R101 ;  /* 0x000000651c047220 */ /* 0x000fe20000410000 */
[----:B------:R-:W-:-:S02]  /*12d00*/  IMAD.U32 R33, R30, 0x10000, RZ ;  /* 0x000100001e217824 */ /* 0x000fc400078e00ff */
[----:B------:R-:W-:Y:S01]  /*12d10*/  FFMA.FTZ R35, R25, R35, R34 ;  /* 0x0000002319237223 */ /* 0x000fe20000010022 */
[----:B------:R-:W-:Y:S02]  /*12d20*/  IMAD.U32 R6, R103, 0x10000, RZ ;  /* 0x0001000067067824 */ /* 0x000fe400078e00ff */
[-C--:B------:R-:W-:Y:S01]  /*12d30*/  FMUL.FTZ R32, R28, R105.reuse ;  /* 0x000000691c207220 */ /* 0x080fe20000410000 */
[----:B------:R-:W-:Y:S01]  /*12d40*/  FMUL.FTZ R25, R29, R102 ;  /* 0x000000661d197220 */ /* 0x000fe20000410000 */
[----:B------:R-:W-:Y:S01]  /*12d50*/  FFMA.FTZ R28, R5, R105, -R4 ;  /* 0x00000069051c7223 */ /* 0x000fe20000010804 */
[----:B------:R-:W-:Y:S01]  /*12d60*/  FMUL.FTZ R29, R29, R106 ;  /* 0x0000006a1d1d7220 */ /* 0x000fe20000410000 */
[----:B------:R-:W-:Y:S01]  /*12d70*/  LOP3.LUT R30, R30, 0xffff0000, RZ, 0xc0, !PT ;  /* 0xffff00001e1e7812 */ /* 0x000fe200078ec0ff */
[----:B------:R-:W-:Y:S02]  /*12d80*/  IMAD.U32 R4, R107, 0x10000, RZ ;  /* 0x000100006b047824 */ /* 0x000fe400078e00ff */
[----:B------:R-:W-:Y:S01]  /*12d90*/  FMUL.FTZ R34, R33, R6 ;  /* 0x0000000621227220 */ /* 0x000fe20000410000 */
[----:B------:R-:W-:Y:S01]  /*12da0*/  LOP3.LUT R103, R103, 0xffff0000, RZ, 0xc0, !PT ;  /* 0xffff000067677812 */ /* 0x000fe200078ec0ff */
[C---:B------:R-:W-:Y:S01]  /*12db0*/  FFMA.FTZ R106, R24.reuse, R106, -R25 ;  /* 0x0000006a186a7223 */ /* 0x040fe20000010819 */
[----:B------:R-:W-:Y:S01]  /*12dc0*/  LOP3.LUT R107, R107, 0xffff0000, RZ, 0xc0, !PT ;  /* 0xffff00006b6b7812 */ /* 0x000fe200078ec0ff */
[----:B------:R-:W-:Y:S01]  /*12dd0*/  FFMA.FTZ R102, R24, R102, R29 ;  /* 0x0000006618667223 */ /* 0x000fe2000001001d */
[----:B------:R-:W-:Y:S01]  /*12de0*/  LOP3.LUT R31, R31, 0xffff0000, RZ, 0xc0, !PT ;  /* 0xffff00001f1f7812 */ /* 0x000fe200078ec0ff */
[-C--:B------:R-:W-:Y:S01]  /*12df0*/  FMUL.FTZ R24, R33, R4.reuse ;  /* 0x0000000421187220 */ /* 0x080fe20000410000 */
[----:B------:R-:W-:Y:S01]  /*12e00*/  LOP3.LUT R104, R104, 0xffff0000, RZ, 0xc0, !PT ;  /* 0xffff000068687812 */ /* 0x000fe200078ec0ff */
[----:B------:R-:W-:Y:S01]  /*12e10*/  FFMA.FTZ R34, R7, R4, -R34 ;  /* 0x0000000407227223 */ /* 0x000fe20000010822 */
[----:B------:R-:W-:Y:S01]  /*12e20*/  LOP3.LUT R108, R108, 0xffff0000, RZ, 0xc0, !PT ;  /* 0xffff00006c6c7812 */ /* 0x000fe200078ec0ff */
[C---:B------:R-:W-:Y:S01]  /*12e30*/  FMUL.FTZ R4, R30.reuse, R103 ;  /* 0x000000671e047220 */ /* 0x040fe20000410000 */
[----:B------:R-:W-:Y:S01]  /*12e40*/  FFMA.FTZ R32, R5, R101, R32 ;  /* 0x0000006505207223 */ /* 0x000fe20000010020 */
[----:B------:R-:W-:Y:S01]  /*12e50*/  FMUL.FTZ R30, R30, R107 ;  /* 0x0000006b1e1e7220 */ /* 0x000fe20000410000 */
[C---:B------:R-:W-:Y:S01]  /*12e60*/  FMUL.FTZ R5, R31.reuse, R104 ;  /* 0x000000681f057220 */ /* 0x040fe20000410000 */
[----:B------:R-:W-:Y:S01]  /*12e70*/  FMUL.FTZ R31, R31, R108 ;  /* 0x0000006c1f1f7220 */ /* 0x000fe20000410000 */
[----:B------:R-:W-:Y:S01]  /*12e80*/  FFMA.FTZ R7, R7, R6, R24 ;  /* 0x0000000607077223 */ /* 0x000fe20000010018 */
[C---:B------:R-:W-:Y:S01]  /*12e90*/  FFMA.FTZ R30, R21.reuse, R103, R30 ;  /* 0x00000067151e7223 */ /* 0x040fe2000001001e */
[----:B------:R-:W-:Y:S01]  /*12ea0*/  FFMA.FTZ R107, R21, R107, -R4 ;  /* 0x0000006b156b7223 */ /* 0x000fe20000010804 */
[C---:B------:R-:W-:Y:S01]  /*12eb0*/  FFMA.FTZ R108, R26.reuse, R108, -R5 ;  /* 0x0000006c1a6c7223 */ /* 0x040fe20000010805 */
[----:B------:R-:W-:Y:S01]  /*12ec0*/  FFMA.FTZ R104, R26, R104, R31 ;  /* 0x000000681a687223 */ /* 0x000fe2000001001f */
[----:B------:R-:W-:-:S02]  /*12ed0*/  F2FP.BF16.F32.PACK_AB R4, R28, R39 ;  /* 0x000000271c04723e */ /* 0x000fc400000010ff */
[----:B------:R-:W-:Y:S02]  /*12ee0*/  F2FP.BF16.F32.PACK_AB R26, R30, R7 ;  /* 0x000000071e1a723e */ /* 0x000fe400000010ff */
[----:B------:R-:W-:Y:S02]  /*12ef0*/  F2FP.BF16.F32.PACK_AB R5, R106, R43 ;  /* 0x0000002b6a05723e */ /* 0x000fe400000010ff */
[----:B------:R-:W-:Y:S02]  /*12f00*/  F2FP.BF16.F32.PACK_AB R6, R107, R34 ;  /* 0x000000226b06723e */ /* 0x000fe400000010ff */
[----:B------:R-:W-:Y:S02]  /*12f10*/  F2FP.BF16.F32.PACK_AB R7, R108, R27 ;  /* 0x0000001b6c07723e */ /* 0x000fe400000010ff */
[----:B------:R-:W-:Y:S02]  /*12f20*/  F2FP.BF16.F32.PACK_AB R24, R32, R41 ;  /* 0x000000292018723e */ /* 0x000fe400000010ff */
[----:B------:R-:W-:Y:S01]  /*12f30*/  F2FP.BF16.F32.PACK_AB R25, R102, R45 ;  /* 0x0000002d6619723e */ /* 0x000fe200000010ff */
[----:B------:R1:W-:Y:S01]  /*12f40*/  STS.128 [R0], R4 ;  /* 0x0000000400007388 */ /* 0x0003e20000000c00 */
[----:B------:R-:W-:-:S05]  /*12f50*/  F2FP.BF16.F32.PACK_AB R27, R104, R35 ;  /* 0x00000023681b723e */ /* 0x000fca00000010ff */
[----:B------:R1:W-:Y:S02]  /*12f60*/  STS.128 [R20+0x12400], R24 ;  /* 0x0124001814007388 */ /* 0x0003e40000000c00 */
.L_x_1741:
[----:B------:R-:W-:Y:S05]  /*12f70*/  BSYNC B1 ;  /* 0x0000000000017941 */ /* 0x000fea0003800000 */
.L_x_1740:
[----:B------:R-:W-:Y:S04]  /*12f80*/  BSSY B1, `(.L_x_1742) ;  /* 0x0000072000017945 */ /* 0x000fe80003800000 */
[----:B------:R-:W-:Y:S05]  /*12f90*/  @P1 BRA `(.L_x_1743) ;  /* 0x0000000400c01947 */ /* 0x000fea0003800000 */
[----:B-1----:R-:W-:Y:S02]  /*12fa0*/  SHF.R.S32.HI R5, RZ, 0x1f, R196 ;  /* 0x0000001fff057819 */ /* 0x002fe400000114c4 */
[----:B------:R-:W-:Y:S02]  /*12fb0*/  LEA.HI R0, R3, R203, RZ, 0x1d ;  /* 0x000000cb03007211 */ /* 0x000fe400078fe8ff */
[CC--:B------:R-:W-:Y:S02]  /*12fc0*/  LEA.HI R4, R5.reuse, R196.reuse, RZ, 0x6 ;  /* 0x000000c405047211 */ /* 0x0c0fe400078f30ff */
[----:B------:R-:W-:Y:S02]  /*12fd0*/  LEA.HI R7, R5, R196, RZ, 0x3 ;  /* 0x000000c405077211 */ /* 0x000fe400078f18ff */
[----:B------:R-:W-:Y:S01]  /*12fe0*/  SHF.R.S32.HI R5, RZ, 0x1f, R0 ;  /* 0x0000001fff057819 */ /* 0x000fe20000011400 */
[----:B------:R-:W-:Y:S01]  /*12ff0*/  IMAD.SHL.U32 R6, R4, 0x80, RZ ;  /* 0x0000008004067824 */ /* 0x000fe200078e00ff */
[----:B-----5:R-:W-:-:S02]  /*13000*/  R2UR UR4, R46 ;  /* 0x000000002e0472ca */ /* 0x020fc400000e0000 */
[----:B------:R-:W-:Y:S01]  /*13010*/  LEA.HI R4, R5, R0, RZ, 0x3 ;  /* 0x0000000005047211 */ /* 0x000fe200078f18ff */
[----:B------:R-:W-:Y:S01]  /*13020*/  IMAD.SHL.U32 R5, R0, 0x8, RZ ;  /* 0x0000000800057824 */ /* 0x000fe200078e00ff */
[----:B------:R-:W-:Y:S02]  /*13030*/  LOP3.LUT R7, R226, 0x38, R7, 0xf8, !PT ;  /* 0x00000038e2077812 */ /* 0x000fe400078ef807 */
[----:B------:R-:W-:Y:S02]  /*13040*/  LOP3.LUT R6, R6, 0xffffe000, RZ, 0xc0, !PT ;  /* 0xffffe00006067812 */ /* 0x000fe400078ec0ff */
[----:B------:R-:W-:Y:S01]  /*13050*/  LOP3.LUT R0, R226, 0x38, R5, 0xf8, !PT ;  /* 0x00000038e2007812 */ /* 0x000fe200078ef805 */
[----:B------:R-:W-:Y:S01]  /*13060*/  IMAD.SHL.U32 R5, R4, 0x400, RZ ;  /* 0x0000040004057824 */ /* 0x000fe200078e00ff */
[-C--:B------:R-:W-:Y:S02]  /*13070*/  LOP3.LUT R7, R7, R44.reuse, RZ, 0x3c, !PT ;  /* 0x0000002c07077212 */ /* 0x080fe400078e3cff */
[----:B------:R-:W-:-:S02]  /*13080*/  LOP3.LUT R4, R0, R44, RZ, 0x3c, !PT ;  /* 0x0000002c00047212 */ /* 0x000fc400078e3cff */
[----:B------:R-:W-:Y:S02]  /*13090*/  LOP3.LUT R5, R5, 0x7fffe000, RZ, 0xc0, !PT ;  /* 0x7fffe00005057812 */ /* 0x000fe400078ec0ff */
[--C-:B------:R-:W-:Y:S02]  /*130a0*/  IADD3 R6, R7, R6, R42.reuse ;  /* 0x0000000607067210 */ /* 0x100fe40007ffe02a */
[----:B------:R-:W-:Y:S02]  /*130b0*/  IADD3 R20, R4, R5, R42 ;  /* 0x0000000504147210 */ /* 0x000fe40007ffe02a */
[----:B------:R-:W-:Y:S02]  /*130c0*/  LEA R0, R6, UR4, 0x1 ;  /* 0x0000000406007c11 */ /* 0x000fe4000f8e08ff */
[----:B--2---:R-:W-:Y:S01]  /*130d0*/  SHF.R.U64 R21, R8, 0x10, R9 ;  /* 0x0000001008157819 */ /* 0x004fe20000001209 */
[----:B------:R-:W-:Y:S01]  /*130e0*/  IMAD R20, R20, 0x2, R17 ;  /* 0x0000000214147824 */ /* 0x000fe200078e0211 */
[----:B------:R-:W-:Y:S01]  /*130f0*/  SHF.R.U64 R31, R52, 0x10, R53 ;  /* 0x00000010341f7819 */ /* 0x000fe20000001235 */
[----:B------:R-:W1:Y:S01]  /*13100*/  LDS.128 R4, [R0] ;  /* 0x0000000000047984 */ /* 0x000e620000000c00 */
[----:B------:R-:W-:-:S02]  /*13110*/  PRMT R78, R78, 0x5410, R21 ;  /* 0x000054104e4e7816 */ /* 0x000fc40000000015 */
[----:B------:R-:W-:Y:S01]  /*13120*/  SHF.R.U32.HI R8, RZ, 0x10, R9 ;  /* 0x00000010ff087819 */ /* 0x000fe20000011609 */
[----:B------:R-:W2:Y:S01]  /*13130*/  LDS.128 R24, [R20+0x12400] ;  /* 0x0124000014187984 */ /* 0x000ea20000000c00 */
[----:B------:R-:W-:Y:S01]  /*13140*/  PRMT R82, R82, 0x5410, R31 ;  /* 0x0000541052527816 */ /* 0x000fe2000000001f */
[----:B------:R-:W-:Y:S01]  /*13150*/  IMAD.U32 R32, R78, 0x10000, RZ ;  /* 0x000100004e207824 */ /* 0x000fe200078e00ff */
[----:B------:R-:W-:Y:S02]  /*13160*/  SHF.R.U32.HI R52, RZ, 0x10, R53 ;  /* 0x00000010ff347819 */ /* 0x000fe40000011635 */
[----:B------:R-:W-:Y:S01]  /*13170*/  SHF.R.U64 R9, R10, 0x10, R11 ;  /* 0x000000100a097819 */ /* 0x000fe2000000120b */
[----:B------:R-:W-:Y:S01]  /*13180*/  IMAD.U32 R31, R82, 0x10000, RZ ;  /* 0x00010000521f7824 */ /* 0x000fe200078e00ff */
[----:B------:R-:W-:Y:S02]  /*13190*/  SHF.R.U64 R29, R54, 0x10, R55 ;  /* 0x00000010361d7819 */ /* 0x000fe40000001237 */
[----:B------:R-:W-:-:S02]  /*131a0*/  SHF.R.U32.HI R10, RZ, 0x10, R11 ;  /* 0x00000010ff0a7819 */ /* 0x000fc4000001160b */
[----:B------:R-:W-:Y:S02]  /*131b0*/  PRMT R79, R79, 0x5410, R8 ;  /* 0x000054104f4f7816 */ /* 0x000fe40000000008 */
[----:B------:R-:W-:Y:S02]  /*131c0*/  SHF.R.U32.HI R54, RZ, 0x10, R55 ;  /* 0x00000010ff367819 */ /* 0x000fe40000011637 */
[----:B------:R-:W-:Y:S01]  /*131d0*/  PRMT R83, R83, 0x5410, R52 ;  /* 0x0000541053537816 */ /* 0x000fe20000000034 */
[----:B------:R-:W-:Y:S01]  /*131e0*/  IMAD.U32 R33, R79, 0x10000, RZ ;  /* 0x000100004f217824 */ /* 0x000fe200078e00ff */
[----:B------:R-:W-:Y:S02]  /*131f0*/  PRMT R81, R81, 0x5410, R10 ;  /* 0x0000541051517816 */ /* 0x000fe4000000000a */
[----:B------:R-:W-:Y:S02]  /*13200*/  PRMT R85, R85, 0x5410, R54 ;  /* 0x0000541055557816 */ /* 0x000fe40000000036 */
[----:B------:R-:W-:-:S02]  /*13210*/  PRMT R80, R80, 0x5410, R9 ;  /* 0x0000541050507816 */ /* 0x000fc40000000009 */
[----:B------:R-:W-:Y:S01]  /*13220*/  PRMT R84, R84, 0x5410, R29 ;  /* 0x0000541054547816 */ /* 0x000fe2000000001d */
[C---:B-1----:R-:W-:Y:S01]  /*13230*/  IMAD.U32 R8, R4.reuse, 0x10000, RZ ;  /* 0x0001000004087824 */ /* 0x042fe200078e00ff */
        /* <DEDUP_REMOVED lines=19> */
[----:B------:R-:W-:Y:S01]  /*13370*/  IMAD.U32 R11, R7, 0x10000, RZ ;  /* 0x00010000070b7824 */ /* 0x000fe200078e00ff */
[----:B------:R-:W-:Y:S01]  /*13380*/  LOP3.LUT R21, R78, 0xffff0000, RZ, 0xc0, !PT ;  /* 0xffff00004e157812 */ /* 0x000fe200078ec0ff */
[-C--:B------:R-:W-:Y:S01]  /*13390*/  FMUL.FTZ R30, R30, R8.reuse ;  /* 0x000000081e1e7220 */ /* 0x080fe20000410000 */
[----:B------:R-:W-:Y:S01]  /*133a0*/  FFMA.FTZ R33, R9, R33, R28 ;  /* 0x0000002109217223 */ /* 0x000fe2000001001c */
[----:B------:R-:W-:Y:S01]  /*133b0*/  LOP3.LUT R9, R82, 0xffff0000, RZ, 0xc0, !PT ;  /* 0xffff000052097812 */ /* 0x000fe200078ec0ff */
[C---:B------:R-:W-:Y:S01]  /*133c0*/  FFMA.FTZ R36, R11.reuse, R8, -R32 ;  /* 0x000000080b247223 */ /* 0x040fe20000010820 */
[----:B------:R-:W-:Y:S01]  /*133d0*/  FFMA.FTZ R38, R11, R31, R30 ;  /* 0x0000001f0b267223 */ /* 0x000fe2000001001e */
[C---:B------:R-:W-:Y:S01]  /*133e0*/  FMUL.FTZ R11, R24.reuse, R21 ;  /* 0x00000015180b7220 */ /* 0x040fe20000410000 */
[----:B------:R-:W-:Y:S01]  /*133f0*/  LOP3.LUT R28, R79, 0xffff0000, RZ, 0xc0, !PT ;  /* 0xffff00004f1c7812 */ /* 0x000fe200078ec0ff */
[----:B------:R-:W-:Y:S01]  /*13400*/  FMUL.FTZ R31, R24, R9 ;  /* 0x00000009181f7220 */ /* 0x000fe20000410000 */
[----:B------:R-:W-:-:S02]  /*13410*/  IMAD.U32 R29, R26, 0x10000, RZ ;  /* 0x000100001a1d7824 */ /* 0x000fc400078e00ff */
[----:B------:R-:W-:Y:S01]  /*13420*/  FFMA.FTZ R24, R4, R9, -R11 ;  /* 0x0000000904187223 */ /* 0x000fe2000001080b */
[----:B------:R-:W-:Y:S01]  /*13430*/  LOP3.LUT R8, R83, 0xffff0000, RZ, 0xc0, !PT ;  /* 0xffff000053087812 */ /* 0x000fe200078ec0ff */
[----:B------:R-:W-:Y:S02]  /*13440*/  IMAD.U32 R11, R80, 0x10000, RZ ;  /* 0x00010000500b7824 */ /* 0x000fe400078e00ff */
[----:B------:R-:W-:Y:S01]  /*13450*/  FFMA.FTZ R30, R4, R21, R31 ;  /* 0x00000015041e7223 */ /* 0x000fe2000001001f */
[----:B------:R-:W-:Y:S02]  /*13460*/  IMAD.U32 R10, R6, 0x10000, RZ ;  /* 0x00010000060a7824 */ /* 0x000fe400078e00ff */
[----:B------:R-:W-:Y:S01]  /*13470*/  FMUL.FTZ R32, R25, R28 ;  /* 0x0000001c19207220 */ /* 0x000fe20000410000 */
[----:B------:R-:W-:Y:S02]  /*13480*/  IMAD.U32 R9, R84, 0x10000, RZ ;  /* 0x0001000054097824 */ /* 0x000fe400078e00ff */
[----:B------:R-:W-:Y:S01]  /*13490*/  FMUL.FTZ R31, R29, R11 ;  /* 0x0000000b1d1f7220 */ /* 0x000fe20000410000 */
[-C--:B------:R-:W-:Y:S01]  /*134a0*/  FMUL.FTZ R25, R25, R8.reuse ;  /* 0x0000000819197220 */ /* 0x080fe20000410000 */
[----:B------:R-:W-:Y:S01]  /*134b0*/  LOP3.LUT R26, R26, 0xffff0000, RZ, 0xc0, !PT ;  /* 0xffff00001a1a7812 */ /* 0x000fe200078ec0ff */
[-C--:B------:R-:W-:Y:S01]  /*134c0*/  FMUL.FTZ R29, R29, R9.reuse ;  /* 0x000000091d1d7220 */ /* 0x080fe20000410000 */
[----:B------:R-:W-:Y:S01]  /*134d0*/  FFMA.FTZ R31, R10, R9, -R31 ;  /* 0x000000090a1f7223 */ /* 0x000fe2000001081f */
[C---:B------:R-:W-:Y:S01]  /*134e0*/  FFMA.FTZ R21, R5.reuse, R8, -R32 ;  /* 0x0000000805157223 */ /* 0x040fe20000010820 */
[----:B------:R-:W-:Y:S01]  /*134f0*/  FFMA.FTZ R28, R5, R28, R25 ;  /* 0x0000001c051c7223 */ /* 0x000fe20000010019 */
[----:B------:R-:W-:Y:S01]  /*13500*/  LOP3.LUT R9, R80, 0xffff0000, RZ, 0xc0, !PT ;  /* 0xffff000050097812 */ /* 0x000fe200078ec0ff */
[----:B------:R-:W-:Y:S01]  /*13510*/  FFMA.FTZ R10, R10, R11, R29 ;  /* 0x0000000b0a0a7223 */ /* 0x000fe2000001001d */
[----:B------:R-:W-:-:S02]  /*13520*/  LOP3.LUT R27, R27, 0xffff0000, RZ, 0xc0, !PT ;  /* 0xffff00001b1b7812 */ /* 0x000fc400078ec0ff */
[----:B------:R-:W-:Y:S01]  /*13530*/  LOP3.LUT R5, R84, 0xffff0000, RZ, 0xc0, !PT ;  /* 0xffff000054057812 */ /* 0x000fe200078ec0ff */
[C---:B------:R-:W-:Y:S01]  /*13540*/  FMUL.FTZ R11, R26.reuse, R9 ;  /* 0x000000091a0b7220 */ /* 0x040fe20000410000 */
[----:B------:R-:W-:Y:S02]  /*13550*/  LOP3.LUT R8, R81, 0xffff0000, RZ, 0xc0, !PT ;  /* 0xffff000051087812 */ /* 0x000fe400078ec0ff */
[----:B------:R-:W-:Y:S01]  /*13560*/  LOP3.LUT R4, R85, 0xffff0000, RZ, 0xc0, !PT ;  /* 0xffff000055047812 */ /* 0x000fe200078ec0ff */
[-C--:B------:R-:W-:Y:S01]  /*13570*/  FMUL.FTZ R32, R26, R5.reuse ;  /* 0x000000051a207220 */ /* 0x080fe20000410000 */
[----:B------:R-:W-:Y:S01]  /*13580*/  LOP3.LUT R6, R6, 0xffff0000, RZ, 0xc0, !PT ;  /* 0xffff000006067812 */ /* 0x000fe200078ec0ff */
[----:B------:R-:W-:Y:S01]  /*13590*/  FMUL.FTZ R40, R27, R8 ;  /* 0x000000081b287220 */ /* 0x000fe20000410000 */
[----:B------:R-:W-:Y:S01]  /*135a0*/  LOP3.LUT R7, R7, 0xffff0000, RZ, 0xc0, !PT ;  /* 0xffff000007077812 */ /* 0x000fe200078ec0ff */
[-C--:B------:R-:W-:Y:S02]  /*135b0*/  FMUL.FTZ R27, R27, R4.reuse ;  /* 0x000000041b1b7220 */ /* 0x080fe40000410000 */
[C---:B------:R-:W-:Y:S01]  /*135c0*/  FFMA.FTZ R26, R6.reuse, R5, -R11 ;  /* 0x00000005061a7223 */ /* 0x040fe2000001080b */
[----:B------:R-:W-:Y:S01]  /*135d0*/  FFMA.FTZ R11, R6, R9, R32 ;  /* 0x00000009060b7223 */ /* 0x000fe20000010020 */
        /* <DEDUP_REMOVED lines=12> */
.L_x_1743:
[----:B------:R-:W-:Y:S05]  /*136a0*/  BSYNC B1 ;  /* 0x0000000000017941 */ /* 0x000fea0003800000 */
.L_x_1742:
[----:B------:R-:W-:Y:S05]  /*136b0*/  @P2 BRA `(.L_x_1715) ;  /* 0x0000000400c02947 */ /* 0x000fea0003800000 */
[----:B-1-3--:R-:W-:Y:S02]  /*136c0*/  SHF.R.S32.HI R0, RZ, 0x1f, R195 ;  /* 0x0000001fff007819 */ /* 0x00afe400000114c3 */
        /* <DEDUP_REMOVED lines=17> */
[----:B--2---:R-:W-:Y:S02]  /*137e0*/  LEA R34, R5, UR4, 0x1 ;  /* 0x0000000405227c11 */ /* 0x004fe4000f8e08ff */
[----:B------:R-:W-:Y:S01]  /*137f0*/  SHF.R.U64 R27, R56, 0x10, R57 ;  /* 0x00000010381b7819 */ /* 0x000fe20000001239 */
[----:B------:R-:W-:Y:S01]  /*13800*/  IMAD R0, R0, 0x2, R17 ;  /* 0x0000000200007824 */ /* 0x000fe200078e0211 */
[----:B------:R-:W-:Y:S01]  /*13810*/  SHF.R.U64 R21, R12, 0x10, R13 ;  /* 0x000000100c157819 */ /* 0x000fe2000000120d */
[----:B------:R-:W1:Y:S01]  /*13820*/  LDS.128 R4, [R34] ;  /* 0x0000000022047984 */ /* 0x000e620000000c00 */
[----:B------:R-:W-:-:S02]  /*13830*/  PRMT R74, R74, 0x5410, R27 ;  /* 0x000054104a4a7816 */ /* 0x000fc4000000001b */
[----:B------:R-:W-:Y:S01]  /*13840*/  PRMT R70, R70, 0x5410, R21 ;  /* 0x0000541046467816 */ /* 0x000fe20000000015 */
[----:B------:R-:W2:Y:S01]  /*13850*/  LDS.128 R8, [R0+0x12400] ;  /* 0x0124000000087984 */ /* 0x000ea20000000c00 */
[----:B------:R-:W-:Y:S01]  /*13860*/  SHF.R.U64 R3, R14, 0x10, R15 ;  /* 0x000000100e037819 */ /* 0x000fe2000000120f */
[----:B------:R-:W-:Y:S01]  /*13870*/  IMAD.U32 R26, R74, 0x10000, RZ ;  /* 0x000100004a1a7824 */ /* 0x000fe200078e00ff */
[----:B------:R-:W-:Y:S01]  /*13880*/  SHF.R.U32.HI R12, RZ, 0x10, R13 ;  /* 0x00000010ff0c7819 */ /* 0x000fe2000001160d */
[----:B------:R-:W-:Y:S01]  /*13890*/  IMAD.U32 R28, R70, 0x10000, RZ ;  /* 0x00010000461c7824 */ /* 0x000fe200078e00ff */
[----:B------:R-:W-:Y:S02]  /*138a0*/  SHF.R.U32.HI R14, RZ, 0x10, R15 ;  /* 0x00000010ff0e7819 */ /* 0x000fe4000001160f */
[--C-:B------:R-:W-:Y:S02]  /*138b0*/  SHF.R.U64 R25, R58, 0x10, R59.reuse ;  /* 0x000000103a197819 */ /* 0x100fe4000000123b */
[----:B------:R-:W-:-:S02]  /*138c0*/  SHF.R.U32.HI R58, RZ, 0x10, R59 ;  /* 0x00000010ff3a7819 */ /* 0x000fc4000001163b */
[----:B------:R-:W-:Y:S02]  /*138d0*/  SHF.R.U32.HI R56, RZ, 0x10, R57 ;  /* 0x00000010ff387819 */ /* 0x000fe40000011639 */
[----:B------:R-:W-:Y:S02]  /*138e0*/  PRMT R71, R71, 0x5410, R12 ;  /* 0x0000541047477816 */ /* 0x000fe4000000000c */
[----:B------:R-:W-:Y:S02]  /*138f0*/  PRMT R73, R73, 0x5410, R14 ;  /* 0x0000541049497816 */ /* 0x000fe4000000000e */
[----:B------:R-:W-:Y:S02]  /*13900*/  PRMT R72, R72, 0x5410, R3 ;  /* 0x0000541048487816 */ /* 0x000fe40000000003 */
[----:B------:R-:W-:Y:S01]  /*13910*/  PRMT R77, R77, 0x5410, R58 ;  /* 0x000054104d4d7816 */ /* 0x000fe2000000003a */
[----:B------:R-:W-:Y:S01]  /*13920*/  IMAD.U32 R27, R73, 0x10000, RZ ;  /* 0x00010000491b7824 */ /* 0x000fe200078e00ff */
[----:B------:R-:W-:-:S02]  /*13930*/  PRMT R75, R75, 0x5410, R56 ;  /* 0x000054104b4b7816 */ /* 0x000fc40000000038 */
[----:B------:R-:W-:Y:S01]  /*13940*/  PRMT R76, R76, 0x5410, R25 ;  /* 0x000054104c4c7816 */ /* 0x000fe20000000019 */
[----:B------:R-:W-:Y:S02]  /*13950*/  IMAD.U32 R25, R71, 0x10000, RZ ;  /* 0x0001000047197824 */ /* 0x000fe400078e00ff */
        /* <DEDUP_REMOVED lines=14> */
[----:B------:R-:W-:Y:S02]  /*13a40*/  IMAD.U32 R3, R77, 0x10000, RZ ;  /* 0x000100004d037824 */ /* 0x000fe400078e00ff */
[C---:B------:R-:W-:Y:S01]  /*13a50*/  FMUL.FTZ R33, R24.reuse, R27 ;  /* 0x0000001b18217220 */ /* 0x040fe20000410000 */
[----:B------:R-:W-:Y:S01]  /*13a60*/  IMAD.U32 R14, R7, 0x10000, RZ ;  /* 0x00010000070e7824 */ /* 0x000fe200078e00ff */
[----:B------:R-:W-:Y:S01]  /*13a70*/  LOP3.LUT R11, R11, 0xffff0000, RZ, 0xc0, !PT ;  /* 0xffff00000b0b7812 */ /* 0x000fe200078ec0ff */
[----:B------:R-:W-:Y:S02]  /*13a80*/  IMAD.U32 R15, R75, 0x10000, RZ ;  /* 0x000100004b0f7824 */ /* 0x000fe400078e00ff */
[-C--:B------:R-:W-:Y:S01]  /*13a90*/  FMUL.FTZ R24, R24, R3.reuse ;  /* 0x0000000318187220 */ /* 0x080fe20000410000 */
[----:B------:R-:W-:Y:S01]  /*13aa0*/  FFMA.FTZ R33, R14, R3, -R33 ;  /* 0x000000030e217223 */ /* 0x000fe20000010821 */
[----:B------:R-:W-:Y:S01]  /*13ab0*/  LOP3.LUT R3, R74, 0xffff0000, RZ, 0xc0, !PT ;  /* 0xffff00004a037812 */ /* 0x000fe200078ec0ff */
[-C--:B------:R-:W-:Y:S01]  /*13ac0*/  FMUL.FTZ R31, R20, R15.reuse ;  /* 0x0000000f141f7220 */ /* 0x080fe20000410000 */
[----:B------:R-:W-:Y:S01]  /*13ad0*/  FFMA.FTZ R29, R12, R15, -R29 ;  /* 0x0000000f0c1d7223 */ /* 0x000fe2000001081d */
[----:B------:R-:W-:Y:S01]  /*13ae0*/  LOP3.LUT R15, R70, 0xffff0000, RZ, 0xc0, !PT ;  /* 0xffff0000460f7812 */ /* 0x000fe200078ec0ff */
[----:B------:R-:W-:Y:S01]  /*13af0*/  FFMA.FTZ R28, R14, R27, R24 ;  /* 0x0000001b0e1c7223 */ /* 0x000fe20000010018 */
[----:B------:R-:W-:Y:S01]  /*13b00*/  FFMA.FTZ R31, R12, R25, R31 ;  /* 0x000000190c1f7223 */ /* 0x000fe2000001001f */
[----:B------:R-:W-:Y:S01]  /*13b10*/  LOP3.LUT R14, R71, 0xffff0000, RZ, 0xc0, !PT ;  /* 0xffff0000470e7812 */ /* 0x000fe200078ec0ff */
[C---:B------:R-:W-:Y:S01]  /*13b20*/  FMUL.FTZ R27, R8.reuse, R3 ;  /* 0x00000003081b7220 */ /* 0x040fe20000410000 */
[----:B------:R-:W-:Y:S01]  /*13b30*/  LOP3.LUT R12, R75, 0xffff0000, RZ, 0xc0, !PT ;  /* 0xffff00004b0c7812 */ /* 0x000fe200078ec0ff */
[----:B------:R-:W-:Y:S01]  /*13b40*/  FMUL.FTZ R25, R8, R15 ;  /* 0x0000000f08197220 */ /* 0x000fe20000410000 */
[----:B------:R-:W-:-:S02]  /*13b50*/  IMAD.U32 R21, R10, 0x10000, RZ ;  /* 0x000100000a157824 */ /* 0x000fc400078e00ff */
[C---:B------:R-:W-:Y:S01]  /*13b60*/  FMUL.FTZ R24, R9.reuse, R14 ;  /* 0x0000000e09187220 */ /* 0x040fe20000410000 */
[----:B------:R-:W-:Y:S02]  /*13b70*/  IMAD.U32 R20, R72, 0x10000, RZ ;  /* 0x0001000048147824 */ /* 0x000fe400078e00ff */
[C---:B------:R-:W-:Y:S01]  /*13b80*/  FFMA.FTZ R25, R4.reuse, R3, -R25 ;  /* 0x0000000304197223 */ /* 0x040fe20000010819 */
[----:B------:R-:W-:Y:S01]  /*13b90*/  FMUL.FTZ R9, R9, R12 ;  /* 0x0000000c09097220 */ /* 0x000fe20000410000 */
[----:B------:R-:W-:Y:S01]  /*13ba0*/  FFMA.FTZ R27, R4, R15, R27 ;  /* 0x0000000f041b7223 */ /* 0x000fe2000001001b */
[----:B------:R-:W-:Y:S02]  /*13bb0*/  IMAD.U32 R13, R6, 0x10000, RZ ;  /* 0x00010000060d7824 */ /* 0x000fe400078e00ff */
[----:B------:R-:W-:Y:S01]  /*13bc0*/  FMUL.FTZ R4, R21, R20 ;  /* 0x0000001415047220 */ /* 0x000fe20000410000 */
[----:B------:R-:W-:Y:S02]  /*13bd0*/  IMAD.U32 R8, R76, 0x10000, RZ ;  /* 0x000100004c087824 */ /* 0x000fe400078e00ff */
[C---:B------:R-:W-:Y:S01]  /*13be0*/  FFMA.FTZ R24, R5.reuse, R12, -R24 ;  /* 0x0000000c05187223 */ /* 0x040fe20000010818 */
[----:B------:R-:W-:Y:S01]  /*13bf0*/  FFMA.FTZ R14, R5, R14, R9 ;  /* 0x0000000e050e7223 */ /* 0x000fe20000010009 */
[----:B------:R-:W-:Y:S01]  /*13c00*/  LOP3.LUT R10, R10, 0xffff0000, RZ, 0xc0, !PT ;  /* 0xffff00000a0a7812 */ /* 0x000fe200078ec0ff */
[-C--:B------:R-:W-:Y:S01]  /*13c10*/  FMUL.FTZ R26, R21, R8.reuse ;  /* 0x00000008151a7220 */ /* 0x080fe20000410000 */
[----:B------:R-:W-:Y:S01]  /*13c20*/  FFMA.FTZ R12, R13, R8, -R4 ;  /* 0x000000080d0c7223 */ /* 0x000fe20000010804 */
[----:B------:R-:W-:-:S02]  /*13c30*/  LOP3.LUT R5, R72, 0xffff0000, RZ, 0xc0, !PT ;  /* 0xffff000048057812 */ /* 0x000fc400078ec0ff */
[----:B------:R-:W-:Y:S01]  /*13c40*/  LOP3.LUT R3, R76, 0xffff0000, RZ, 0xc0, !PT ;  /* 0xffff00004c037812 */ /* 0x000fe200078ec0ff */
[----:B------:R-:W-:Y:S01]  /*13c50*/  FFMA.FTZ R26, R13, R20, R26 ;  /* 0x000000140d1a7223 */ /* 0x000fe2000001001a */
[----:B------:R-:W-:Y:S01]  /*13c60*/  LOP3.LUT R8, R73, 0xffff0000, RZ, 0xc0, !PT ;  /* 0xffff000049087812 */ /* 0x000fe200078ec0ff */
[C---:B------:R-:W-:Y:S01]  /*13c70*/  FMUL.FTZ R9, R10.reuse, R5 ;  /* 0x000000050a097220 */ /* 0x040fe20000410000 */
        /* <DEDUP_REMOVED lines=20> */
.L_x_1715:
[----:B------:R-:W-:Y:S05]  /*13dc0*/  BSYNC B0 ;  /* 0x0000000000007941 */ /* 0x000fea0003800000 */
.L_x_1693:
[----:B------:R-:W-:Y:S01]  /*13dd0*/  @!PT LDS RZ, [RZ] ;  /* 0x00000000fffff984 */ /* 0x000fe20000000800 */
[----:B------:R-:W-:Y:S01]  /*13de0*/  @!PT LDS RZ, [RZ] ;  /* 0x00000000fffff984 */ /* 0x000fe20000000800 */
[----:B------:R-:W-:Y:S01]  /*13df0*/  @!PT LDS RZ, [RZ] ;  /* 0x00000000fffff984 */ /* 0x000fe20000000800 */
[----:B------:R-:W-:Y:S01]  /*13e00*/  @!PT LDS RZ, [RZ] ;  /* 0x00000000fffff984 */ /* 0x000fe20000000800 */
[----:B------:R1:W-:Y:S06]  /*13e10*/  MEMBAR.ALL.CTA ;  /* 0x0000000000007992 */ /* 0x0003ec0000008000 */
[----:B-1----:R-:W1:Y:S01]  /*13e20*/  FENCE.VIEW.ASYNC.S ;  /* 0x00000000000073c6 */ /* 0x002e620000000000 */
[----:B------:R-:W-:Y:S05]  /*13e30*/  WARPSYNC.ALL ;  /* 0x0000000000007948 */ /* 0x000fea0003800000 */
[----:B-1----:R-:W-:Y:S06]  /*13e40*/  BAR.SYNC.DEFER_BLOCKING 0xd, 0x100 ;  /* 0x0344000000007b1d */ /* 0x002fec0000010000 */
.L_x_1691:
[----:B01-34-:R-:W3:Y:S02]  /*13e50*/  LDL R0, [R1+0x3c] ;  /* 0x00003c0001007983 */ /* 0x01bee40000100800 */
[----:B---3--:R-:W-:-:S13]  /*13e60*/  R2UR UR4, R0 ;  /* 0x00000000000472ca */ /* 0x008fda00000e0000 */
[----:B------:R-:W-:-:S05]  /*13e70*/  IMAD.U32 R0, RZ, RZ, UR4 ;  /* 0x00000004ff007e24 */ /* 0x000fca000f8e00ff */
[----:B------:R-:W-:-:S13]  /*13e80*/  ISETP.NE.AND P0, PT, R0, 0x3, PT ;  /* 0x000000030000780c */ /* 0x000fda0003f05270 */
[----:B------:R-:W-:Y:S05]  /*13e90*/  @!P0 BRA `(.L_x_1744) ;  /* 0x0000000000048947 */ /* 0x000fea0003800000 */
[----:B------:R-:W-:Y:S01]  /*13ea0*/  BPT.TRAP 0x1 ;  /* 0x000000040000795c */ /* 0x000fe20000300000 */
.L_x_1744:
[----:B--2---:R-:W-:Y:S01]  /*13eb0*/  IMAD R3, R194, 0x8, R17 ;  /* 0x00000008c2037824 */ /* 0x004fe200078e0211 */
[----:B------:R-:W-:-:S04]  /*13ec0*/  SHF.L.U32 R0, R197, 0x1f, RZ ;  /* 0x0000001fc5007819 */ /* 0x000fc800000006ff */
[----:B------:R0:W1:Y:S01]  /*13ed0*/  SYNCS.PHASECHK.TRANS64.TRYWAIT P1, [R3+URZ+0x30830], R0 ;  /* 0x03083000030075a7 */ /* 0x000062000802017f */
[----:B------:R-:W-:Y:S05]  /*13ee0*/  @!P0 BRA `(.L_x_1745) ;  /* 0x0000000000048947 */ /* 0x000fea0003800000 */
[----:B------:R-:W-:Y:S01]  /*13ef0*/  BPT.TRAP 0x1 ;  /* 0x000000040000795c */ /* 0x000fe20000300000 */
.L_x_1745:
[----:B-1----:R-:W-:Y:S05]  /*13f00*/  @P1 BRA `(.L_x_1746) ;  /* 0x0000000000081947 */ /* 0x002fea0003800000 */
[----:B------:R-:W1:Y:S02]  /*13f10*/  SYNCS.PHASECHK.TRANS64.TRYWAIT P1, [R3+URZ+0x30830], R0 ;  /* 0x03083000030075a7 */ /* 0x000e64000802017f */
[----:B-1----:R-:W-:Y:S05]  /*13f20*/  @!P1 BRA `(.L_x_1747) ;  /* 0x000001a400c49947 */ /* 0x002fea0003800000 */
.L_x_1746:
[----:B------:R-:W-:Y:S05]  /*13f30*/  WARPSYNC.ALL ;  /* 0x0000000000007948 */ /* 0x000fea0003800000 */
[----:B01----:R-:W-:Y:S01]  /*13f40*/  VIADD R0, R17, 0x1e400 ;  /* 0x0001e40011007836 */ /* 0x003fe20000000000 */
[----:B------:R-:W-:Y:S01]  /*13f50*/  R2UR UR4, R68 ;  /* 0x00000000440472ca */ /* 0x000fe200000e0000 */
[----:B------:R-:W-:Y:S01]  /*13f60*/  IMAD.MOV.U32 R5, RZ, RZ, 0x40000040 ;  /* 0x40000040ff057424 */ /* 0x000fe200078e00ff */
[----:B-----5:R-:W-:Y:S01]  /*13f70*/  WARPGROUP.ARRIVE ;  /* 0x00000000000079c5 */ /* 0x020fe20000000000 */
[----:B------:R-:W-:Y:S01]  /*13f80*/  UMOV UR9, 0x40000040 ;  /* 0x4000004000097882 */ /* 0x000fe20000000000 */
        /* <DEDUP_REMOVED lines=33> */
[----:B------:R-:W-:Y:S01]  /*141a0*/  IMAD.MOV.U32 R7, RZ, RZ, 0x40000040 ;  /* 0x40000040ff077424 */ /* 0x000fe200078e00ff */
[----:B------:R-:W-:Y:S01]  /*141b0*/  UIADD3 UR36, UR4, 0x806, URZ ;  /* 0x0000080604247890 */ /* 0x000fe2000fffe03f */
[----:B0-----:R-:W-:Y:S01]  /*141c0*/  IMAD.U32 R8, RZ, RZ, UR8 ;  /* 0x00000008ff087e24 */ /* 0x001fe2000f8e00ff */
[----:B------:R-:W-:Y:S01]  /*141d0*/  UMOV UR37, 0x40000040 ;  /* 0x4000004000257882 */ /* 0x000fe20000000000 */
        /* <DEDUP_REMOVED lines=52> */
[----:B------:R-:W-:Y:S01]  /*14520*/  VIADD R6, R4, 0x306 ;  /* 0x0000030604067836 */ /* 0x000fe20000000000 */
[----:B------:R-:W-:Y:S01]  /*14530*/  R2UR UR59, R7 ;  /* 0x00000000073b72ca */ /* 0x000fe200000e0000 */
[----:B------:R-:W-:-:S02]  /*14540*/  IMAD.MOV.U32 R7, RZ, RZ, 0x40000040 ;  /* 0x40000040ff077424 */ /* 0x000fc400078e00ff */
[----:B------:R-:W-:Y:S01]  /*14550*/  IMAD.U32 R9, RZ, RZ, UR9 ;  /* 0x00000009ff097e24 */ /* 0x000fe2000f8e00ff */
[----:B------:R-:W-:Y:S01]  /*14560*/  R2UR UR54, R6 ;  /* 0x00000000063672ca */ /* 0x000fe200000e0000 */
[----:B------:R-:W-:Y:S01]  /*14570*/  VIADD R6, R4, 0x600 ;  /* 0x0000060004067836 */ /* 0x000fe20000000000 */
[----:B------:R-:W-:Y:S01]  /*14580*/  R2UR UR55, R7 ;  /* 0x00000000073772ca */ /* 0x000fe200000e0000 */
[----:B------:R-:W-:Y:S01]  /*14590*/  IMAD.MOV.U32 R7, RZ, RZ, 0x40000040 ;  /* 0x40000040ff077424 */ /* 0x000fe200078e00ff */
[----:B------:R0:W-:Y:S02]  /*145a0*/  STL.64 [R1], R8 ;  /* 0x0000000801007387 */ /* 0x0001e40000100a00 */
        /* <DEDUP_REMOVED lines=36> */
.L_x_1748:
[----:B------:R-:W2:Y:S01]  /*147f0*/  LDL R0, [R1+0x44] ;  /* 0x0000440001007983 */ /* 0x000ea20000100800 */
[----:B------:R-:W0:Y:S03]  /*14800*/  LDC R94, c[0x0][0x448] ;  /* 0x00011200ff5e7b82 */ /* 0x000e260000000800 */
[----:B------:R-:W2:Y:S01]  /*14810*/  LDL R92, [R1+0x38] ;  /* 0x00003800015c7983 */ /* 0x000ea20000100800 */
[----:B------:R-:W-:Y:S01]  /*14820*/  LOP3.LUT R16, R16, 0xffefffff, RZ, 0xc0, !PT ;  /* 0xffefffff10107812 */ /* 0x000fe200078ec0ff */
[----:B------:R-:W-:Y:S02]  /*14830*/  ULDC UR4, c[0x0][0x9dc] ;  /* 0x0002770000047ab9 */ /* 0x000fe40000000800 */
[----:B------:R-:W-:Y:S01]  /*14840*/  IMAD.U32 R9, RZ, RZ, UR4 ;  /* 0x00000004ff097e24 */ /* 0x000fe2000f8e00ff */
[----:B------:R-:W1:Y:S04]  /*14850*/  LDC.64 R10, c[0x0][0x9e0] ;  /* 0x00027800ff0a7b82 */ /* 0x000e680000000a00 */
[----:B------:R-:W-:-:S02]  /*14860*/  LOP3.LUT R6, RZ, R9, RZ, 0x33, !PT ;  /* 0x00000009ff067212 */ /* 0x000fc400078e33ff */
[----:B0-----:R-:W-:-:S13]  /*14870*/  ISETP.NE.AND P1, PT, R94, 0x1, PT ;  /* 0x000000015e00780c */ /* 0x001fda0003f25270 */
[----:B------:R-:W0:Y:S01]  /*14880*/  @P1 LDC R5, c[0x0][0x44c] ;  /* 0x00011300ff051b82 */ /* 0x000e220000000800 */
[----:B------:R-:W-:-:S04]  /*14890*/  @P1 LOP3.LUT R16, R16, 0x100000, RZ, 0xfc, !PT ;  /* 0x0010000010101812 */ /* 0x000fc800078efcff */
[----:B------:R-:W-:-:S03]  /*148a0*/  LOP3.LUT R16, R16, 0xfff7ffff, RZ, 0xc0, !PT ;  /* 0xfff7ffff10107812 */ /* 0x000fc600078ec0ff */
[----:B------:R-:W3:Y:S01]  /*148b0*/  @P1 LDC R7, c[0x0][0x450] ;  /* 0x00011400ff071b82 */ /* 0x000ee20000000800 */
[----:B--2---:R-:W-:-:S04]  /*148c0*/  IMAD.IADD R12, R0, 0x1, R92 ;  /* 0x00000001000c7824 */ /* 0x004fc800078e025c */
[----:B0-----:R-:W-:-:S05]  /*148d0*/  @P1 IMAD.HI.U32 R0, R12, R5, RZ ;  /* 0x000000050c001227 */ /* 0x001fca00078e00ff */
[----:B---3--:R-:W-:Y:S01]  /*148e0*/  @P1 SHF.R.U32.HI R12, RZ, R7, R0 ;  /* 0x00000007ff0c1219 */ /* 0x008fe20000011600 */
[----:B------:R-:W-:Y:S01]  /*148f0*/  VIADD R0, R3, 0x30840 ;  /* 0x0003084003007836 */ /* 0x000fe20000000000 */
[----:B-1----:R-:W-:Y:S01]  /*14900*/  ISETP.GE.AND P1, PT, R11, 0x1, PT ;  /* 0x000000010b00780c */ /* 0x002fe20003f26270 */
[----:B------:R-:W-:Y:S02]  /*14910*/  IMAD.MOV.U32 R3, RZ, RZ, -0x60 ;  /* 0xffffffa0ff037424 */ /* 0x000fe400078e00ff */
[----:B------:R-:W0:Y:S01]  /*14920*/  SHFL.IDX PT, R5, R12, RZ, 0x1c1f ;  /* 0x001c1fff0c057589 */ /* 0x000e2200000e0000 */
[----:B------:R-:W-:Y:S01]  /*14930*/  PRMT R0, R205, 0x654, R0 ;  /* 0x00000654cd007816 */ /* 0x000fe20000000000 */
[----:B------:R-:W-:-:S03]  /*14940*/  IMAD R4, R2, R3, 0x61 ;  /* 0x0000006102047424 */ /* 0x000fc600078e0203 */
[----:B------:R1:W-:Y:S01]  /*14950*/  SYNCS.ARRIVE.TRANS64.RED.A1T0 RZ, [R0+URZ], RZ ;  /* 0x000000ff00ff79a7 */ /* 0x0003e2000810043f */
[----:B------:R-:W-:Y:S01]  /*14960*/  VIADD R74, R4, 0xffffffff ;  /* 0xffffffff044a7836 */ /* 0x000fe20000000000 */
[----:B------:R-:W-:-:S03]  /*14970*/  IADD3 R3, R201, R4, -R227 ;  /* 0x00000004c9037210 */ /* 0x000fc60007ffe8e3 */
[----:B------:R-:W-:Y:S02]  /*14980*/  @P1 LOP3.LUT R16, R16, 0x80000, RZ, 0xfc, !PT ;  /* 0x0008000010101812 */ /* 0x000fe400078efcff */
[----:B------:R-:W-:Y:S02]  /*14990*/  IMAD.IADD R3, R3, 0x1, -R200 ;  /* 0x0000000103037824 */ /* 0x000fe400078e0ac8 */
[----:B-1----:R-:W-:Y:S02]  /*149a0*/  IMAD R0, R2, -0x60, R201 ;  /* 0xffffffa002007824 */ /* 0x002fe400078e02c9 */
[C---:B------:R-:W-:Y:S02]  /*149b0*/  IMAD.IADD R85, R3.reuse, 0x1, R10 ;  /* 0x0000000103557824 */ /* 0x040fe400078e020a */
[----:B------:R-:W-:Y:S01]  /*149c0*/  IMAD.IADD R72, R3, 0x1, R6 ;  /* 0x0000000103487824 */ /* 0x000fe200078e0206 */
[----:B------:R-:W-:Y:S01]  /*149d0*/  IADD3 R14, -R227, 0x60, R0 ;  /* 0x00000060e30e7810 */ /* 0x000fe20007ffe100 */
[----:B------:R-:W-:-:S02]  /*149e0*/  IMAD.IADD R0, R74, 0x1, -R227 ;  /* 0x000000014a007824 */ /* 0x000fc400078e0ae3 */
[----:B0-----:R-:W-:Y:S01]  /*149f0*/  IMAD.IADD R8, R72, 0x1, R5 ;  /* 0x0000000148087824 */ /* 0x001fe200078e0205 */
[----:B------:R-:W-:Y:S01]  /*14a00*/  VIADDMNMX R6, R5, R85, R14, PT ;  /* 0x0000005505067246 */ /* 0x000fe2000380010e */
[----:B------:R-:W-:Y:S06]  /*14a10*/  @!P1 BRA `(.L_x_1749) ;  /* 0x00000000004c9947 */ /* 0x000fec0003800000 */
[----:B------:R-:W-:Y:S01]  /*14a20*/  IADD3 R3, -R200, R201, R5 ;  /* 0x000000c9c8037210 */ /* 0x000fe20007ffe105 */
[----:B------:R-:W-:Y:S03]  /*14a30*/  BSSY B0, `(.L_x_1750) ;  /* 0x000000e000007945 */ /* 0x000fe60003800000 */
        /* <DEDUP_REMOVED lines=9> */
.L_x_1751:
[----:B------:R-:W-:-:S13]  /*14ad0*/  ISETP.NE.AND P1, PT, R11, 0x1, PT ;  /* 0x000000010b00780c */ /* 0x000fda0003f25270 */
[----:B------:R-:W0:Y:S02]  /*14ae0*/  @P1 LDC.64 R4, c[0x0][0x9e8] ;  /* 0x00027a00ff041b82 */ /* 0x000e240000000a00 */
[----:B0-----:R-:W-:-:S05]  /*14af0*/  @P1 IMAD.HI.U32 R4, R3, R4, RZ ;  /* 0x0000000403041227 */ /* 0x001fca00078e00ff */
[----:B------:R-:W-:-:S07]  /*14b00*/  @P1 SHF.R.U32.HI R3, RZ, R5, R4 ;  /* 0x00000005ff031219 */ /* 0x000fce0000011604 */
.L_x_1752:
[----:B------:R-:W-:Y:S05]  /*14b10*/  BSYNC B0 ;  /* 0x0000000000007941 */ /* 0x000fea0003800000 */
.L_x_1750:
[----:B------:R-:W-:-:S05]  /*14b20*/  IMAD R3, R3, R11, R0 ;  /* 0x0000000b03037224 */ /* 0x000fca00078e0200 */
[----:B------:R-:W-:Y:S02]  /*14b30*/  VIMNMX R8, R8, R3, !PT ;  /* 0x0000000308087248 */ /* 0x000fe40007fe0100 */
[----:B------:R-:W-:-:S07]  /*14b40*/  VIADDMNMX R6, R3, R11, R6, PT ;  /* 0x0000000b03067246 */ /* 0x000fce0003800106 */
.L_x_1749:
[C---:B------:R-:W-:Y:S01]  /*14b50*/  ISETP.GE.AND P6, PT, R74.reuse, 0x9, PT ;  /* 0x000000094a00780c */ /* 0x040fe20003fc6270 */
[----:B------:R-:W0:Y:S01]  /*14b60*/  SHFL.IDX PT, R5, R12, 0x1, 0x1c1f ;  /* 0x003c1f000c057f89 */ /* 0x000e2200000e0000 */
[----:B------:R-:W-:Y:S02]  /*14b70*/  ISETP.GE.AND P1, PT, R74, 0x2, PT ;  /* 0x000000024a00780c */ /* 0x000fe40003f26270 */
[C---:B------:R-:W-:Y:S02]  /*14b80*/  ISETP.GT.AND P2, PT, R8.reuse, 0x8, !P6 ;  /* 0x000000080800780c */ /* 0x040fe40007744270 */
[----:B------:R-:W-:Y:S02]  /*14b90*/  ISETP.GT.AND P3, PT, R8, 0x1, !P1 ;  /* 0x000000010800780c */ /* 0x000fe40004f64270 */
[----:B------:R-:W-:Y:S02]  /*14ba0*/  ISETP.LT.OR P2, PT, R6, 0x9, P2 ;  /* 0x000000090600780c */ /* 0x000fe40001741670 */
[----:B------:R-:W-:-:S02]  /*14bb0*/  ISETP.GE.AND P4, PT, R74, 0xa, PT ;  /* 0x0000000a4a00780c */ /* 0x000fc40003f86270 */
[----:B------:R-:W-:Y:S02]  /*14bc0*/  FSEL R79, R28, -INF , !P2 ;  /* 0xff8000001c4f7808 */ /* 0x000fe40005000000 */
[----:B------:R-:W-:Y:S02]  /*14bd0*/  ISETP.LT.OR P3, PT, R6, 0x2, P3 ;  /* 0x000000020600780c */ /* 0x000fe40001f61670 */
[----:B------:R-:W-:Y:S02]  /*14be0*/  ISETP.GT.AND P2, PT, R8, 0x9, !P4 ;  /* 0x000000090800780c */ /* 0x000fe40006744270 */
[----:B------:R-:W-:Y:S02]  /*14bf0*/  FSEL R83, R25, -INF , !P3 ;  /* 0xff80000019537808 */ /* 0x000fe40005800000 */
        /* <DEDUP_REMOVED lines=97> */
[----:B------:R-:W-:-:S04]  /*15210*/  ISETP.GT.AND P5, PT, R8, RZ, !P4 ;  /* 0x000000ff0800720c */ /* 0x000fc800067a4270 */
[----:B------:R-:W-:-:S04]  /*15220*/  ISETP.LT.OR P5, PT, R6, 0x1, P5 ;  /* 0x000000010600780c */ /* 0x000fc80002fa1670 */
[----:B------:R-:W-:Y:S02]  /*15230*/  FSEL R24, R24, -INF , !P5 ;  /* 0xff80000018187808 */ /* 0x000fe40006800000 */
[----:B------:R-:W-:-:S04]  /*15240*/  ISETP.GE.AND P5, PT, R74, 0x5a, PT ;  /* 0x0000005a4a00780c */ /* 0x000fc80003fa6270 */
[----:B------:R-:W-:Y:S02]  /*15250*/  P2R R28, PR, RZ, 0x20 ;  /* 0x00000020ff1c7803 */ /* 0x000fe40000000000 */
[----:B------:R-:W-:Y:S01]  /*15260*/  ISETP.GT.AND P5, PT, R8, 0x59, !P5 ;  /* 0x000000590800780c */ /* 0x000fe20006fa4270 */
[----:B0-----:R-:W-:-:S03]  /*15270*/  IMAD.IADD R8, R72, 0x1, R5 ;  /* 0x0000000148087824 */ /* 0x001fc600078e0205 */
[----:B------:R-:W-:Y:S02]  /*15280*/  ISETP.LT.OR P5, PT, R6, 0x5a, P5 ;  /* 0x0000005a0600780c */ /* 0x000fe40002fa1670 */
[----:B------:R-:W-:Y:S02]  /*15290*/  VIADDMNMX R6, R5, R85, R14, PT ;  /* 0x0000005505067246 */ /* 0x000fe4000380010e */
[----:B------:R-:W-:Y:S02]  /*152a0*/  FSEL R69, R69, -INF , !P5 ;  /* 0xff80000045457808 */ /* 0x000fe40006800000 */
[----:B------:R-:W-:-:S13]  /*152b0*/  ISETP.GE.AND P5, PT, R11, 0x1, PT ;  /* 0x000000010b00780c */ /* 0x000fda0003fa6270 */
[----:B------:R-:W-:Y:S05]  /*152c0*/  @!P5 BRA `(.L_x_1753) ;  /* 0x00000000004cd947 */ /* 0x000fea0003800000 */
        /* <DEDUP_REMOVED lines=11> */
.L_x_1755:
[----:B------:R-:W-:-:S13]  /*15380*/  ISETP.NE.AND P5, PT, R11, 0x1, PT ;  /* 0x000000010b00780c */ /* 0x000fda0003fa5270 */
[----:B------:R-:W0:Y:S02]  /*15390*/  @P5 LDC.64 R4, c[0x0][0x9e8] ;  /* 0x00027a00ff045b82 */ /* 0x000e240000000a00 */
[----:B0-----:R-:W-:-:S05]  /*153a0*/  @P5 IMAD.HI.U32 R4, R85, R4, RZ ;  /* 0x0000000455045227 */ /* 0x001fca00078e00ff */
[----:B------:R-:W-:-:S07]  /*153b0*/  @P5 SHF.R.U32.HI R85, RZ, R5, R4 ;  /* 0x00000005ff555219 */ /* 0x000fce0000011604 */
.L_x_1756:
[----:B------:R-:W-:Y:S05]  /*153c0*/  BSYNC B0 ;  /* 0x0000000000007941 */ /* 0x000fea0003800000 */
.L_x_1754:
[----:B------:R-:W-:-:S05]  /*153d0*/  IMAD R85, R85, R11, R0 ;  /* 0x0000000b55557224 */ /* 0x000fca00078e0200 */
[----:B------:R-:W-:Y:S02]  /*153e0*/  VIMNMX R8, R8, R85, !PT ;  /* 0x0000005508087248 */ /* 0x000fe40007fe0100 */
[----:B------:R-:W-:-:S07]  /*153f0*/  VIADDMNMX R6, R85, R11, R6, PT ;  /* 0x0000000b55067246 */ /* 0x000fce0003800106 */
.L_x_1753:
[----:B------:R-:W-:Y:S01]  /*15400*/  ISETP.GT.AND P1, PT, R8, 0x1, !P1 ;  /* 0x000000010800780c */ /* 0x000fe20004f24270 */
[----:B------:R-:W-:Y:S01]  /*15410*/  ULDC UR4, c[0x0][0x988] ;  /* 0x0002620000047ab9 */ /* 0x000fe20000000800 */
[----:B------:R-:W-:Y:S02]  /*15420*/  FMNMX.FTZ R0, R24, R83, !PT ;  /* 0x0000005318007209 */ /* 0x000fe40007810000 */
[----:B------:R-:W-:Y:S02]  /*15430*/  ISETP.LT.OR P1, PT, R6, 0x2, P1 ;  /* 0x000000020600780c */ /* 0x000fe40000f21670 */
[----:B------:R-:W-:Y:S02]  /*15440*/  ISETP.GT.AND P6, PT, R8, 0x8, !P6 ;  /* 0x000000080800780c */ /* 0x000fe400077c4270 */
[----:B------:R-:W-:Y:S02]  /*15450*/  FSEL R97, R27, -INF , !P1 ;  /* 0xff8000001b617808 */ /* 0x000fe40004800000 */
[----:B------:R-:W-:-:S02]  /*15460*/  ISETP.NE.AND P1, PT, R76, RZ, PT ;  /* 0x000000ff4c00720c */ /* 0x000fc40003f25270 */
[----:B------:R-:W-:Y:S02]  /*15470*/  FMNMX.FTZ R0, R79, R0, !PT ;  /* 0x000000004f007209 */ /* 0x000fe40007810000 */
[----:B------:R-:W-:Y:S02]  /*15480*/  ISETP.GT.AND P1, PT, R8, 0x9, !P1 ;  /* 0x000000090800780c */ /* 0x000fe40004f24270 */
[C---:B------:R-:W-:Y:S02]  /*15490*/  ISETP.LT.OR P6, PT, R6.reuse, 0x9, P6 ;  /* 0x000000090600780c */ /* 0x040fe400037c1670 */
[----:B------:R-:W-:Y:S02]  /*154a0*/  ISETP.LT.OR P1, PT, R6, 0xa, P1 ;  /* 0x0000000a0600780c */ /* 0x000fe40000f21670 */
[----:B------:R-:W-:Y:S02]  /*154b0*/  FMNMX.FTZ R0, R73, R0, !PT ;  /* 0x0000000049007209 */ /* 0x000fe40007810000 */
[----:B------:R-:W-:-:S02]  /*154c0*/  FSEL R95, R31, -INF , !P1 ;  /* 0xff8000001f5f7808 */ /* 0x000fc40004800000 */
[----:B------:R-:W-:Y:S02]  /*154d0*/  ISETP.NE.AND P1, PT, R78, RZ, PT ;  /* 0x000000ff4e00720c */ /* 0x000fe40003f25270 */
[----:B------:R-:W-:Y:S02]  /*154e0*/  FSEL R5, R30, -INF , !P6 ;  /* 0xff8000001e057808 */ /* 0x000fe40007000000 */
[----:B------:R-:W-:Y:S02]  /*154f0*/  ISETP.GT.AND P1, PT, R8, 0x10, !P1 ;  /* 0x000000100800780c */ /* 0x000fe40004f24270 */
[----:B------:R-:W-:Y:S02]  /*15500*/  ISETP.NE.AND P6, PT, R80, RZ, PT ;  /* 0x000000ff5000720c */ /* 0x000fe40003fc5270 */
[----:B------:R-:W-:Y:S02]  /*15510*/  ISETP.LT.OR P1, PT, R6, 0x11, P1 ;  /* 0x000000110600780c */ /* 0x000fe40000f21670 */
[----:B------:R-:W-:-:S02]  /*15520*/  FMNMX.FTZ R0, R77, R0, !PT ;  /* 0x000000004d007209 */ /* 0x000fc40007810000 */
[----:B------:R-:W-:Y:S02]  /*15530*/  FSEL R27, R34, -INF , !P1 ;  /* 0xff800000221b7808 */ /* 0x000fe40004800000 */
[----:B------:R-:W-:Y:S02]  /*15540*/  ISETP.NE.AND P1, PT, R32, RZ, PT ;  /* 0x000000ff2000720c */ /* 0x000fe40003f25270 */
[----:B------:R-:W-:Y:S02]  /*15550*/  FMNMX.FTZ R0, R33, R0, !PT ;  /* 0x0000000021007209 */ /* 0x000fe40007810000 */
[----:B------:R-:W-:Y:S02]  /*15560*/  ISETP.GT.AND P1, PT, R8, 0x11, !P1 ;  /* 0x000000110800780c */ /* 0x000fe40004f24270 */
[----:B------:R-:W-:Y:S02]  /*15570*/  ISETP.NE.AND P5, PT, R36, RZ, PT ;  /* 0x000000ff2400720c */ /* 0x000fe40003fa5270 */
        /* <DEDUP_REMOVED lines=39> */
[----:B------:R-:W-:Y:S02]  /*157f0*/  ISETP.NE.AND P5, PT, R87, RZ, PT ;  /* 0x000000ff5700720c */ /* 0x000fe40003fa5270 */
[----:B------:R-:W-:Y:S02]  /*15800*/  FSEL R87, R47, -INF , !P1 ;  /* 0xff8000002f577808 */ /* 0x000fe40004800000 */
[----:B------:R-:W-:Y:S02]  /*15810*/  FMNMX.FTZ R0, R7, R0, !PT ;  /* 0x0000000007007209 */ /* 0x000fe40007810000 */
[----:B------:R-:W-:-:S02]  /*15820*/  ISETP.NE.AND P1, PT, R86, RZ, PT ;  /* 0x000000ff5600720c */ /* 0x000fc40003f25270 */
[----:B------:R-:W-:Y:S01]  /*15830*/  FMNMX.FTZ R14, R69, R0, !PT ;  /* 0x00000000450e7209 */ /* 0x000fe20007810000 */
[----:B------:R-:W-:Y:S01]  /*15840*/  IMAD.U32 R0, RZ, RZ, UR4 ;  /* 0x00000004ff007e24 */ /* 0x000fe2000f8e00ff */
[C---:B------:R-:W-:Y:S02]  /*15850*/  ISETP.GT.AND P1, PT, R8.reuse, 0x30, !P1 ;  /* 0x000000300800780c */ /* 0x040fe40004f24270 */
[----:B------:R-:W-:Y:S01]  /*15860*/  ISETP.GT.AND P4, PT, R8, RZ, !P4 ;  /* 0x000000ff0800720c */ /* 0x000fe20006784270 */
[----:B------:R-:W0:Y:S01]  /*15870*/  SHFL.BFLY PT, R101, R14, 0x2, 0x1f ;  /* 0x0c401f000e657f89 */ /* 0x000e2200000e0000 */
[C---:B------:R-:W-:Y:S02]  /*15880*/  ISETP.LT.OR P1, PT, R6.reuse, 0x31, P1 ;  /* 0x000000310600780c */ /* 0x040fe40000f21670 */
[----:B------:R-:W-:Y:S02]  /*15890*/  ISETP.LT.OR P4, PT, R6, 0x1, P4 ;  /* 0x000000010600780c */ /* 0x000fe40002781670 */
[----:B------:R-:W-:-:S02]  /*158a0*/  FSEL R39, R50, -INF , !P1 ;  /* 0xff80000032277808 */ /* 0x000fc40004800000 */
[----:B------:R-:W-:Y:S02]  /*158b0*/  ISETP.NE.AND P1, PT, R48, RZ, PT ;  /* 0x000000ff3000720c */ /* 0x000fe40003f25270 */
[----:B------:R-:W-:Y:S02]  /*158c0*/  FSEL R26, R26, -INF , !P4 ;  /* 0xff8000001a1a7808 */ /* 0x000fe40006000000 */
[----:B------:R-:W-:Y:S02]  /*158d0*/  ISETP.GT.AND P1, PT, R8, 0x31, !P1 ;  /* 0x000000310800780c */ /* 0x000fe40004f24270 */
[----:B------:R-:W-:Y:S02]  /*158e0*/  ISETP.NE.AND P6, PT, R56, RZ, PT ;  /* 0x000000ff3800720c */ /* 0x000fe40003fc5270 */
[----:B------:R-:W-:Y:S02]  /*158f0*/  ISETP.LT.OR P1, PT, R6, 0x32, P1 ;  /* 0x000000320600780c */ /* 0x000fe40000f21670 */
[----:B------:R-:W-:-:S02]  /*15900*/  ISETP.GT.AND P2, PT, R8, 0x51, !P2 ;  /* 0x000000510800780c */ /* 0x000fc40005744270 */
[----:B------:R-:W-:Y:S02]  /*15910*/  FSEL R51, R51, -INF , !P1 ;  /* 0xff80000033337808 */ /* 0x000fe40004800000 */
[----:B------:R-:W-:Y:S02]  /*15920*/  ISETP.NE.AND P1, PT, R88, RZ, PT ;  /* 0x000000ff5800720c */ /* 0x000fe40003f25270 */
[C---:B------:R-:W-:Y:S02]  /*15930*/  ISETP.GT.AND P3, PT, R8.reuse, 0x58, !P3 ;  /* 0x000000580800780c */ /* 0x040fe40005f64270 */
[----:B------:R-:W-:Y:S02]  /*15940*/  ISETP.GT.AND P1, PT, R8, 0x38, !P1 ;  /* 0x000000380800780c */ /* 0x000fe40004f24270 */
[----:B0-----:R-:W-:Y:S02]  /*15950*/  FMNMX.FTZ R101, R14, R101, !PT ;  /* 0x000000650e657209 */ /* 0x001fe40007810000 */
[----:B------:R-:W-:-:S02]  /*15960*/  FMNMX.FTZ R14, R26, R97, !PT ;  /* 0x000000611a0e7209 */ /* 0x000fc40007810000 */
[----:B------:R-:W-:Y:S01]  /*15970*/  ISETP.LT.OR P1, PT, R6, 0x39, P1 ;  /* 0x000000390600780c */ /* 0x000fe20000f21670 */
[----:B------:R-:W0:Y:S01]  /*15980*/  SHFL.BFLY PT, R4, R101, 0x1, 0x1f ;  /* 0x0c201f0065047f89 */ /* 0x000e2200000e0000 */
        /* <DEDUP_REMOVED lines=14> */
[----:B------:R-:W-:Y:S02]  /*15a70*/  FMNMX.FTZ R14, R31, R14, !PT ;  /* 0x0000000e1f0e7209 */ /* 0x000fe40007810000 */
[----:B------:R-:W-:Y:S02]  /*15a80*/  FSEL R47, R58, -INF , !P1 ;  /* 0xff8000003a2f7808 */ /* 0x000fe40004800000 */
[----:B------:R-:W-:-:S02]  /*15a90*/  ISETP.GT.AND P1, PT, R8, 0x41, !P6 ;  /* 0x000000410800780c */ /* 0x000fc40007724270 */
[----:B------:R-:W-:Y:S02]  /*15aa0*/  FMNMX.FTZ R14, R89, R14, !PT ;  /* 0x0000000e590e7209 */ /* 0x000fe40007810000 */
[----:B------:R-:W-:Y:S02]  /*15ab0*/  ISETP.LT.OR P1, PT, R6, 0x42, P1 ;  /* 0x000000420600780c */ /* 0x000fe40000f21670 */
[----:B------:R-:W-:Y:S02]  /*15ac0*/  FMNMX.FTZ R14, R35, R14, !PT ;  /* 0x0000000e230e7209 */ /* 0x000fe40007810000 */
[----:B------:R-:W-:Y:S02]  /*15ad0*/  FSEL R59, R59, -INF , !P1 ;  /* 0xff8000003b3b7808 */ /* 0x000fe40004800000 */
[----:B------:R-:W-:Y:S02]  /*15ae0*/  FMNMX.FTZ R14, R87, R14, !PT ;  /* 0x0000000e570e7209 */ /* 0x000fe40007810000 */
[----:B------:R-:W-:-:S02]  /*15af0*/  ISETP.GT.AND P1, PT, R8, 0x48, !P5 ;  /* 0x000000480800780c */ /* 0x000fc40006f24270 */
[----:B0-----:R-:W-:Y:S02]  /*15b00*/  FMNMX.FTZ R4, R101, R4, !PT ;  /* 0x0000000465047209 */ /* 0x001fe40007810000 */
[----:B------:R-:W-:Y:S02]  /*15b10*/  FMNMX.FTZ R14, R39, R14, !PT ;  /* 0x0000000e270e7209 */ /* 0x000fe40007810000 */
[----:B------:R-:W-:Y:S01]  /*15b20*/  ISETP.LT.OR P1, PT, R6, 0x49, P1 ;  /* 0x000000490600780c */ /* 0x000fe20000f21670 */
[----:B------:R-:W-:Y:S01]  /*15b30*/  FMUL.FTZ R12, R4, R0 ;  /* 0x00000000040c7220 */ /* 0x000fe20000410000 */
[----:B------:R-:W-:Y:S02]  /*15b40*/  FMNMX.FTZ R14, R51, R14, !PT ;  /* 0x0000000e330e7209 */ /* 0x000fe40007810000 */
[----:B------:R-:W-:Y:S02]  /*15b50*/  FSEL R99, R62, -INF , !P1 ;  /* 0xff8000003e637808 */ /* 0x000fe40004800000 */
[----:B------:R-:W-:-:S02]  /*15b60*/  FSETP.NEU.FTZ.AND P1, PT, R4, -INF , PT ;  /* 0xff8000000400780b */ /* 0x000fc40003f3d000 */
[----:B------:R-:W-:Y:S02]  /*15b70*/  ISETP.NE.AND P5, PT, R60, RZ, PT ;  /* 0x000000ff3c00720c */ /* 0x000fe40003fa5270 */
[----:B------:R-:W-:Y:S02]  /*15b80*/  FMNMX.FTZ R14, R43, R14, !PT ;  /* 0x0000000e2b0e7209 */ /* 0x000fe40007810000 */
[----:B------:R-:W-:Y:S02]  /*15b90*/  FSEL R12, R12, RZ, P1 ;  /* 0x000000ff0c0c7208 */ /* 0x000fe40000800000 */
[----:B------:R-:W-:Y:S02]  /*15ba0*/  ISETP.GT.AND P1, PT, R8, 0x49, !P5 ;  /* 0x000000490800780c */ /* 0x000fe40006f24270 */
[----:B------:R-:W-:Y:S01]  /*15bb0*/  FMNMX.FTZ R14, R55, R14, !PT ;  /* 0x0000000e370e7209 */ /* 0x000fe20007810000 */
[-CC-:B------:R-:W-:Y:S01]  /*15bc0*/  FFMA.FTZ R186, R75, R0.reuse, -R12.reuse ;  /* 0x000000004bba7223 */ /* 0x180fe2000001080c */
[----:B------:R-:W-:Y:S01]  /*15bd0*/  ISETP.LT.OR P1, PT, R6, 0x4a, P1 ;  /* 0x0000004a0600780c */ /* 0x000fe20000f21670 */
[-CC-:B------:R-:W-:Y:S01]  /*15be0*/  FFMA.FTZ R184, R77, R0.reuse, -R12.reuse ;  /* 0x000000004db87223 */ /* 0x180fe2000001080c */
[----:B------:R-:W-:Y:S01]  /*15bf0*/  ISETP.NE.AND P6, PT, R20, RZ, PT ;  /* 0x000000ff1400720c */ /* 0x000fe20003fc5270 */
[--C-:B------:R-:W-:Y:S01]  /*15c00*/  FFMA.FTZ R182, R3, R0, -R12.reuse ;  /* 0x0000000003b67223 */ /* 0x100fe2000001080c */
[----:B------:R-:W-:Y:S01]  /*15c10*/  FMNMX.FTZ R14, R47, R14, !PT ;  /* 0x0000000e2f0e7209 */ /* 0x000fe20007810000 */
[-CC-:B------:R-:W-:Y:S01]  /*15c20*/  FFMA.FTZ R188, R24, R0.reuse, -R12.reuse ;  /* 0x0000000018bc7223 */ /* 0x180fe2000001080c */
[----:B------:R-:W-:Y:S01]  /*15c30*/  FSEL R63, R63, -INF , !P1 ;  /* 0xff8000003f3f7808 */ /* 0x000fe20004800000 */
[-CC-:B------:R-:W-:Y:S01]  /*15c40*/  FFMA.FTZ R83, R83, R0.reuse, -R12.reuse ;  /* 0x0000000053537223 */ /* 0x180fe2000001080c */
[----:B------:R-:W-:Y:S01]  /*15c50*/  ISETP.GT.AND P1, PT, R8, 0x50, !P6 ;  /* 0x000000500800780c */ /* 0x000fe20007724270 */
[--C-:B------:R-:W-:Y:S01]  /*15c60*/  FFMA.FTZ R190, R79, R0, -R12.reuse ;  /* 0x000000004fbe7223 */ /* 0x100fe2000001080c */
[----:B------:R-:W-:Y:S01]  /*15c70*/  FMNMX.FTZ R14, R59, R14, !PT ;  /* 0x0000000e3b0e7209 */ /* 0x000fe20007810000 */
[----:B------:R-:W-:Y:S01]  /*15c80*/  MUFU.EX2 R188, R188 ;  /* 0x000000bc00bc7308 */ /* 0x000fe20000000800 */
[----:B------:R-:W-:Y:S01]  /*15c90*/  ISETP.LT.OR P1, PT, R6, 0x51, P1 ;  /* 0x000000510600780c */ /* 0x000fe20000f21670 */
[--C-:B------:R-:W-:Y:S01]  /*15ca0*/  FFMA.FTZ R73, R73, R0, -R12.reuse ;  /* 0x0000000049497223 */ /* 0x100fe2000001080c */
[----:B------:R-:W-:Y:S01]  /*15cb0*/  FMNMX.FTZ R14, R99, R14, !PT ;  /* 0x0000000e630e7209 */ /* 0x000fe20007810000 */
[-CC-:B------:R-:W-:Y:S01]  /*15cc0*/  FFMA.FTZ R33, R33, R0.reuse, -R12.reuse ;  /* 0x0000000021217223 */ /* 0x180fe2000001080c */
[----:B------:R-:W-:Y:S01]  /*15cd0*/  ISETP.NE.AND P5, PT, R28, RZ, PT ;  /* 0x000000ff1c00720c */ /* 0x000fe20003fa5270 */
[-CC-:B------:R-:W-:Y:S01]  /*15ce0*/  FFMA.FTZ R176, R25, R0.reuse, -R12.reuse ;  /* 0x0000000019b07223 */ /* 0x180fe2000001080c */
[----:B------:R-:W-:Y:S01]  /*15cf0*/  ISETP.LT.OR P2, PT, R6, 0x52, P2 ;  /* 0x000000520600780c */ /* 0x000fe20001741670 */
[----:B------:R-:W0:Y:S01]  /*15d00*/  MUFU.EX2 R83, R83 ;  /* 0x0000005300537308 */ /* 0x000e220000000800 */
[----:B------:R-:W-:Y:S01]  /*15d10*/  FSEL R75, R66, -INF , !P1 ;  /* 0xff800000424b7808 */ /* 0x000fe20004800000 */
[--C-:B------:R-:W-:Y:S01]  /*15d20*/  FFMA.FTZ R178, R13, R0, -R12.reuse ;  /* 0x000000000db27223 */ /* 0x100fe2000001080c */
[----:B------:R-:W-:Y:S01]  /*15d30*/  FMNMX.FTZ R14, R63, R14, !PT ;  /* 0x0000000e3f0e7209 */ /* 0x000fe20007810000 */
[-CC-:B------:R-:W-:Y:S01]  /*15d40*/  FFMA.FTZ R172, R21, R0.reuse, -R12.reuse ;  /* 0x0000000015ac7223 */ /* 0x180fe2000001080c */
[----:B------:R-:W-:Y:S01]  /*15d50*/  ISETP.GT.AND P4, PT, R8, 0x59, !P5 ;  /* 0x000000590800780c */ /* 0x000fe20006f84270 */
[-CC-:B------:R-:W-:Y:S01]  /*15d60*/  FFMA.FTZ R174, R29, R0.reuse, -R12.reuse ;  /* 0x000000001dae7223 */ /* 0x180fe2000001080c */
[C---:B------:R-:W-:Y:S01]  /*15d70*/  ISETP.LT.OR P3, PT, R6.reuse, 0x59, P3 ;  /* 0x000000590600780c */ /* 0x040fe20001f61670 */
[----:B------:R-:W1:Y:S01]  /*15d80*/  MUFU.EX2 R190, R190 ;  /* 0x000000be00be7308 */ /* 0x000e620000000800 */
[----:B------:R-:W-:Y:S01]  /*15d90*/  FSEL R67, R67, -INF , !P2 ;  /* 0xff80000043437808 */ /* 0x000fe20005000000 */
[--C-:B------:R-:W-:Y:S01]  /*15da0*/  FFMA.FTZ R168, R15, R0, -R12.reuse ;  /* 0x000000000fa87223 */ /* 0x100fe2000001080c */
[----:B------:R-:W-:Y:S01]  /*15db0*/  FMNMX.FTZ R14, R75, R14, !PT ;  /* 0x0000000e4b0e7209 */ /* 0x000fe20007810000 */
[-CC-:B------:R-:W-:Y:S01]  /*15dc0*/  FFMA.FTZ R170, R7, R0.reuse, -R12.reuse ;  /* 0x0000000007aa7223 */ /* 0x180fe2000001080c */
[----:B------:R-:W-:Y:S01]  /*15dd0*/  ISETP.LT.OR P4, PT, R6, 0x5a, P4 ;  /* 0x0000005a0600780c */ /* 0x000fe20002781670 */
[--C-:B------:R-:W-:Y:S01]  /*15de0*/  FFMA.FTZ R37, R37, R0, -R12.reuse ;  /* 0x0000000025257223 */ /* 0x100fe2000001080c */
[----:B------:R-:W-:Y:S01]  /*15df0*/  FSEL R77, R70, -INF , !P3 ;  /* 0xff800000464d7808 */ /* 0x000fe20005800000 */
[----:B------:R-:W2:Y:S01]  /*15e00*/  MUFU.EX2 R73, R73 ;  /* 0x0000004900497308 */ /* 0x000ea20000000800 */
[----:B------:R-:W-:Y:S01]  /*15e10*/  FMNMX.FTZ R14, R67, R14, !PT ;  /* 0x0000000e430e7209 */ /* 0x000fe20007810000 */
[-CC-:B------:R-:W-:Y:S01]  /*15e20*/  FFMA.FTZ R180, R81, R0.reuse, -R12.reuse ;  /* 0x0000000051b47223 */ /* 0x180fe2000001080c */
[----:B------:R-:W-:Y:S01]  /*15e30*/  FSEL R71, R71, -INF , !P4 ;  /* 0xff80000047477808 */ /* 0x000fe20006000000 */
[--C-:B------:R-:W-:Y:S01]  /*15e40*/  FFMA.FTZ R41, R41, R0, -R12.reuse ;  /* 0x0000000029297223 */ /* 0x100fe2000001080c */
[----:B------:R-:W-:Y:S01]  /*15e50*/  FMNMX.FTZ R14, R77, R14, !PT ;  /* 0x0000000e4d0e7209 */ /* 0x000fe20007810000 */
[-CC-:B------:R-:W-:Y:S01]  /*15e60*/  FFMA.FTZ R45, R45, R0.reuse, -R12.reuse ;  /* 0x000000002d2d7223 */ /* 0x180fe2000001080c */
[--C-:B------:R-:W-:Y:S01]  /*15e70*/  FFMA.FTZ R25, R49, R0, -R12.reuse ;  /* 0x0000000031197223 */ /* 0x100fe2000001080c */
[----:B------:R-:W3:Y:S01]  /*15e80*/  MUFU.EX2 R184, R184 ;  /* 0x000000b800b87308 */ /* 0x000ee20000000800 */
[----:B------:R-:W-:Y:S01]  /*15e90*/  FMNMX.FTZ R14, R71, R14, !PT ;  /* 0x0000000e470e7209 */ /* 0x000fe20007810000 */
[-CC-:B------:R-:W-:Y:S01]  /*15ea0*/  FFMA.FTZ R13, R53, R0.reuse, -R12.reuse ;  /* 0x00000000350d7223 */ /* 0x180fe2000001080c */
[-CC-:B------:R-:W-:Y:S01]  /*15eb0*/  FFMA.FTZ R21, R57, R0.reuse, -R12.reuse ;  /* 0x0000000039157223 */ /* 0x180fe2000001080c */
[-CC-:B------:R-:W-:Y:S01]  /*15ec0*/  FFMA.FTZ R29, R61, R0.reuse, -R12.reuse ;  /* 0x000000003d1d7223 */ /* 0x180fe2000001080c */
[-CC-:B------:R-:W-:Y:S01]  /*15ed0*/  FFMA.FTZ R15, R65, R0.reuse, -R12.reuse ;  /* 0x00000000410f7223 */ /* 0x180fe2000001080c */
[----:B------:R-:W4:Y:S01]  /*15ee0*/  SHFL.BFLY PT, R3, R14, 0x2, 0x1f ;  /* 0x0c401f000e037f89 */ /* 0x000f2200000e0000 */
[----:B------:R-:W-:Y:S01]  /*15ef0*/  FFMA.FTZ R7, R69, R0, -R12 ;  /* 0x0000000045077223 */ /* 0x000fe2000001080c */
[----:B------:R-:W5:Y:S01]  /*15f00*/  MUFU.EX2 R33, R33 ;  /* 0x0000002100217308 */ /* 0x000f620000000800 */
[----:B------:R-:W-:-:S07]  /*15f10*/  ISETP.NE.AND P5, PT, R94, 0x1, PT ;  /* 0x000000015e00780c */ /* 0x000fce0003fa5270 */
[----:B------:R-:W5:Y:S06]  /*15f20*/  MUFU.EX2 R186, R186 ;  /* 0x000000ba00ba7308 */ /* 0x000f6c0000000800 */
[----:B------:R-:W5:Y:S02]  /*15f30*/  @P5 LDC R38, c[0x0][0x450] ;  /* 0x00011400ff265b82 */ /* 0x000f640000000800 */
        /* <DEDUP_REMOVED lines=9> */
[----:B------:R-:W-:Y:S02]  /*15fd0*/  FMUL.FTZ R8, R3, R0 ;  /* 0x0000000003087220 */ /* 0x000fe40000410000 */
[----:B------:R-:W-:Y:S03]  /*15fe0*/  MUFU.EX2 R176, R176 ;  /* 0x000000b000b07308 */ /* 0x000fe60000000800 */
[----:B------:R-:W-:-:S05]  /*15ff0*/  FSEL R8, R8, RZ, P1 ;  /* 0x000000ff08087208 */ /* 0x000fca0000800000 */
[----:B------:R-:W-:Y:S01]  /*16000*/  MUFU.EX2 R25, R25 ;  /* 0x0000001900197308 */ /* 0x000fe20000000800 */
[-CC-:B------:R-:W-:Y:S01]  /*16010*/  FFMA.FTZ R189, R26, R0.reuse, -R8.reuse ;  /* 0x000000001abd7223 */ /* 0x180fe20000010808 */
[-CC-:B------:R-:W-:Y:S01]  /*16020*/  FFMA.FTZ R6, R97, R0.reuse, -R8.reuse ;  /* 0x0000000061067223 */ /* 0x180fe20000010808 */
[-CC-:B------:R-:W-:Y:S01]  /*16030*/  FFMA.FTZ R191, R5, R0.reuse, -R8.reuse ;  /* 0x0000000005bf7223 */ /* 0x180fe20000010808 */
[-CC-:B------:R-:W-:Y:S01]  /*16040*/  FFMA.FTZ R12, R95, R0.reuse, -R8.reuse ;  /* 0x000000005f0c7223 */ /* 0x180fe20000010808 */
[-CC-:B------:R-:W-:Y:S01]  /*16050*/  FFMA.FTZ R185, R27, R0.reuse, -R8.reuse ;  /* 0x000000001bb97223 */ /* 0x180fe20000010808 */
[----:B0-----:R-:W-:Y:S01]  /*16060*/  FADD.FTZ R5, R188, R83 ;  /* 0x00000053bc057221 */ /* 0x001fe20000010000 */
[-CC-:B------:R-:W-:Y:S01]  /*16070*/  FFMA.FTZ R14, R93, R0.reuse, -R8.reuse ;  /* 0x000000005d0e7223 */ /* 0x180fe20000010808 */
[----:B------:R-:W-:Y:S01]  /*16080*/  MUFU.EX2 R189, R189 ;  /* 0x000000bd00bd7308 */ /* 0x000fe20000000800 */
[-CC-:B------:R-:W-:Y:S01]  /*16090*/  FFMA.FTZ R187, R85, R0.reuse, -R8.reuse ;  /* 0x0000000055bb7223 */ /* 0x180fe20000010808 */
[----:B-1----:R-:W-:Y:S01]  /*160a0*/  FADD.FTZ R30, R190, R5 ;  /* 0x00000005be1e7221 */ /* 0x002fe20000010000 */
[-CC-:B------:R-:W-:Y:S01]  /*160b0*/  FFMA.FTZ R20, R91, R0.reuse, -R8.reuse ;  /* 0x000000005b147223 */ /* 0x180fe20000010808 */
[-CC-:B------:R-:W-:Y:S01]  /*160c0*/  FFMA.FTZ R181, R31, R0.reuse, -R8.reuse ;  /* 0x000000001fb57223 */ /* 0x180fe20000010808 */
[-C--:B------:R-:W-:Y:S01]  /*160d0*/  FFMA.FTZ R24, R89, R0.reuse, -R8 ;  /* 0x0000000059187223 */ /* 0x080fe20000010808 */
[----:B--2---:R-:W-:Y:S01]  /*160e0*/  FADD.FTZ R5, R73, R30 ;  /* 0x0000001e49057221 */ /* 0x004fe20000010000 */
[-CC-:B------:R-:W-:Y:S01]  /*160f0*/  FFMA.FTZ R183, R35, R0.reuse, -R8.reuse ;  /* 0x0000000023b77223 */ /* 0x180fe20000010808 */
[----:B------:R-:W0:Y:S01]  /*16100*/  MUFU.EX2 R6, R6 ;  /* 0x0000000600067308 */ /* 0x000e220000000800 */
[-CC-:B------:R-:W-:Y:S01]  /*16110*/  FFMA.FTZ R26, R87, R0.reuse, -R8.reuse ;  /* 0x00000000571a7223 */ /* 0x180fe20000010808 */
[----:B---3--:R-:W-:Y:S01]  /*16120*/  FADD.FTZ R30, R184, R5 ;  /* 0x00000005b81e7221 */ /* 0x008fe20000010000 */
[-CC-:B------:R-:W-:Y:S01]  /*16130*/  FFMA.FTZ R177, R39, R0.reuse, -R8.reuse ;  /* 0x0000000027b17223 */ /* 0x180fe20000010808 */
[-C--:B------:R-:W-:Y:S01]  /*16140*/  FFMA.FTZ R28, R51, R0.reuse, -R8 ;  /* 0x00000000331c7223 */ /* 0x080fe20000010808 */
[----:B------:R-:W1:Y:S01]  /*16150*/  @P5 LDC R35, c[0x0][0x44c] ;  /* 0x00011300ff235b82 */ /* 0x000e620000000800 */
[----:B-----5:R-:W-:Y:S01]  /*16160*/  FADD.FTZ R27, R33, R30 ;  /* 0x0000001e211b7221 */ /* 0x020fe20000010000 */
[-CC-:B------:R-:W-:Y:S01]  /*16170*/  FFMA.FTZ R179, R43, R0.reuse, -R8.reuse ;  /* 0x000000002bb37223 */ /* 0x180fe20000010808 */
[----:B------:R-:W2:Y:S01]  /*16180*/  MUFU.EX2 R191, R191 ;  /* 0x000000bf00bf7308 */ /* 0x000ea20000000800 */
[-CC-:B------:R-:W-:Y:S01]  /*16190*/  FFMA.FTZ R30, R55, R0.reuse, -R8.reuse ;  /* 0x00000000371e7223 */ /* 0x180fe20000010808 */
[----:B------:R-:W-:Y:S01]  /*161a0*/  FADD.FTZ R34, R186, R27 ;  /* 0x0000001bba227221 */ /* 0x000fe20000010000 */
[-CC-:B------:R-:W-:Y:S01]  /*161b0*/  FFMA.FTZ R173, R47, R0.reuse, -R8.reuse ;  /* 0x000000002fad7223 */ /* 0x180fe20000010808 */
[-CC-:B------:R-:W-:Y:S01]  /*161c0*/  FFMA.FTZ R99, R99, R0.reuse, -R8.reuse ;  /* 0x0000000063637223 */ /* 0x180fe20000010808 */
[-C--:B------:R-:W-:Y:S01]  /*161d0*/  FFMA.FTZ R63, R63, R0.reuse, -R8 ;  /* 0x000000003f3f7223 */ /* 0x080fe20000010808 */
[----:B------:R-:W-:Y:S01]  /*161e0*/  FADD.FTZ R27, R37, R34 ;  /* 0x00000022251b7221 */ /* 0x000fe20000010000 */
[-C--:B------:R-:W-:Y:S01]  /*161f0*/  FFMA.FTZ R75, R75, R0.reuse, -R8 ;  /* 0x000000004b4b7223 */ /* 0x080fe20000010808 */
[----:B------:R-:W3:Y:S01]  /*16200*/  MUFU.EX2 R12, R12 ;  /* 0x0000000c000c7308 */ /* 0x000ee20000000800 */
[----:B0-----:R-:W-:Y:S01]  /*16210*/  FADD.FTZ R32, R189, R6 ;  /* 0x00000006bd207221 */ /* 0x001fe20000010000 */
[-CC-:B------:R-:W-:Y:S01]  /*16220*/  FFMA.FTZ R67, R67, R0.reuse, -R8.reuse ;  /* 0x0000000043437223 */ /* 0x180fe20000010808 */
[-CC-:B------:R-:W-:Y:S01]  /*16230*/  FFMA.FTZ R77, R77, R0.reuse, -R8.reuse ;  /* 0x000000004d4d7223 */ /* 0x180fe20000010808 */
[----:B------:R-:W-:Y:S01]  /*16240*/  FFMA.FTZ R71, R71, R0, -R8 ;  /* 0x0000000047477223 */ /* 0x000fe20000010808 */
[----:B------:R-:W-:Y:S01]  /*16250*/  IMAD.MOV.U32 R31, RZ, RZ, R92 ;  /* 0x000000ffff1f7224 */ /* 0x000fe200078e005c */
[----:B------:R-:W-:-:S02]  /*16260*/  F2FP.BF16.F32.PACK_AB R189, R6, R189 ;  /* 0x000000bd06bd723e */ /* 0x000fc400000010ff */
[----:B------:R-:W0:Y:S01]  /*16270*/  MUFU.EX2 R185, R185 ;  /* 0x000000b900b97308 */ /* 0x000e220000000800 */
[----:B--2---:R-:W-:Y:S01]  /*16280*/  FADD.FTZ R5, R191, R32 ;  /* 0x00000020bf057221 */ /* 0x004fe20000010000 */
[----:B------:R-:W-:Y:S02]  /*16290*/  F2FP.BF16.F32.PACK_AB R188, R83, R188 ;  /* 0x000000bc53bc723e */ /* 0x000fe400000010ff */
[----:B------:R-:W-:Y:S01]  /*162a0*/  F2FP.BF16.F32.PACK_AB R190, R73, R190 ;  /* 0x000000be49be723e */ /* 0x000fe200000010ff */
[----:B-1----:R-:W-:Y:S01]  /*162b0*/  @P5 IMAD.HI.U32 R35, R92, R35, RZ ;  /* 0x000000235c235227 */ /* 0x002fe200078e00ff */
[----:B------:R-:W-:Y:S02]  /*162c0*/  F2FP.BF16.F32.PACK_AB R184, R33, R184 ;  /* 0x000000b821b8723e */ /* 0x000fe400000010ff */
[----:B------:R-:W1:Y:S01]  /*162d0*/  MUFU.EX2 R14, R14 ;  /* 0x0000000e000e7308 */ /* 0x000e620000000800 */
[----:B---3--:R-:W-:Y:S01]  /*162e0*/  FADD.FTZ R32, R12, R5 ;  /* 0x000000050c207221 */ /* 0x008fe20000010000 */
[----:B------:R-:W-:-:S02]  /*162f0*/  @P5 SHF.R.U32.HI R31, RZ, R38, R35 ;  /* 0x00000026ff1f5219 */ /* 0x000fc40000011623 */
[----:B------:R-:W-:Y:S02]  /*16300*/  ISETP.GE.AND P5, PT, R11, 0x1, PT ;  /* 0x000000010b00780c */ /* 0x000fe40003fa6270 */
[----:B------:R-:W-:Y:S01]  /*16310*/  F2FP.BF16.F32.PACK_AB R186, R37, R186 ;  /* 0x000000ba25ba723e */ /* 0x000fe200000010ff */
[----:B------:R-:W-:Y:S01]  /*16320*/  IMAD.IADD R31, R136, 0x1, R31 ;  /* 0x00000001881f7824 */ /* 0x000fe200078e021f */
[----:B------:R-:W2:Y:S01]  /*16330*/  MUFU.EX2 R187, R187 ;  /* 0x000000bb00bb7308 */ /* 0x000ea20000000800 */
[----:B0-----:R-:W-:Y:S01]  /*16340*/  FADD.FTZ R5, R185, R32 ;  /* 0x00000020b9057221 */ /* 0x001fe20000010000 */
[----:B------:R-:W-:Y:S01]  /*16350*/  FADD.FTZ R32, R180, R27 ;  /* 0x0000001bb4207221 */ /* 0x000fe20000010000 */
[----:B------:R-:W-:Y:S01]  /*16360*/  F2FP.BF16.F32.PACK_AB R180, R41, R180 ;  /* 0x000000b429b4723e */ /* 0x000fe200000010ff */
[----:B------:R-:W-:Y:S01]  /*16370*/  IMAD.IADD R10, R31, 0x1, R10 ;  /* 0x000000011f0a7824 */ /* 0x000fe200078e020a */
[----:B------:R-:W-:Y:S01]  /*16380*/  F2FP.BF16.F32.PACK_AB R191, R12, R191 ;  /* 0x000000bf0cbf723e */ /* 0x000fe200000010ff */
[----:B------:R-:W-:Y:S01]  /*16390*/  FADD.FTZ R27, R41, R32 ;  /* 0x00000020291b7221 */ /* 0x000fe20000010000 */
[----:B------:R-:W-:Y:S01]  /*163a0*/  FFMA.FTZ R32, R59, R0, -R8 ;  /* 0x000000003b207223 */ /* 0x000fe20000010808 */
[----:B------:R-:W0:Y:S01]  /*163b0*/  MUFU.EX2 R20, R20 ;  /* 0x0000001400147308 */ /* 0x000e220000000800 */
[----:B-1----:R-:W-:Y:S01]  /*163c0*/  FADD.FTZ R34, R14, R5 ;  /* 0x000000050e227221 */ /* 0x002fe20000010000 */
[----:B------:R-:W-:Y:S01]  /*163d0*/  FADD.FTZ R36, R182, R27 ;  /* 0x0000001bb6247221 */ /* 0x000fe20000010000 */
[----:B------:R-:W-:-:S02]  /*163e0*/  F2FP.BF16.F32.PACK_AB R182, R45, R182 ;  /* 0x000000b62db6723e */ /* 0x000fc400000010ff */
[----:B------:R-:W-:Y:S01]  /*163f0*/  F2FP.BF16.F32.PACK_AB R185, R14, R185 ;  /* 0x000000b90eb9723e */ /* 0x000fe200000010ff */
[----:B------:R-:W-:Y:S02]  /*16400*/  FADD.FTZ R27, R45, R36 ;  /* 0x000000242d1b7221 */ /* 0x000fe40000010000 */
[----:B------:R-:W1:Y:S01]  /*16410*/  MUFU.EX2 R181, R181 ;  /* 0x000000b500b57308 */ /* 0x000e620000000800 */
[----:B--2---:R-:W-:Y:S01]  /*16420*/  FADD.FTZ R5, R187, R34 ;  /* 0x00000022bb057221 */ /* 0x004fe20000010000 */
[----:B------:R-:W-:Y:S01]  /*16430*/  FADD.FTZ R36, R176, R27 ;  /* 0x0000001bb0247221 */ /* 0x000fe20000010000 */
[----:B------:R-:W-:-:S03]  /*16440*/  F2FP.BF16.F32.PACK_AB R176, R25, R176 ;  /* 0x000000b019b0723e */ /* 0x000fc600000010ff */
[----:B------:R-:W-:Y:S02]  /*16450*/  FADD.FTZ R27, R25, R36 ;  /* 0x00000024191b7221 */ /* 0x000fe40000010000 */
        /* <DEDUP_REMOVED lines=23> */
[----:B------:R-:W2:Y:S01]  /*165d0*/  MUFU.EX2 R21, R21 ;  /* 0x0000001500157308 */ /* 0x000ea20000000800 */
[----:B0-----:R-:W-:-:S07]  /*165e0*/  FADD.FTZ R36, R172, R27 ;  /* 0x0000001bac247221 */ /* 0x001fce0000010000 */
[----:B------:R-:W0:Y:S01]  /*165f0*/  MUFU.EX2 R30, R30 ;  /* 0x0000001e001e7308 */ /* 0x000e220000000800 */
[----:B-1----:R-:W-:-:S07]  /*16600*/  FADD.FTZ R5, R179, R8 ;  /* 0x00000008b3057221 */ /* 0x002fce0000010000 */
[----:B------:R-:W1:Y:S01]  /*16610*/  MUFU.EX2 R174, R174 ;  /* 0x000000ae00ae7308 */ /* 0x000e620000000800 */
[C---:B--2---:R-:W-:Y:S01]  /*16620*/  FADD.FTZ R27, R21.reuse, R36 ;  /* 0x00000024151b7221 */ /* 0x044fe20000010000 */
[----:B------:R-:W-:-:S06]  /*16630*/  F2FP.BF16.F32.PACK_AB R172, R21, R172 ;  /* 0x000000ac15ac723e */ /* 0x000fcc00000010ff */
[----:B------:R-:W2:Y:S01]  /*16640*/  MUFU.EX2 R173, R173 ;  /* 0x000000ad00ad7308 */ /* 0x000ea20000000800 */
[C---:B0-----:R-:W-:Y:S01]  /*16650*/  FADD.FTZ R8, R30.reuse, R5 ;  /* 0x000000051e087221 */ /* 0x041fe20000010000 */
[----:B------:R-:W-:-:S06]  /*16660*/  F2FP.BF16.F32.PACK_AB R179, R30, R179 ;  /* 0x000000b31eb3723e */ /* 0x000fcc00000010ff */
[----:B------:R-:W0:Y:S01]  /*16670*/  MUFU.EX2 R29, R29 ;  /* 0x0000001d001d7308 */ /* 0x000e220000000800 */
[----:B-1----:R-:W-:-:S07]  /*16680*/  FADD.FTZ R38, R174, R27 ;  /* 0x0000001bae267221 */ /* 0x002fce0000010000 */
        /* <DEDUP_REMOVED lines=24> */
[----:B------:R-:W-:Y:S01]  /*16810*/  F2FP.BF16.F32.PACK_AB R169, R36, R75 ;  /* 0x0000004b24a9723e */ /* 0x000fe200000010ff */
[----:B------:R-:W-:-:S05]  /*16820*/  VIADD R5, R2, 0xfffffffe ;  /* 0xfffffffe02057836 */ /* 0x000fca0000000000 */
[----:B------:R-:W2:Y:S01]  /*16830*/  MUFU.EX2 R38, R71 ;  /* 0x0000004700267308 */ /* 0x000ea20000000800 */
[C---:B0-----:R-:W-:Y:S01]  /*16840*/  FADD.FTZ R8, R7.reuse, R8 ;  /* 0x0000000807087221 */ /* 0x041fe20000010000 */
[----:B------:R-:W-:Y:S01]  /*16850*/  F2FP.BF16.F32.PACK_AB R170, R7, R170 ;  /* 0x000000aa07aa723e */ /* 0x000fe200000010ff */
[----:B-1----:R-:W-:-:S04]  /*16860*/  FADD.FTZ R7, R77, R6 ;  /* 0x000000064d077221 */ /* 0x002fc80000010000 */
[C---:B--2---:R-:W-:Y:S01]  /*16870*/  FADD.FTZ R7, R38.reuse, R7 ;  /* 0x0000000726077221 */ /* 0x044fe20000010000 */
[----:B------:R-:W-:Y:S01]  /*16880*/  F2FP.BF16.F32.PACK_AB R171, R38, R77 ;  /* 0x0000004d26ab723e */ /* 0x000fe200000010ff */
        /* <DEDUP_REMOVED lines=12> */
.L_x_1759:
[----:B------:R-:W-:-:S13]  /*16950*/  ISETP.NE.AND P1, PT, R11, 0x1, PT ;  /* 0x000000010b00780c */ /* 0x000fda0003f25270 */
[----:B------:R-:W0:Y:S02]  /*16960*/  @P1 LDC.64 R12, c[0x0][0x9e8] ;  /* 0x00027a00ff0c1b82 */ /* 0x000e240000000a00 */
[----:B0-----:R-:W-:-:S05]  /*16970*/  @P1 IMAD.HI.U32 R12, R2, R12, RZ ;  /* 0x0000000c020c1227 */ /* 0x001fca00078e00ff */
[----:B------:R-:W-:-:S07]  /*16980*/  @P1 SHF.R.U32.HI R2, RZ, R13, R12 ;  /* 0x0000000dff021219 */ /* 0x000fce000001160c */
.L_x_1760:
[----:B------:R-:W-:Y:S05]  /*16990*/  BSYNC B0 ;  /* 0x0000000000007941 */ /* 0x000fea0003800000 */
.L_x_1758:
[----:B------:R-:W-:-:S05]  /*169a0*/  IMAD R11, R2, R11, R11 ;  /* 0x0000000b020b7224 */ /* 0x000fca00078e020b */
[----:B------:R-:W-:-:S07]  /*169b0*/  VIMNMX R10, R10, R11, PT ;  /* 0x0000000b0a0a7248 */ /* 0x000fce0003fe0100 */
.L_x_1757:
[----:B------:R-:W2:Y:S01]  /*169c0*/  LDL R12, [R1+0x40] ;  /* 0x00004000010c7983 */ /* 0x000ea20000100800 */
[----:B------:R-:W-:Y:S01]  /*169d0*/  IMAD.HI R10, R10, 0x2aaaaaab, RZ ;  /* 0x2aaaaaab0a0a7827 */ /* 0x000fe200078e02ff */
[----:B------:R-:W-:Y:S01]  /*169e0*/  ULDC UR39, c[0x0][0x9e4] ;  /* 0x0002790000277ab9 */ /* 0x000fe20000000800 */
[----:B------:R-:W-:Y:S01]  /*169f0*/  ULDC UR38, c[0x0][0x9e4] ;  /* 0x0002790000267ab9 */ /* 0x000fe20000000800 */
[----:B------:R-:W-:Y:S01]  /*16a00*/  ULDC UR50, c[0x0][0x9dc] ;  /* 0x0002770000327ab9 */ /* 0x000fe20000000800 */
[----:B------:R-:W-:Y:S01]  /*16a10*/  ULDC UR42, c[0x0][0x9dc] ;  /* 0x00027700002a7ab9 */ /* 0x000fe20000000800 */
[----:B------:R-:W-:Y:S01]  /*16a20*/  SHF.R.U32.HI R11, RZ, 0x1f, R10 ;  /* 0x0000001fff0b7819 */ /* 0x000fe2000001160a */
[----:B------:R-:W-:Y:S01]  /*16a30*/  ULDC UR43, c[0x0][0x988] ;  /* 0x00026200002b7ab9 */ /* 0x000fe20000000800 */
[----:B------:R-:W-:Y:S01]  /*16a40*/  ULDC UR47, c[0x0][0x988] ;  /* 0x00026200002f7ab9 */ /* 0x000fe20000000800 */
[----:B------:R-:W-:Y:S01]  /*16a50*/  ULDC UR46, c[0x0][0x988] ;  /* 0x00026200002e7ab9 */ /* 0x000fe20000000800 */
[----:B------:R-:W-:Y:S01]  /*16a60*/  LEA.HI.SX32 R11, R10, R11, 0x1c ;  /* 0x0000000b0a0b7211 */ /* 0x000fe200078fe2ff */
[----:B------:R-:W-:Y:S01]  /*16a70*/  ULDC UR54, c[0x0][0x9e0] ;  /* 0x0002780000367ab9 */ /* 0x000fe20000000800 */
[----:B------:R-:W-:Y:S01]  /*16a80*/  ULDC UR51, c[0x0][0x9e0] ;  /* 0x0002780000337ab9 */ /* 0x000fe20000000800 */
[----:B------:R-:W-:Y:S01]  /*16a90*/  BSSY B1, `(.L_x_1761) ;  /* 0x00003ab000017945 */ /* 0x000fe20003800000 */
[----:B------:R-:W-:Y:S01]  /*16aa0*/  IMAD.MOV.U32 R2, RZ, RZ, 0x3f800000 ;  /* 0x3f800000ff027424 */ /* 0x000fe200078e00ff */
[----:B------:R-:W-:Y:S01]  /*16ab0*/  CS2R R118, SRZ ;  /* 0x0000000000767805 */ /* 0x000fe2000001ff00 */
[----:B------:R-:W-:Y:S01]  /*16ac0*/  IMAD.MOV.U32 R6, RZ, RZ, 0x3f800000 ;  /* 0x3f800000ff067424 */ /* 0x000fe200078e00ff */
        /* <DEDUP_REMOVED lines=47> */
[----:B--2---:R-:W-:-:S04]  /*16dc0*/  VIMNMX R228, R12, R11, !PT ;  /* 0x0000000b0ce47248 */ /* 0x004fc80007fe0100 */
[----:B------:R-:W-:-:S13]  /*16dd0*/  ISETP.GE.AND P1, PT, R5, R228, PT ;  /* 0x000000e40500720c */ /* 0x000fda0003f26270 */
[----:B------:R-:W-:Y:S05]  /*16de0*/  @!P1 BRA `(.L_x_1762) ;  /* 0x0000003400d49947 */ /* 0x000fea0003800000 */
[----:B------:R-:W-:Y:S01]  /*16df0*/  BSSY B0, `(.L_x_1763) ;  /* 0x0000370000007945 */ /* 0x000fe20003800000 */
[----:B------:R-:W-:Y:S02]  /*16e00*/  IMAD.MOV.U32 R2, RZ, RZ, 0x3f800000 ;  /* 0x3f800000ff027424 */ /* 0x000fe400078e00ff */
[----:B------:R-:W-:-:S07]  /*16e10*/  IMAD.MOV.U32 R119, RZ, RZ, RZ ;  /* 0x000000ffff777224 */ /* 0x000fce00078e00ff */
.L_x_1784:
[----:B------:R-:W-:-:S05]  /*16e20*/  VIADD R10, R194, 0x1 ;  /* 0x00000001c20a7836 */ /* 0x000fca0000000000 */
[----:B------:R-:W-:-:S04]  /*16e30*/  ISETP.NE.AND P1, PT, R10, 0x2, PT ;  /* 0x000000020a00780c */ /* 0x000fc80003f25270 */
[----:B------:R-:W-:Y:S02]  /*16e40*/  SEL R11, RZ, 0x1, P1 ;  /* 0x00000001ff0b7807 */ /* 0x000fe40000800000 */
[----:B------:R-:W-:Y:S02]  /*16e50*/  SEL R10, R10, RZ, P1 ;  /* 0x000000ff0a0a7207 */ /* 0x000fe40000800000 */
[----:B------:R-:W-:Y:S01]  /*16e60*/  LOP3.LUT R11, R197, R11, RZ, 0x3c, !PT ;  /* 0x0000000bc50b7212 */ /* 0x000fe200078e3cff */
[----:B------:R-:W-:Y:S06]  /*16e70*/  @!P0 BRA `(.L_x_1764) ;  /* 0x0000000000048947 */ /* 0x000fec0003800000 */
[----:B------:R-:W-:Y:S01]  /*16e80*/  BPT.TRAP 0x1 ;  /* 0x000000040000795c */ /* 0x000fe20000300000 */
.L_x_1764:
[----:B------:R-:W-:Y:S01]  /*16e90*/  IMAD R0, R10, 0x8, R17 ;  /* 0x000000080a007824 */ /* 0x000fe200078e0211 */
[----:B------:R-:W-:-:S04]  /*16ea0*/  SHF.L.U32 R9, R11, 0x1f, RZ ;  /* 0x0000001f0b097819 */ /* 0x000fc800000006ff */
[----:B------:R0:W1:Y:S01]  /*16eb0*/  SYNCS.PHASECHK.TRANS64.TRYWAIT P1, [R0+URZ+0x30830], R9 ;  /* 0x03083009000075a7 */ /* 0x000062000802017f */
[----:B------:R-:W-:Y:S05]  /*16ec0*/  @!P0 BRA `(.L_x_1765) ;  /* 0x0000000000048947 */ /* 0x000fea0003800000 */
[----:B------:R-:W-:Y:S01]  /*16ed0*/  BPT.TRAP 0x1 ;  /* 0x000000040000795c */ /* 0x000fe20000300000 */
.L_x_1765:
[----:B------:R-:W-:Y:S01]  /*16ee0*/  IMAD R126, R10, 0x900, R218 ;  /* 0x000009000a7e7824 */ /* 0x000fe200078e02da */
[----:B------:R-:W-:Y:S03]  /*16ef0*/  BSSY B2, `(.L_x_1766) ;  /* 0x0000006000027945 */ /* 0x000fe60003800000 */
[C---:B------:R-:W-:Y:S02]  /*16f00*/  VIADD R122, R126.reuse, 0x2 ;  /* 0x000000027e7a7836 */ /* 0x040fe40000000000 */
[----:B------:R-:W-:Y:S01]  /*16f10*/  VIADD R124, R126, 0x4 ;  /* 0x000000047e7c7836 */ /* 0x000fe20000000000 */
[----:B-1----:R-:W-:Y:S06]  /*16f20*/  @P1 BRA `(.L_x_1767) ;  /* 0x0000000000081947 */ /* 0x002fec0003800000 */
[----:B------:R-:W1:Y:S02]  /*16f30*/  SYNCS.PHASECHK.TRANS64.TRYWAIT P1, [R0+URZ+0x30830], R9 ;  /* 0x03083009000075a7 */ /* 0x000e64000802017f */
[----:B-1----:R-:W-:Y:S05]  /*16f40*/  @!P1 BRA `(.L_x_1768) ;  /* 0x0000017400d09947 */ /* 0x002fea0003800000 */
.L_x_1767:
[----:B------:R-:W-:Y:S05]  /*16f50*/  BSYNC B2 ;  /* 0x0000000000027941 */ /* 0x000fea0003800000 */
.L_x_1766:
[----:B------:R-:W2:Y:S01]  /*16f60*/  LDL.64 R128, [R1+0x28] ;  /* 0x0000280001807983 */ /* 0x000ea20000100a00 */
[----:B------:R-:W-:Y:S01]  /*16f70*/  IMAD.MOV.U32 R120, RZ, RZ, R126 ;  /* 0x000000ffff787224 */ /* 0x000fe200078e007e */
[----:B------:R-:W-:Y:S01]  /*16f80*/  MOV R213, UR50 ;  /* 0x0000003200d57c02 */ /* 0x000fe20008000f00 */
[----:B------:R-:W-:Y:S01]  /*16f90*/  IMAD.MOV.U32 R121, RZ, RZ, 0x40000040 ;  /* 0x40000040ff797424 */ /* 0x000fe200078e00ff */
[----:B------:R-:W-:Y:S01]  /*16fa0*/  MOV R209, UR46 ;  /* 0x0000002e00d17c02 */ /* 0x000fe20008000f00 */
[----:B------:R-:W-:Y:S01]  /*16fb0*/  IMAD.MOV.U32 R123, RZ, RZ, 0x40000040 ;  /* 0x40000040ff7b7424 */ /* 0x000fe200078e00ff */
[----:B------:R-:W-:Y:S01]  /*16fc0*/  R2UR UR50, R120 ;  /* 0x00000000783272ca */ /* 0x000fe200000e0000 */
[----:B------:R-:W-:Y:S01]  /*16fd0*/  VIADD R120, R126, 0x6 ;  /* 0x000000067e787836 */ /* 0x000fe20000000000 */
[----:B------:R-:W-:Y:S01]  /*16fe0*/  MOV R12, UR38 ;  /* 0x00000026000c7c02 */ /* 0x000fe20008000f00 */
[----:B------:R-:W-:Y:S01]  /*16ff0*/  IMAD.MOV.U32 R125, RZ, RZ, 0x40000040 ;  /* 0x40000040ff7d7424 */ /* 0x000fe200078e00ff */
[----:B------:R-:W-:Y:S01]  /*17000*/  R2UR UR46, R122 ;  /* 0x000000007a2e72ca */ /* 0x000fe200000e0000 */
[----:B------:R-:W-:Y:S01]  /*17010*/  VIADD R122, R126, 0x300 ;  /* 0x000003007e7a7836 */ /* 0x000fe20000000000 */
[----:B------:R-:W-:Y:S01]  /*17020*/  R2UR UR38, R120 ;  /* 0x00000000782672ca */ /* 0x000fe200000e0000 */
[----:B------:R-:W-:Y:S01]  /*17030*/  VIADD R120, R126, 0x302 ;  /* 0x000003027e787836 */ /* 0x000fe20000000000 */
[----:B------:R-:W-:Y:S01]  /*17040*/  MOV R20, UR42 ;  /* 0x0000002a00147c02 */ /* 0x000fe20008000f00 */
[-C--:B------:R-:W-:Y:S01]  /*17050*/  FMUL.FTZ R24, R24, R6.reuse ;  /* 0x0000000618187220 */ /* 0x080fe20000410000 */
[----:B------:R-:W-:Y:S01]  /*17060*/  R2UR UR42, R124 ;  /* 0x000000007c2a72ca */ /* 0x000fe200000e0000 */
[----:B------:R-:W-:Y:S01]  /*17070*/  VIADD R124, R126, 0x304 ;  /* 0x000003047e7c7836 */ /* 0x000fe20000000000 */
[----:B------:R-:W-:Y:S01]  /*17080*/  R2UR UR34, R122 ;  /* 0x000000007a2272ca */ /* 0x000fe200000e0000 */
[----:B------:R-:W-:Y:S01]  /*17090*/  VIADD R122, R126, 0x306 ;  /* 0x000003067e7a7836 */ /* 0x000fe20000000000 */
[----:B------:R-:W-:Y:S01]  /*170a0*/  R2UR UR30, R120 ;  /* 0x00000000781e72ca */ /* 0x000fe200000e0000 */
[----:B------:R-:W-:Y:S01]  /*170b0*/  VIADD R120, R126, 0x600 ;  /* 0x000006007e787836 */ /* 0x000fe20000000000 */
[----:B------:R-:W-:Y:S01]  /*170c0*/  MOV R212, UR51 ;  /* 0x0000003300d47c02 */ /* 0x000fe20008000f00 */
[-C--:B------:R-:W-:Y:S01]  /*170d0*/  FMUL.FTZ R25, R25, R6.reuse ;  /* 0x0000000619197220 */ /* 0x080fe20000410000 */
[----:B------:R-:W-:Y:S01]  /*170e0*/  MOV R214, UR49 ;  /* 0x0000003100d67c02 */ /* 0x000fe20008000f00 */
[-C--:B------:R-:W-:Y:S01]  /*170f0*/  FMUL.FTZ R28, R28, R6.reuse ;  /* 0x000000061c1c7220 */ /* 0x080fe20000410000 */
[----:B------:R-:W-:Y:S01]  /*17100*/  MOV R215, UR48 ;  /* 0x0000003000d77c02 */ /* 0x000fe20008000f00 */
[-C--:B------:R-:W-:Y:S01]  /*17110*/  FMUL.FTZ R29, R29, R6.reuse ;  /* 0x000000061d1d7220 */ /* 0x080fe20000410000 */
[----:B------:R-:W-:Y:S01]  /*17120*/  R2UR UR51, R121 ;  /* 0x00000000793372ca */ /* 0x000fe200000e0000 */
        /* <DEDUP_REMOVED lines=11> */
[----:B01----:R-:W-:Y:S01]  /*171e0*/  MOV R9, UR39 ;  /* 0x0000002700097c02 */ /* 0x003fe20008000f00 */
[-C--:B------:R-:W-:Y:S01]  /*171f0*/  FMUL.FTZ R37, R37, R6.reuse ;  /* 0x0000000625257220 */ /* 0x080fe20000410000 */
[----:B------:R-:W-:Y:S01]  /*17200*/  R2UR UR47, R123 ;  /* 0x000000007b2f72ca */ /* 0x000fe200000e0000 */
        /* <DEDUP_REMOVED lines=27> */
[----:B------:R-:W-:Y:S01]  /*173c0*/  MOV R210, UR45 ;  /* 0x0000002d00d27c02 */ /* 0x000fe20008000f00 */
        /* <DEDUP_REMOVED lines=79> */
[----:B--2---:R-:W-:-:S02]  /*178c0*/  R2UR UR48, R128 ;  /* 0x00000000803072ca */ /* 0x004fc400000e0000 */
[----:B------:R-:W-:Y:S02]  /*178d0*/  R2UR UR49, R129 ;  /* 0x00000000813172ca */ /* 0x000fe400000e0000 */
[----:B------:R-:W-:-:S11]  /*178e0*/  WARPGROUP.ARRIVE ;  /* 0x00000000000079c5 */ /* 0x000fd60000000000 */
[----:B------:R-:W-:Y:S01]  /*178f0*/  HGMMA.64x96x16.F32.BF16 R120, gdesc[UR48], RZ, !UPT, gsb0 ;  /* 0x01600000307879f0 */ /* 0x000fe2000c0018ff */
[----:B------:R-:W-:Y:S02]  /*17900*/  R2UR UR51, R212 ;  /* 0x00000000d43372ca */ /* 0x000fe400000e0000 */
[----:B------:R-:W-:Y:S02]  /*17910*/  R2UR UR50, R213 ;  /* 0x00000000d53272ca */ /* 0x000fe400000e0000 */
[----:B------:R-:W2:Y:S01]  /*17920*/  LDL.64 R212, [R1+0x20] ;  /* 0x0000200001d47983 */ /* 0x000ea20000100a00 */
[----:B------:R-:W-:Y:S02]  /*17930*/  WARPGROUP.DEPBAR.LE gsb0, 0x0 ;  /* 0x00008000000079c5 */ /* 0x000fe40000010000 */
[----:B------:R-:W-:Y:S01]  /*17940*/  WARPGROUP.ARRIVE ;  /* 0x00000000000079c5 */ /* 0x000fe20000000000 */
[----:B--2---:R-:W-:Y:S02]  /*17950*/  R2UR UR44, R212 ;  /* 0x00000000d42c72ca */ /* 0x004fe400000e0000 */
[----:B------:R-:W-:-:S02]  /*17960*/  R2UR UR45, R213 ;  /* 0x00000000d52d72ca */ /* 0x000fc400000e0000 */
[----:B------:R-:W-:Y:S01]  /*17970*/  R2UR UR49, R214 ;  /* 0x00000000d63172ca */ /* 0x000fe200000e0000 */
[----:B------:R-:W2:Y:S10]  /*17980*/  LDL.64 R212, [R1] ;  /* 0x0000000001d47983 */ /* 0x000eb40000100a00 */
[----:B------:R-:W-:Y:S01]  /*17990*/  HGMMA.64x96x16.F32.BF16 R120, gdesc[UR44], R120, gsb0 ;  /* 0x016000002c7879f0 */ /* 0x000fe20008001878 */
[----:B------:R-:W-:-:S02]  /*179a0*/  R2UR UR45, R210 ;  /* 0x00000000d22d72ca */ /* 0x000fc400000e0000 */
[----:B------:R-:W-:Y:S02]  /*179b0*/  R2UR UR44, R211 ;  /* 0x00000000d32c72ca */ /* 0x000fe400000e0000 */
[----:B------:R-:W3:Y:S01]  /*179c0*/  LDL.64 R210, [R1+0x18] ;  /* 0x0000180001d27983 */ /* 0x000ee20000100a00 */
[----:B------:R-:W-:Y:S02]  /*179d0*/  R2UR UR47, R208 ;  /* 0x00000000d02f72ca */ /* 0x000fe400000e0000 */
[----:B------:R-:W-:Y:S02]  /*179e0*/  R2UR UR46, R209 ;  /* 0x00000000d12e72ca */ /* 0x000fe400000e0000 */
[----:B------:R-:W4:Y:S01]  /*179f0*/  LDL.64 R208, [R1+0x10] ;  /* 0x0000100001d07983 */ /* 0x000f220000100a00 */
[----:B------:R-:W-:-:S03]  /*17a00*/  R2UR UR48, R215 ;  /* 0x00000000d73072ca */ /* 0x000fc600000e0000 */
[----:B------:R-:W5:Y:S01]  /*17a10*/  LDL.64 R214, [R1+0x8] ;  /* 0x0000080001d67983 */ /* 0x000f620000100a00 */
[----:B------:R-:W-:Y:S02]  /*17a20*/  WARPGROUP.DEPBAR.LE gsb0, 0x0 ;  /* 0x00008000000079c5 */ /* 0x000fe40000010000 */
[----:B------:R-:W-:Y:S01]  /*17a30*/  WARPGROUP.ARRIVE ;  /* 0x00000000000079c5 */ /* 0x000fe20000000000 */
[----:B---3--:R-:W-:Y:S02]  /*17a40*/  R2UR UR40, R210 ;  /* 0x00000000d22872ca */ /* 0x008fe400000e0000 */
[----:B------:R-:W-:-:S13]  /*17a50*/  R2UR UR41, R211 ;  /* 0x00000000d32972ca */ /* 0x000fda00000e0000 */
[----:B------:R-:W-:Y:S01]  /*17a60*/  HGMMA.64x96x16.F32.BF16 R120, gdesc[UR40], R120, gsb0 ;  /* 0x01600000287879f0 */ /* 0x000fe20008001878 */
[----:B----4-:R-:W-:Y:S02]  /*17a70*/  R2UR UR36, R208 ;  /* 0x00000000d02472ca */ /* 0x010fe400000e0000 */
[----:B------:R-:W-:Y:S02]  /*17a80*/  R2UR UR37, R209 ;  /* 0x00000000d12572ca */ /* 0x000fe400000e0000 */
[----:B-----5:R-:W-:Y:S02]  /*17a90*/  R2UR UR32, R214 ;  /* 0x00000000d62072ca */ /* 0x020fe400000e0000 */
[----:B------:R-:W-:Y:S01]  /*17aa0*/  R2UR UR33, R215 ;  /* 0x00000000d72172ca */ /* 0x000fe200000e0000 */
[----:B------:R-:W-:Y:S02]  /*17ab0*/  WARPGROUP.DEPBAR.LE gsb0, 0x0 ;  /* 0x00008000000079c5 */ /* 0x000fe40000010000 */
[----:B------:R-:W-:-:S06]  /*17ac0*/  WARPGROUP.ARRIVE ;  /* 0x00000000000079c5 */ /* 0x000fcc0000000000 */
[----:B------:R-:W-:Y:S01]  /*17ad0*/  HGMMA.64x96x16.F32.BF16 R120, gdesc[UR36], R120, gsb0 ;  /* 0x01600000247879f0 */ /* 0x000fe20008001878 */
[----:B--2---:R-:W-:Y:S02]  /*17ae0*/  R2UR UR28, R212 ;  /* 0x00000000d41c72ca */ /* 0x004fe400000e0000 */
        /* <DEDUP_REMOVED lines=24> */
[----:B------:R-:W-:Y:S02]  /*17c70*/  R2UR UR41, R21 ;  /* 0x00000000152972ca */ /* 0x000fe400000e0000 */
[----:B------:R-:W-:Y:S01]  /*17c80*/  R2UR UR40, R207 ;  /* 0x00000000cf2872ca */ /* 0x000fe200000e0000 */
[----:B------:R-:W-:Y:S02]  /*17c90*/  WARPGROUP.DEPBAR.LE gsb0, 0x0 ;  /* 0x00008000000079c5 */ /* 0x000fe40000010000 */
[----:B------:R-:W-:-:S06]  /*17ca0*/  WARPGROUP.ARRIVE ;  /* 0x00000000000079c5 */ /* 0x000fcc0000000000 */
[----:B------:R-:W-:Y:S04]  /*17cb0*/  HGMMA.64x96x16.F32.BF16 R120, gdesc[UR12], R120, gsb0 ;  /* 0x016000000c7879f0 */ /* 0x000fe80008001878 */
        /* <DEDUP_REMOVED lines=9> */
[----:B------:R-:W-:Y:S01]  /*17d50*/  R2UR UR43, R15 ;  /* 0x000000000f2b72ca */ /* 0x000fe200000e0000 */
[----:B------:R-:W-:Y:S02]  /*17d60*/  WARPGROUP.DEPBAR.LE gsb0, 0x0 ;  /* 0x00008000000079c5 */ /* 0x000fe40000010000 */
[----:B------:R-:W-:-:S06]  /*17d70*/  WARPGROUP.ARRIVE ;  /* 0x00000000000079c5 */ /* 0x000fcc0000000000 */
[----:B------:R-:W-:Y:S01]  /*17d80*/  HGMMA.64x96x16.F32.BF16 R120, gdesc[UR8], R120, gsb0 ;  /* 0x01600000087879f0 */ /* 0x000fe20008001878 */
[----:B------:R-:W-:Y:S02]  /*17d90*/  R2UR UR42, R20 ;  /* 0x00000000142a72ca */ /* 0x000fe400000e0000 */
[----:B------:R-:W-:Y:S02]  /*17da0*/  R2UR UR39, R9 ;  /* 0x00000000092772ca */ /* 0x000fe400000e0000 */
[----:B------:R-:W-:Y:S01]  /*17db0*/  R2UR UR38, R12 ;  /* 0x000000000c2672ca */ /* 0x000fe200000e0000 */
[----:B------:R-:W-:Y:S02]  /*17dc0*/  WARPGROUP.DEPBAR.LE gsb0, 0x0 ;  /* 0x00008000000079c5 */ /* 0x000fe40000010000 */
[----:B------:R-:W-:-:S12]  /*17dd0*/  @!P0 BRA `(.L_x_1769) ;  /* 0x0000000000048947 */ /* 0x000fd80003800000 */
[----:B------:R-:W-:Y:S01]  /*17de0*/  BPT.TRAP 0x1 ;  /* 0x000000040000795c */ /* 0x000fe20000300000 */
.L_x_1769:
[----:B------:R-:W-:Y:S01]  /*17df0*/  SHF.L.U32 R2, R197, 0x1f, RZ ;  /* 0x0000001fc5027819 */ /* 0x000fe200000006ff */
[----:B------:R-:W-:-:S04]  /*17e00*/  IMAD R20, R194, 0x8, R17 ;  /* 0x00000008c2147824 */ /* 0x000fc800078e0211 */
[----:B------:R0:W1:Y:S01]  /*17e10*/  SYNCS.PHASECHK.TRANS64.TRYWAIT P1, [R20+URZ+0x30850], R2 ;  /* 0x03085002140075a7 */ /* 0x000062000802017f */
[----:B------:R-:W-:Y:S05]  /*17e20*/  @!P0 BRA `(.L_x_1770) ;  /* 0x0000000000048947 */ /* 0x000fea0003800000 */
[----:B------:R-:W-:Y:S01]  /*17e30*/  BPT.TRAP 0x1 ;  /* 0x000000040000795c */ /* 0x000fe20000300000 */
.L_x_1770:
[----:B------:R-:W-:Y:S04]  /*17e40*/  BSSY B2, `(.L_x_1771) ;  /* 0x0000004000027945 */ /* 0x000fe80003800000 */
[----:B-1----:R-:W-:Y:S05]  /*17e50*/  @P1 BRA `(.L_x_1772) ;  /* 0x0000000000081947 */ /* 0x002fea0003800000 */
[----:B------:R-:W1:Y:S02]  /*17e60*/  SYNCS.PHASECHK.TRANS64.TRYWAIT P1, [R20+URZ+0x30850], R2 ;  /* 0x03085002140075a7 */ /* 0x000e64000802017f */
[----:B-1----:R-:W-:Y:S05]  /*17e70*/  @!P1 BRA `(.L_x_1773) ;  /* 0x0000016800189947 */ /* 0x002fea0003800000 */
.L_x_1772:
[----:B------:R-:W-:Y:S05]  /*17e80*/  BSYNC B2 ;  /* 0x0000000000027941 */ /* 0x000fea0003800000 */
.L_x_1771:
        /* <DEDUP_REMOVED lines=48> */
.L_x_1774:
[----:B------:R-:W2:Y:S01]  /*18190*/  LDL R12, [R1+0x38] ;  /* 0x00003800010c7983 */ /* 0x000ea20000100800 */
[----:B------:R-:W0:Y:S03]  /*181a0*/  LDC R6, c[0x0][0x448] ;  /* 0x00011200ff067b82 */ /* 0x000e260000000800 */
[----:B------:R-:W2:Y:S01]  /*181b0*/  LDL R2, [R1+0x44] ;  /* 0x0000440001027983 */ /* 0x000ea20000100800 */
[----:B0-----:R-:W-:-:S13]  /*181c0*/  ISETP.NE.AND P2, PT, R6, 0x1, PT ;  /* 0x000000010600780c */ /* 0x001fda0003f45270 */
[----:B------:R-:W0:Y:S08]  /*181d0*/  @P2 LDC R9, c[0x0][0x44c] ;  /* 0x00011300ff092b82 */ /* 0x000e300000000800 */
[----:B------:R-:W1:Y:S01]  /*181e0*/  @P2 LDC R6, c[0x0][0x450] ;  /* 0x00011400ff062b82 */ /* 0x000e620000000800 */
[----:B------:R-:W-:Y:S01]  /*181f0*/  IMAD R168, R5, -0x60, RZ ;  /* 0xffffffa005a87824 */ /* 0x000fe200078e02ff */
[----:B------:R-:W-:Y:S01]  /*18200*/  LOP3.LUT P1, RZ, R16, 0x80000, RZ, 0xc0, !PT ;  /* 0x0008000010ff7812 */ /* 0x000fe2000782c0ff */
[----:B------:R-:W-:-:S03]  /*18210*/  VIADD R0, R0, 0x30840 ;  /* 0x0003084000007836 */ /* 0x000fc60000000000 */
[----:B------:R-:W-:-:S04]  /*18220*/  IADD3 R15, -R227, 0x1, R168 ;  /* 0x00000001e30f7810 */ /* 0x000fc80007ffe1a8 */
[----:B------:R-:W-:Y:S02]  /*18230*/  IADD3 R15, -R200, R15, R201 ;  /* 0x0000000fc80f7210 */ /* 0x000fe40007ffe1c9 */
[----:B------:R-:W-:-:S04]  /*18240*/  PRMT R0, R205, 0x654, R0 ;  /* 0x00000654cd007816 */ /* 0x000fc80000000000 */
[----:B------:R3:W-:Y:S02]  /*18250*/  SYNCS.ARRIVE.TRANS64.RED.A1T0 RZ, [R0+URZ], RZ ;  /* 0x000000ff00ff79a7 */ /* 0x0007e4000810043f */
[----:B---3--:R-:W-:Y:S02]  /*18260*/  IMAD.IADD R0, R168, 0x1, -R227 ;  /* 0x00000001a8007824 */ /* 0x008fe400078e0ae3 */
[----:B--2---:R-:W-:-:S04]  /*18270*/  IMAD.IADD R2, R2, 0x1, R12 ;  /* 0x0000000102027824 */ /* 0x004fc800078e020c */
[----:B0-----:R-:W-:-:S05]  /*18280*/  @P2 IMAD.HI.U32 R9, R2, R9, RZ ;  /* 0x0000000902092227 */ /* 0x001fca00078e00ff */
[----:B-1----:R-:W-:-:S05]  /*18290*/  @P2 SHF.R.U32.HI R2, RZ, R6, R9 ;  /* 0x00000006ff022219 */ /* 0x002fca0000011609 */
[----:B------:R-:W0:Y:S01]  /*182a0*/  SHFL.IDX PT, R169, R2, RZ, 0x1c1f ;  /* 0x001c1fff02a97589 */ /* 0x000e2200000e0000 */
[----:B------:R-:W-:-:S05]  /*182b0*/  IMAD.U32 R9, RZ, RZ, UR50 ;  /* 0x00000032ff097e24 */ /* 0x000fca000f8e00ff */
[----:B------:R-:W-:-:S05]  /*182c0*/  LOP3.LUT R21, RZ, R9, RZ, 0x33, !PT ;  /* 0x00000009ff157212 */ /* 0x000fca00078e33ff */
[----:B------:R-:W-:Y:S02]  /*182d0*/  IMAD.IADD R21, R21, 0x1, R15 ;  /* 0x0000000115157824 */ /* 0x000fe400078e020f */
[----:B------:R-:W-:-:S04]  /*182e0*/  VIADD R15, R15, UR54 ;  /* 0x000000360f0f7c36 */ /* 0x000fc80008000000 */
[--C-:B0-----:R-:W-:Y:S02]  /*182f0*/  IMAD.IADD R14, R15, 0x1, R169.reuse ;  /* 0x000000010f0e7824 */ /* 0x101fe400078e02a9 */
[----:B------:R-:W-:Y:S01]  /*18300*/  IMAD.IADD R6, R21, 0x1, R169 ;  /* 0x0000000115067824 */ /* 0x000fe200078e02a9 */
[----:B------:R-:W-:Y:S06]  /*18310*/  @!P1 BRA `(.L_x_1775) ;  /* 0x0000000000549947 */ /* 0x000fec0003800000 */
[----:B------:R-:W-:Y:S01]  /*18320*/  IADD3 R169, -R200, R201, R169 ;  /* 0x000000c9c8a97210 */ /* 0x000fe20007ffe1a9 */
[----:B------:R-:W-:Y:S03]  /*18330*/  BSSY B2, `(.L_x_1776) ;  /* 0x0000010000027945 */ /* 0x000fe60003800000 */
[----:B------:R-:W-:-:S13]  /*18340*/  ISETP.GT.AND P1, PT, R169, -0x1, PT ;  /* 0xffffffffa900780c */ /* 0x000fda0003f24270 */
[----:B------:R-:W-:Y:S05]  /*18350*/  @P1 BRA `(.L_x_1777) ;  /* 0x0000000000201947 */ /* 0x000fea0003800000 */
[----:B------:R-:W-:Y:S01]  /*18360*/  IMAD.U32 R170, RZ, RZ, UR39 ;  /* 0x00000027ffaa7e24 */ /* 0x000fe2000f8e00ff */
[----:B------:R-:W-:-:S04]  /*18370*/  LOP3.LUT R169, RZ, R169, RZ, 0x33, !PT ;  /* 0x000000a9ffa97212 */ /* 0x000fc800078e33ff */
[----:B------:R-:W-:-:S13]  /*18380*/  ISETP.NE.AND P1, PT, R170, 0x1, PT ;  /* 0x00000001aa00780c */ /* 0x000fda0003f25270 */
[----:B------:R-:W0:Y:S02]  /*18390*/  @P1 LDC.64 R12, c[0x0][0x9e8] ;  /* 0x00027a00ff0c1b82 */ /* 0x000e240000000a00 */
[----:B0-----:R-:W-:-:S05]  /*183a0*/  @P1 IMAD.HI.U32 R12, R169, R12, RZ ;  /* 0x0000000ca90c1227 */ /* 0x001fca00078e00ff */
[----:B------:R-:W-:-:S04]  /*183b0*/  @P1 SHF.R.U32.HI R169, RZ, R13, R12 ;  /* 0x0000000dffa91219 */ /* 0x000fc8000001160c */
[----:B------:R-:W-:Y:S01]  /*183c0*/  LOP3.LUT R169, RZ, R169, RZ, 0x33, !PT ;  /* 0x000000a9ffa97212 */ /* 0x000fe200078e33ff */
[----:B------:R-:W-:Y:S06]  /*183d0*/  BRA `(.L_x_1778) ;  /* 0x0000000000147947 */ /* 0x000fec0003800000 */
.L_x_1777:
[----:B------:R-:W-:-:S05]  /*183e0*/  IMAD.U32 R170, RZ, RZ, UR39 ;  /* 0x00000027ffaa7e24 */ /* 0x000fca000f8e00ff */
[----:B------:R-:W-:-:S13]  /*183f0*/  ISETP.NE.AND P1, PT, R170, 0x1, PT ;  /* 0x00000001aa00780c */ /* 0x000fda0003f25270 */
[----:B------:R-:W0:Y:S02]  /*18400*/  @P1 LDC.64 R12, c[0x0][0x9e8] ;  /* 0x00027a00ff0c1b82 */ /* 0x000e240000000a00 */
[----:B0-----:R-:W-:-:S05]  /*18410*/  @P1 IMAD.HI.U32 R12, R169, R12, RZ ;  /* 0x0000000ca90c1227 */ /* 0x001fca00078e00ff */
[----:B------:R-:W-:-:S07]  /*18420*/  @P1 SHF.R.U32.HI R169, RZ, R13, R12 ;  /* 0x0000000dffa91219 */ /* 0x000fce000001160c */
.L_x_1778:
[----:B------:R-:W-:Y:S05]  /*18430*/  BSYNC B2 ;  /* 0x0000000000027941 */ /* 0x000fea0003800000 */
.L_x_1776:
[----:B------:R-:W-:-:S05]  /*18440*/  IMAD R169, R169, R170, R0 ;  /* 0x000000aaa9a97224 */ /* 0x000fca00078e0200 */
[----:B------:R-:W-:Y:S02]  /*18450*/  VIMNMX R6, R6, R169, !PT ;  /* 0x000000a906067248 */ /* 0x000fe40007fe0100 */
[----:B------:R-:W-:-:S07]  /*18460*/  VIADDMNMX R14, R169, R170, R14, PT ;  /* 0x000000aaa90e7246 */ /* 0x000fce000380010e */
.L_x_1775:
[C---:B------:R-:W-:Y:S01]  /*18470*/  ISETP.GE.AND P1, PT, R168.reuse, 0x2, PT ;  /* 0x00000002a800780c */ /* 0x040fe20003f26270 */
[----:B------:R-:W0:Y:S01]  /*18480*/  SHFL.IDX PT, R2, R2, 0x1, 0x1c1f ;  /* 0x003c1f0002027f89 */ /* 0x000e2200000e0000 */
[----:B------:R-:W-:Y:S02]  /*18490*/  ISETP.GE.AND P2, PT, R168, 0x9, PT ;  /* 0x00000009a800780c */ /* 0x000fe40003f46270 */
[C---:B------:R-:W-:Y:S02]  /*184a0*/  ISETP.GT.AND P3, PT, R6.reuse, 0x1, !P1 ;  /* 0x000000010600780c */ /* 0x040fe40004f64270 */
[----:B------:R-:W-:Y:S02]  /*184b0*/  ISETP.GT.AND P4, PT, R6, 0x8, !P2 ;  /* 0x000000080600780c */ /* 0x000fe40005784270 */
[C---:B------:R-:W-:Y:S02]  /*184c0*/  ISETP.LT.OR P3, PT, R14.reuse, 0x2, P3 ;  /* 0x000000020e00780c */ /* 0x040fe40001f61670 */
[----:B------:R-:W-:-:S02]  /*184d0*/  ISETP.LT.OR P4, PT, R14, 0x9, P4 ;  /* 0x000000090e00780c */ /* 0x000fc40002781670 */
[----:B------:R-:W-:Y:S02]  /*184e0*/  FSEL R121, R121, -INF , !P3 ;  /* 0xff80000079797808 */ /* 0x000fe40005800000 */
[----:B------:R-:W-:Y:S02]  /*184f0*/  ISETP.GE.AND P3, PT, R168, 0xa, PT ;  /* 0x0000000aa800780c */ /* 0x000fe40003f66270 */
[----:B------:R-:W-:Y:S02]  /*18500*/  FSEL R124, R124, -INF , !P4 ;  /* 0xff8000007c7c7808 */ /* 0x000fe40006000000 */
[----:B------:R-:W-:Y:S02]  /*18510*/  ISETP.GT.AND P4, PT, R6, 0x9, !P3 ;  /* 0x000000090600780c */ /* 0x000fe40005f84270 */
[----:B------:R-:W-:Y:S02]  /*18520*/  LOP3.LUT R16, R16, 0xfffdffff, RZ, 0xc0, !PT ;  /* 0xfffdffff10107812 */ /* 0x000fe400078ec0ff */
[----:B------:R-:W-:Y:S01]  /*18530*/  ISETP.LT.OR P4, PT, R14, 0xa, P4 ;  /* 0x0000000a0e00780c */ /* 0x000fe20002781670 */
[----:B0-----:R-:W-:-:S03]  /*18540*/  IMAD.IADD R15, R15, 0x1, R2 ;  /* 0x000000010f0f7824 */ /* 0x001fc600078e0202 */
[----:B------:R-:W-:Y:S01]  /*18550*/  FSEL R125, R125, -INF , !P4 ;  /* 0xff8000007d7d7808 */ /* 0x000fe20006000000 */
[----:B------:R-:W-:Y:S01]  /*18560*/  IMAD.IADD R21, R21, 0x1, R2 ;  /* 0x0000000115157824 */ /* 0x000fe200078e0202 */
        /* <DEDUP_REMOVED lines=10> */
[----:B------:R-:W-:Y:S02]  /*18610*/  ISETP.GT.AND P6, PT, R6, 0x18, !P6 ;  /* 0x000000180600780c */ /* 0x000fe400077c4270 */
[----:B------:R-:W-:Y:S02]  /*18620*/  LOP3.LUT R16, R16, 0xfffeffff, RZ, 0xc0, !PT ;  /* 0xfffeffff10107812 */ /* 0x000fe400078ec0ff */
        /* <DEDUP_REMOVED lines=107> */
[----:B------:R-:W-:-:S04]  /*18ce0*/  ISETP.LT.OR P6, PT, R14, 0x5a, P6 ;  /* 0x0000005a0e00780c */ /* 0x000fc800037c1670 */
[----:B------:R-:W-:Y:S02]  /*18cf0*/  FSEL R165, R165, -INF , !P6 ;  /* 0xff800000a5a57808 */ /* 0x000fe40007000000 */
[----:B------:R-:W-:-:S13]  /*18d00*/  LOP3.LUT P6, RZ, R16, 0x80000, RZ, 0xc0, !PT ;  /* 0x0008000010ff7812 */ /* 0x000fda00078cc0ff */
[----:B------:R-:W-:Y:S05]  /*18d10*/  @!P6 BRA `(.L_x_1779) ;  /* 0x000000000054e947 */ /* 0x000fea0003800000 */
        /* <DEDUP_REMOVED lines=12> */
.L_x_1781:
[----:B------:R-:W-:-:S05]  /*18de0*/  IMAD.U32 R6, RZ, RZ, UR39 ;  /* 0x00000027ff067e24 */ /* 0x000fca000f8e00ff */
[----:B------:R-:W-:-:S13]  /*18df0*/  ISETP.NE.AND P6, PT, R6, 0x1, PT ;  /* 0x000000010600780c */ /* 0x000fda0003fc5270 */
[----:B------:R-:W0:Y:S02]  /*18e00*/  @P6 LDC.64 R12, c[0x0][0x9e8] ;  /* 0x00027a00ff0c6b82 */ /* 0x000e240000000a00 */
[----:B0-----:R-:W-:-:S05]  /*18e10*/  @P6 IMAD.HI.U32 R12, R2, R12, RZ ;  /* 0x0000000c020c6227 */ /* 0x001fca00078e00ff */
[----:B------:R-:W-:-:S07]  /*18e20*/  @P6 SHF.R.U32.HI R2, RZ, R13, R12 ;  /* 0x0000000dff026219 */ /* 0x000fce000001160c */
.L_x_1782:
[----:B------:R-:W-:Y:S05]  /*18e30*/  BSYNC B2 ;  /* 0x0000000000027941 */ /* 0x000fea0003800000 */
.L_x_1780:
[----:B------:R-:W-:-:S05]  /*18e40*/  IMAD R0, R2, R6, R0 ;  /* 0x0000000602007224 */ /* 0x000fca00078e0200 */
[----:B------:R-:W-:Y:S02]  /*18e50*/  VIMNMX R21, R21, R0, !PT ;  /* 0x0000000015157248 */ /* 0x000fe40007fe0100 */
[----:B------:R-:W-:-:S07]  /*18e60*/  VIADDMNMX R15, R0, R6, R15, PT ;  /* 0x00000006000f7246 */ /* 0x000fce000380010f */
.L_x_1779:
[C---:B------:R-:W-:Y:S02]  /*18e70*/  LOP3.LUT P6, RZ, R16.reuse, 0x4000, RZ, 0xc0, !PT ;  /* 0x0000400010ff7812 */ /* 0x040fe400078cc0ff */
[----:B------:R-:W-:Y:S02]  /*18e80*/  ISETP.GT.AND P1, PT, R21, 0x1, !P1 ;  /* 0x000000011500780c */ /* 0x000fe40004f24270 */
[----:B------:R-:W-:Y:S02]  /*18e90*/  LOP3.LUT R16, R16, 0xffdfffff, RZ, 0xc0, !PT ;  /* 0xffdfffff10107812 */ /* 0x000fe400078ec0ff */
[----:B------:R-:W-:Y:S02]  /*18ea0*/  ISETP.LT.OR P1, PT, R15, 0x2, P1 ;  /* 0x000000020f00780c */ /* 0x000fe40000f21670 */
[----:B------:R-:W-:Y:S02]  /*18eb0*/  @P0 LOP3.LUT R16, R16, 0x200000, RZ, 0xfc, !PT ;  /* 0x0020000010100812 */ /* 0x000fe400078efcff */
[----:B------:R-:W-:-:S02]  /*18ec0*/  FSEL R123, R123, -INF , !P1 ;  /* 0xff8000007b7b7808 */ /* 0x000fc40004800000 */
[----:B------:R-:W-:Y:S02]  /*18ed0*/  LOP3.LUT P1, RZ, R16, 0x20000, RZ, 0xc0, !PT ;  /* 0x0002000010ff7812 */ /* 0x000fe4000782c0ff */
[C---:B------:R-:W-:Y:S02]  /*18ee0*/  ISETP.GT.AND P2, PT, R21.reuse, 0x8, !P2 ;  /* 0x000000081500780c */ /* 0x040fe40005744270 */
[----:B------:R-:W-:Y:S02]  /*18ef0*/  ISETP.GT.AND P1, PT, R21, 0x18, !P1 ;  /* 0x000000181500780c */ /* 0x000fe40004f24270 */
[C---:B------:R-:W-:Y:S02]  /*18f00*/  ISETP.LT.OR P2, PT, R15.reuse, 0x9, P2 ;  /* 0x000000090f00780c */ /* 0x040fe40001741670 */
[----:B------:R-:W-:Y:S02]  /*18f10*/  ISETP.LT.OR P1, PT, R15, 0x19, P1 ;  /* 0x000000190f00780c */ /* 0x000fe40000f21670 */
[----:B------:R-:W-:-:S02]  /*18f20*/  FSEL R126, R126, -INF , !P2 ;  /* 0xff8000007e7e7808 */ /* 0x000fc40005000000 */
[----:B------:R-:W-:Y:S02]  /*18f30*/  LOP3.LUT P2, RZ, R16, 0x10000, RZ, 0xc0, !PT ;  /* 0x0001000010ff7812 */ /* 0x000fe4000784c0ff */
[----:B------:R-:W-:Y:S02]  /*18f40*/  FSEL R134, R134, -INF , !P1 ;  /* 0xff80000086867808 */ /* 0x000fe40004800000 */
[----:B------:R-:W-:Y:S02]  /*18f50*/  ISETP.GT.AND P1, PT, R21, 0x19, !P2 ;  /* 0x000000191500780c */ /* 0x000fe40005724270 */
[----:B------:R-:W-:Y:S02]  /*18f60*/  LOP3.LUT P0, RZ, R16, 0x8000, RZ, 0xc0, !PT ;  /* 0x0000800010ff7812 */ /* 0x000fe4000780c0ff */
        /* <DEDUP_REMOVED lines=13> */
[----:B------:R-:W-:-:S02]  /*19040*/  LOP3.LUT P1, RZ, R16, 0x2000, RZ, 0xc0, !PT ;  /* 0x0000200010ff7812 */ /* 0x000fc4000782c0ff */
[----:B------:R-:W-:Y:S02]  /*19050*/  FMNMX.FTZ R0, R129, R0, !PT ;  /* 0x0000000081007209 */ /* 0x000fe40007810000 */
        /* <DEDUP_REMOVED lines=31> */
[----:B------:R-:W-:Y:S02]  /*19250*/  ISETP.GT.AND P5, PT, R21, 0x11, !P5 ;  /* 0x000000111500780c */ /* 0x000fe40006fa4270 */
[----:B------:R-:W-:Y:S02]  /*19260*/  FSEL R150, R150, -INF , !P1 ;  /* 0xff80000096967808 */ /* 0x000fe40004800000 */
[----:B------:R-:W-:Y:S02]  /*19270*/  LOP3.LUT P1, RZ, R16, 0x100, RZ, 0xc0, !PT ;  /* 0x0000010010ff7812 */ /* 0x000fe4000782c0ff */
[----:B------:R-:W-:-:S02]  /*19280*/  FMNMX.FTZ R0, R157, R0, !PT ;  /* 0x000000009d007209 */ /* 0x000fc40007810000 */
[----:B------:R-:W-:Y:S02]  /*19290*/  ISETP.GT.AND P1, PT, R21, 0x39, !P1 ;  /* 0x000000391500780c */ /* 0x000fe40004f24270 */
[C---:B------:R-:W-:Y:S02]  /*192a0*/  ISETP.LT.OR P5, PT, R15.reuse, 0x12, P5 ;  /* 0x000000120f00780c */ /* 0x040fe40002fa1670 */
[----:B------:R-:W-:Y:S02]  /*192b0*/  ISETP.LT.OR P1, PT, R15, 0x3a, P1 ;  /* 0x0000003a0f00780c */ /* 0x000fe40000f21670 */
[----:B------:R-:W-:Y:S02]  /*192c0*/  FMNMX.FTZ R0, R160, R0, !PT ;  /* 0x00000000a0007209 */ /* 0x000fe40007810000 */
[----:B------:R-:W-:Y:S02]  /*192d0*/  FSEL R151, R151, -INF , !P1 ;  /* 0xff80000097977808 */ /* 0x000fe40004800000 */
[----:B------:R-:W-:-:S02]  /*192e0*/  FSEL R131, R131, -INF , !P5 ;  /* 0xff80000083837808 */ /* 0x000fc40006800000 */
[C---:B------:R-:W-:Y:S02]  /*192f0*/  LOP3.LUT P1, RZ, R16.reuse, 0x80, RZ, 0xc0, !PT ;  /* 0x0000008010ff7812 */ /* 0x040fe4000782c0ff */
[----:B------:R-:W-:Y:S02]  /*19300*/  LOP3.LUT P5, RZ, R16, 0x40, RZ, 0xc0, !PT ;  /* 0x0000004010ff7812 */ /* 0x000fe400078ac0ff */
[----:B------:R-:W-:Y:S02]  /*19310*/  FMNMX.FTZ R0, R161, R0, !PT ;  /* 0x00000000a1007209 */ /* 0x000fe40007810000 */
[C---:B------:R-:W-:Y:S02]  /*19320*/  ISETP.GT.AND P3, PT, R21.reuse, 0x9, !P3 ;  /* 0x000000091500780c */ /* 0x040fe40005f64270 */
[C---:B------:R-:W-:Y:S02]  /*19330*/  ISETP.GT.AND P4, PT, R21.reuse, 0x10, !P4 ;  /* 0x000000101500780c */ /* 0x040fe40006784270 */
[----:B------:R-:W-:-:S02]  /*19340*/  ISETP.GT.AND P1, PT, R21, 0x40, !P1 ;  /* 0x000000401500780c */ /* 0x000fc40004f24270 */
[----:B------:R-:W-:Y:S02]  /*19350*/  ISETP.GT.AND P5, PT, R21, 0x41, !P5 ;  /* 0x000000411500780c */ /* 0x000fe40006fa4270 */
[----:B------:R-:W-:Y:S02]  /*19360*/  FMNMX.FTZ R0, R164, R0, !PT ;  /* 0x00000000a4007209 */ /* 0x000fe40007810000 */
[C---:B------:R-:W-:Y:S02]  /*19370*/  ISETP.LT.OR P3, PT, R15.reuse, 0xa, P3 ;  /* 0x0000000a0f00780c */ /* 0x040fe40001f61670 */
[C---:B------:R-:W-:Y:S02]  /*19380*/  ISETP.LT.OR P4, PT, R15.reuse, 0x11, P4 ;  /* 0x000000110f00780c */ /* 0x040fe40002781670 */
[----:B------:R-:W-:Y:S02]  /*19390*/  ISETP.LT.OR P1, PT, R15, 0x41, P1 ;  /* 0x000000410f00780c */ /* 0x000fe40000f21670 */
[----:B------:R-:W-:-:S02]  /*193a0*/  FMNMX.FTZ R0, R165, R0, !PT ;  /* 0x00000000a5007209 */ /* 0x000fc40007810000 */
[----:B------:R-:W-:Y:S02]  /*193b0*/  FSEL R127, R127, -INF , !P3 ;  /* 0xff8000007f7f7808 */ /* 0x000fe40005800000 */
[----:B------:R-:W-:Y:S01]  /*193c0*/  FSEL R130, R130, -INF , !P4 ;  /* 0xff80000082827808 */ /* 0x000fe20006000000 */
[----:B------:R-:W0:Y:S01]  /*193d0*/  SHFL.BFLY PT, R2, R0, 0x2, 0x1f ;  /* 0x0c401f0000027f89 */ /* 0x000e2200000e0000 */
[----:B------:R-:W-:Y:S02]  /*193e0*/  FSEL R154, R154, -INF , !P1 ;  /* 0xff8000009a9a7808 */ /* 0x000fe40004800000 */
[C---:B------:R-:W-:Y:S02]  /*193f0*/  LOP3.LUT P4, RZ, R16.reuse, 0x20, RZ, 0xc0, !PT ;  /* 0x0000002010ff7812 */ /* 0x040fe4000788c0ff */
[C---:B------:R-:W-:Y:S02]  /*19400*/  LOP3.LUT P6, RZ, R16.reuse, 0x10, RZ, 0xc0, !PT ;  /* 0x0000001010ff7812 */ /* 0x040fe400078cc0ff */
[----:B------:R-:W-:-:S02]  /*19410*/  LOP3.LUT P3, RZ, R16, 0x8, RZ, 0xc0, !PT ;  /* 0x0000000810ff7812 */ /* 0x000fc4000786c0ff */
[C---:B------:R-:W-:Y:S02]  /*19420*/  LOP3.LUT P2, RZ, R16.reuse, 0x4, RZ, 0xc0, !PT ;  /* 0x0000000410ff7812 */ /* 0x040fe4000784c0ff */
[C---:B------:R-:W-:Y:S02]  /*19430*/  LOP3.LUT P0, RZ, R16.reuse, 0x1, RZ, 0xc0, !PT ;  /* 0x0000000110ff7812 */ /* 0x040fe4000780c0ff */
[C---:B------:R-:W-:Y:S02]  /*19440*/  LOP3.LUT P1, RZ, R16.reuse, 0x2, RZ, 0xc0, !PT ;  /* 0x0000000210ff7812 */ /* 0x040fe4000782c0ff */
[----:B------:R-:W-:Y:S02]  /*19450*/  LOP3.LUT R16, R16, 0xff7fffff, RZ, 0xc0, !PT ;  /* 0xff7fffff10107812 */ /* 0x000fe400078ec0ff */
[----:B------:R-:W-:Y:S02]  /*19460*/  ISETP.GT.AND P4, PT, R21, 0x48, !P4 ;  /* 0x000000481500780c */ /* 0x000fe40006784270 */
[----:B------:R-:W-:-:S02]  /*19470*/  @P5 LOP3.LUT R16, R16, 0x800000, RZ, 0xfc, !PT ;  /* 0x0080000010105812 */ /* 0x000fc400078efcff */
[----:B------:R-:W-:Y:S02]  /*19480*/  ISETP.LT.OR P4, PT, R15, 0x49, P4 ;  /* 0x000000490f00780c */ /* 0x000fe40002781670 */
[C---:B------:R-:W-:Y:S02]  /*19490*/  LOP3.LUT P5, RZ, R16.reuse, 0x40000, RZ, 0xc0, !PT ;  /* 0x0004000010ff7812 */ /* 0x040fe400078ac0ff */
[----:B------:R-:W-:Y:S02]  /*194a0*/  LOP3.LUT R16, R16, 0xfffffffd, RZ, 0xc0, !PT ;  /* 0xfffffffd10107812 */ /* 0x000fe400078ec0ff */
[C---:B------:R-:W-:Y:S02]  /*194b0*/  ISETP.GT.AND P5, PT, R21.reuse, 0x59, !P5 ;  /* 0x000000591500780c */ /* 0x040fe40006fa4270 */
[----:B0-----:R-:W-:Y:S01]  /*194c0*/  FMNMX.FTZ R2, R0, R2, !PT ;  /* 0x0000000200027209 */ /* 0x001fe20007810000 */
[----:B------:R-:W-:Y:S01]  /*194d0*/  IMAD.U32 R0, RZ, RZ, UR47 ;  /* 0x0000002fff007e24 */ /* 0x000fe2000f8e00ff */
[----:B------:R-:W-:-:S02]  /*194e0*/  ISETP.GT.AND P6, PT, R21, 0x49, !P6 ;  /* 0x000000491500780c */ /* 0x000fc400077c4270 */
[C---:B------:R-:W-:Y:S01]  /*194f0*/  ISETP.GT.AND P0, PT, R21.reuse, RZ, !P0 ;  /* 0x000000ff1500720c */ /* 0x040fe20004704270 */
[----:B------:R-:W0:Y:S01]  /*19500*/  SHFL.BFLY PT, R12, R2, 0x1, 0x1f ;  /* 0x0c201f00020c7f89 */ /* 0x000e2200000e0000 */
[----:B------:R-:W-:Y:S02]  /*19510*/  ISETP.GT.AND P3, PT, R21, 0x50, !P3 ;  /* 0x000000501500780c */ /* 0x000fe40005f64270 */
[----:B------:R-:W-:Y:S02]  /*19520*/  ISETP.LT.OR P0, PT, R15, 0x1, P0 ;  /* 0x000000010f00780c */ /* 0x000fe40000701670 */
[----:B------:R-:W-:Y:S02]  /*19530*/  ISETP.GT.AND P2, PT, R21, 0x51, !P2 ;  /* 0x000000511500780c */ /* 0x000fe40005744270 */
[----:B------:R-:W-:Y:S02]  /*19540*/  @P5 LOP3.LUT R16, R16, 0x2, RZ, 0xfc, !PT ;  /* 0x0000000210105812 */ /* 0x000fe400078efcff */
[----:B------:R-:W-:-:S02]  /*19550*/  FSEL R122, R122, -INF , !P0 ;  /* 0xff8000007a7a7808 */ /* 0x000fc40004000000 */
[C---:B------:R-:W-:Y:S02]  /*19560*/  LOP3.LUT P5, RZ, R16.reuse, 0x800000, RZ, 0xc0, !PT ;  /* 0x0080000010ff7812 */ /* 0x040fe400078ac0ff */
[----:B------:R-:W-:Y:S02]  /*19570*/  LOP3.LUT R16, R16, 0xfffffff7, RZ, 0xc0, !PT ;  /* 0xfffffff710107812 */ /* 0x000fe400078ec0ff */
[C---:B------:R-:W-:Y:S02]  /*19580*/  ISETP.LT.OR P5, PT, R15.reuse, 0x42, P5 ;  /* 0x000000420f00780c */ /* 0x040fe40002fa1670 */
[----:B------:R-:W-:Y:S02]  /*19590*/  ISETP.LT.OR P3, PT, R15, 0x51, P3 ;  /* 0x000000510f00780c */ /* 0x000fe40001f61670 */
[----:B------:R-:W-:Y:S02]  /*195a0*/  ISETP.GT.AND P1, PT, R21, 0x58, !P1 ;  /* 0x000000581500780c */ /* 0x000fe40004f24270 */
[----:B------:R-:W-:-:S02]  /*195b0*/  ISETP.LT.OR P2, PT, R15, 0x52, P2 ;  /* 0x000000520f00780c */ /* 0x000fc40001741670 */
[----:B------:R-:W-:Y:S02]  /*195c0*/  FSEL R162, R162, -INF , !P3 ;  /* 0xff800000a2a27808 */ /* 0x000fe40005800000 */
[----:B0-----:R-:W-:Y:S02]  /*195d0*/  FMNMX.FTZ R12, R2, R12, !PT ;  /* 0x0000000c020c7209 */ /* 0x001fe40007810000 */
[----:B------:R-:W-:Y:S02]  /*195e0*/  ISETP.LT.OR P1, PT, R15, 0x59, P1 ;  /* 0x000000590f00780c */ /* 0x000fe40000f21670 */
[----:B------:R-:W-:Y:S01]  /*195f0*/  @P5 LOP3.LUT R16, R16, 0x8, RZ, 0xfc, !PT ;  /* 0x0000000810105812 */ /* 0x000fe200078efcff */
[----:B------:R-:W-:Y:S01]  /*19600*/  FMUL.FTZ R13, R12, R0 ;  /* 0x000000000c0d7220 */ /* 0x000fe20000410000 */
[----:B------:R-:W-:Y:S02]  /*19610*/  FSEL R163, R163, -INF , !P2 ;  /* 0xff800000a3a37808 */ /* 0x000fe40005000000 */
[----:B------:R-:W-:-:S02]  /*19620*/  LOP3.LUT P5, RZ, R16, 0x2, RZ, 0xc0, !PT ;  /* 0x0000000210ff7812 */ /* 0x000fc400078ac0ff */
[----:B------:R-:W-:Y:S02]  /*19630*/  LOP3.LUT R16, R16, 0xfffffffb, RZ, 0xc0, !PT ;  /* 0xfffffffb10107812 */ /* 0x000fe400078ec0ff */
[C---:B------:R-:W-:Y:S02]  /*19640*/  ISETP.LT.OR P5, PT, R15.reuse, 0x5a, P5 ;  /* 0x0000005a0f00780c */ /* 0x040fe40002fa1670 */
[----:B------:R-:W-:Y:S02]  /*19650*/  @P4 LOP3.LUT R16, R16, 0x4, RZ, 0xfc, !PT ;  /* 0x0000000410104812 */ /* 0x000fe400078efcff */
[----:B------:R-:W-:Y:S02]  /*19660*/  ISETP.LT.OR P4, PT, R15, 0x4a, P6 ;  /* 0x0000004a0f00780c */ /* 0x000fe40003781670 */
[----:B------:R-:W-:Y:S02]  /*19670*/  FSETP.NEU.FTZ.AND P6, PT, R12, -INF , PT ;  /* 0xff8000000c00780b */ /* 0x000fe40003fdd000 */
[----:B------:R-:W-:-:S02]  /*19680*/  LOP3.LUT R16, R16, 0xffbfffff, RZ, 0xc0, !PT ;  /* 0xffbfffff10107812 */ /* 0x000fc400078ec0ff */
[----:B------:R-:W-:Y:S02]  /*19690*/  FSEL R2, R12, RZ, P6 ;  /* 0x000000ff0c027208 */ /* 0x000fe40003000000 */
[----:B------:R-:W-:Y:S02]  /*196a0*/  FSEL R13, R13, RZ, P6 ;  /* 0x000000ff0d0d7208 */ /* 0x000fe40003000000 */
[----:B------:R-:W-:Y:S01]  /*196b0*/  FSEL R166, R166, -INF , !P1 ;  /* 0xff800000a6a67808 */ /* 0x000fe20004800000 */
[----:B------:R-:W-:Y:S01]  /*196c0*/  FADD.FTZ R2, -R2, R4 ;  /* 0x0000000402027221 */ /* 0x000fe20000010100 */
[----:B------:R-:W-:Y:S01]  /*196d0*/  FMNMX.FTZ R4, R122, R3, !PT ;  /* 0x000000037a047209 */ /* 0x000fe20007810000 */
[-CC-:B------:R-:W-:Y:S01]  /*196e0*/  FFMA.FTZ R120, R120, R0.reuse, -R13.reuse ;  /* 0x0000000078787223 */ /* 0x180fe2000001080d */
[----:B------:R-:W-:Y:S01]  /*196f0*/  @P4 LOP3.LUT R16, R16, 0x400000, RZ, 0xfc, !PT ;  /* 0x0040000010104812 */ /* 0x000fe200078efcff */
[--C-:B------:R-:W-:Y:S01]  /*19700*/  FFMA.FTZ R121, R121, R0, -R13.reuse ;  /* 0x0000000079797223 */ /* 0x100fe2000001080d */
[----:B------:R-:W-:Y:S01]  /*19710*/  FMNMX.FTZ R4, R123, R4, !PT ;  /* 0x000000047b047209 */ /* 0x000fe20007810000 */
[-CC-:B------:R-:W-:Y:S01]  /*19720*/  FFMA.FTZ R124, R124, R0.reuse, -R13.reuse ;  /* 0x000000007c7c7223 */ /* 0x180fe2000001080d */
[----:B------:R-:W-:Y:S01]  /*19730*/  LOP3.LUT P4, RZ, R16, 0x8, RZ, 0xc0, !PT ;  /* 0x0000000810ff7812 */ /* 0x000fe2000788c0ff */
[--C-:B------:R-:W-:Y:S01]  /*19740*/  FFMA.FTZ R125, R125, R0, -R13.reuse ;  /* 0x000000007d7d7223 */ /* 0x100fe2000001080d */
[----:B------:R-:W-:Y:S01]  /*19750*/  FMNMX.FTZ R4, R126, R4, !PT ;  /* 0x000000047e047209 */ /* 0x000fe20007810000 */
[-CC-:B------:R-:W-:Y:S01]  /*19760*/  FFMA.FTZ R128, R128, R0.reuse, -R13.reuse ;  /* 0x0000000080807223 */ /* 0x180fe2000001080d */
[----:B------:R-:W-:Y:S01]  /*19770*/  LOP3.LUT P6, RZ, R16, 0x4, RZ, 0xc0, !PT ;  /* 0x0000000410ff7812 */ /* 0x000fe200078cc0ff */
[--C-:B------:R-:W-:Y:S01]  /*19780*/  FFMA.FTZ R129, R129, R0, -R13.reuse ;  /* 0x0000000081817223 */ /* 0x100fe2000001080d */
[----:B------:R-:W-:Y:S01]  /*19790*/  FMNMX.FTZ R4, R127, R4, !PT ;  /* 0x000000047f047209 */ /* 0x000fe20007810000 */
[-CC-:B------:R-:W-:Y:S01]  /*197a0*/  FFMA.FTZ R132, R132, R0.reuse, -R13.reuse ;  /* 0x0000000084847223 */ /* 0x180fe2000001080d */
[----:B------:R-:W-:Y:S01]  /*197b0*/  FSEL R155, R155, -INF , !P4 ;  /* 0xff8000009b9b7808 */ /* 0x000fe20006000000 */
        /* <DEDUP_REMOVED lines=19> */
[-CC-:B------:R-:W-:Y:S01]  /*198f0*/  FFMA.FTZ R153, R153, R0.reuse, -R13.reuse ;  /* 0x0000000099997223 */ /* 0x180fe2000001080d */
[--C-:B------:R-:W-:Y:S01]  /*19900*/  FFMA.FTZ R156, R156, R0, -R13.reuse ;  /* 0x000000009c9c7223 */ /* 0x100fe2000001080d */
[----:B------:R-:W-:Y:S01]  /*19910*/  FMNMX.FTZ R4, R139, R4, !PT ;  /* 0x000000048b047209 */ /* 0x000fe20007810000 */
[-CC-:B------:R-:W-:Y:S01]  /*19920*/  FFMA.FTZ R157, R157, R0.reuse, -R13.reuse ;  /* 0x000000009d9d7223 */ /* 0x180fe2000001080d */
[-CC-:B------:R-:W-:Y:S01]  /*19930*/  FFMA.FTZ R160, R160, R0.reuse, -R13.reuse ;  /* 0x00000000a0a07223 */ /* 0x180fe2000001080d */
[--C-:B------:R-:W-:Y:S01]  /*19940*/  FFMA.FTZ R161, R161, R0, -R13.reuse ;  /* 0x00000000a1a17223 */ /* 0x100fe2000001080d */
[----:B------:R-:W-:Y:S01]  /*19950*/  FMNMX.FTZ R4, R142, R4, !PT ;  /* 0x000000048e047209 */ /* 0x000fe20007810000 */
[-CC-:B------:R-:W-:Y:S01]  /*19960*/  FFMA.FTZ R164, R164, R0.reuse, -R13.reuse ;  /* 0x00000000a4a47223 */ /* 0x180fe2000001080d */
[-C--:B------:R-:W-:Y:S01]  /*19970*/  FFMA.FTZ R165, R165, R0.reuse, -R13 ;  /* 0x00000000a5a57223 */ /* 0x080fe2000001080d */
[----:B------:R-:W-:Y:S01]  /*19980*/  FMUL.FTZ R2, R2, R0 ;  /* 0x0000000002027220 */ /* 0x000fe20000410000 */
[----:B------:R-:W-:Y:S01]  /*19990*/  FMNMX.FTZ R4, R143, R4, !PT ;  /* 0x000000048f047209 */ /* 0x000fe20007810000 */
[----:B------:R-:W-:Y:S01]  /*199a0*/  MUFU.EX2 R120, R120 ;  /* 0x0000007800787308 */ /* 0x000fe20000000800 */
[----:B------:R-:W-:-:S02]  /*199b0*/  LOP3.LUT P0, RZ, R16, 0x200000, RZ, 0xc0, !PT ;  /* 0x0020000010ff7812 */ /* 0x000fc4000780c0ff */
        /* <DEDUP_REMOVED lines=8> */
[----:B------:R-:W2:Y:S01]  /*19a40*/  MUFU.EX2 R124, R124 ;  /* 0x0000007c007c7308 */ /* 0x000ea20000000800 */
[----:B0-----:R-:W-:Y:S02]  /*19a50*/  FFMA.FTZ R8, R6, R8, R120 ;  /* 0x0000000806087223 */ /* 0x001fe40000010078 */
[----:B------:R-:W-:-:S04]  /*19a60*/  FMNMX.FTZ R4, R158, R4, !PT ;  /* 0x000000049e047209 */ /* 0x000fc80007810000 */
[----:B------:R-:W-:Y:S01]  /*19a70*/  FMNMX.FTZ R4, R159, R4, !PT ;  /* 0x000000049f047209 */ /* 0x000fe20007810000 */
[----:B------:R-:W-:Y:S03]  /*19a80*/  MUFU.EX2 R125, R125 ;  /* 0x0000007d007d7308 */ /* 0x000fe60000000800 */
[----:B------:R-:W-:-:S04]  /*19a90*/  FMNMX.FTZ R4, R162, R4, !PT ;  /* 0x00000004a2047209 */ /* 0x000fc80007810000 */
[----:B------:R-:W-:Y:S01]  /*19aa0*/  FMNMX.FTZ R4, R163, R4, !PT ;  /* 0x00000004a3047209 */ /* 0x000fe20007810000 */
[----:B------:R-:W-:Y:S03]  /*19ab0*/  MUFU.EX2 R128, R128 ;  /* 0x0000008000807308 */ /* 0x000fe60000000800 */
[----:B------:R-:W-:-:S04]  /*19ac0*/  FMNMX.FTZ R4, R166, R4, !PT ;  /* 0x00000004a6047209 */ /* 0x000fc80007810000 */
[----:B------:R-:W-:Y:S01]  /*19ad0*/  FMNMX.FTZ R13, R167, R4, !PT ;  /* 0x00000004a70d7209 */ /* 0x000fe20007810000 */
[----:B------:R-:W-:Y:S04]  /*19ae0*/  MUFU.EX2 R129, R129 ;  /* 0x0000008100817308 */ /* 0x000fe80000000800 */
[----:B------:R-:W0:Y:S04]  /*19af0*/  SHFL.BFLY PT, R4, R13, 0x2, 0x1f ;  /* 0x0c401f000d047f89 */ /* 0x000e2800000e0000 */
[----:B------:R-:W-:Y:S08]  /*19b00*/  MUFU.EX2 R132, R132 ;  /* 0x0000008400847308 */ /* 0x000ff00000000800 */
[----:B------:R-:W-:Y:S08]  /*19b10*/  MUFU.EX2 R133, R133 ;  /* 0x0000008500857308 */ /* 0x000ff00000000800 */
[----:B------:R-:W-:Y:S01]  /*19b20*/  MUFU.EX2 R136, R136 ;  /* 0x0000008800887308 */ /* 0x000fe20000000800 */
[----:B0-----:R-:W-:-:S07]  /*19b30*/  FMNMX.FTZ R13, R13, R4, !PT ;  /* 0x000000040d0d7209 */ /* 0x001fce0007810000 */
[----:B------:R-:W-:Y:S01]  /*19b40*/  MUFU.EX2 R137, R137 ;  /* 0x0000008900897308 */ /* 0x000fe20000000800 */
[----:B------:R-:W0:Y:S07]  /*19b50*/  SHFL.BFLY PT, R4, R13, 0x1, 0x1f ;  /* 0x0c201f000d047f89 */ /* 0x000e2e00000e0000 */
[----:B------:R-:W-:Y:S08]  /*19b60*/  MUFU.EX2 R140, R140 ;  /* 0x0000008c008c7308 */ /* 0x000ff00000000800 */
[----:B------:R-:W-:Y:S08]  /*19b70*/  MUFU.EX2 R141, R141 ;  /* 0x0000008d008d7308 */ /* 0x000ff00000000800 */
[----:B------:R-:W-:Y:S01]  /*19b80*/  MUFU.EX2 R144, R144 ;  /* 0x0000009000907308 */ /* 0x000fe20000000800 */
[----:B0-----:R-:W-:-:S04]  /*19b90*/  FMNMX.FTZ R13, R13, R4, !PT ;  /* 0x000000040d0d7209 */ /* 0x001fc80007810000 */
[C---:B------:R-:W-:Y:S01]  /*19ba0*/  FSETP.NEU.FTZ.AND P1, PT, R13.reuse, -INF , PT ;  /* 0xff8000000d00780b */ /* 0x040fe20003f3d000 */
[C---:B------:R-:W-:Y:S02]  /*19bb0*/  FMUL.FTZ R15, R13.reuse, R0 ;  /* 0x000000000d0f7220 */ /* 0x040fe40000410000 */
[----:B------:R-:W-:Y:S01]  /*19bc0*/  MUFU.EX2 R145, R145 ;  /* 0x0000009100917308 */ /* 0x000fe20000000800 */
[----:B------:R-:W-:Y:S02]  /*19bd0*/  FSEL R4, R13, RZ, P1 ;  /* 0x000000ff0d047208 */ /* 0x000fe40000800000 */
[----:B------:R-:W-:-:S03]  /*19be0*/  FSEL R15, R15, RZ, P1 ;  /* 0x000000ff0f0f7208 */ /* 0x000fc60000800000 */
[----:B------:R-:W-:Y:S02]  /*19bf0*/  FADD.FTZ R3, -R4, R3 ;  /* 0x0000000304037221 */ /* 0x000fe40000010100 */
        /* <DEDUP_REMOVED lines=14> */
[----:B------:R1:W0:Y:S01]  /*19ce0*/  MUFU.EX2 R2, R3 ;  /* 0x0000000300027308 */ /* 0x0002220000000800 */
[-CC-:B------:R-:W-:Y:S01]  /*19cf0*/  FFMA.FTZ R146, R146, R0.reuse, -R15.reuse ;  /* 0x0000000092927223 */ /* 0x180fe2000001080f */
[-CC-:B------:R-:W-:Y:S01]  /*19d00*/  FFMA.FTZ R147, R147, R0.reuse, -R15.reuse ;  /* 0x0000000093937223 */ /* 0x180fe2000001080f */
[-CC-:B------:R-:W-:Y:S01]  /*19d10*/  FFMA.FTZ R150, R150, R0.reuse, -R15.reuse ;  /* 0x0000000096967223 */ /* 0x180fe2000001080f */
[-CC-:B------:R-:W-:Y:S01]  /*19d20*/  FFMA.FTZ R151, R151, R0.reuse, -R15.reuse ;  /* 0x0000000097977223 */ /* 0x180fe2000001080f */
[-CC-:B------:R-:W-:Y:S01]  /*19d30*/  FFMA.FTZ R154, R154, R0.reuse, -R15.reuse ;  /* 0x000000009a9a7223 */ /* 0x180fe2000001080f */
[-CC-:B------:R-:W-:Y:S01]  /*19d40*/  FFMA.FTZ R155, R155, R0.reuse, -R15.reuse ;  /* 0x000000009b9b7223 */ /* 0x180fe2000001080f */
[-CC-:B------:R-:W-:Y:S01]  /*19d50*/  FFMA.FTZ R158, R158, R0.reuse, -R15.reuse ;  /* 0x000000009e9e7223 */ /* 0x180fe2000001080f */
[----:B------:R-:W3:Y:S01]  /*19d60*/  MUFU.EX2 R123, R123 ;  /* 0x0000007b007b7308 */ /* 0x000ee20000000800 */
[----:B-1----:R-:W-:Y:S01]  /*19d70*/  FADD.FTZ R3, R121, R8 ;  /* 0x0000000879037221 */ /* 0x002fe20000010000 */
[-CC-:B------:R-:W-:Y:S01]  /*19d80*/  FFMA.FTZ R159, R159, R0.reuse, -R15.reuse ;  /* 0x000000009f9f7223 */ /* 0x180fe2000001080f */
[-CC-:B------:R-:W-:Y:S01]  /*19d90*/  FFMA.FTZ R162, R162, R0.reuse, -R15.reuse ;  /* 0x00000000a2a27223 */ /* 0x180fe2000001080f */
[-C--:B------:R-:W-:Y:S01]  /*19da0*/  FFMA.FTZ R163, R163, R0.reuse, -R15 ;  /* 0x00000000a3a37223 */ /* 0x080fe2000001080f */
[----:B--2---:R-:W-:Y:S01]  /*19db0*/  FADD.FTZ R3, R124, R3 ;  /* 0x000000037c037221 */ /* 0x004fe20000010000 */
[-CC-:B------:R-:W-:Y:S01]  /*19dc0*/  FFMA.FTZ R166, R166, R0.reuse, -R15.reuse ;  /* 0x00000000a6a67223 */ /* 0x180fe2000001080f */
[----:B------:R-:W-:Y:S01]  /*19dd0*/  FFMA.FTZ R15, R167, R0, -R15 ;  /* 0x00000000a70f7223 */ /* 0x000fe2000001080f */
[----:B------:R-:W1:Y:S01]  /*19de0*/  MUFU.EX2 R126, R126 ;  /* 0x0000007e007e7308 */ /* 0x000e620000000800 */
[----:B0-----:R-:W-:Y:S01]  /*19df0*/  FFMA.FTZ R7, R2, R7, R122 ;  /* 0x0000000702077223 */ /* 0x001fe2000001007a */
[----:B------:R-:W-:-:S04]  /*19e00*/  FADD.FTZ R3, R125, R3 ;  /* 0x000000037d037221 */ /* 0x000fc80000010000 */
[----:B------:R-:W-:Y:S02]  /*19e10*/  FADD.FTZ R3, R128, R3 ;  /* 0x0000000380037221 */ /* 0x000fe40000010000 */
[----:B------:R-:W0:Y:S01]  /*19e20*/  MUFU.EX2 R127, R127 ;  /* 0x0000007f007f7308 */ /* 0x000e220000000800 */
[----:B---3--:R-:W-:Y:S01]  /*19e30*/  FADD.FTZ R4, R123, R7 ;  /* 0x000000077b047221 */ /* 0x008fe20000010000 */
[----:B------:R-:W-:-:S04]  /*19e40*/  FADD.FTZ R3, R129, R3 ;  /* 0x0000000381037221 */ /* 0x000fc80000010000 */
[----:B------:R-:W-:Y:S02]  /*19e50*/  FADD.FTZ R3, R132, R3 ;  /* 0x0000000384037221 */ /* 0x000fe40000010000 */
[----:B------:R-:W2:Y:S01]  /*19e60*/  MUFU.EX2 R130, R130 ;  /* 0x0000008200827308 */ /* 0x000ea20000000800 */
[----:B-1----:R-:W-:Y:S01]  /*19e70*/  FADD.FTZ R4, R126, R4 ;  /* 0x000000047e047221 */ /* 0x002fe20000010000 */
[----:B------:R-:W-:-:S04]  /*19e80*/  FADD.FTZ R3, R133, R3 ;  /* 0x0000000385037221 */ /* 0x000fc80000010000 */
[----:B------:R-:W-:Y:S02]  /*19e90*/  FADD.FTZ R3, R136, R3 ;  /* 0x0000000388037221 */ /* 0x000fe40000010000 */
[----:B------:R-:W1:Y:S01]  /*19ea0*/  MUFU.EX2 R131, R131 ;  /* 0x0000008300837308 */ /* 0x000e620000000800 */
[----:B0-----:R-:W-:Y:S01]  /*19eb0*/  FADD.FTZ R4, R127, R4 ;  /* 0x000000047f047221 */ /* 0x001fe20000010000 */
[----:B------:R-:W-:-:S04]  /*19ec0*/  FADD.FTZ R3, R137, R3 ;  /* 0x0000000389037221 */ /* 0x000fc80000010000 */
[----:B------:R-:W-:Y:S02]  /*19ed0*/  FADD.FTZ R3, R140, R3 ;  /* 0x000000038c037221 */ /* 0x000fe40000010000 */
[----:B------:R-:W0:Y:S01]  /*19ee0*/  MUFU.EX2 R134, R134 ;  /* 0x0000008600867308 */ /* 0x000e220000000800 */
[----:B--2---:R-:W-:Y:S01]  /*19ef0*/  FADD.FTZ R4, R130, R4 ;  /* 0x0000000482047221 */ /* 0x004fe20000010000 */
[----:B------:R-:W-:-:S04]  /*19f00*/  FADD.FTZ R3, R141, R3 ;  /* 0x000000038d037221 */ /* 0x000fc80000010000 */
[----:B------:R-:W-:Y:S02]  /*19f10*/  FADD.FTZ R3, R144, R3 ;  /* 0x0000000390037221 */ /* 0x000fe40000010000 */
[----:B------:R-:W2:Y:S01]  /*19f20*/  MUFU.EX2 R135, R135 ;  /* 0x0000008700877308 */ /* 0x000ea20000000800 */
[----:B-1----:R-:W-:Y:S01]  /*19f30*/  FADD.FTZ R4, R131, R4 ;  /* 0x0000000483047221 */ /* 0x002fe20000010000 */
[----:B------:R-:W-:-:S06]  /*19f40*/  FADD.FTZ R3, R145, R3 ;  /* 0x0000000391037221 */ /* 0x000fcc0000010000 */
        /* <DEDUP_REMOVED lines=56> */
.L_x_1783:
        /* <DEDUP_REMOVED lines=33> */
[----:B0-----:R-:W-:Y:S06]  /*1a4e0*/  @P1 BRA `(.L_x_1784) ;  /* 0xffffffc8004c1947 */ /* 0x001fec000383ffff */
[----:B------:R-:W-:Y:S05]  /*1a4f0*/  BSYNC B0 ;  /* 0x0000000000007941 */ /* 0x000fea0003800000 */
.L_x_1763:
[----:B------:R-:W-:Y:S02]  /*1a500*/  IMAD.MOV.U32 R3, RZ, RZ, R13 ;  /* 0x000000ffff037224 */ /* 0x000fe400078e000d */
[----:B------:R-:W-:Y:S02]  /*1a510*/  IMAD.MOV.U32 R4, RZ, RZ, R12 ;  /* 0x000000ffff047224 */ /* 0x000fe400078e000c */
[----:B------:R-:W-:Y:S02]  /*1a520*/  IMAD.MOV.U32 R194, RZ, RZ, R10 ;  /* 0x000000ffffc27224 */ /* 0x000fe400078e000a */
[----:B------:R-:W-:-:S07]  /*1a530*/  IMAD.MOV.U32 R197, RZ, RZ, R11 ;  /* 0x000000ffffc57224 */ /* 0x000fce00078e000b */
.L_x_1762:
[----:B------:R-:W-:Y:S05]  /*1a540*/  BSYNC B1 ;  /* 0x0000000000017941 */ /* 0x000fea0003800000 */
.L_x_1761:
[----:B------:R-:W2:Y:S01]  /*1a550*/  LDL R11, [R1+0x38] ;  /* 0x00003800010b7983 */ /* 0x000ea20000100800 */
[----:B------:R-:W0:Y:S01]  /*1a560*/  LDC R10, c[0x0][0x448] ;  /* 0x00011200ff0a7b82 */ /* 0x000e220000000800 */
[----:B------:R-:W-:-:S07]  /*1a570*/  LOP3.LUT R16, R16, 0xfff7ffff, RZ, 0xc0, !PT ;  /* 0xfff7ffff10107812 */ /* 0x000fce00078ec0ff */
[----:B------:R-:W1:Y:S01]  /*1a580*/  LDC R13, c[0x0][0x9e4] ;  /* 0x00027900ff0d7b82 */ /* 0x000e620000000800 */
[----:B0-----:R-:W-:-:S13]  /*1a590*/  ISETP.NE.AND P1, PT, R10, 0x1, PT ;  /* 0x000000010a00780c */ /* 0x001fda0003f25270 */
[----:B------:R-:W0:Y:S01]  /*1a5a0*/  @P1 LDC R12, c[0x0][0x44c] ;  /* 0x00011300ff0c1b82 */ /* 0x000e220000000800 */
[----:B------:R-:W-:-:S04]  /*1a5b0*/  @P1 LOP3.LUT R16, R16, 0x80000, RZ, 0xfc, !PT ;  /* 0x0008000010101812 */ /* 0x000fc800078efcff */
[----:B------:R-:W-:-:S03]  /*1a5c0*/  LOP3.LUT R16, R16, 0xffefffff, RZ, 0xc0, !PT ;  /* 0xffefffff10107812 */ /* 0x000fc600078ec0ff */
[----:B------:R-:W3:Y:S01]  /*1a5d0*/  @P1 LDC R10, c[0x0][0x450] ;  /* 0x00011400ff0a1b82 */ /* 0x000ee20000000800 */
[----:B--2---:R-:W-:-:S04]  /*1a5e0*/  VIADD R11, R11, 0x7f ;  /* 0x0000007f0b0b7836 */ /* 0x004fc80000000000 */
[----:B0-----:R-:W-:-:S05]  /*1a5f0*/  @P1 IMAD.HI.U32 R12, R11, R12, RZ ;  /* 0x0000000c0b0c1227 */ /* 0x001fca00078e00ff */
[----:B---3--:R-:W-:Y:S02]  /*1a600*/  @P1 SHF.R.U32.HI R11, RZ, R10, R12 ;  /* 0x0000000aff0b1219 */ /* 0x008fe4000001160c */
[----:B-1----:R-:W-:Y:S02]  /*1a610*/  ISETP.GE.AND P1, PT, R13, 0x1, PT ;  /* 0x000000010d00780c */ /* 0x002fe40003f26270 */
[----:B------:R-:W-:-:S05]  /*1a620*/  IADD3 R10, R201, 0x1, -R200 ;  /* 0x00000001c90a7810 */ /* 0x000fca0007ffe8c8 */
[----:B------:R-:W-:-:S04]  /*1a630*/  IMAD.IADD R11, R10, 0x1, R11 ;  /* 0x000000010a0b7824 */ /* 0x000fc800078e020b */
[----:B------:R-:W-:Y:S02]  /*1a640*/  IMAD.IADD R9, R11, 0x1, -R9 ;  /* 0x000000010b097824 */ /* 0x000fe400078e0a09 */
[----:B------:R-:W-:Y:S01]  /*1a650*/  @P1 LOP3.LUT R16, R16, 0x100000, RZ, 0xfc, !PT ;  /* 0x0010000010101812 */ /* 0x000fe200078efcff */
        /* <DEDUP_REMOVED lines=12> */
.L_x_1787:
[----:B------:R-:W-:-:S13]  /*1a720*/  ISETP.NE.AND P1, PT, R13, 0x1, PT ;  /* 0x000000010d00780c */ /* 0x000fda0003f25270 */
[----:B------:R-:W0:Y:S02]  /*1a730*/  @P1 LDC.64 R10, c[0x0][0x9e8] ;  /* 0x00027a00ff0a1b82 */ /* 0x000e240000000a00 */
[----:B0-----:R-:W-:-:S05]  /*1a740*/  @P1 IMAD.HI.U32 R10, R12, R10, RZ ;  /* 0x0000000a0c0a1227 */ /* 0x001fca00078e00ff */
[----:B------:R-:W-:-:S07]  /*1a750*/  @P1 SHF.R.U32.HI R12, RZ, R11, R10 ;  /* 0x0000000bff0c1219 */ /* 0x000fce000001160a */
.L_x_1788:
[----:B------:R-:W-:Y:S05]  /*1a760*/  BSYNC B0 ;  /* 0x0000000000007941 */ /* 0x000fea0003800000 */
.L_x_1786:
[----:B------:R-:W-:-:S05]  /*1a770*/  IMAD R12, R12, R13, RZ ;  /* 0x0000000d0c0c7224 */ /* 0x000fca00078e02ff */
[----:B------:R-:W-:-:S07]  /*1a780*/  VIMNMX R9, R9, R12, !PT ;  /* 0x0000000c09097248 */ /* 0x000fce0007fe0100 */
.L_x_1785:
[----:B------:R-:W2:Y:S01]  /*1a790*/  LDL R11, [R1+0x40] ;  /* 0x00004000010b7983 */ /* 0x000ea20000100800 */
[----:B------:R-:W-:Y:S01]  /*1a7a0*/  VIADD R9, R9, 0x5f ;  /* 0x0000005f09097836 */ /* 0x000fe20000000000 */
[----:B------:R-:W-:Y:S03]  /*1a7b0*/  BSSY B0, `(.L_x_1789) ;  /* 0x000023d000007945 */ /* 0x000fe60003800000 */
[----:B------:R-:W-:-:S05]  /*1a7c0*/  IMAD.HI R9, R9, 0x2aaaaaab, RZ ;  /* 0x2aaaaaab09097827 */ /* 0x000fca00078e02ff */
[----:B------:R-:W-:-:S04]  /*1a7d0*/  SHF.R.U32.HI R10, RZ, 0x1f, R9 ;  /* 0x0000001fff0a7819 */ /* 0x000fc80000011609 */
[----:B------:R-:W-:-:S04]  /*1a7e0*/  LEA.HI.SX32 R10, R9, R10, 0x1c ;  /* 0x0000000a090a7211 */ /* 0x000fc800078fe2ff */
[----:B--2---:R-:W-:-:S04]  /*1a7f0*/  VIMNMX R228, R11, R10, !PT ;  /* 0x0000000a0be47248 */ /* 0x004fc80007fe0100 */
[----:B------:R-:W-:-:S13]  /*1a800*/  ISETP.GE.AND P1, PT, R5, R228, PT ;  /* 0x000000e40500720c */ /* 0x000fda0003f26270 */
[----:B------:R-:W-:Y:S05]  /*1a810*/  @!P1 BRA `(.L_x_1790) ;  /* 0x0000002000d89947 */ /* 0x000fea0003800000 */
[----:B------:R-:W-:Y:S01]  /*1a820*/  BSSY B1, `(.L_x_1790) ;  /* 0x0000235000017945 */ /* 0x000fe20003800000 */
[----:B------:R-:W-:Y:S02]  /*1a830*/  IMAD.MOV.U32 R9, RZ, RZ, R3 ;  /* 0x000000ffff097224 */ /* 0x000fe400078e0003 */
[----:B------:R-:W-:Y:S02]  /*1a840*/  IMAD.MOV.U32 R10, RZ, RZ, R4 ;  /* 0x000000ffff0a7224 */ /* 0x000fe400078e0004 */
[----:B------:R-:W-:Y:S02]  /*1a850*/  IMAD.MOV.U32 R11, RZ, RZ, R197 ;  /* 0x000000ffff0b7224 */ /* 0x000fe400078e00c5 */
[----:B------:R-:W-:-:S07]  /*1a860*/  IMAD.MOV.U32 R12, RZ, RZ, R194 ;  /* 0x000000ffff0c7224 */ /* 0x000fce00078e00c2 */
.L_x_1803:
[----:B------:R-:W-:-:S04]  /*1a870*/  ISETP.NE.AND P1, PT, R12, 0x1, PT ;  /* 0x000000010c00780c */ /* 0x000fc80003f25270 */
[----:B------:R-:W-:-:S04]  /*1a880*/  SEL R197, RZ, 0x1, P1 ;  /* 0x00000001ffc57807 */ /* 0x000fc80000800000 */
[----:B------:R-:W-:Y:S01]  /*1a890*/  LOP3.LUT R197, R11, R197, RZ, 0x3c, !PT ;  /* 0x000000c50bc57212 */ /* 0x000fe200078e3cff */
[----:B------:R-:W-:Y:S06]  /*1a8a0*/  @!P0 BRA `(.L_x_1791) ;  /* 0x0000000000048947 */ /* 0x000fec0003800000 */
[----:B------:R-:W-:Y:S01]  /*1a8b0*/  BPT.TRAP 0x1 ;  /* 0x000000040000795c */ /* 0x000fe20000300000 */
.L_x_1791:
        /* <DEDUP_REMOVED lines=8> */
.L_x_1792:
[----:B------:R-:W-:Y:S01]  /*1a940*/  IMAD R126, R194, 0x900, R218 ;  /* 0x00000900c27e7824 */ /* 0x000fe200078e02da */
[----:B------:R-:W-:Y:S03]  /*1a950*/  BSSY B2, `(.L_x_1793) ;  /* 0x0000006000027945 */ /* 0x000fe60003800000 */
[C---:B------:R-:W-:Y:S02]  /*1a960*/  VIADD R122, R126.reuse, 0x2 ;  /* 0x000000027e7a7836 */ /* 0x040fe40000000000 */
[----:B------:R-:W-:Y:S01]  /*1a970*/  VIADD R124, R126, 0x4 ;  /* 0x000000047e7c7836 */ /* 0x000fe20000000000 */
[----:B-1----:R-:W-:Y:S06]  /*1a980*/  @P1 BRA `(.L_x_1794) ;  /* 0x0000000000081947 */ /* 0x002fec0003800000 */
[----:B------:R-:W1:Y:S02]  /*1a990*/  SYNCS.PHASECHK.TRANS64.TRYWAIT P1, [R0+URZ+0x30830], R3 ;  /* 0x03083003000075a7 */ /* 0x000e64000802017f */
[----:B-1----:R-:W-:Y:S05]  /*1a9a0*/  @!P1 BRA `(.L_x_1795) ;  /* 0x0000013c00609947 */ /* 0x002fea0003800000 */
.L_x_1794:
[----:B------:R-:W-:Y:S05]  /*1a9b0*/  BSYNC B2 ;  /* 0x0000000000027941 */ /* 0x000fea0003800000 */
.L_x_1793:
        /* <DEDUP_REMOVED lines=233> */
.L_x_1796:
[----:B------:R-:W-:Y:S01]  /*1b850*/  SHF.L.U32 R2, R11, 0x1f, RZ ;  /* 0x0000001f0b027819 */ /* 0x000fe200000006ff */
[----:B------:R-:W-:-:S04]  /*1b860*/  IMAD R11, R12, 0x8, R17 ;  /* 0x000000080c0b7824 */ /* 0x000fc800078e0211 */
[----:B------:R0:W1:Y:S01]  /*1b870*/  SYNCS.PHASECHK.TRANS64.TRYWAIT P1, [R11+URZ+0x30850], R2 ;  /* 0x030850020b0075a7 */ /* 0x000062000802017f */
[----:B------:R-:W-:Y:S05]  /*1b880*/  @!P0 BRA `(.L_x_1797) ;  /* 0x0000000000048947 */ /* 0x000fea0003800000 */
[----:B------:R-:W-:Y:S01]  /*1b890*/  BPT.TRAP 0x1 ;  /* 0x000000040000795c */ /* 0x000fe20000300000 */
.L_x_1797:
[----:B------:R-:W-:Y:S04]  /*1b8a0*/  BSSY B2, `(.L_x_1798) ;  /* 0x0000004000027945 */ /* 0x000fe80003800000 */
[----:B-1----:R-:W-:Y:S05]  /*1b8b0*/  @P1 BRA `(.L_x_1799) ;  /* 0x0000000000081947 */ /* 0x002fea0003800000 */
[----:B------:R-:W1:Y:S02]  /*1b8c0*/  SYNCS.PHASECHK.TRANS64.TRYWAIT P1, [R11+URZ+0x30850], R2 ;  /* 0x030850020b0075a7 */ /* 0x000e64000802017f */
[----:B-1----:R-:W-:Y:S05]  /*1b8d0*/  @!P1 BRA `(.L_x_1800) ;  /* 0x0000012c00a89947 */ /* 0x002fea0003800000 */
.L_x_1799:
[----:B------:R-:W-:Y:S05]  /*1b8e0*/  BSYNC B2 ;  /* 0x0000000000027941 */ /* 0x000fea0003800000 */
.L_x_1798:
        /* <DEDUP_REMOVED lines=48> */
.L_x_1801:
[----:B------:R-:W-:-:S05]  /*1bbf0*/  VIADD R0, R0, 0x30840 ;  /* 0x0003084000007836 */ /* 0x000fca0000000000 */
[----:B------:R-:W-:-:S04]  /*1bc00*/  PRMT R0, R205, 0x654, R0 ;  /* 0x00000654cd007816 */ /* 0x000fc80000000000 */
[----:B------:R0:W-:Y:S02]  /*1bc10*/  SYNCS.ARRIVE.TRANS64.RED.A1T0 RZ, [R0+URZ], RZ ;  /* 0x000000ff00ff79a7 */ /* 0x0001e4000810043f */
[----:B0-----:R-:W-:-:S04]  /*1bc20*/  FMNMX.FTZ R0, R120, R10, !PT ;  /* 0x0000000a78007209 */ /* 0x001fc80007810000 */
        /* <DEDUP_REMOVED lines=76> */
[-CC-:B------:R-:W-:Y:S01]  /*1c0f0*/  FFMA.FTZ R152, R152, R0.reuse, -R13.reuse ;  /* 0x0000000098987223 */ /* 0x180fe2000001080d */
[----:B0-----:R-:W-:Y:S01]  /*1c100*/  FMNMX.FTZ R3, R2, R3, !PT ;  /* 0x0000000302037209 */ /* 0x001fe20007810000 */
[----:B------:R-:W0:Y:S01]  /*1c110*/  MUFU.EX2 R121, R121 ;  /* 0x0000007900797308 */ /* 0x000e220000000800 */
[-CC-:B------:R-:W-:Y:S01]  /*1c120*/  FFMA.FTZ R153, R153, R0.reuse, -R13.reuse ;  /* 0x0000000099997223 */ /* 0x180fe2000001080d */
[-CC-:B------:R-:W-:Y:S01]  /*1c130*/  FFMA.FTZ R156, R156, R0.reuse, -R13.reuse ;  /* 0x000000009c9c7223 */ /* 0x180fe2000001080d */
[-C--:B------:R-:W-:Y:S01]  /*1c140*/  FFMA.FTZ R157, R157, R0.reuse, -R13 ;  /* 0x000000009d9d7223 */ /* 0x080fe2000001080d */
        /* <DEDUP_REMOVED lines=11> */
[--C-:B------:R-:W-:Y:S01]  /*1c200*/  FFMA.FTZ R131, R131, R0, -R9.reuse ;  /* 0x0000000083837223 */ /* 0x100fe20000010809 */
        /* <DEDUP_REMOVED lines=116> */
.L_x_1802:
        /* <DEDUP_REMOVED lines=34> */
[----:B------:R-:W-:Y:S05]  /*1cb70*/  BSYNC B1 ;  /* 0x0000000000017941 */ /* 0x000fea0003800000 */
.L_x_1790:
[----:B------:R-:W-:Y:S05]  /*1cb80*/  BSYNC B0 ;  /* 0x0000000000007941 */ /* 0x000fea0003800000 */
.L_x_1789:
[----:B------:R-:W2:Y:S01]  /*1cb90*/  LDL R9, [R1+0x40] ;  /* 0x0000400001097983 */ /* 0x000ea20000100800 */
[----:B------:R-:W-:Y:S01]  /*1cba0*/  BSSY B0, `(.L_x_1804) ;  /* 0x0000376000007945 */ /* 0x000fe20003800000 */
[----:B--2---:R-:W-:-:S13]  /*1cbb0*/  ISETP.GE.AND P1, PT, R5, R9, PT ;  /* 0x000000090500720c */ /* 0x004fda0003f26270 */
[----:B------:R-:W-:Y:S05]  /*1cbc0*/  @!P1 BRA `(.L_x_1805) ;  /* 0x0000003400cc9947 */ /* 0x000fea0003800000 */
[----:B------:R-:W-:Y:S02]  /*1cbd0*/  IMAD.MOV.U32 R9, RZ, RZ, R3 ;  /* 0x000000ffff097224 */ /* 0x000fe400078e0003 */
[----:B------:R-:W-:Y:S02]  /*1cbe0*/  IMAD.MOV.U32 R10, RZ, RZ, R4 ;  /* 0x000000ffff0a7224 */ /* 0x000fe400078e0004 */
[----:B------:R-:W-:Y:S02]  /*1cbf0*/  IMAD.MOV.U32 R11, RZ, RZ, R197 ;  /* 0x000000ffff0b7224 */ /* 0x000fe400078e00c5 */
[----:B------:R-:W-:-:S07]  /*1cc00*/  IMAD.MOV.U32 R12, RZ, RZ, R194 ;  /* 0x000000ffff0c7224 */ /* 0x000fce00078e00c2 */
.L_x_1826:
[----:B------:R-:W-:-:S04]  /*1cc10*/  ISETP.NE.AND P1, PT, R12, 0x1, PT ;  /* 0x000000010c00780c */ /* 0x000fc80003f25270 */
[----:B------:R-:W-:-:S04]  /*1cc20*/  SEL R197, RZ, 0x1, P1 ;  /* 0x00000001ffc57807 */ /* 0x000fc80000800000 */
[----:B------:R-:W-:Y:S01]  /*1cc30*/  LOP3.LUT R197, R11, R197, RZ, 0x3c, !PT ;  /* 0x000000c50bc57212 */ /* 0x000fe200078e3cff */
[----:B------:R-:W-:Y:S06]  /*1cc40*/  @!P0 BRA `(.L_x_1806) ;  /* 0x0000000000048947 */ /* 0x000fec0003800000 */
[----:B------:R-:W-:Y:S01]  /*1cc50*/  BPT.TRAP 0x1 ;  /* 0x000000040000795c */ /* 0x000fe20000300000 */
.L_x_1806:
        /* <DEDUP_REMOVED lines=8> */
.L_x_1807:
[----:B------:R-:W-:Y:S01]  /*1cce0*/  IMAD R126, R194, 0x900, R218 ;  /* 0x00000900c27e7824 */ /* 0x000fe200078e02da */
[----:B------:R-:W-:Y:S03]  /*1ccf0*/  BSSY B1, `(.L_x_1808) ;  /* 0x0000006000017945 */ /* 0x000fe60003800000 */
[C---:B------:R-:W-:Y:S02]  /*1cd00*/  VIADD R122, R126.reuse, 0x2 ;  /* 0x000000027e7a7836 */ /* 0x040fe40000000000 */
[----:B------:R-:W-:Y:S01]  /*1cd10*/  VIADD R124, R126, 0x4 ;  /* 0x000000047e7c7836 */ /* 0x000fe20000000000 */
[----:B-1----:R-:W-:Y:S06]  /*1cd20*/  @P1 BRA `(.L_x_1809) ;  /* 0x0000000000081947 */ /* 0x002fec0003800000 */
[----:B------:R-:W1:Y:S02]  /*1cd30*/  SYNCS.PHASECHK.TRANS64.TRYWAIT P1, [R0+URZ+0x30830], R3 ;  /* 0x03083003000075a7 */ /* 0x000e64000802017f */
[----:B-1----:R-:W-:Y:S05]  /*1cd40*/  @!P1 BRA `(.L_x_1810) ;  /* 0x0000011800a09947 */ /* 0x002fea0003800000 */
.L_x_1809:
[----:B------:R-:W-:Y:S05]  /*1cd50*/  BSYNC B1 ;  /* 0x0000000000017941 */ /* 0x000fea0003800000 */
.L_x_1808:
        /* <DEDUP_REMOVED lines=233> */
.L_x_1811:
[----:B------:R-:W-:Y:S01]  /*1dbf0*/  SHF.L.U32 R2, R11, 0x1f, RZ ;  /* 0x0000001f0b027819 */ /* 0x000fe200000006ff */
[----:B------:R-:W-:-:S04]  /*1dc00*/  IMAD R11, R12, 0x8, R17 ;  /* 0x000000080c0b7824 */ /* 0x000fc800078e0211 */
[----:B------:R0:W1:Y:S01]  /*1dc10*/  SYNCS.PHASECHK.TRANS64.TRYWAIT P1, [R11+URZ+0x30850], R2 ;  /* 0x030850020b0075a7 */ /* 0x000062000802017f */
[----:B------:R-:W-:Y:S05]  /*1dc20*/  @!P0 BRA `(.L_x_1812) ;  /* 0x0000000000048947 */ /* 0x000fea0003800000 */
[----:B------:R-:W-:Y:S01]  /*1dc30*/  BPT.TRAP 0x1 ;  /* 0x000000040000795c */ /* 0x000fe20000300000 */
.L_x_1812:
[----:B------:R-:W-:Y:S04]  /*1dc40*/  BSSY B1, `(.L_x_1813) ;  /* 0x0000004000017945 */ /* 0x000fe80003800000 */
[----:B-1----:R-:W-:Y:S05]  /*1dc50*/  @P1 BRA `(.L_x_1814) ;  /* 0x0000000000081947 */ /* 0x002fea0003800000 */
[----:B------:R-:W1:Y:S02]  /*1dc60*/  SYNCS.PHASECHK.TRANS64.TRYWAIT P1, [R11+URZ+0x30850], R2 ;  /* 0x030850020b0075a7 */ /* 0x000e64000802017f */
[----:B-1----:R-:W-:Y:S05]  /*1dc70*/  @!P1 BRA `(.L_x_1815) ;  /* 0x0000010800e89947 */ /* 0x002fea0003800000 */
.L_x_1814:
[----:B------:R-:W-:Y:S05]  /*1dc80*/  BSYNC B1 ;  /* 0x0000000000017941 */ /* 0x000fea0003800000 */
.L_x_1813:
        /* <DEDUP_REMOVED lines=48> */
.L_x_1816:
[----:B------:R-:W2:Y:S01]  /*1df90*/  LDL R6, [R1+0x38] ;  /* 0x0000380001067983 */ /* 0x000ea20000100800 */
[----:B------:R-:W0:Y:S03]  /*1dfa0*/  LDC R2, c[0x0][0x448] ;  /* 0x00011200ff027b82 */ /* 0x000e260000000800 */
[----:B------:R-:W2:Y:S05]  /*1dfb0*/  LDL R4, [R1+0x44] ;  /* 0x0000440001047983 */ /* 0x000eaa0000100800 */
[----:B------:R-:W1:Y:S01]  /*1dfc0*/  LDC R168, c[0x0][0x9e4] ;  /* 0x00027900ffa87b82 */ /* 0x000e620000000800 */
[----:B0-----:R-:W-:-:S13]  /*1dfd0*/  ISETP.NE.AND P1, PT, R2, 0x1, PT ;  /* 0x000000010200780c */ /* 0x001fda0003f25270 */
[----:B------:R-:W0:Y:S08]  /*1dfe0*/  @P1 LDC R3, c[0x0][0x44c] ;  /* 0x00011300ff031b82 */ /* 0x000e300000000800 */
[----:B------:R-:W3:Y:S01]  /*1dff0*/  @P1 LDC R2, c[0x0][0x450] ;  /* 0x00011400ff021b82 */ /* 0x000ee20000000800 */
[----:B------:R-:W-:Y:S02]  /*1e000*/  IMAD R15, R5, -0x60, RZ ;  /* 0xffffffa0050f7824 */ /* 0x000fe400078e02ff */
[----:B------:R-:W-:-:S03]  /*1e010*/  VIADD R0, R0, 0x30840 ;  /* 0x0003084000007836 */ /* 0x000fc60000000000 */
[----:B------:R-:W-:Y:S01]  /*1e020*/  IADD3 R13, -R227, 0x1, R15 ;  /* 0x00000001e30d7810 */ /* 0x000fe20007ffe10f */
[----:B------:R-:W-:-:S03]  /*1e030*/  ULOP3.LUT UR4, URZ, UR42, URZ, 0x33, !UPT ;  /* 0x0000002a3f047292 */ /* 0x000fc6000f8e333f */
[----:B------:R-:W-:Y:S02]  /*1e040*/  IADD3 R13, -R200, R13, R201 ;  /* 0x0000000dc80d7210 */ /* 0x000fe40007ffe1c9 */
[----:B------:R-:W-:-:S03]  /*1e050*/  PRMT R0, R205, 0x654, R0 ;  /* 0x00000654cd007816 */ /* 0x000fc60000000000 */
[C---:B------:R-:W-:Y:S01]  /*1e060*/  VIADD R14, R13.reuse, UR51 ;  /* 0x000000330d0e7c36 */ /* 0x040fe20008000000 */
[----:B------:R4:W-:Y:S01]  /*1e070*/  SYNCS.ARRIVE.TRANS64.RED.A1T0 RZ, [R0+URZ], RZ ;  /* 0x000000ff00ff79a7 */ /* 0x0009e2000810043f */
[----:B------:R-:W-:Y:S02]  /*1e080*/  VIADD R13, R13, UR4 ;  /* 0x000000040d0d7c36 */ /* 0x000fe40008000000 */
[----:B----4-:R-:W-:Y:S02]  /*1e090*/  IMAD.IADD R0, R15, 0x1, -R227 ;  /* 0x000000010f007824 */ /* 0x010fe400078e0ae3 */
[----:B--2---:R-:W-:-:S04]  /*1e0a0*/  IMAD.IADD R4, R4, 0x1, R6 ;  /* 0x0000000104047824 */ /* 0x004fc800078e0206 */
[----:B0-----:R-:W-:-:S05]  /*1e0b0*/  @P1 IMAD.HI.U32 R3, R4, R3, RZ ;  /* 0x0000000304031227 */ /* 0x001fca00078e00ff */
[----:B---3--:R-:W-:-:S05]  /*1e0c0*/  @P1 SHF.R.U32.HI R4, RZ, R2, R3 ;  /* 0x00000002ff041219 */ /* 0x008fca0000011603 */
[----:B------:R-:W0:Y:S01]  /*1e0d0*/  SHFL.IDX PT, R20, R4, RZ, 0x1c1f ;  /* 0x001c1fff04147589 */ /* 0x000e2200000e0000 */
[----:B-1----:R-:W-:Y:S01]  /*1e0e0*/  ISETP.GE.AND P1, PT, R168, 0x1, PT ;  /* 0x00000001a800780c */ /* 0x002fe20003f26270 */
[--C-:B0-----:R-:W-:Y:S02]  /*1e0f0*/  IMAD.IADD R12, R14, 0x1, R20.reuse ;  /* 0x000000010e0c7824 */ /* 0x101fe400078e0214 */
[----:B------:R-:W-:-:S10]  /*1e100*/  IMAD.IADD R6, R13, 0x1, R20 ;  /* 0x000000010d067824 */ /* 0x000fd400078e0214 */
        /* <DEDUP_REMOVED lines=13> */
.L_x_1819:
[----:B------:R-:W-:-:S05]  /*1e1e0*/  IMAD.U32 R21, RZ, RZ, UR38 ;  /* 0x00000026ff157e24 */ /* 0x000fca000f8e00ff */
[----:B------:R-:W-:-:S13]  /*1e1f0*/  ISETP.NE.AND P1, PT, R21, 0x1, PT ;  /* 0x000000011500780c */ /* 0x000fda0003f25270 */
[----:B------:R-:W0:Y:S02]  /*1e200*/  @P1 LDC.64 R2, c[0x0][0x9e8] ;  /* 0x00027a00ff021b82 */ /* 0x000e240000000a00 */
[----:B0-----:R-:W-:-:S05]  /*1e210*/  @P1 IMAD.HI.U32 R2, R20, R2, RZ ;  /* 0x0000000214021227 */ /* 0x001fca00078e00ff */
[----:B------:R-:W-:-:S07]  /*1e220*/  @P1 SHF.R.U32.HI R20, RZ, R3, R2 ;  /* 0x00000003ff141219 */ /* 0x000fce0000011602 */
.L_x_1820:
[----:B------:R-:W-:Y:S05]  /*1e230*/  BSYNC B1 ;  /* 0x0000000000017941 */ /* 0x000fea0003800000 */
.L_x_1818:
[----:B------:R-:W-:-:S05]  /*1e240*/  IMAD R20, R20, R21, R0 ;  /* 0x0000001514147224 */ /* 0x000fca00078e0200 */
[----:B------:R-:W-:Y:S02]  /*1e250*/  VIMNMX R6, R6, R20, !PT ;  /* 0x0000001406067248 */ /* 0x000fe40007fe0100 */
[----:B------:R-:W-:-:S07]  /*1e260*/  VIADDMNMX R12, R20, R21, R12, PT ;  /* 0x00000015140c7246 */ /* 0x000fce000380010c */
.L_x_1817:
        /* <DEDUP_REMOVED lines=137> */
[----:B------:R-:W-:-:S13]  /*1eb00*/  ISETP.GE.AND P6, PT, R168, 0x1, PT ;  /* 0x00000001a800780c */ /* 0x000fda0003fc6270 */
        /* <DEDUP_REMOVED lines=13> */
.L_x_1823:
[----:B------:R-:W-:-:S05]  /*1ebe0*/  IMAD.U32 R6, RZ, RZ, UR38 ;  /* 0x00000026ff067e24 */ /* 0x000fca000f8e00ff */
[----:B------:R-:W-:-:S13]  /*1ebf0*/  ISETP.NE.AND P6, PT, R6, 0x1, PT ;  /* 0x000000010600780c */ /* 0x000fda0003fc5270 */
[----:B------:R-:W0:Y:S02]  /*1ec00*/  @P6 LDC.64 R2, c[0x0][0x9e8] ;  /* 0x00027a00ff026b82 */ /* 0x000e240000000a00 */
[----:B0-----:R-:W-:-:S05]  /*1ec10*/  @P6 IMAD.HI.U32 R2, R4, R2, RZ ;  /* 0x0000000204026227 */ /* 0x001fca00078e00ff */
[----:B------:R-:W-:-:S07]  /*1ec20*/  @P6 SHF.R.U32.HI R4, RZ, R3, R2 ;  /* 0x00000003ff046219 */ /* 0x000fce0000011602 */
.L_x_1824:
[----:B------:R-:W-:Y:S05]  /*1ec30*/  BSYNC B1 ;  /* 0x0000000000017941 */ /* 0x000fea0003800000 */
.L_x_1822:
[----:B------:R-:W-:-:S05]  /*1ec40*/  IMAD R0, R4, R6, R0 ;  /* 0x0000000604007224 */ /* 0x000fca00078e0200 */
[----:B------:R-:W-:Y:S02]  /*1ec50*/  VIMNMX R13, R13, R0, !PT ;  /* 0x000000000d0d7248 */ /* 0x000fe40007fe0100 */
[----:B------:R-:W-:-:S07]  /*1ec60*/  VIADDMNMX R14, R0, R6, R14, PT ;  /* 0x00000006000e7246 */ /* 0x000fce000380010e */
.L_x_1821:
        /* <DEDUP_REMOVED lines=65> */
[----:B------:R-:W-:-:S02]  /*1f080*/  ISETP.GT.AND P5, PT, R13, 0x11, !P5 ;  /* 0x000000110d00780c */ /* 0x000fc40006fa4270 */
[----:B------:R-:W-:Y:S02]  /*1f090*/  ISETP.GT.AND P1, PT, R13, 0x39, !P1 ;  /* 0x000000390d00780c */ /* 0x000fe40004f24270 */
[----:B------:R-:W-:Y:S02]  /*1f0a0*/  FMNMX.FTZ R0, R160, R0, !PT ;  /* 0x00000000a0007209 */ /* 0x000fe40007810000 */
[C---:B------:R-:W-:Y:S02]  /*1f0b0*/  ISETP.LT.OR P1, PT, R14.reuse, 0x3a, P1 ;  /* 0x0000003a0e00780c */ /* 0x040fe40000f21670 */
[----:B------:R-:W-:Y:S02]  /*1f0c0*/  ISETP.LT.OR P5, PT, R14, 0x12, P5 ;  /* 0x000000120e00780c */ /* 0x000fe40002fa1670 */
[----:B------:R-:W-:Y:S02]  /*1f0d0*/  FSEL R151, R151, -INF , !P1 ;  /* 0xff80000097977808 */ /* 0x000fe40004800000 */
[----:B------:R-:W-:-:S02]  /*1f0e0*/  FMNMX.FTZ R0, R161, R0, !PT ;  /* 0x00000000a1007209 */ /* 0x000fc40007810000 */
[----:B------:R-:W-:Y:S02]  /*1f0f0*/  FSEL R131, R131, -INF , !P5 ;  /* 0xff80000083837808 */ /* 0x000fe40006800000 */
[C---:B------:R-:W-:Y:S02]  /*1f100*/  LOP3.LUT P1, RZ, R16.reuse, 0x80, RZ, 0xc0, !PT ;  /* 0x0000008010ff7812 */ /* 0x040fe4000782c0ff */
[----:B------:R-:W-:Y:S02]  /*1f110*/  LOP3.LUT P5, RZ, R16, 0x40, RZ, 0xc0, !PT ;  /* 0x0000004010ff7812 */ /* 0x000fe400078ac0ff */
[----:B------:R-:W-:Y:S02]  /*1f120*/  FMNMX.FTZ R0, R164, R0, !PT ;  /* 0x00000000a4007209 */ /* 0x000fe40007810000 */
[C---:B------:R-:W-:Y:S02]  /*1f130*/  ISETP.GT.AND P3, PT, R13.reuse, 0x9, !P3 ;  /* 0x000000090d00780c */ /* 0x040fe40005f64270 */
[----:B------:R-:W-:-:S02]  /*1f140*/  ISETP.GT.AND P4, PT, R13, 0x10, !P4 ;  /* 0x000000100d00780c */ /* 0x000fc40006784270 */
[C---:B------:R-:W-:Y:S02]  /*1f150*/  ISETP.GT.AND P1, PT, R13.reuse, 0x40, !P1 ;  /* 0x000000400d00780c */ /* 0x040fe40004f24270 */
[----:B------:R-:W-:Y:S02]  /*1f160*/  ISETP.GT.AND P5, PT, R13, 0x41, !P5 ;  /* 0x000000410d00780c */ /* 0x000fe40006fa4270 */
[----:B------:R-:W-:Y:S02]  /*1f170*/  FMNMX.FTZ R0, R165, R0, !PT ;  /* 0x00000000a5007209 */ /* 0x000fe40007810000 */
[C---:B------:R-:W-:Y:S02]  /*1f180*/  ISETP.LT.OR P3, PT, R14.reuse, 0xa, P3 ;  /* 0x0000000a0e00780c */ /* 0x040fe40001f61670 */
[C---:B------:R-:W-:Y:S01]  /*1f190*/  ISETP.LT.OR P4, PT, R14.reuse, 0x11, P4 ;  /* 0x000000110e00780c */ /* 0x040fe20002781670 */
[----:B------:R-:W0:Y:S01]  /*1f1a0*/  SHFL.BFLY PT, R2, R0, 0x2, 0x1f ;  /* 0x0c401f0000027f89 */ /* 0x000e2200000e0000 */
[----:B------:R-:W-:-:S02]  /*1f1b0*/  ISETP.LT.OR P1, PT, R14, 0x41, P1 ;  /* 0x000000410e00780c */ /* 0x000fc40000f21670 */
[----:B------:R-:W-:Y:S02]  /*1f1c0*/  FSEL R127, R127, -INF , !P3 ;  /* 0xff8000007f7f7808 */ /* 0x000fe40005800000 */
[----:B------:R-:W-:Y:S02]  /*1f1d0*/  FSEL R130, R130, -INF , !P4 ;  /* 0xff80000082827808 */ /* 0x000fe40006000000 */
        /* <DEDUP_REMOVED lines=10> */
[----:B0-----:R-:W-:Y:S01]  /*1f280*/  FMNMX.FTZ R2, R0, R2, !PT ;  /* 0x0000000200027209 */ /* 0x001fe20007810000 */
[----:B------:R-:W-:Y:S01]  /*1f290*/  IMAD.U32 R0, RZ, RZ, UR43 ;  /* 0x0000002bff007e24 */ /* 0x000fe2000f8e00ff */
[C---:B------:R-:W-:Y:S02]  /*1f2a0*/  LOP3.LUT P5, RZ, R16.reuse, 0x40000, RZ, 0xc0, !PT ;  /* 0x0004000010ff7812 */ /* 0x040fe400078ac0ff */
[----:B------:R-:W-:Y:S01]  /*1f2b0*/  LOP3.LUT R16, R16, 0xfffffffd, RZ, 0xc0, !PT ;  /* 0xfffffffd10107812 */ /* 0x000fe200078ec0ff */
[----:B------:R-:W0:Y:S01]  /*1f2c0*/  SHFL.BFLY PT, R4, R2, 0x1, 0x1f ;  /* 0x0c201f0002047f89 */ /* 0x000e2200000e0000 */
[C---:B------:R-:W-:Y:S02]  /*1f2d0*/  ISETP.GT.AND P5, PT, R13.reuse, 0x59, !P5 ;  /* 0x000000590d00780c */ /* 0x040fe40006fa4270 */
[----:B------:R-:W-:Y:S02]  /*1f2e0*/  ISETP.LT.OR P4, PT, R14, 0x49, P4 ;  /* 0x000000490e00780c */ /* 0x000fe40002781670 */
[----:B------:R-:W-:-:S02]  /*1f2f0*/  ISETP.GT.AND P6, PT, R13, 0x49, !P6 ;  /* 0x000000490d00780c */ /* 0x000fc400077c4270 */
[C---:B------:R-:W-:Y:S02]  /*1f300*/  ISETP.GT.AND P0, PT, R13.reuse, RZ, !P0 ;  /* 0x000000ff0d00720c */ /* 0x040fe40004704270 */
[C---:B------:R-:W-:Y:S02]  /*1f310*/  ISETP.GT.AND P3, PT, R13.reuse, 0x50, !P3 ;  /* 0x000000500d00780c */ /* 0x040fe40005f64270 */
[----:B------:R-:W-:Y:S02]  /*1f320*/  ISETP.LT.OR P0, PT, R14, 0x1, P0 ;  /* 0x000000010e00780c */ /* 0x000fe40000701670 */
[----:B------:R-:W-:Y:S02]  /*1f330*/  ISETP.GT.AND P2, PT, R13, 0x51, !P2 ;  /* 0x000000510d00780c */ /* 0x000fe40005744270 */
[----:B------:R-:W-:Y:S02]  /*1f340*/  @P5 LOP3.LUT R16, R16, 0x2, RZ, 0xfc, !PT ;  /* 0x0000000210105812 */ /* 0x000fe400078efcff */
[----:B------:R-:W-:-:S02]  /*1f350*/  FSEL R122, R122, -INF , !P0 ;  /* 0xff8000007a7a7808 */ /* 0x000fc40004000000 */
[C---:B------:R-:W-:Y:S02]  /*1f360*/  LOP3.LUT P5, RZ, R16.reuse, 0x800000, RZ, 0xc0, !PT ;  /* 0x0080000010ff7812 */ /* 0x040fe400078ac0ff */
[----:B------:R-:W-:Y:S02]  /*1f370*/  LOP3.LUT R16, R16, 0xfffffff7, RZ, 0xc0, !PT ;  /* 0xfffffff710107812 */ /* 0x000fe400078ec0ff */
[----:B------:R-:W-:Y:S02]  /*1f380*/  ISETP.LT.OR P5, PT, R14, 0x42, P5 ;  /* 0x000000420e00780c */ /* 0x000fe40002fa1670 */
[----:B0-----:R-:W-:Y:S02]  /*1f390*/  FMNMX.FTZ R4, R2, R4, !PT ;  /* 0x0000000402047209 */ /* 0x001fe40007810000 */
[----:B------:R-:W-:Y:S02]  /*1f3a0*/  ISETP.LT.OR P3, PT, R14, 0x51, P3 ;  /* 0x000000510e00780c */ /* 0x000fe40001f61670 */
[----:B------:R-:W-:Y:S01]  /*1f3b0*/  ISETP.GT.AND P1, PT, R13, 0x58, !P1 ;  /* 0x000000580d00780c */ /* 0x000fe20004f24270 */
[----:B------:R-:W-:Y:S01]  /*1f3c0*/  FMUL.FTZ R3, R4, R0 ;  /* 0x0000000004037220 */ /* 0x000fe20000410000 */
[----:B------:R-:W-:-:S02]  /*1f3d0*/  ISETP.LT.OR P2, PT, R14, 0x52, P2 ;  /* 0x000000520e00780c */ /* 0x000fc40001741670 */
[----:B------:R-:W-:Y:S02]  /*1f3e0*/  FSEL R162, R162, -INF , !P3 ;  /* 0xff800000a2a27808 */ /* 0x000fe40005800000 */
[----:B------:R-:W-:Y:S02]  /*1f3f0*/  ISETP.LT.OR P1, PT, R14, 0x59, P1 ;  /* 0x000000590e00780c */ /* 0x000fe40000f21670 */
[----:B------:R-:W-:Y:S02]  /*1f400*/  @P5 LOP3.LUT R16, R16, 0x8, RZ, 0xfc, !PT ;  /* 0x0000000810105812 */ /* 0x000fe400078efcff */
[----:B------:R-:W-:Y:S02]  /*1f410*/  FSEL R163, R163, -INF , !P2 ;  /* 0xff800000a3a37808 */ /* 0x000fe40005000000 */
[C---:B------:R-:W-:Y:S02]  /*1f420*/  LOP3.LUT P5, RZ, R16.reuse, 0x2, RZ, 0xc0, !PT ;  /* 0x0000000210ff7812 */ /* 0x040fe400078ac0ff */
[----:B------:R-:W-:-:S02]  /*1f430*/  LOP3.LUT R16, R16, 0xfffffffb, RZ, 0xc0, !PT ;  /* 0xfffffffb10107812 */ /* 0x000fc400078ec0ff */
[----:B------:R-:W-:Y:S02]  /*1f440*/  ISETP.LT.OR P5, PT, R14, 0x5a, P5 ;  /* 0x0000005a0e00780c */ /* 0x000fe40002fa1670 */
[----:B------:R-:W-:Y:S02]  /*1f450*/  @P4 LOP3.LUT R16, R16, 0x4, RZ, 0xfc, !PT ;  /* 0x0000000410104812 */ /* 0x000fe400078efcff */
[----:B------:R-:W-:Y:S02]  /*1f460*/  ISETP.LT.OR P4, PT, R14, 0x4a, P6 ;  /* 0x0000004a0e00780c */ /* 0x000fe40003781670 */
[----:B------:R-:W-:Y:S02]  /*1f470*/  FSETP.NEU.FTZ.AND P6, PT, R4, -INF , PT ;  /* 0xff8000000400780b */ /* 0x000fe40003fdd000 */
[----:B------:R-:W-:Y:S02]  /*1f480*/  LOP3.LUT R16, R16, 0xffbfffff, RZ, 0xc0, !PT ;  /* 0xffbfffff10107812 */ /* 0x000fe400078ec0ff */
[----:B------:R-:W-:-:S02]  /*1f490*/  FSEL R3, R3, RZ, P6 ;  /* 0x000000ff03037208 */ /* 0x000fc40003000000 */
[----:B------:R-:W-:Y:S02]  /*1f4a0*/  FSEL R2, R4, RZ, P6 ;  /* 0x000000ff04027208 */ /* 0x000fe40003000000 */
[----:B------:R-:W-:Y:S01]  /*1f4b0*/  FSEL R166, R166, -INF , !P1 ;  /* 0xff800000a6a67808 */ /* 0x000fe20004800000 */
[-CC-:B------:R-:W-:Y:S01]  /*1f4c0*/  FFMA.FTZ R120, R120, R0.reuse, -R3.reuse ;  /* 0x0000000078787223 */ /* 0x180fe20000010803 */
        /* <DEDUP_REMOVED lines=22> */
[-C--:B------:R-:W-:Y:S01]  /*1f630*/  FFMA.FTZ R165, R165, R0.reuse, -R3 ;  /* 0x00000000a5a57223 */ /* 0x080fe20000010803 */
[----:B------:R-:W-:Y:S01]  /*1f640*/  FMNMX.FTZ R3, R122, R9, !PT ;  /* 0x000000097a037209 */ /* 0x000fe20007810000 */
[----:B------:R-:W-:Y:S01]  /*1f650*/  FADD.FTZ R2, -R2, R10 ;  /* 0x0000000a02027221 */ /* 0x000fe20000010100 */
[----:B------:R-:W-:Y:S01]  /*1f660*/  @P4 LOP3.LUT R16, R16, 0x400000, RZ, 0xfc, !PT ;  /* 0x0040000010104812 */ /* 0x000fe200078efcff */
[----:B------:R-:W-:Y:S01]  /*1f670*/  MUFU.EX2 R120, R120 ;  /* 0x0000007800787308 */ /* 0x000fe20000000800 */
[----:B------:R-:W-:Y:S01]  /*1f680*/  FMNMX.FTZ R3, R123, R3, !PT ;  /* 0x000000037b037209 */ /* 0x000fe20007810000 */
[----:B------:R-:W-:Y:S01]  /*1f690*/  FMUL.FTZ R2, R2, R0 ;  /* 0x0000000002027220 */ /* 0x000fe20000410000 */
[----:B------:R-:W-:-:S02]  /*1f6a0*/  LOP3.LUT P4, RZ, R16, 0x8, RZ, 0xc0, !PT ;  /* 0x0000000810ff7812 */ /* 0x000fc4000788c0ff */
[----:B------:R-:W-:Y:S02]  /*1f6b0*/  FMNMX.FTZ R3, R126, R3, !PT ;  /* 0x000000037e037209 */ /* 0x000fe40007810000 */
[----:B------:R-:W-:Y:S01]  /*1f6c0*/  LOP3.LUT P6, RZ, R16, 0x4, RZ, 0xc0, !PT ;  /* 0x0000000410ff7812 */ /* 0x000fe200078cc0ff */
[----:B------:R-:W-:Y:S01]  /*1f6d0*/  MUFU.EX2 R121, R121 ;  /* 0x0000007900797308 */ /* 0x000fe20000000800 */
[----:B------:R-:W-:Y:S02]  /*1f6e0*/  FMNMX.FTZ R3, R127, R3, !PT ;  /* 0x000000037f037209 */ /* 0x000fe40007810000 */
[----:B------:R-:W-:Y:S02]  /*1f6f0*/  FSEL R155, R155, -INF , !P4 ;  /* 0xff8000009b9b7808 */ /* 0x000fe40006000000 */
[----:B------:R-:W-:Y:S02]  /*1f700*/  FMNMX.FTZ R3, R130, R3, !PT ;  /* 0x0000000382037209 */ /* 0x000fe40007810000 */
[----:B------:R-:W-:Y:S01]  /*1f710*/  LOP3.LUT P4, RZ, R16, 0x400000, RZ, 0xc0, !PT ;  /* 0x0040000010ff7812 */ /* 0x000fe2000788c0ff */
[----:B------:R-:W-:Y:S01]  /*1f720*/  MUFU.EX2 R124, R124 ;  /* 0x0000007c007c7308 */ /* 0x000fe20000000800 */
[----:B------:R-:W-:-:S02]  /*1f730*/  FMNMX.FTZ R3, R131, R3, !PT ;  /* 0x0000000383037209 */ /* 0x000fc40007810000 */
[----:B------:R-:W-:Y:S02]  /*1f740*/  FSEL R158, R158, -INF , !P6 ;  /* 0xff8000009e9e7808 */ /* 0x000fe40007000000 */
[----:B------:R-:W-:Y:S02]  /*1f750*/  FMNMX.FTZ R3, R134, R3, !PT ;  /* 0x0000000386037209 */ /* 0x000fe40007810000 */
[----:B------:R-:W-:Y:S01]  /*1f760*/  FSEL R159, R159, -INF , !P4 ;  /* 0xff8000009f9f7808 */ /* 0x000fe20006000000 */
[----:B------:R-:W-:Y:S01]  /*1f770*/  MUFU.EX2 R125, R125 ;  /* 0x0000007d007d7308 */ /* 0x000fe20000000800 */
[----:B------:R-:W-:Y:S02]  /*1f780*/  FMNMX.FTZ R3, R135, R3, !PT ;  /* 0x0000000387037209 */ /* 0x000fe40007810000 */
[----:B------:R-:W-:Y:S02]  /*1f790*/  FSEL R167, R167, -INF , !P5 ;  /* 0xff800000a7a77808 */ /* 0x000fe40006800000 */
[----:B------:R-:W-:-:S02]  /*1f7a0*/  FMNMX.FTZ R3, R138, R3, !PT ;  /* 0x000000038a037209 */ /* 0x000fc40007810000 */
[----:B------:R-:W-:Y:S01]  /*1f7b0*/  LOP3.LUT P0, RZ, R16, 0x200000, RZ, 0xc0, !PT ;  /* 0x0020000010ff7812 */ /* 0x000fe2000780c0ff */
[----:B------:R-:W-:Y:S01]  /*1f7c0*/  MUFU.EX2 R128, R128 ;  /* 0x0000008000807308 */ /* 0x000fe20000000800 */
[----:B------:R-:W-:-:S04]  /*1f7d0*/  FMNMX.FTZ R3, R139, R3, !PT ;  /* 0x000000038b037209 */ /* 0x000fc80007810000 */
[----:B------:R-:W-:-:S03]  /*1f7e0*/  FMNMX.FTZ R3, R142, R3, !PT ;  /* 0x000000038e037209 */ /* 0x000fc60007810000 */
        /* <DEDUP_REMOVED lines=19> */
[----:B------:R-:W-:-:S05]  /*1f920*/  FMNMX.FTZ R3, R167, R3, !PT ;  /* 0x00000003a7037209 */ /* 0x000fca0007810000 */
[----:B------:R-:W0:Y:S02]  /*1f930*/  SHFL.BFLY PT, R6, R3, 0x2, 0x1f ;  /* 0x0c401f0003067f89 */ /* 0x000e2400000e0000 */
        /* <DEDUP_REMOVED lines=16> */
[----:B------:R-:W-:Y:S01]  /*1fa40*/  MUFU.EX2 R160, R160 ;  /* 0x000000a000a07308 */ /* 0x000fe20000000800 */
[-CC-:B------:R-:W-:Y:S01]  /*1fa50*/  FFMA.FTZ R122, R122, R0.reuse, -R13.reuse ;  /* 0x000000007a7a7223 */ /* 0x180fe2000001080d */
[-CC-:B------:R-:W-:Y:S01]  /*1fa60*/  FFMA.FTZ R123, R123, R0.reuse, -R13.reuse ;  /* 0x000000007b7b7223 */ /* 0x180fe2000001080d */
[-C--:B------:R-:W-:Y:S01]  /*1fa70*/  FMUL.FTZ R9, R9, R0.reuse ;  /* 0x0000000009097220 */ /* 0x080fe20000410000 */
        /* <DEDUP_REMOVED lines=19> */
[--C-:B------:R-:W-:Y:S01]  /*1fbb0*/  FFMA.FTZ R159, R159, R0, -R13.reuse ;  /* 0x000000009f9f7223 */ /* 0x100fe2000001080d */
[----:B------:R-:W1:Y:S01]  /*1fbc0*/  MUFU.EX2 R2, R9 ;  /* 0x0000000900027308 */ /* 0x000e620000000800 */
[----:B0-----:R-:W-:Y:S01]  /*1fbd0*/  FFMA.FTZ R8, R6, R8, R120 ;  /* 0x0000000806087223 */ /* 0x001fe20000010078 */
[-CC-:B------:R-:W-:Y:S01]  /*1fbe0*/  FFMA.FTZ R162, R162, R0.reuse, -R13.reuse ;  /* 0x00000000a2a27223 */ /* 0x180fe2000001080d */
[-CC-:B------:R-:W-:Y:S01]  /*1fbf0*/  FFMA.FTZ R163, R163, R0.reuse, -R13.reuse ;  /* 0x00000000a3a37223 */ /* 0x180fe2000001080d */
[-CC-:B------:R-:W-:Y:S01]  /*1fc00*/  FFMA.FTZ R166, R166, R0.reuse, -R13.reuse ;  /* 0x00000000a6a67223 */ /* 0x180fe2000001080d */
[----:B------:R-:W-:Y:S01]  /*1fc10*/  FADD.FTZ R8, R121, R8 ;  /* 0x0000000879087221 */ /* 0x000fe20000010000 */
[----:B------:R-:W-:-:S02]  /*1fc20*/  FFMA.FTZ R13, R167, R0, -R13 ;  /* 0x00000000a70d7223 */ /* 0x000fc4000001080d */
[----:B------:R-:W0:Y:S08]  /*1fc30*/  MUFU.EX2 R123, R123 ;  /* 0x0000007b007b7308 */ /* 0x000e300000000800 */
[----:B------:R-:W2:Y:S01]  /*1fc40*/  MUFU.EX2 R126, R126 ;  /* 0x0000007e007e7308 */ /* 0x000ea20000000800 */
[----:B-1----:R-:W-:-:S07]  /*1fc50*/  FFMA.FTZ R7, R2, R7, R122 ;  /* 0x0000000702077223 */ /* 0x002fce000001007a */
        /* <DEDUP_REMOVED lines=38> */
[----:B------:R-:W-:-:S06]  /*1fec0*/  FADD.FTZ R7, R160, R7 ;  /* 0x00000007a0077221 */ /* 0x000fcc0000010000 */
        /* <DEDUP_REMOVED lines=28> */
[----:B0-----:R-:W-:-:S03]  /*20090*/  FADD.FTZ R8, R165, R7 ;  /* 0x00000007a5087221 */ /* 0x001fc60000010000 */
[----:B--2---:R-:W-:Y:S01]  /*200a0*/  FADD.FTZ R7, R13, R9 ;  /* 0x000000090d077221 */ /* 0x004fe20000010000 */
[----:B------:R-:W-:Y:S06]  /*200b0*/  @!P0 BRA `(.L_x_1825) ;  /* 0x0000000000048947 */ /* 0x000fec0003800000 */
[----:B------:R-:W-:Y:S01]  /*200c0*/  BPT.TRAP 0x1 ;  /* 0x000000040000795c */ /* 0x000fe20000300000 */
.L_x_1825:
[----:B------:R-:W2:Y:S01]  /*200d0*/  LDL R9, [R1+0x40] ;  /* 0x0000400001097983 */ /* 0x000ea20000100800 */
[----:B------:R-:W-:Y:S01]  /*200e0*/  VIADD R11, R11, 0x30860 ;  /* 0x000308600b0b7836 */ /* 0x000fe20000000000 */
[----:B------:R-:W-:Y:S01]  /*200f0*/  F2FP.BF16.F32.PACK_AB R188, R121, R120 ;  /* 0x0000007879bc723e */ /* 0x000fe200000010ff */
[----:B------:R-:W-:Y:S01]  /*20100*/  IMAD.MOV.U32 R10, RZ, RZ, R4 ;  /* 0x000000ffff0a7224 */ /* 0x000fe200078e0004 */
[----:B------:R-:W-:Y:S01]  /*20110*/  F2FP.BF16.F32.PACK_AB R189, R123, R122 ;  /* 0x0000007a7bbd723e */ /* 0x000fe200000010ff */
[----:B------:R-:W-:Y:S01]  /*20120*/  IMAD.MOV.U32 R12, RZ, RZ, R194 ;  /* 0x000000ffff0c7224 */ /* 0x000fe200078e00c2 */
[----:B------:R-:W-:Y:S02]  /*20130*/  PRMT R11, R205, 0x654, R11 ;  /* 0x00000654cd0b7816 */ /* 0x000fe4000000000b */
[----:B------:R-:W-:Y:S02]  /*20140*/  F2FP.BF16.F32.PACK_AB R190, R125, R124 ;  /* 0x0000007c7dbe723e */ /* 0x000fe400000010ff */
        /* <DEDUP_REMOVED lines=23> */
[C---:B--2---:R-:W-:Y:S01]  /*202c0*/  ISETP.GT.AND P1, PT, R5.reuse, R9, PT ;  /* 0x000000090500720c */ /* 0x044fe20003f24270 */
[----:B------:R-:W-:Y:S02]  /*202d0*/  VIADD R5, R5, 0xffffffff ;  /* 0xffffffff05057836 */ /* 0x000fe40000000000 */
[----:B------:R-:W-:-:S10]  /*202e0*/  IMAD.MOV.U32 R9, RZ, RZ, R3 ;  /* 0x000000ffff097224 */ /* 0x000fd400078e0003 */
[----:B------:R-:W-:Y:S05]  /*202f0*/  @P1 BRA `(.L_x_1826) ;  /* 0xffffffc800441947 */ /* 0x000fea000383ffff */
.L_x_1805:
[----:B------:R-:W-:Y:S05]  /*20300*/  BSYNC B0 ;  /* 0x0000000000007941 */ /* 0x000fea0003800000 */
.L_x_1804:
        /* <DEDUP_REMOVED lines=99> */
.L_x_1827:
[----:B------:R-:W-:Y:S01]  /*20940*/  IMAD R6, R194, 0x8, R17 ;  /* 0x00000008c2067824 */ /* 0x000fe200078e0211 */
[----:B------:R-:W-:-:S04]  /*20950*/  SHF.L.U32 R5, R197, 0x1f, RZ ;  /* 0x0000001fc5057819 */ /* 0x000fc800000006ff */
[----:B------:R0:W1:Y:S01]  /*20960*/  SYNCS.PHASECHK.TRANS64.TRYWAIT P1, [R6+URZ+0x30850], R5 ;  /* 0x03085005060075a7 */ /* 0x000062000802017f */
[----:B------:R-:W-:Y:S05]  /*20970*/  @!P0 BRA `(.L_x_1828) ;  /* 0x0000000000048947 */ /* 0x000fea0003800000 */
[----:B------:R-:W-:Y:S01]  /*20980*/  BPT.TRAP 0x1 ;  /* 0x000000040000795c */ /* 0x000fe20000300000 */
.L_x_1828:
        /* <DEDUP_REMOVED lines=9> */
.L_x_1830:
[----:B------:R-:W-:Y:S05]  /*20a20*/  BSYNC B0 ;  /* 0x0000000000007941 */ /* 0x000fea0003800000 */
.L_x_1829:
[----:B------:R-:W-:Y:S01]  /*20a30*/  IMAD.MOV.U32 R10, RZ, RZ, R2 ;  /* 0x000000ffff0a7224 */ /* 0x000fe200078e0002 */
[----:B------:R-:W-:Y:S01]  /*20a40*/  WARPGROUP.ARRIVE ;  /* 0x00000000000079c5 */ /* 0x000fe20000000000 */
[----:B------:R-:W-:Y:S01]  /*20a50*/  IMAD.MOV.U32 R11, RZ, RZ, 0x40000040 ;  /* 0x40000040ff0b7424 */ /* 0x000fe200078e00ff */
[----:B01----:R-:W0:Y:S01]  /*20a60*/  SHFL.BFLY PT, R5, R8, 0x2, 0x1f ;  /* 0x0c401f0008057f89 */ /* 0x003e2200000e0000 */
        /* <DEDUP_REMOVED lines=33> */
[----:B------:R-:W0:Y:S01]  /*20c80*/  SHFL.BFLY PT, R2, R7, 0x2, 0x1f ;  /* 0x0c401f0007027f89 */ /* 0x000e2200000e0000 */
[----:B------:R-:W-:Y:S02]  /*20c90*/  WARPGROUP.DEPBAR.LE gsb0, 0x0 ;  /* 0x00008000000079c5 */ /* 0x000fe40000010000 */
[----:B------:R-:W-:-:S12]  /*20ca0*/  WARPGROUP.ARRIVE ;  /* 0x00000000000079c5 */ /* 0x000fd80000000000 */
[----:B------:R-:W-:Y:S01]  /*20cb0*/  HGMMA.64x192x16.F32.BF16 R24, R172, gdesc[UR4].tnspB, R24, gsb0 ;  /* 0x42e00004ac187df0 */ /* 0x000fe20008001818 */
[----:B------:R-:W-:Y:S01]  /*20cc0*/  R2UR UR6, R10 ;  /* 0x000000000a0672ca */ /* 0x000fe200000e0000 */
[----:B0-----:R-:W-:Y:S01]  /*20cd0*/  FADD.FTZ R10, R2, R7 ;  /* 0x00000007020a7221 */ /* 0x001fe20000010000 */
[----:B------:R-:W-:Y:S01]  /*20ce0*/  R2UR UR7, R11 ;  /* 0x000000000b0772ca */ /* 0x000fe200000e0000 */
[----:B------:R-:W0:Y:S04]  /*20cf0*/  SHFL.BFLY PT, R2, R9, 0x1, 0x1f ;  /* 0x0c201f0009027f89 */ /* 0x000e2800000e0000 */
[----:B------:R-:W1:Y:S01]  /*20d00*/  SHFL.BFLY PT, R5, R10, 0x1, 0x1f ;  /* 0x0c201f000a057f89 */ /* 0x000e6200000e0000 */
[----:B0-----:R-:W-:Y:S01]  /*20d10*/  FADD.FTZ R12, R9, R2 ;  /* 0x00000002090c7221 */ /* 0x001fe20000010000 */
[----:B------:R-:W-:-:S02]  /*20d20*/  IMAD.MOV.U32 R2, RZ, RZ, RZ ;  /* 0x000000ffff027224 */ /* 0x000fc400078e00ff */
[----:B-1----:R-:W-:Y:S02]  /*20d30*/  FADD.FTZ R13, R10, R5 ;  /* 0x000000050a0d7221 */ /* 0x002fe40000010000 */
[----:B------:R-:W-:Y:S01]  /*20d40*/  FSETP.NE.FTZ.AND P1, PT, R12, RZ, PT ;  /* 0x000000ff0c00720b */ /* 0x000fe20003f35000 */
[----:B------:R-:W-:Y:S02]  /*20d50*/  IMAD.MOV.U32 R5, RZ, RZ, RZ ;  /* 0x000000ffff057224 */ /* 0x000fe400078e00ff */
[----:B------:R-:W-:-:S10]  /*20d60*/  FSETP.NE.FTZ.AND P2, PT, R13, RZ, PT ;  /* 0x000000ff0d00720b */ /* 0x000fd40003f55000 */
[----:B------:R-:W0:Y:S01]  /*20d70*/  @P1 MUFU.LG2 R11, R12 ;  /* 0x0000000c000b1308 */ /* 0x000e220000000c00 */
[C---:B------:R-:W-:Y:S02]  /*20d80*/  @P1 FMUL.FTZ R7, R0.reuse, 0.69314718246459960938 ;  /* 0x3f31721800071820 */ /* 0x040fe40000410000 */
[----:B------:R-:W-:-:S05]  /*20d90*/  @P2 FMUL.FTZ R9, R0, 0.69314718246459960938 ;  /* 0x3f31721800092820 */ /* 0x000fca0000410000 */
        /* <DEDUP_REMOVED lines=13> */
.L_x_1832:
[----:B------:R-:W2:Y:S01]  /*20e70*/  LDL.LU R3, [R1+0x50] ;  /* 0x0000500001037983 */ /* 0x000ea20000300800 */
[----:B------:R-:W-:Y:S02]  /*20e80*/  VIADD R6, R6, 0x30860 ;  /* 0x0003086006067836 */ /* 0x000fe40000000000 */
[-C--:B------:R-:W-:Y:S01]  /*20e90*/  FMUL.FTZ R124, R24, R5.reuse ;  /* 0x00000005187c7220 */ /* 0x080fe20000410000 */
[----:B------:R-:W-:Y:S02]  /*20ea0*/  VIADD R194, R194, 0x1 ;  /* 0x00000001c2c27836 */ /* 0x000fe40000000000 */
[-C--:B------:R-:W-:Y:S01]  /*20eb0*/  FMUL.FTZ R125, R25, R5.reuse ;  /* 0x00000005197d7220 */ /* 0x080fe20000410000 */
[-C--:B------:R-:W-:Y:S01]  /*20ec0*/  FMUL.FTZ R122, R28, R5.reuse ;  /* 0x000000051c7a7220 */ /* 0x080fe20000410000 */
[----:B------:R-:W-:Y:S01]  /*20ed0*/  PRMT R6, R205, 0x654, R6 ;  /* 0x00000654cd067816 */ /* 0x000fe20000000006 */
[-C--:B------:R-:W-:Y:S01]  /*20ee0*/  FMUL.FTZ R123, R29, R5.reuse ;  /* 0x000000051d7b7220 */ /* 0x080fe20000410000 */
[----:B------:R-:W-:Y:S01]  /*20ef0*/  ISETP.NE.AND P1, PT, R194, 0x2, PT ;  /* 0x00000002c200780c */ /* 0x000fe20003f25270 */
[-C--:B------:R-:W-:Y:S01]  /*20f00*/  FMUL.FTZ R32, R32, R5.reuse ;  /* 0x0000000520207220 */ /* 0x080fe20000410000 */
[----:B------:R1:W-:Y:S01]  /*20f10*/  SYNCS.ARRIVE.TRANS64.RED.A1T0 RZ, [R6+URZ], RZ ;  /* 0x000000ff06ff79a7 */ /* 0x0003e2000810043f */
[-C--:B------:R-:W-:Y:S01]  /*20f20*/  FMUL.FTZ R33, R33, R5.reuse ;  /* 0x0000000521217220 */ /* 0x080fe20000410000 */
[----:B------:R-:W-:Y:S01]  /*20f30*/  SEL R0, RZ, 0x1, P1 ;  /* 0x00000001ff007807 */ /* 0x000fe20000800000 */
        /* <DEDUP_REMOVED lines=91> */
[----:B------:R-:W-:-:S02]  /*214f0*/  LOP3.LUT R197, R197, R0, RZ, 0x3c, !PT ;  /* 0x00000000c5c57212 */ /* 0x000fc400078e3cff */
[----:B------:R-:W-:Y:S01]  /*21500*/  SEL R194, R194, RZ, P1 ;  /* 0x000000ffc2c27207 */ /* 0x000fe20000800000 */
[----:B--2---:R-:W-:-:S05]  /*21510*/  VIADD R3, R3, 0x1 ;  /* 0x0000000103037836 */ /* 0x004fca0000000000 */
[----:B------:R1:W-:Y:S02]  /*21520*/  STL [R1+0x50], R3 ;  /* 0x0000500301007387 */ /* 0x0003e40000100800 */
.L_x_1685:
[----:B------:R-:W0:Y:S08]  /*21530*/  S2UR UR4, SR_CgaCtaId ;  /* 0x00000000000479c3 */ /* 0x000e300000008800 */
[----:B------:R-:W-:Y:S01]  /*21540*/  BAR.SYNC.DEFER_BLOCKING 0x5, 0x180 ;  /* 0x0146000000007b1d */ /* 0x000fe20000010000 */
[----:B------:R-:W-:-:S05]  /*21550*/  MOV R0, 0x400 ;  /* 0x0000040000007802 */ /* 0x000fca0000000f00 */
[----:B------:R-:W-:Y:S01]  /*21560*/  BSSY B0, `(.L_x_1833) ;  /* 0x00003d7000007945 */ /* 0x000fe20003800000 */
[----:B0-----:R-:W-:-:S05]  /*21570*/  IMAD.U32 R205, RZ, RZ, UR4 ;  /* 0x00000004ffcd7e24 */ /* 0x001fca000f8e00ff */
[----:B------:R-:W-:-:S05]  /*21580*/  LEA R17, R205, R0, 0x18 ;  /* 0x00000000cd117211 */ /* 0x000fca00078ec0ff */
[----:B------:R0:W2:Y:S01]  /*21590*/  LDS.128 R24, [R17+0x308d0] ;  /* 0x0308d00011187984 */ /* 0x0000a20000000c00 */
[----:B------:R-:W-:Y:S06]  /*215a0*/  BAR.ARV 0x4, 0x180 ;  /* 0x0106000000007b1d */ /* 0x000fec0000002000 */
[----:B------:R-:W-:Y:S05]  /*215b0*/  @P0 BRA `(.L_x_1834) ;  /* 0x0000002c00d80947 */ /* 0x000fea0003800000 */
[----:B------:R-:W3:Y:S01]  /*215c0*/  LDL R4, [R1+0x64] ;  /* 0x0000640001047983 */ /* 0x000ee20000100800 */
[----:B------:R-:W4:Y:S01]  /*215d0*/  S2R R0, SR_SWINHI ;  /* 0x0000000000007919 */ /* 0x000f220000002f00 */
[----:B-1----:R-:W-:Y:S01]  /*215e0*/  F2FP.BF16.F32.PACK_AB R6, R123, R122 ;  /* 0x0000007a7b06723e */ /* 0x002fe200000010ff */
[----:B------:R-:W-:Y:S01]  /*215f0*/  ULDC.64 UR4, c[0x0][0xc00] ;  /* 0x0003000000047ab9 */ /* 0x000fe20000000a00 */
[----:B------:R-:W-:Y:S01]  /*21600*/  F2FP.BF16.F32.PACK_AB R7, R121, R120 ;  /* 0x000000787907723e */ /* 0x000fe200000010ff */
[----:B------:R-:W2:Y:S01]  /*21610*/  LDL.LU R144, [R1+0x48] ;  /* 0x0000480001907983 */ /* 0x000ea20000300800 */
[----:B------:R-:W-:-:S03]  /*21620*/  ULDC.64 UR6, c[0x0][0xc08] ;  /* 0x0003020000067ab9 */ /* 0x000fc60000000a00 */
[----:B------:R-:W2:Y:S04]  /*21630*/  LDL.LU R143, [R1+0x4c] ;  /* 0x00004c00018f7983 */ /* 0x000ea80000300800 */
[----:B------:R-:W2:Y:S04]  /*21640*/  LDL R142, [R1+0x44] ;  /* 0x00004400018e7983 */ /* 0x000ea80000100800 */
[----:B------:R-:W2:Y:S04]  /*21650*/  LDL R141, [R1+0x38] ;  /* 0x00003800018d7983 */ /* 0x000ea80000100800 */
[----:B------:R-:W2:Y:S01]  /*21660*/  LDL R140, [R1+0x54] ;  /* 0x00005400018c7983 */ /* 0x000ea20000100800 */
[----:B------:R-:W-:-:S02]  /*21670*/  MOV R2, R17 ;  /* 0x0000001100027202 */ /* 0x000fc40000000f00 */
[----:B----4-:R-:W-:Y:S01]  /*21680*/  MOV R3, R0 ;  /* 0x0000000000037202 */ /* 0x010fe20000000f00 */
[----:B------:R-:W-:Y:S02]  /*21690*/  BAR.SYNC.DEFER_BLOCKING 0x1, 0x100 ;  /* 0x0044000000007b1d */ /* 0x000fe40000010000 */
[----:B---3--:R-:W-:-:S03]  /*216a0*/  IMAD.WIDE R28, R4, 0x2, R2 ;  /* 0x00000002041c7825 */ /* 0x008fc600078e0202 */
[----:B------:R-:W-:-:S04]  /*216b0*/  LOP3.LUT R5, R28, 0x380, RZ, 0xc0, !PT ;  /* 0x000003801c057812 */ /* 0x000fc800078ec0ff */
[----:B------:R-:W-:Y:S02]  /*216c0*/  SHF.R.U64 R5, R5, 0x3, RZ ;  /* 0x0000000305057819 */ /* 0x000fe400000012ff */
[----:B------:R-:W-:Y:S02]  /*216d0*/  IADD3 R11, P2, R28, 0x20, RZ ;  /* 0x000000201c0b7810 */ /* 0x000fe40007f5e0ff */
[----:B------:R-:W-:Y:S01]  /*216e0*/  LOP3.LUT R4, R5, R28, RZ, 0x3c, !PT ;  /* 0x0000001c05047212 */ /* 0x000fe200078e3cff */
[----:B------:R-:W-:Y:S01]  /*216f0*/  IMAD.MOV.U32 R5, RZ, RZ, R29 ;  /* 0x000000ffff057224 */ /* 0x000fe200078e001d */
[----:B------:R-:W-:-:S04]  /*21700*/  LOP3.LUT R10, R11, 0x380, RZ, 0xc0, !PT ;  /* 0x000003800b0a7812 */ /* 0x000fc800078ec0ff */
[----:B------:R-:W-:Y:S02]  /*21710*/  MOV R0, R4 ;  /* 0x0000000400007202 */ /* 0x000fe40000000f00 */
[----:B------:R-:W-:Y:S02]  /*21720*/  SHF.R.U64 R10, R10, 0x3, RZ ;  /* 0x000000030a0a7819 */ /* 0x000fe400000012ff */
[----:B------:R-:W-:Y:S02]  /*21730*/  F2FP.BF16.F32.PACK_AB R4, R125, R124 ;  /* 0x0000007c7d04723e */ /* 0x000fe400000010ff */
[----:B------:R-:W-:Y:S02]  /*21740*/  F2FP.BF16.F32.PACK_AB R5, R21, R20 ;  /* 0x000000141505723e */ /* 0x000fe400000010ff */
[C---:B------:R-:W-:Y:S02]  /*21750*/  IADD3 R13, P1, R28.reuse, 0x40, RZ ;  /* 0x000000401c0d7810 */ /* 0x040fe40007f3e0ff */
[----:B------:R-:W-:-:S02]  /*21760*/  IADD3 R15, P6, R28, 0x60, RZ ;  /* 0x000000601c0f7810 */ /* 0x000fc40007fde0ff */
[----:B------:R-:W-:Y:S01]  /*21770*/  IADD3 R30, P5, R28, 0x4000, RZ ;  /* 0x000040001c1e7810 */ /* 0x000fe20007fbe0ff */
[----:B------:R1:W-:Y:S01]  /*21780*/  STSM.16.M88.4 [R0], R4 ;  /* 0x0000000400007844 */ /* 0x0003e20000000200 */
[----:B------:R-:W-:Y:S01]  /*21790*/  LOP3.LUT R10, R10, R11, RZ, 0x3c, !PT ;  /* 0x0000000b0a0a7212 */ /* 0x000fe200078e3cff */
[----:B------:R-:W-:Y:S01]  /*217a0*/  IMAD.X R11, RZ, RZ, R29, P2 ;  /* 0x000000ffff0b7224 */ /* 0x000fe200010e061d */
[----:B------:R-:W-:Y:S02]  /*217b0*/  LOP3.LUT R12, R13, 0x380, RZ, 0xc0, !PT ;  /* 0x000003800d0c7812 */ /* 0x000fe400078ec0ff */
[----:B------:R-:W-:Y:S02]  /*217c0*/  LOP3.LUT R14, R15, 0x380, RZ, 0xc0, !PT ;  /* 0x000003800f0e7812 */ /* 0x000fe400078ec0ff */
[----:B------:R-:W-:Y:S02]  /*217d0*/  LOP3.LUT R31, R30, 0x380, RZ, 0xc0, !PT ;  /* 0x000003801e1f7812 */ /* 0x000fe400078ec0ff */
[----:B------:R-:W-:-:S02]  /*217e0*/  IADD3 R8, P3, R28, 0x4060, RZ ;  /* 0x000040601c087810 */ /* 0x000fc40007f7e0ff */
[----:B------:R-:W-:Y:S02]  /*217f0*/  SHF.R.U64 R12, R12, 0x3, RZ ;  /* 0x000000030c0c7819 */ /* 0x000fe400000012ff */
[----:B-1----:R-:W-:Y:S02]  /*21800*/  IADD3 R4, P2, R28, 0x8000, RZ ;  /* 0x000080001c047810 */ /* 0x002fe40007f5e0ff */
[----:B------:R-:W-:Y:S02]  /*21810*/  SHF.R.U64 R14, R14, 0x3, RZ ;  /* 0x000000030e0e7819 */ /* 0x000fe400000012ff */
[----:B------:R-:W-:Y:S02]  /*21820*/  LOP3.LUT R5, R4, 0x380, RZ, 0xc0, !PT ;  /* 0x0000038004057812 */ /* 0x000fe400078ec0ff */
[----:B------:R-:W-:Y:S02]  /*21830*/  SHF.R.U64 R31, R31, 0x3, RZ ;  /* 0x000000031f1f7819 */ /* 0x000fe400000012ff */
[----:B------:R-:W-:-:S02]  /*21840*/  LOP3.LUT R9, R8, 0x380, RZ, 0xc0, !PT ;  /* 0x0000038008097812 */ /* 0x000fc400078ec0ff */
[----:B-----5:R-:W-:Y:S02]  /*21850*/  IADD3 R134, P0, R28, 0x4020, RZ ;  /* 0x000040201c867810 */ /* 0x020fe40007f1e0ff */
[----:B------:R-:W-:Y:S01]  /*21860*/  LOP3.LUT R12, R12, R13, RZ, 0x3c, !PT ;  /* 0x0000000d0c0c7212 */ /* 0x000fe200078e3cff */
[--C-:B------:R-:W-:Y:S01]  /*21870*/  IMAD.X R13, RZ, RZ, R29.reuse, P1 ;  /* 0x000000ffff0d7224 */ /* 0x100fe200008e061d */
[----:B------:R-:W-:Y:S01]  /*21880*/  LOP3.LUT R14, R14, R15, RZ, 0x3c, !PT ;  /* 0x0000000f0e0e7212 */ /* 0x000fe200078e3cff */
[--C-:B------:R-:W-:Y:S01]  /*21890*/  IMAD.X R15, RZ, RZ, R29.reuse, P6 ;  /* 0x000000ffff0f7224 */ /* 0x100fe200030e061d */
[----:B------:R-:W-:Y:S02]  /*218a0*/  IADD3 R136, P4, R28, 0x4040, RZ ;  /* 0x000040401c887810 */ /* 0x000fe40007f9e0ff */
[----:B------:R-:W-:Y:S02]  /*218b0*/  SHF.R.U64 R5, R5, 0x3, RZ ;  /* 0x0000000305057819 */ /* 0x000fe400000012ff */
[----:B------:R-:W-:Y:S01]  /*218c0*/  LOP3.LUT R30, R31, R30, RZ, 0x3c, !PT ;  /* 0x0000001e1f1e7212 */ /* 0x000fe200078e3cff */
[----:B------:R-:W-:Y:S01]  /*218d0*/  IMAD.X R31, RZ, RZ, R29, P5 ;  /* 0x000000ffff1f7224 */ /* 0x000fe200028e061d */
[----:B------:R-:W-:-:S02]  /*218e0*/  SHF.R.U64 R9, R9, 0x3, RZ ;  /* 0x0000000309097819 */ /* 0x000fc400000012ff */
[----:B------:R-:W-:Y:S02]  /*218f0*/  LOP3.LUT R135, R134, 0x380, RZ, 0xc0, !PT ;  /* 0x0000038086877812 */ /* 0x000fe400078ec0ff */
[C---:B------:R-:W-:Y:S02]  /*21900*/  IADD3 R130, P1, R28.reuse, 0x8020, RZ ;  /* 0x000080201c827810 */ /* 0x040fe40007f3e0ff */
[C---:B------:R-:W-:Y:S02]  /*21910*/  IADD3 R132, P6, R28.reuse, 0x8040, RZ ;  /* 0x000080401c847810 */ /* 0x040fe40007fde0ff */
[----:B------:R-:W-:Y:S02]  /*21920*/  IADD3 R128, P5, R28, 0x8060, RZ ;  /* 0x000080601c807810 */ /* 0x000fe40007fbe0ff */
[----:B------:R-:W-:Y:S02]  /*21930*/  LOP3.LUT R137, R136, 0x380, RZ, 0xc0, !PT ;  /* 0x0000038088897812 */ /* 0x000fe400078ec0ff */
[----:B------:R-:W-:Y:S01]  /*21940*/  LOP3.LUT R4, R5, R4, RZ, 0x3c, !PT ;  /* 0x0000000405047212 */ /* 0x000fe200078e3cff */
[--C-:B------:R-:W-:Y:S01]  /*21950*/  IMAD.X R5, RZ, RZ, R29.reuse, P2 ;  /* 0x000000ffff057224 */ /* 0x100fe200010e061d */
[----:B------:R-:W-:Y:S01]  /*21960*/  LOP3.LUT R8, R9, R8, RZ, 0x3c, !PT ;  /* 0x0000000809087212 */ /* 0x000fe200078e3cff */
[----:B------:R-:W-:Y:S01]  /*21970*/  IMAD.X R9, RZ, RZ, R29, P3 ;  /* 0x000000ffff097224 */ /* 0x000fe200018e061d */
[----:B------:R-:W-:-:S02]  /*21980*/  MOV R28, R12 ;  /* 0x0000000c001c7202 */ /* 0x000fc40000000f00 */
[----:B------:R-:W-:Y:S02]  /*21990*/  MOV R139, R14 ;  /* 0x0000000e008b7202 */ /* 0x000fe40000000f00 */
[----:B------:R-:W-:Y:S02]  /*219a0*/  SHF.R.U64 R135, R135, 0x3, RZ ;  /* 0x0000000387877819 */ /* 0x000fe400000012ff */
[----:B------:R-:W-:Y:S02]  /*219b0*/  LOP3.LUT R131, R130, 0x380, RZ, 0xc0, !PT ;  /* 0x0000038082837812 */ /* 0x000fe400078ec0ff */
[----:B------:R-:W-:Y:S02]  /*219c0*/  LOP3.LUT R133, R132, 0x380, RZ, 0xc0, !PT ;  /* 0x0000038084857812 */ /* 0x000fe400078ec0ff */
[----:B------:R-:W-:Y:S02]  /*219d0*/  LOP3.LUT R129, R128, 0x380, RZ, 0xc0, !PT ;  /* 0x0000038080817812 */ /* 0x000fe400078ec0ff */
[----:B------:R-:W-:-:S02]  /*219e0*/  MOV R10, R10 ;  /* 0x0000000a000a7202 */ /* 0x000fc40000000f00 */
[----:B------:R-:W-:Y:S02]  /*219f0*/  F2FP.BF16.F32.PACK_AB R12, R33, R32 ;  /* 0x00000020210c723e */ /* 0x000fe400000010ff */
[----:B------:R-:W-:Y:S02]  /*21a00*/  F2FP.BF16.F32.PACK_AB R13, R35, R34 ;  /* 0x00000022230d723e */ /* 0x000fe400000010ff */
[----:B------:R-:W-:Y:S02]  /*21a10*/  F2FP.BF16.F32.PACK_AB R14, R37, R36 ;  /* 0x00000024250e723e */ /* 0x000fe400000010ff */
[----:B------:R-:W-:Y:S02]  /*21a20*/  F2FP.BF16.F32.PACK_AB R15, R39, R38 ;  /* 0x00000026270f723e */ /* 0x000fe400000010ff */
[----:B------:R-:W-:Y:S02]  /*21a30*/  SHF.R.U64 R137, R137, 0x3, RZ ;  /* 0x0000000389897819 */ /* 0x000fe400000012ff */
[----:B--2---:R-:W-:Y:S01]  /*21a40*/  MOV R24, R4 ;  /* 0x0000000400187202 */ /* 0x004fe20000000f00 */
[----:B------:R1:W-:Y:S01]  /*21a50*/  STSM.16.M88.4 [R10], R12 ;  /* 0x0000000c0a007844 */ /* 0x0003e20000000200 */
[----:B------:R-:W-:Y:S01]  /*21a60*/  LOP3.LUT R134, R135, R134, RZ, 0x3c, !PT ;  /* 0x0000008687867212 */ /* 0x000fe200078e3cff */
[----:B------:R-:W-:Y:S01]  /*21a70*/  IMAD.X R135, RZ, RZ, R29, P0 ;  /* 0x000000ffff877224 */ /* 0x000fe200000e061d */
[----:B------:R-:W-:-:S02]  /*21a80*/  SHF.R.U64 R131, R131, 0x3, RZ ;  /* 0x0000000383837819 */ /* 0x000fc400000012ff */
[----:B------:R-:W-:Y:S02]  /*21a90*/  SHF.R.U64 R133, R133, 0x3, RZ ;  /* 0x0000000385857819 */ /* 0x000fe400000012ff */
[----:B------:R-:W-:Y:S02]  /*21aa0*/  SHF.R.U64 R129, R129, 0x3, RZ ;  /* 0x0000000381817819 */ /* 0x000fe400000012ff */
[----:B------:R-:W-:Y:S02]  /*21ab0*/  F2FP.BF16.F32.PACK_AB R4, R41, R40 ;  /* 0x000000282904723e */ /* 0x000fe400000010ff */
[----:B------:R-:W-:Y:S02]  /*21ac0*/  F2FP.BF16.F32.PACK_AB R5, R43, R42 ;  /* 0x0000002a2b05723e */ /* 0x000fe400000010ff */
[----:B------:R-:W-:Y:S02]  /*21ad0*/  F2FP.BF16.F32.PACK_AB R6, R45, R44 ;  /* 0x0000002c2d06723e */ /* 0x000fe400000010ff */
[----:B------:R-:W-:-:S02]  /*21ae0*/  F2FP.BF16.F32.PACK_AB R7, R47, R46 ;  /* 0x0000002e2f07723e */ /* 0x000fc400000010ff */
[----:B------:R-:W-:Y:S01]  /*21af0*/  LOP3.LUT R136, R137, R136, RZ, 0x3c, !PT ;  /* 0x0000008889887212 */ /* 0x000fe200078e3cff */
[--C-:B------:R-:W-:Y:S01]  /*21b00*/  IMAD.X R137, RZ, RZ, R29.reuse, P4 ;  /* 0x000000ffff897224 */ /* 0x100fe200020e061d */
[----:B------:R-:W-:Y:S02]  /*21b10*/  MOV R0, R8 ;  /* 0x0000000800007202 */ /* 0x000fe40000000f00 */
[----:B------:R-:W-:Y:S02]  /*21b20*/  F2FP.BF16.F32.PACK_AB R8, R49, R48 ;  /* 0x000000303108723e */ /* 0x000fe400000010ff */
[----:B------:R-:W-:Y:S02]  /*21b30*/  F2FP.BF16.F32.PACK_AB R9, R51, R50 ;  /* 0x000000323309723e */ /* 0x000fe400000010ff */
[----:B-1----:R-:W-:Y:S02]  /*21b40*/  F2FP.BF16.F32.PACK_AB R10, R53, R52 ;  /* 0x00000034350a723e */ /* 0x002fe400000010ff */
[----:B------:R-:W-:Y:S01]  /*21b50*/  F2FP.BF16.F32.PACK_AB R11, R55, R54 ;  /* 0x00000036370b723e */ /* 0x000fe200000010ff */
[----:B------:R1:W-:Y:S01]  /*21b60*/  STSM.16.M88.4 [R28], R4 ;  /* 0x000000041c007844 */ /* 0x0003e20000000200 */
[----:B------:R-:W-:Y:S01]  /*21b70*/  LOP3.LUT R130, R131, R130, RZ, 0x3c, !PT ;  /* 0x0000008283827212 */ /* 0x000fe200078e3cff */
[--C-:B------:R-:W-:Y:S01]  /*21b80*/  IMAD.X R131, RZ, RZ, R29.reuse, P1 ;  /* 0x000000ffff837224 */ /* 0x100fe200008e061d */
[----:B------:R-:W-:Y:S01]  /*21b90*/  LOP3.LUT R132, R133, R132, RZ, 0x3c, !PT ;  /* 0x0000008485847212 */ /* 0x000fe200078e3cff */
[--C-:B------:R-:W-:Y:S01]  /*21ba0*/  IMAD.X R133, RZ, RZ, R29.reuse, P6 ;  /* 0x000000ffff857224 */ /* 0x100fe200030e061d */
[----:B------:R-:W-:Y:S01]  /*21bb0*/  LOP3.LUT R128, R129, R128, RZ, 0x3c, !PT ;  /* 0x0000008081807212 */ /* 0x000fe200078e3cff */
[----:B------:R-:W-:Y:S01]  /*21bc0*/  IMAD.X R129, RZ, RZ, R29, P5 ;  /* 0x000000ffff817224 */ /* 0x000fe200028e061d */
[----:B------:R-:W-:-:S02]  /*21bd0*/  MOV R138, R30 ;  /* 0x0000001e008a7202 */ /* 0x000fc40000000f00 */
[----:B------:R-:W-:Y:S02]  /*21be0*/  F2FP.BF16.F32.PACK_AB R12, R57, R56 ;  /* 0x00000038390c723e */ /* 0x000fe400000010ff */
[----:B------:R-:W-:Y:S02]  /*21bf0*/  F2FP.BF16.F32.PACK_AB R13, R59, R58 ;  /* 0x0000003a3b0d723e */ /* 0x000fe400000010ff */
[----:B------:R-:W-:Y:S02]  /*21c00*/  F2FP.BF16.F32.PACK_AB R14, R61, R60 ;  /* 0x0000003c3d0e723e */ /* 0x000fe400000010ff */
[----:B------:R-:W-:Y:S01]  /*21c10*/  F2FP.BF16.F32.PACK_AB R15, R63, R62 ;  /* 0x0000003e3f0f723e */ /* 0x000fe200000010ff */
[----:B------:R2:W-:Y:S01]  /*21c20*/  STSM.16.M88.4 [R139], R8 ;  /* 0x000000088b007844 */ /* 0x0005e20000000200 */
[----:B------:R-:W-:Y:S02]  /*21c30*/  MOV R134, R134 ;  /* 0x0000008600867202 */ /* 0x000fe40000000f00 */
[----:B-1----:R-:W-:-:S02]  /*21c40*/  F2FP.BF16.F32.PACK_AB R28, R65, R64 ;  /* 0x00000040411c723e */ /* 0x002fc400000010ff */
[----:B------:R-:W-:Y:S02]  /*21c50*/  F2FP.BF16.F32.PACK_AB R29, R67, R66 ;  /* 0x00000042431d723e */ /* 0x000fe400000010ff */
[----:B------:R-:W-:Y:S02]  /*21c60*/  F2FP.BF16.F32.PACK_AB R30, R69, R68 ;  /* 0x00000044451e723e */ /* 0x000fe400000010ff */
[----:B------:R-:W-:Y:S02]  /*21c70*/  F2FP.BF16.F32.PACK_AB R31, R71, R70 ;  /* 0x00000046471f723e */ /* 0x000fe400000010ff */
[----:B------:R-:W-:Y:S02]  /*21c80*/  MOV R136, R136 ;  /* 0x0000008800887202 */ /* 0x000fe40000000f00 */
[----:B------:R-:W-:Y:S02]  /*21c90*/  F2FP.BF16.F32.PACK_AB R4, R73, R72 ;  /* 0x000000484904723e */ /* 0x000fe400000010ff */
[----:B------:R-:W-:-:S02]  /*21ca0*/  F2FP.BF16.F32.PACK_AB R5, R75, R74 ;  /* 0x0000004a4b05723e */ /* 0x000fc400000010ff */
[----:B------:R-:W-:Y:S02]  /*21cb0*/  F2FP.BF16.F32.PACK_AB R6, R77, R76 ;  /* 0x0000004c4d06723e */ /* 0x000fe400000010ff */
[----:B------:R-:W-:Y:S02]  /*21cc0*/  F2FP.BF16.F32.PACK_AB R7, R79, R78 ;  /* 0x0000004e4f07723e */ /* 0x000fe400000010ff */
[----:B--2---:R-:W-:Y:S02]  /*21cd0*/  F2FP.BF16.F32.PACK_AB R8, R81, R80 ;  /* 0x000000505108723e */ /* 0x004fe400000010ff */
[----:B------:R-:W-:Y:S02]  /*21ce0*/  F2FP.BF16.F32.PACK_AB R9, R83, R82 ;  /* 0x000000525309723e */ /* 0x000fe400000010ff */
[----:B------:R-:W-:Y:S02]  /*21cf0*/  F2FP.BF16.F32.PACK_AB R10, R85, R84 ;  /* 0x00000054550a723e */ /* 0x000fe400000010ff */
[----:B------:R-:W-:Y:S01]  /*21d00*/  F2FP.BF16.F32.PACK_AB R11, R87, R86 ;  /* 0x00000056570b723e */ /* 0x000fe200000010ff */
[----:B------:R1:W-:Y:S01]  /*21d10*/  STSM.16.M88.4 [R138], R12 ;  /* 0x0000000c8a007844 */ /* 0x0003e20000000200 */
[----:B------:R-:W-:-:S03]  /*21d20*/  MOV R130, R130 ;  /* 0x0000008200827202 */ /* 0x000fc60000000f00 */
[----:B------:R2:W-:Y:S01]  /*21d30*/  STSM.16.M88.4 [R134], R28 ;  /* 0x0000001c86007844 */ /* 0x0005e20000000200 */
[----:B------:R-:W-:-:S03]  /*21d40*/  MOV R132, R132 ;  /* 0x0000008400847202 */ /* 0x000fc60000000f00 */
[----:B------:R3:W-:Y:S01]  /*21d50*/  STSM.16.M88.4 [R136], R4 ;  /* 0x0000000488007844 */ /* 0x0007e20000000200 */
[----:B------:R-:W-:-:S03]  /*21d60*/  MOV R128, R128 ;  /* 0x0000008000807202 */ /* 0x000fc60000000f00 */
[----:B------:R4:W-:Y:S01]  /*21d70*/  STSM.16.M88.4 [R0], R8 ;  /* 0x0000000800007844 */ /* 0x0009e20000000200 */
[----:B-1----:R-:W-:Y:S02]  /*21d80*/  F2FP.BF16.F32.PACK_AB R12, R89, R88 ;  /* 0x00000058590c723e */ /* 0x002fe400000010ff */
[----:B------:R-:W-:Y:S02]  /*21d90*/  F2FP.BF16.F32.PACK_AB R13, R91, R90 ;  /* 0x0000005a5b0d723e */ /* 0x000fe400000010ff */
[----:B------:R-:W-:Y:S01]  /*21da0*/  F2FP.BF16.F32.PACK_AB R14, R93, R92 ;  /* 0x0000005c5d0e723e */ /* 0x000fe200000010ff */
[----:B--2---:R-:W1:Y:S01]  /*21db0*/  LDC.64 R134, c[0x0][0xc00] ;  /* 0x00030000ff867b82 */ /* 0x004e620000000a00 */
[----:B------:R-:W-:Y:S02]  /*21dc0*/  F2FP.BF16.F32.PACK_AB R15, R95, R94 ;  /* 0x0000005e5f0f723e */ /* 0x000fe400000010ff */
[----:B------:R-:W-:Y:S02]  /*21dd0*/  F2FP.BF16.F32.PACK_AB R28, R97, R96 ;  /* 0x00000060611c723e */ /* 0x000fe400000010ff */
[----:B------:R-:W-:-:S02]  /*21de0*/  F2FP.BF16.F32.PACK_AB R29, R99, R98 ;  /* 0x00000062631d723e */ /* 0x000fc400000010ff */
[----:B------:R-:W-:Y:S02]  /*21df0*/  F2FP.BF16.F32.PACK_AB R30, R101, R100 ;  /* 0x00000064651e723e */ /* 0x000fe400000010ff */
[----:B------:R-:W-:Y:S02]  /*21e00*/  F2FP.BF16.F32.PACK_AB R31, R103, R102 ;  /* 0x00000066671f723e */ /* 0x000fe400000010ff */
[----:B---3--:R-:W-:Y:S02]  /*21e10*/  F2FP.BF16.F32.PACK_AB R4, R105, R104 ;  /* 0x000000686904723e */ /* 0x008fe400000010ff */
[----:B------:R-:W-:Y:S02]  /*21e20*/  F2FP.BF16.F32.PACK_AB R5, R107, R106 ;  /* 0x0000006a6b05723e */ /* 0x000fe400000010ff */
[----:B------:R-:W-:Y:S02]  /*21e30*/  F2FP.BF16.F32.PACK_AB R6, R109, R108 ;  /* 0x0000006c6d06723e */ /* 0x000fe400000010ff */
[----:B------:R-:W-:-:S02]  /*21e40*/  F2FP.BF16.F32.PACK_AB R7, R111, R110 ;  /* 0x0000006e6f07723e */ /* 0x000fc400000010ff */
[----:B----4-:R-:W-:Y:S02]  /*21e50*/  F2FP.BF16.F32.PACK_AB R8, R113, R112 ;  /* 0x000000707108723e */ /* 0x010fe400000010ff */
[----:B------:R-:W-:Y:S02]  /*21e60*/  F2FP.BF16.F32.PACK_AB R9, R115, R114 ;  /* 0x000000727309723e */ /* 0x000fe400000010ff */
[----:B------:R-:W-:Y:S02]  /*21e70*/  F2FP.BF16.F32.PACK_AB R10, R117, R116 ;  /* 0x00000074750a723e */ /* 0x000fe400000010ff */
[----:B------:R-:W-:Y:S01]  /*21e80*/  F2FP.BF16.F32.PACK_AB R11, R119, R118 ;  /* 0x00000076770b723e */ /* 0x000fe200000010ff */
[----:B------:R1:W-:Y:S04]  /*21e90*/  STSM.16.M88.4 [R24], R12 ;  /* 0x0000000c18007844 */ /* 0x0003e80000000200 */
[----:B------:R2:W-:Y:S04]  /*21ea0*/  STSM.16.M88.4 [R130], R28 ;  /* 0x0000001c82007844 */ /* 0x0005e80000000200 */
[----:B------:R3:W-:Y:S04]  /*21eb0*/  STSM.16.M88.4 [R132], R4 ;  /* 0x0000000484007844 */ /* 0x0007e80000000200 */
[----:B------:R4:W-:Y:S01]  /*21ec0*/  STSM.16.M88.4 [R128], R8 ;  /* 0x0000000880007844 */ /* 0x0009e20000000200 */
[----:B------:R-:W-:Y:S01]  /*21ed0*/  ISETP.NE.U32.AND P0, PT, RZ, UR4, PT ;  /* 0x00000004ff007c0c */ /* 0x000fe2000bf05070 */
[----:B------:R-:W-:-:S02]  /*21ee0*/  IMAD.MOV.U32 R0, RZ, RZ, RZ ;  /* 0x000000ffff007224 */ /* 0x000fc400078e00ff */
[----:B-1----:R-:W-:Y:S01]  /*21ef0*/  IMAD.WIDE R12, R143, 0x4, R134 ;  /* 0x000000048f0c7825 */ /* 0x002fe200078e0286 */
[----:B------:R-:W-:Y:S01]  /*21f00*/  BAR.SYNC.DEFER_BLOCKING 0x1, 0x100 ;  /* 0x0044000000007b1d */ /* 0x000fe20000010000 */
[----:B------:R-:W-:Y:S02]  /*21f10*/  ISETP.NE.AND.EX P0, PT, RZ, UR5, PT, P0 ;  /* 0x00000005ff007c0c */ /* 0x000fe4000bf05300 */
[----:B------:R-:W-:Y:S02]  /*21f20*/  ISETP.NE.U32.AND P1, PT, RZ, UR6, PT ;  /* 0x00000006ff007c0c */ /* 0x000fe4000bf25070 */
[----:B------:R-:W-:-:S03]  /*21f30*/  ISETP.NE.AND P2, PT, R144, RZ, PT ;  /* 0x000000ff9000720c */ /* 0x000fc60003f45270 */
[----:B--2---:R-:W1:Y:S08]  /*21f40*/  LDC R130, c[0x0][0xbe8] ;  /* 0x0002fa00ff827b82 */ /* 0x004e700000000800 */
[----:B------:R-:W2:Y:S01]  /*21f50*/  LDC.64 R14, c[0x0][0xba8] ;  /* 0x0002ea00ff0e7b82 */ /* 0x000ea20000000a00 */
[----:B------:R-:W2:Y:S01]  /*21f60*/  @P0 LDG.E R0, desc[UR60][R12.64] ;  /* 0x0000003c0c000981 */ /* 0x000ea2000c1e1900 */
[----:B------:R-:W-:Y:S01]  /*21f70*/  ISETP.NE.AND.EX P1, PT, RZ, UR7, PT, P1 ;  /* 0x00000007ff007c0c */ /* 0x000fe2000bf25310 */
[----:B------:R-:W-:-:S02]  /*21f80*/  ULDC UR6, c[0x0][0xa88] ;  /* 0x0002a20000067ab9 */ /* 0x000fc40000000800 */
[----:B------:R-:W-:Y:S01]  /*21f90*/  IMAD.U32 R129, RZ, RZ, UR6 ;  /* 0x00000006ff817e24 */ /* 0x000fe2000f8e00ff */
[----:B------:R-:W-:Y:S02]  /*21fa0*/  ULDC UR6, c[0x0][0xad4] ;  /* 0x0002b50000067ab9 */ /* 0x000fe40000000800 */
[----:B---3--:R-:W-:Y:S01]  /*21fb0*/  SEL R6, R144, UR6, P2 ;  /* 0x0000000690067c07 */ /* 0x008fe20009000000 */
[----:B------:R-:W-:-:S03]  /*21fc0*/  IMAD.MOV.U32 R132, RZ, RZ, 0x9b8 ;  /* 0x000009b8ff847424 */ /* 0x000fc600078e00ff */
[----:B------:R-:W-:-:S03]  /*21fd0*/  ISETP.GT.AND P3, PT, R6, 0x1, PT ;  /* 0x000000010600780c */ /* 0x000fc60003f64270 */
[----:B------:R-:W3:Y:S01]  /*21fe0*/  @P1 LDC.64 R4, c[0x0][0xc08] ;  /* 0x00030200ff041b82 */ /* 0x000ee20000000a00 */
[----:B------:R-:W-:-:S07]  /*21ff0*/  SEL R132, R132, 0x978, P3 ;  /* 0x0000097884847807 */ /* 0x000fce0001800000 */
[----:B------:R-:W0:Y:S08]  /*22000*/  LDC.64 R6, c[0x0][R132+0x220] ;  /* 0x0000880084067b82 */ /* 0x000e300000000a00 */
[----:B----4-:R-:W4:Y:S01]  /*22010*/  LDC.64 R8, c[0x0][R132+0x218] ;  /* 0x0000860084087b82 */ /* 0x010f220000000a00 */
[----:B-1----:R-:W-:-:S07]  /*22020*/  ISETP.NE.AND P4, PT, R130, 0x1, PT ;  /* 0x000000018200780c */ /* 0x002fce0003f85270 */
[----:B------:R-:W1:Y:S01]  /*22030*/  LDC.64 R10, c[0x0][R132+0x228] ;  /* 0x00008a00840a7b82 */ /* 0x000e620000000a00 */
[----:B---3--:R-:W-:-:S05]  /*22040*/  @P1 IMAD.WIDE R4, R143, 0x4, R4 ;  /* 0x000000048f041825 */ /* 0x008fca00078e0204 */
[----:B------:R3:W5:Y:S02]  /*22050*/  @P1 LDG.E R129, desc[UR60][R4.64] ;  /* 0x0000003c04811981 */ /* 0x000764000c1e1900 */
[----:B------:R-:W4:Y:S08]  /*22060*/  @P4 LDC R30, c[0x0][0xbec] ;  /* 0x0002fb00ff1e4b82 */ /* 0x000f300000000800 */
[----:B---3--:R-:W3:Y:S01]  /*22070*/  LDC.64 R4, c[0x0][R132+0x210] ;  /* 0x0000840084047b82 */ /* 0x008ee20000000a00 */
[----:B------:R-:W-:-:S07]  /*22080*/  ISETP.NE.U32.AND P2, PT, RZ, UR4, PT ;  /* 0x00000004ff007c0c */ /* 0x000fce000bf45070 */
[----:B------:R-:W1:Y:S01]  /*22090*/  @P4 LDC R29, c[0x0][0xbf0] ;  /* 0x0002fc00ff1d4b82 */ /* 0x000e620000000800 */
[----:B------:R-:W-:Y:S02]  /*220a0*/  ISETP.NE.AND.EX P2, PT, RZ, UR5, PT, P2 ;  /* 0x00000005ff007c0c */ /* 0x000fe4000bf45320 */
[----:B------:R-:W-:Y:S02]  /*220b0*/  SHF.R.S32.HI R28, RZ, 0x1f, R143 ;  /* 0x0000001fff1c7819 */ /* 0x000fe4000001148f */
[----:B------:R-:W-:Y:S02]  /*220c0*/  SEL R24, R143, RZ, !P2 ;  /* 0x000000ff8f187207 */ /* 0x000fe40005000000 */
[----:B------:R-:W-:Y:S01]  /*220d0*/  SEL R31, R28, RZ, !P2 ;  /* 0x000000ff1c1f7207 */ /* 0x000fe20005000000 */
[----:B------:R-:W-:Y:S01]  /*220e0*/  IMAD.IADD R28, R142, 0x1, R141 ;  /* 0x000000018e1c7824 */ /* 0x000fe200078e028d */
[----:B--2---:R-:W2:Y:S01]  /*220f0*/  @!P3 LDC R14, c[0x0][0xb50] ;  /* 0x0002d400ff0ebb82 */ /* 0x004ea20000000800 */
[----:B0-----:R-:W-:Y:S01]  /*22100*/  IMAD R7, R7, R24, RZ ;  /* 0x0000001807077224 */ /* 0x001fe200078e02ff */
[----:B------:R-:W-:Y:S01]  /*22110*/  SEL R131, R140, RZ, P3 ;  /* 0x000000ff8c837207 */ /* 0x000fe20001800000 */
[----:B----4-:R-:W-:-:S04]  /*22120*/  @P4 IMAD.HI.U32 R30, R28, R30, RZ ;  /* 0x0000001e1c1e4227 */ /* 0x010fc800078e00ff */
[C---:B------:R-:W-:Y:S01]  /*22130*/  IMAD R31, R6.reuse, R31, R7 ;  /* 0x0000001f061f7224 */ /* 0x040fe200078e0207 */
[----:B------:R-:W0:Y:S01]  /*22140*/  @!P3 LDC R15, c[0x0][0xb54] ;  /* 0x0002d500ff0fbb82 */ /* 0x000e220000000800 */
[----:B------:R-:W-:-:S04]  /*22150*/  IMAD.WIDE.U32 R6, R6, R24, RZ ;  /* 0x0000001806067225 */ /* 0x000fc800078e00ff */
[-C--:B------:R-:W-:Y:S02]  /*22160*/  IMAD R128, R9, R202.reuse, RZ ;  /* 0x000000ca09807224 */ /* 0x080fe400078e02ff */
[----:B------:R-:W-:-:S04]  /*22170*/  IMAD.WIDE.U32 R8, R8, R202, RZ ;  /* 0x000000ca08087225 */ /* 0x000fc800078e00ff */
[----:B------:R-:W-:Y:S02]  /*22180*/  IMAD.IADD R31, R7, 0x1, R31 ;  /* 0x00000001071f7824 */ /* 0x000fe400078e021f */
[----:B------:R-:W-:Y:S01]  /*22190*/  IMAD.MOV.U32 R7, RZ, RZ, R28 ;  /* 0x000000ffff077224 */ /* 0x000fe200078e001c */
[----:B-1----:R-:W-:Y:S01]  /*221a0*/  @P4 SHF.R.U32.HI R7, RZ, R29, R30 ;  /* 0x0000001dff074219 */ /* 0x002fe2000001161e */
[----:B------:R-:W-:Y:S02]  /*221b0*/  IMAD.IADD R9, R9, 0x1, R128 ;  /* 0x0000000109097824 */ /* 0x000fe400078e0280 */
[-C--:B------:R-:W-:Y:S02]  /*221c0*/  IMAD R133, R11, R131.reuse, RZ ;  /* 0x000000830b857224 */ /* 0x080fe400078e02ff */
[----:B------:R-:W-:-:S04]  /*221d0*/  IMAD.WIDE.U32 R10, R10, R131, RZ ;  /* 0x000000830a0a7225 */ /* 0x000fc800078e00ff */
[----:B------:R-:W-:Y:S02]  /*221e0*/  IMAD.MOV R29, RZ, RZ, -R7 ;  /* 0x000000ffff1d7224 */ /* 0x000fe400078e0a07 */
[----:B------:R-:W-:Y:S01]  /*221f0*/  IMAD.IADD R133, R11, 0x1, R133 ;  /* 0x000000010b857824 */ /* 0x000fe200078e0285 */
[--C-:B------:R-:W-:Y:S02]  /*22200*/  IADD3 R6, P2, P5, R6, R8, R0.reuse ;  /* 0x0000000806067210 */ /* 0x100fe40007d5e000 */
[----:B------:R-:W-:-:S04]  /*22210*/  SHF.R.S32.HI R128, RZ, 0x1f, R0 ;  /* 0x0000001fff807819 */ /* 0x000fc80000011400 */
[----:B------:R-:W-:Y:S02]  /*22220*/  IADD3.X R9, R31, R9, R128, P2, P5 ;  /* 0x000000091f097210 */ /* 0x000fe400017ea480 */
[----:B------:R-:W-:Y:S02]  /*22230*/  IADD3 R10, P2, P5, R7, R6, R10 ;  /* 0x00000006070a7210 */ /* 0x000fe40007d5e00a */
[----:B------:R-:W-:Y:S01]  /*22240*/  SHF.R.S32.HI R6, RZ, 0x1f, R7 ;  /* 0x0000001fff067819 */ /* 0x000fe20000011407 */
[----:B------:R-:W-:-:S03]  /*22250*/  IMAD R7, R130, R29, R28 ;  /* 0x0000001d82077224 */ /* 0x000fc600078e021c */
[----:B------:R-:W-:Y:S01]  /*22260*/  IADD3.X R11, R6, R9, R133, P2, P5 ;  /* 0x00000009060b7210 */ /* 0x000fe200017ea485 */
[-C--:B---3--:R-:W-:Y:S01]  /*22270*/  IMAD R5, R5, R7.reuse, RZ ;  /* 0x0000000705057224 */ /* 0x088fe200078e02ff */
[----:B------:R-:W-:Y:S01]  /*22280*/  SHF.R.S32.HI R9, RZ, 0x1f, R7 ;  /* 0x0000001fff097819 */ /* 0x000fe20000011407 */
[----:B------:R-:W-:-:S04]  /*22290*/  IMAD.WIDE.U32 R10, R4, R7, R10 ;  /* 0x00000007040a7225 */ /* 0x000fc800078e000a */
[----:B------:R-:W-:Y:S01]  /*222a0*/  IMAD R5, R4, R9, R5 ;  /* 0x0000000904057224 */ /* 0x000fe200078e0205 */
[----:B--2---:R-:W-:-:S03]  /*222b0*/  LEA R14, P2, R10, R14, 0x2 ;  /* 0x0000000e0a0e7211 */ /* 0x004fc600078410ff */
[----:B------:R-:W-:-:S05]  /*222c0*/  IMAD.IADD R4, R11, 0x1, R5 ;  /* 0x000000010b047824 */ /* 0x000fca00078e0205 */
[----:B0-----:R-:W-:Y:S01]  /*222d0*/  LEA.HI.X R15, R10, R15, R4, 0x2, P2 ;  /* 0x0000000f0a0f7211 */ /* 0x001fe200010f1404 */
[----:B------:R-:W-:Y:S06]  /*222e0*/  @P1 BRA `(.L_x_1835) ;  /* 0x0000000000101947 */ /* 0x000fec0003800000 */
[----:B------:R-:W-:Y:S05]  /*222f0*/  @!P0 BRA `(.L_x_1835) ;  /* 0x00000000000c8947 */ /* 0x000fea0003800000 */
[----:B------:R-:W2:Y:S04]  /*22300*/  LDG.E R4, desc[UR60][R12.64] ;  /* 0x0000003c0c047981 */ /* 0x000ea8000c1e1900 */
[----:B-----5:R-:W2:Y:S02]  /*22310*/  LDG.E R129, desc[UR60][R12.64+0x4] ;  /* 0x0000043c0c817981 */ /* 0x020ea4000c1e1900 */
[----:B--2---:R-:W-:-:S07]  /*22320*/  IMAD.IADD R129, R129, 0x1, -R4 ;  /* 0x0000000181817824 */ /* 0x004fce00078e0a04 */
.L_x_1835:
[----:B------:R-:W2:Y:S04]  /*22330*/  LDL R8, [R1+0x60] ;  /* 0x0000600001087983 */ /* 0x000ea80000100800 */
[----:B------:R-:W3:Y:S01]  /*22340*/  LDL R9, [R1+0x5c] ;  /* 0x00005c0001097983 */ /* 0x000ee20000100800 */
[----:B-----5:R-:W-:-:S03]  /*22350*/  IMAD R129, R129, R130, RZ ;  /* 0x0000008281817224 */ /* 0x020fc600078e02ff */
[----:B------:R-:W-:Y:S04]  /*22360*/  SHFL.IDX PT, R4, R14, RZ, 0x1c1f ;  /* 0x001c1fff0e047589 */ /* 0x000fe800000e0000 */
[----:B------:R-:W0:Y:S04]  /*22370*/  SHFL.IDX PT, R5, R15, RZ, 0x1c1f ;  /* 0x001c1fff0f057589 */ /* 0x000e2800000e0000 */
[----:B------:R-:W-:Y:S04]  /*22380*/  SHFL.IDX PT, R6, R14, 0x1, 0x1c1f ;  /* 0x003c1f000e067f89 */ /* 0x000fe800000e0000 */
[----:B------:R-:W1:Y:S01]  /*22390*/  SHFL.IDX PT, R7, R15, 0x1, 0x1c1f ;  /* 0x003c1f000f077f89 */ /* 0x000e6200000e0000 */
[----:B--2---:R-:W-:Y:S01]  /*223a0*/  IMAD.IADD R8, R8, 0x1, R141 ;  /* 0x0000000108087824 */ /* 0x004fe200078e028d */
[----:B---3--:R-:W-:-:S03]  /*223b0*/  LOP3.LUT P0, RZ, R9, 0x3, RZ, 0xc0, !PT ;  /* 0x0000000309ff7812 */ /* 0x008fc6000780c0ff */
[C---:B------:R-:W-:Y:S01]  /*223c0*/  VIADD R10, R8.reuse, 0x8 ;  /* 0x00000008080a7836 */ /* 0x040fe20000000000 */
[----:B------:R-:W-:-:S04]  /*223d0*/  ISETP.GE.OR P1, PT, R8, R129, P0 ;  /* 0x000000810800720c */ /* 0x000fc80000726670 */
[----:B------:R-:W-:-:S09]  /*223e0*/  ISETP.GE.OR P0, PT, R10, R129, P0 ;  /* 0x000000810a00720c */ /* 0x000fd20000706670 */
[----:B0-----:R0:W-:Y:S04]  /*223f0*/  @!P1 ST.E desc[UR60][R4.64], R126 ;  /* 0x0000007e04009985 */ /* 0x0011e8000c10193c */
[----:B-1----:R0:W-:Y:S01]  /*22400*/  @!P0 ST.E desc[UR60][R6.64], R127 ;  /* 0x0000007f06008985 */ /* 0x0021e2000c10193c */
[----:B------:R-:W-:Y:S05]  /*22410*/  @P3 BRA `(.L_x_1836) ;  /* 0x0000000c00503947 */ /* 0x000fea0003800000 */
[----:B0-----:R-:W0:Y:S01]  /*22420*/  S2R R4, SR_TID.X ;  /* 0x0000000000047919 */ /* 0x001e220000002100 */
[----:B------:R-:W1:Y:S01]  /*22430*/  @P4 LDC R69, c[0x0][0xbec] ;  /* 0x0002fb00ff454b82 */ /* 0x000e620000000800 */
[----:B------:R-:W-:-:S07]  /*22440*/  ULDC.64 UR4, c[0x0][0xaa0] ;  /* 0x0002a80000047ab9 */ /* 0x000fce0000000a00 */
[----:B------:R-:W2:Y:S01]  /*22450*/  @P4 LDC R71, c[0x0][0xbf0] ;  /* 0x0002fc00ff474b82 */ /* 0x000ea20000000800 */
[----:B0-----:R-:W-:-:S05]  /*22460*/  VIADD R4, R4, 0xffffff80 ;  /* 0xffffff8004047836 */ /* 0x001fca0000000000 */
[----:B------:R-:W-:-:S04]  /*22470*/  SHF.R.S32.HI R5, RZ, 0x1f, R4 ;  /* 0x0000001fff057819 */ /* 0x000fc80000011404 */
[----:B------:R-:W-:-:S04]  /*22480*/  LEA.HI R5, R5, R4, RZ, 0x3 ;  /* 0x0000000405057211 */ /* 0x000fc800078f18ff */
[----:B------:R-:W-:Y:S02]  /*22490*/  LOP3.LUT R7, R5, 0xfffffff8, RZ, 0xc0, !PT ;  /* 0xfffffff805077812 */ /* 0x000fe400078ec0ff */
[----:B------:R-:W-:-:S03]  /*224a0*/  SHF.R.S32.HI R21, RZ, 0x3, R5 ;  /* 0x00000003ff157819 */ /* 0x000fc60000011405 */
[----:B------:R-:W-:-:S04]  /*224b0*/  IMAD.IADD R20, R4, 0x1, -R7 ;  /* 0x0000000104147824 */ /* 0x000fc800078e0a07 */
[----:B------:R-:W-:-:S04]  /*224c0*/  IMAD.SHL.U32 R66, R20, 0x8, RZ ;  /* 0x0000000814427824 */ /* 0x000fc800078e00ff */
[----:B------:R-:W-:-:S04]  /*224d0*/  IMAD R5, R21, 0x40, R66 ;  /* 0x0000004015057824 */ /* 0x000fc800078e0242 */
[----:B------:R-:W-:-:S03]  /*224e0*/  IMAD.WIDE R2, R5, 0x2, R2 ;  /* 0x0000000205027825 */ /* 0x000fc600078e0202 */
        /* <DEDUP_REMOVED lines=25> */
[----:B------:R-:W-:Y:S01]  /*22680*/  IADD3 R5, P1, R2, 0xb000, RZ ;  /* 0x0000b00002057810 */ /* 0x000fe20007f3e0ff */
[----:B------:R-:W-:Y:S01]  /*22690*/  IMAD R20, R20, 0x20, R21 ;  /* 0x0000002014147824 */ /* 0x000fe200078e0215 */
[C---:B------:R-:W-:Y:S01]  /*226a0*/  IADD3 R41, P0, R2.reuse, 0x6000, RZ ;  /* 0x0000600002297810 */ /* 0x040fe20007f1e0ff */
[----:B------:R-:W5:Y:S01]  /*226b0*/  LD.E.128 R8, desc[UR60][R8.64] ;  /* 0x0000003c08087980 */ /* 0x000f62000c101d00 */
[C---:B------:R-:W-:Y:S01]  /*226c0*/  IADD3 R45, P3, R2.reuse, 0x7000, RZ ;  /* 0x00007000022d7810 */ /* 0x040fe20007f7e0ff */
[----:B------:R-:W-:Y:S01]  /*226d0*/  IMAD.X R61, RZ, RZ, R3, P1 ;  /* 0x000000ffff3d7224 */ /* 0x000fe200008e0603 */
[C---:B------:R-:W-:Y:S01]  /*226e0*/  IADD3 R49, P2, R2.reuse, 0x8000, RZ ;  /* 0x0000800002317810 */ /* 0x040fe20007f5e0ff */
[----:B------:R-:W5:Y:S01]  /*226f0*/  LD.E.128 R12, desc[UR60][R12.64] ;  /* 0x0000003c0c0c7980 */ /* 0x000f62000c101d00 */
[----:B------:R-:W-:-:S02]  /*22700*/  IADD3 R53, P6, R2, 0x9000, RZ ;  /* 0x0000900002357810 */ /* 0x000fc40007fde0ff */
[C---:B------:R-:W-:Y:S01]  /*22710*/  IADD3 R57, P5, R2.reuse, 0xa000, RZ ;  /* 0x0000a00002397810 */ /* 0x040fe20007fbe0ff */
        /* <DEDUP_REMOVED lines=8> */
[----:B------:R-:W-:Y:S02]  /*227a0*/  LOP3.LUT R52, R53, 0x380, RZ, 0xc0, !PT ;  /* 0x0000038035347812 */ /* 0x000fe400078ec0ff */
[----:B------:R-:W-:Y:S02]  /*227b0*/  LOP3.LUT R56, R57, 0x380, RZ, 0xc0, !PT ;  /* 0x0000038039387812 */ /* 0x000fe400078ec0ff */
[----:B------:R-:W-:Y:S02]  /*227c0*/  SHF.R.U64 R7, R7, 0x3, RZ ;  /* 0x0000000307077819 */ /* 0x000fe400000012ff */
[----:B------:R-:W-:Y:S02]  /*227d0*/  SHF.R.U64 R4, R4, 0x3, RZ ;  /* 0x0000000304047819 */ /* 0x000fe400000012ff */
[----:B------:R-:W-:Y:S02]  /*227e0*/  SHF.R.U64 R40, R40, 0x3, RZ ;  /* 0x0000000328287819 */ /* 0x000fe400000012ff */
[----:B------:R-:W-:-:S02]  /*227f0*/  SHF.R.U64 R44, R44, 0x3, RZ ;  /* 0x000000032c2c7819 */ /* 0x000fc400000012ff */
[----:B------:R-:W-:Y:S02]  /*22800*/  SHF.R.U64 R48, R48, 0x3, RZ ;  /* 0x0000000330307819 */ /* 0x000fe400000012ff */
[----:B------:R-:W-:Y:S02]  /*22810*/  SHF.R.U64 R52, R52, 0x3, RZ ;  /* 0x0000000334347819 */ /* 0x000fe400000012ff */
        /* <DEDUP_REMOVED lines=12> */
[----:B------:R-:W-:Y:S01]  /*228e0*/  LOP3.LUT R60, R4, R5, RZ, 0x3c, !PT ;  /* 0x00000005043c7212 */ /* 0x000fe200078e3cff */
[----:B------:R-:W-:Y:S01]  /*228f0*/  IMAD.IADD R20, R141, 0x1, R20 ;  /* 0x000000018d147824 */ /* 0x000fe200078e0214 */
[----:B------:R0:W5:Y:S01]  /*22900*/  LD.E.128 R4, desc[UR60][R2.64] ;  /* 0x0000003c02047980 */ /* 0x000162000c101d00 */
[----:B------:R-:W-:Y:S01]  /*22910*/  SHF.R.S32.HI R67, RZ, 0x1f, R24 ;  /* 0x0000001fff437819 */ /* 0x000fe20000011418 */
[----:B------:R-:W-:-:S02]  /*22920*/  IMAD.IADD R68, R21, 0x1, R141 ;  /* 0x0000000115447824 */ /* 0x000fc400078e028d */
[----:B------:R-:W5:Y:S04]  /*22930*/  LD.E.128 R40, desc[UR60][R40.64] ;  /* 0x0000003c28287980 */ /* 0x000f68000c101d00 */
[----:B------:R-:W5:Y:S01]  /*22940*/  LD.E.128 R44, desc[UR60][R44.64] ;  /* 0x0000003c2c2c7980 */ /* 0x000f62000c101d00 */
[----:B0-----:R-:W-:-:S03]  /*22950*/  IMAD R3, R128, UR4, RZ ;  /* 0x0000000480037c24 */ /* 0x001fc6000f8e02ff */
[----:B------:R-:W5:Y:S01]  /*22960*/  LD.E.128 R48, desc[UR60][R48.64] ;  /* 0x0000003c30307980 */ /* 0x000f62000c101d00 */
[C---:B------:R-:W-:Y:S02]  /*22970*/  IMAD R65, R0.reuse, UR5, R3 ;  /* 0x0000000500417c24 */ /* 0x040fe4000f8e0203 */
[----:B------:R-:W-:Y:S01]  /*22980*/  IMAD.WIDE.U32 R2, R0, UR4, RZ ;  /* 0x0000000400027c25 */ /* 0x000fe2000f8e00ff */
[----:B------:R-:W-:Y:S01]  /*22990*/  ULDC.64 UR4, c[0x0][0xae8] ;  /* 0x0002ba0000047ab9 */ /* 0x000fe20000000a00 */
[----:B------:R-:W5:Y:S02]  /*229a0*/  LD.E.128 R52, desc[UR60][R52.64] ;  /* 0x0000003c34347980 */ /* 0x000f64000c101d00 */
[----:B------:R-:W-:Y:S02]  /*229b0*/  IMAD.IADD R3, R3, 0x1, R65 ;  /* 0x0000000103037824 */ /* 0x000fe400078e0241 */
[----:B-1----:R-:W-:Y:S01]  /*229c0*/  @P4 IMAD.HI.U32 R0, R20, R69, RZ ;  /* 0x0000004514004227 */ /* 0x002fe200078e00ff */
[----:B------:R-:W5:Y:S03]  /*229d0*/  LD.E.128 R56, desc[UR60][R56.64] ;  /* 0x0000003c38387980 */ /* 0x000f66000c101d00 */
[C---:B------:R-:W-:Y:S01]  /*229e0*/  IMAD.WIDE.U32 R2, R202.reuse, UR4, R2 ;  /* 0x00000004ca027c25 */ /* 0x040fe2000f8e0002 */
[----:B------:R-:W5:Y:S03]  /*229f0*/  LD.E.128 R60, desc[UR60][R60.64] ;  /* 0x0000003c3c3c7980 */ /* 0x000f66000c101d00 */
[----:B------:R-:W-:Y:S01]  /*22a00*/  IMAD R3, R202, UR5, R3 ;  /* 0x00000005ca037c24 */ /* 0x000fe2000f8e0203 */
[----:B------:R-:W-:Y:S01]  /*22a10*/  ULDC.64 UR4, c[0x0][0xaf0] ;  /* 0x0002bc0000047ab9 */ /* 0x000fe20000000a00 */
[----:B------:R-:W-:Y:S01]  /*22a20*/  IMAD.MOV.U32 R65, RZ, RZ, R20 ;  /* 0x000000ffff417224 */ /* 0x000fe200078e0014 */
[----:B--2---:R-:W-:Y:S01]  /*22a30*/  @P4 SHF.R.U32.HI R65, RZ, R71, R0 ;  /* 0x00000047ff414219 */ /* 0x004fe20000011600 */
[----:B------:R-:W-:Y:S01]  /*22a40*/  IMAD R67, R67, UR4, RZ ;  /* 0x0000000443437c24 */ /* 0x000fe2000f8e02ff */
[----:B------:R-:W-:Y:S01]  /*22a50*/  @!PT LDS RZ, [RZ] ;  /* 0x00000000fffff984 */ /* 0x000fe20000000800 */
[----:B------:R-:W-:Y:S01]  /*22a60*/  @!PT LDS RZ, [RZ] ;  /* 0x00000000fffff984 */ /* 0x000fe20000000800 */
[----:B------:R-:W-:Y:S01]  /*22a70*/  @!PT LDS RZ, [RZ] ;  /* 0x00000000fffff984 */ /* 0x000fe20000000800 */
[----:B------:R-:W-:Y:S01]  /*22a80*/  @!PT LDS RZ, [RZ] ;  /* 0x00000000fffff984 */ /* 0x000fe20000000800 */
[----:B------:R0:W-:Y:S06]  /*22a90*/  MEMBAR.ALL.CTA ;  /* 0x0000000000007992 */ /* 0x0001ec0000008000 */
[----:B0-----:R-:W0:Y:S01]  /*22aa0*/  FENCE.VIEW.ASYNC.S ;  /* 0x00000000000073c6 */ /* 0x001e220000000000 */
[----:B------:R-:W-:Y:S01]  /*22ab0*/  IMAD.WIDE.U32 R2, R24, UR4, R2 ;  /* 0x0000000418027c25 */ /* 0x000fe2000f8e0002 */
[----:B------:R-:W-:-:S03]  /*22ac0*/  SHF.R.S32.HI R0, RZ, 0x1f, R65 ;  /* 0x0000001fff007819 */ /* 0x000fc60000011441 */
[----:B------:R-:W-:Y:S01]  /*22ad0*/  IMAD R67, R24, UR5, R67 ;  /* 0x0000000518437c24 */ /* 0x000fe2000f8e0243 */
[----:B------:R-:W-:Y:S01]  /*22ae0*/  ULDC.64 UR4, c[0x0][0xae0] ;  /* 0x0002b80000047ab9 */ /* 0x000fe20000000a00 */
[----:B------:R-:W-:Y:S02]  /*22af0*/  IMAD.MOV R69, RZ, RZ, -R65 ;  /* 0x000000ffff457224 */ /* 0x000fe400078e0a41 */
[----:B------:R-:W-:Y:S02]  /*22b00*/  IMAD.IADD R3, R3, 0x1, R67 ;  /* 0x0000000103037824 */ /* 0x000fe400078e0243 */
[----:B------:R-:W-:Y:S02]  /*22b10*/  IMAD R0, R0, UR4, RZ ;  /* 0x0000000400007c24 */ /* 0x000fe4000f8e02ff */
[----:B------:R-:W-:Y:S02]  /*22b20*/  IMAD R67, R130, R69, R20 ;  /* 0x0000004582437224 */ /* 0x000fe400078e0214 */
[----:B------:R-:W-:-:S04]  /*22b30*/  IMAD.WIDE.U32 R2, R65, UR4, R2 ;  /* 0x0000000441027c25 */ /* 0x000fc8000f8e0002 */
[----:B------:R-:W-:Y:S01]  /*22b40*/  IMAD R65, R65, UR5, R0 ;  /* 0x0000000541417c24 */ /* 0x000fe2000f8e0200 */
[----:B------:R-:W-:Y:S01]  /*22b50*/  SHF.R.S32.HI R0, RZ, 0x1f, R67 ;  /* 0x0000001fff007819 */ /* 0x000fe20000011443 */
[----:B------:R-:W-:Y:S02]  /*22b60*/  ULDC.64 UR4, c[0x0][0xad8] ;  /* 0x0002b60000047ab9 */ /* 0x000fe40000000a00 */
[----:B------:R-:W-:Y:S02]  /*22b70*/  IMAD.IADD R3, R3, 0x1, R65 ;  /* 0x0000000103037824 */ /* 0x000fe400078e0241 */
[----:B------:R-:W-:Y:S02]  /*22b80*/  IMAD R0, R0, UR4, RZ ;  /* 0x0000000400007c24 */ /* 0x000fe4000f8e02ff */
[----:B------:R-:W-:-:S04]  /*22b90*/  IMAD.WIDE.U32 R2, R67, UR4, R2 ;  /* 0x0000000443027c25 */ /* 0x000fc8000f8e0002 */
[----:B------:R-:W-:Y:S01]  /*22ba0*/  IMAD R21, R67, UR5, R0 ;  /* 0x0000000543157c24 */ /* 0x000fe2000f8e0200 */
[----:B------:R-:W-:Y:S01]  /*22bb0*/  ULDC.64 UR4, c[0x0][0xa80] ;  /* 0x0002a00000047ab9 */ /* 0x000fe20000000a00 */
[----:B------:R-:W-:Y:S01]  /*22bc0*/  VIADD R24, R68, 0x40 ;  /* 0x0000004044187836 */ /* 0x000fe20000000000 */
[----:B------:R-:W-:Y:S01]  /*22bd0*/  LEA R67, P2, R2, UR4, 0x1 ;  /* 0x0000000402437c11 */ /* 0x000fe2000f8408ff */
[----:B------:R-:W-:-:S03]  /*22be0*/  IMAD.IADD R3, R3, 0x1, R21 ;  /* 0x0000000103037824 */ /* 0x000fc600078e0215 */
[-C--:B------:R-:W-:Y:S02]  /*22bf0*/  ISETP.GE.AND P0, PT, R24, R129.reuse, PT ;  /* 0x000000811800720c */ /* 0x080fe40003f06270 */
[----:B------:R-:W-:Y:S02]  /*22c00*/  LEA.HI.X R24, R2, UR5, R3, 0x1, P2 ;  /* 0x0000000502187c11 */ /* 0x000fe400090f0c03 */
[C---:B------:R-:W-:Y:S01]  /*22c10*/  ISETP.GE.AND P2, PT, R68.reuse, R129, PT ;  /* 0x000000814400720c */ /* 0x040fe20003f46270 */
[----:B------:R-:W-:Y:S02]  /*22c20*/  VIADD R0, R17, 0x30820 ;  /* 0x0003082011007836 */ /* 0x000fe40000000000 */
[----:B------:R-:W-:-:S03]  /*22c30*/  VIADD R20, R68, 0x20 ;  /* 0x0000002044147836 */ /* 0x000fc60000000000 */
[----:B------:R-:W-:Y:S01]  /*22c40*/  PRMT R0, RZ, 0x654, R0 ;  /* 0x00000654ff007816 */ /* 0x000fe20000000000 */
[C---:B------:R-:W-:Y:S02]  /*22c50*/  VIADD R70, R66.reuse, 0x80 ;  /* 0x0000008042467836 */ /* 0x040fe40000000000 */
[----:B------:R-:W-:Y:S01]  /*22c60*/  VIADD R72, R66, 0x40 ;  /* 0x0000004042487836 */ /* 0x000fe20000000000 */
[----:B0-----:R0:W-:Y:S01]  /*22c70*/  SYNCS.ARRIVE.TRANS64.RED.A1T0 RZ, [R0+URZ], RZ ;  /* 0x000000ff00ff79a7 */ /* 0x0011e2000810043f */
[----:B------:R0:W1:Y:S01]  /*22c80*/  SHFL.IDX PT, R21, R67, RZ, 0x181f ;  /* 0x00181fff43157589 */ /* 0x00006200000e0000 */
[----:B------:R-:W-:Y:S03]  /*22c90*/  BSSY B1, `(.L_x_1837) ;  /* 0x0000014000017945 */ /* 0x000fe60003800000 */
[----:B------:R0:W2:Y:S01]  /*22ca0*/  SHFL.IDX PT, R65, R24, RZ, 0x181f ;  /* 0x00181fff18417589 */ /* 0x0000a200000e0000 */
[----:B------:R-:W-:-:S02]  /*22cb0*/  ISETP.GE.AND P1, PT, R20, R129, PT ;  /* 0x000000811400720c */ /* 0x000fc40003f26270 */
[----:B------:R-:W-:Y:S02]  /*22cc0*/  SHF.R.S32.HI R69, RZ, 0x1f, R66 ;  /* 0x0000001fff457819 */ /* 0x000fe40000011442 */
[----:B------:R-:W-:Y:S02]  /*22cd0*/  SHF.R.S32.HI R71, RZ, 0x1f, R72 ;  /* 0x0000001fff477819 */ /* 0x000fe40000011448 */
[----:B------:R-:W-:Y:S01]  /*22ce0*/  SHF.R.S32.HI R73, RZ, 0x1f, R70 ;  /* 0x0000001fff497819 */ /* 0x000fe20000011446 */
[----:B0-----:R-:W-:Y:S06]  /*22cf0*/  @P2 BRA `(.L_x_1838) ;  /* 0x0000000000342947 */ /* 0x001fec0003800000 */
        /* <DEDUP_REMOVED lines=13> */
.L_x_1838:
[----:B------:R-:W-:Y:S05]  /*22dd0*/  BSYNC B1 ;  /* 0x0000000000017941 */ /* 0x000fea0003800000 */
.L_x_1837:
[----:B0----5:R0:W3:Y:S01]  /*22de0*/  SHFL.IDX PT, R7, R24, 0x1, 0x181f ;  /* 0x00381f0018077f89 */ /* 0x0210e200000e0000 */
[----:B------:R-:W-:Y:S03]  /*22df0*/  BSSY B1, `(.L_x_1839) ;  /* 0x0000010000017945 */ /* 0x000fe60003800000 */
[----:B------:R0:W4:Y:S01]  /*22e00*/  SHFL.IDX PT, R3, R67, 0x1, 0x181f ;  /* 0x00381f0043037f89 */ /* 0x00012200000e0000 */
[----:B------:R-:W-:Y:S05]  /*22e10*/  @P1 BRA `(.L_x_1840) ;  /* 0x0000000000341947 */ /* 0x000fea0003800000 */
[----:B------:R-:W-:Y:S02]  /*22e20*/  ULDC UR4, c[0x0][0xac8] ;  /* 0x0002b20000047ab9 */ /* 0x000fe40000000800 */
[----:B------:R-:W-:Y:S02]  /*22e30*/  ISETP.GE.AND P4, PT, R66, UR4, PT ;  /* 0x0000000442007c0c */ /* 0x000fe4000bf86270 */
[----:B------:R-:W-:Y:S02]  /*22e40*/  ISETP.GE.AND P5, PT, R72, UR4, PT ;  /* 0x0000000448007c0c */ /* 0x000fe4000bfa6270 */
[----:B------:R-:W-:-:S09]  /*22e50*/  ISETP.GE.AND P6, PT, R70, UR4, PT ;  /* 0x0000000446007c0c */ /* 0x000fd2000bfc6270 */
[-C--:B----4-:R-:W-:Y:S02]  /*22e60*/  @!P4 LEA R2, P1, R66, R3.reuse, 0x1 ;  /* 0x000000034202c211 */ /* 0x090fe400078208ff */
[-C--:B------:R-:W-:Y:S02]  /*22e70*/  @!P5 LEA R4, P2, R72, R3.reuse, 0x1 ;  /* 0x000000034804d211 */ /* 0x080fe400078408ff */
[----:B------:R-:W-:Y:S02]  /*22e80*/  @!P6 LEA R6, P3, R70, R3, 0x1 ;  /* 0x000000034606e211 */ /* 0x000fe400078608ff */
[-C--:B---3--:R-:W-:Y:S02]  /*22e90*/  @!P4 LEA.HI.X R3, R66, R7.reuse, R69, 0x1, P1 ;  /* 0x000000074203c211 */ /* 0x088fe400008f0c45 */
[-C--:B------:R-:W-:Y:S02]  /*22ea0*/  @!P5 LEA.HI.X R5, R72, R7.reuse, R71, 0x1, P2 ;  /* 0x000000074805d211 */ /* 0x080fe400010f0c47 */
[----:B------:R-:W-:Y:S01]  /*22eb0*/  @!P6 LEA.HI.X R7, R70, R7, R73, 0x1, P3 ;  /* 0x000000074607e211 */ /* 0x000fe200018f0c49 */
[----:B------:R3:W-:Y:S04]  /*22ec0*/  @!P4 ST.E.128 desc[UR60][R2.64], R8 ;  /* 0x000000080200c985 */ /* 0x0007e8000c101d3c */
[----:B------:R3:W-:Y:S04]  /*22ed0*/  @!P5 ST.E.128 desc[UR60][R4.64], R36 ;  /* 0x000000240400d985 */ /* 0x0007e8000c101d3c */
[----:B------:R3:W-:Y:S02]  /*22ee0*/  @!P6 ST.E.128 desc[UR60][R6.64], R52 ;  /* 0x000000340600e985 */ /* 0x0007e4000c101d3c */
.L_x_1840:
[----:B------:R-:W-:Y:S05]  /*22ef0*/  BSYNC B1 ;  /* 0x0000000000017941 */ /* 0x000fea0003800000 */
.L_x_1839:
[----:B---3--:R3:W0:Y:S01]  /*22f00*/  SHFL.IDX PT, R7, R24, 0x2, 0x181f ;  /* 0x00581f0018077f89 */ /* 0x00862200000e0000 */
[----:B------:R-:W-:Y:S03]  /*22f10*/  BSSY B1, `(.L_x_1841) ;  /* 0x0000010000017945 */ /* 0x000fe60003800000 */
[----:B----4-:R3:W4:Y:S01]  /*22f20*/  SHFL.IDX PT, R3, R67, 0x2, 0x181f ;  /* 0x00581f0043037f89 */ /* 0x01072200000e0000 */
        /* <DEDUP_REMOVED lines=14> */
.L_x_1842:
[----:B------:R-:W-:Y:S05]  /*23010*/  BSYNC B1 ;  /* 0x0000000000017941 */ /* 0x000fea0003800000 */
.L_x_1841:
[----:B------:R-:W-:Y:S01]  /*23020*/  VIADD R0, R68, 0x60 ;  /* 0x0000006044007836 */ /* 0x000fe20000000000 */
[----:B0-----:R0:W0:Y:S04]  /*23030*/  SHFL.IDX PT, R7, R24, 0x3, 0x181f ;  /* 0x00781f0018077f89 */ /* 0x00102800000e0000 */
[----:B------:R-:W-:Y:S01]  /*23040*/  ISETP.GE.AND P0, PT, R0, R129, PT ;  /* 0x000000810000720c */ /* 0x000fe20003f06270 */
[----:B---3--:R-:W3:-:S12]  /*23050*/  SHFL.IDX PT, R67, R67, 0x3, 0x181f ;  /* 0x00781f0043437f89 */ /* 0x008ed800000e0000 */
[----:B------:R-:W-:Y:S05]  /*23060*/  @P0 BRA `(.L_x_1843) ;  /* 0x0000002000980947 */ /* 0x000fea0003800000 */
[----:B------:R-:W-:Y:S02]  /*23070*/  ULDC UR4, c[0x0][0xac8] ;  /* 0x0002b20000047ab9 */ /* 0x000fe40000000800 */
[----:B------:R-:W-:Y:S02]  /*23080*/  ISETP.GE.AND P2, PT, R66, UR4, PT ;  /* 0x0000000442007c0c */ /* 0x000fe4000bf46270 */
[----:B------:R-:W-:-:S11]  /*23090*/  ISETP.GE.AND P3, PT, R72, UR4, PT ;  /* 0x0000000448007c0c */ /* 0x000fd6000bf66270 */
[-C--:B---3--:R-:W-:Y:S02]  /*230a0*/  @!P2 LEA R2, P0, R66, R67.reuse, 0x1 ;  /* 0x000000434202a211 */ /* 0x088fe400078008ff */
[----:B------:R-:W-:Y:S02]  /*230b0*/  @!P3 LEA R4, P1, R72, R67, 0x1 ;  /* 0x000000434804b211 */ /* 0x000fe400078208ff */
[-C--:B0---4-:R-:W-:Y:S02]  /*230c0*/  @!P2 LEA.HI.X R3, R66, R7.reuse, R69, 0x1, P0 ;  /* 0x000000074203a211 */ /* 0x091fe400000f0c45 */
        /* <DEDUP_REMOVED lines=9> */
.L_x_1836:
[----:B------:R-:W-:Y:S01]  /*23160*/  ULDC.64 UR4, c[0x0][0xb08] ;  /* 0x0002c20000047ab9 */ /* 0x000fe20000000a00 */
[----:B------:R-:W1:Y:S01]  /*23170*/  @P4 LDC R9, c[0x0][0xbec] ;  /* 0x0002fb00ff094b82 */ /* 0x000e620000000800 */
[----:B0-----:R-:W-:Y:S01]  /*23180*/  IMAD R5, R128, UR4, RZ ;  /* 0x0000000480057c24 */ /* 0x001fe2000f8e02ff */
[----:B------:R-:W-:Y:S01]  /*23190*/  ULDC.64 UR6, c[0x0][0xb30] ;  /* 0x0002cc0000067ab9 */ /* 0x000fe20000000a00 */
[----:B------:R-:W-:Y:S01]  /*231a0*/  IMAD.WIDE.U32 R2, R0, UR4, RZ ;  /* 0x0000000400027c25 */ /* 0x000fe2000f8e00ff */
[----:B------:R-:W-:Y:S01]  /*231b0*/  ISETP.GE.AND P0, PT, R8, R129, PT ;  /* 0x000000810800720c */ /* 0x000fe20003f06270 */
[----:B------:R-:W-:Y:S02]  /*231c0*/  BSSY B1, `(.L_x_1844) ;  /* 0x00000cc000017945 */ /* 0x000fe40003800000 */
[----:B------:R-:W-:Y:S01]  /*231d0*/  IMAD R5, R0, UR5, R5 ;  /* 0x0000000500057c24 */ /* 0x000fe2000f8e0205 */
[----:B------:R-:W-:Y:S01]  /*231e0*/  ULDC.64 UR4, c[0x0][0xb38] ;  /* 0x0002ce0000047ab9 */ /* 0x000fe20000000a00 */
[----:B------:R-:W0:Y:S01]  /*231f0*/  @P4 LDC R0, c[0x0][0xbf0] ;  /* 0x0002fc00ff004b82 */ /* 0x000e220000000800 */
[----:B------:R-:W-:-:S02]  /*23200*/  VIADD R4, R17, 0x30820 ;  /* 0x0003082011047836 */ /* 0x000fc40000000000 */
[----:B------:R-:W-:Y:S01]  /*23210*/  IMAD.IADD R3, R3, 0x1, R5 ;  /* 0x0000000103037824 */ /* 0x000fe200078e0205 */
[----:B------:R-:W-:Y:S01]  /*23220*/  SHF.R.S32.HI R5, RZ, 0x1f, R24 ;  /* 0x0000001fff057819 */ /* 0x000fe20000011418 */
[----:B------:R-:W-:Y:S01]  /*23230*/  VIADD R30, R227, 0xa8 ;  /* 0x000000a8e31e7836 */ /* 0x000fe20000000000 */
[----:B------:R-:W-:Y:S01]  /*23240*/  PRMT R4, RZ, 0x654, R4 ;  /* 0x00000654ff047816 */ /* 0x000fe20000000004 */
[----:B------:R-:W-:-:S03]  /*23250*/  IMAD.WIDE.U32 R2, R202, UR4, R2 ;  /* 0x00000004ca027c25 */ /* 0x000fc6000f8e0002 */
[----:B------:R2:W-:Y:S01]  /*23260*/  SYNCS.ARRIVE.TRANS64.RED.A1T0 RZ, [R4+URZ], RZ ;  /* 0x000000ff04ff79a7 */ /* 0x0005e2000810043f */
[----:B------:R-:W-:Y:S01]  /*23270*/  IMAD R3, R202, UR5, R3 ;  /* 0x00000005ca037c24 */ /* 0x000fe2000f8e0203 */
[----:B------:R-:W-:Y:S01]  /*23280*/  ULDC.64 UR4, c[0x0][0xb40] ;  /* 0x0002d00000047ab9 */ /* 0x000fe20000000a00 */
[----:B------:R-:W-:Y:S01]  /*23290*/  VIADD R126, R227, 0xa0 ;  /* 0x000000a0e37e7836 */ /* 0x000fe20000000000 */
[----:B------:R-:W-:Y:S01]  /*232a0*/  SHF.R.S32.HI R30, RZ, 0x1f, R30 ;  /* 0x0000001fff1e7819 */ /* 0x000fe2000001141e */
[----:B------:R-:W-:Y:S02]  /*232b0*/  IMAD R5, R5, UR4, RZ ;  /* 0x0000000405057c24 */ /* 0x000fe4000f8e02ff */
[----:B-1----:R-:W-:Y:S01]  /*232c0*/  @P4 IMAD.HI.U32 R9, R28, R9, RZ ;  /* 0x000000091c094227 */ /* 0x002fe200078e00ff */
[----:B------:R-:W-:-:S03]  /*232d0*/  SHF.R.S32.HI R126, RZ, 0x1f, R126 ;  /* 0x0000001fff7e7819 */ /* 0x000fc6000001147e */
[C---:B------:R-:W-:Y:S02]  /*232e0*/  IMAD R7, R24.reuse, UR5, R5 ;  /* 0x0000000518077c24 */ /* 0x040fe4000f8e0205 */
[----:B------:R-:W-:Y:S01]  /*232f0*/  IMAD.WIDE.U32 R2, R24, UR4, R2 ;  /* 0x0000000418027c25 */ /* 0x000fe2000f8e0002 */
[----:B------:R-:W-:-:S03]  /*23300*/  ULDC.64 UR4, c[0x0][0xb48] ;  /* 0x0002d20000047ab9 */ /* 0x000fc60000000a00 */
[----:B------:R-:W-:Y:S01]  /*23310*/  IMAD.MOV.U32 R5, RZ, RZ, R28 ;  /* 0x000000ffff057224 */ /* 0x000fe200078e001c */
[----:B0-----:R-:W-:Y:S01]  /*23320*/  @P4 SHF.R.U32.HI R5, RZ, R0, R9 ;  /* 0x00000000ff054219 */ /* 0x001fe20000011609 */
[----:B------:R-:W-:Y:S02]  /*23330*/  IMAD.IADD R3, R3, 0x1, R7 ;  /* 0x0000000103037824 */ /* 0x000fe400078e0207 */
[----:B------:R-:W-:Y:S01]  /*23340*/  VIADD R128, R227, 0x98 ;  /* 0x00000098e3807836 */ /* 0x000fe20000000000 */
[--C-:B------:R-:W-:Y:S01]  /*23350*/  SHF.R.S32.HI R0, RZ, 0x1f, R5.reuse ;  /* 0x0000001fff007819 */ /* 0x100fe20000011405 */
[----:B------:R-:W-:Y:S02]  /*23360*/  IMAD.MOV R7, RZ, RZ, -R5 ;  /* 0x000000ffff077224 */ /* 0x000fe400078e0a05 */
[----:B------:R-:W-:Y:S01]  /*23370*/  IMAD.WIDE.U32 R2, R140, UR4, R2 ;  /* 0x000000048c027c25 */ /* 0x000fe2000f8e0002 */
[----:B------:R-:W-:-:S03]  /*23380*/  SHF.R.S32.HI R128, RZ, 0x1f, R128 ;  /* 0x0000001fff807819 */ /* 0x000fc60000011480 */
[----:B------:R-:W-:Y:S02]  /*23390*/  IMAD R7, R130, R7, R28 ;  /* 0x0000000782077224 */ /* 0x000fe400078e021c */
[----:B------:R-:W-:Y:S02]  /*233a0*/  IMAD R0, R0, UR6, RZ ;  /* 0x0000000600007c24 */ /* 0x000fe4000f8e02ff */
[----:B------:R-:W-:Y:S01]  /*233b0*/  IMAD R3, R140, UR5, R3 ;  /* 0x000000058c037c24 */ /* 0x000fe2000f8e0203 */
[----:B------:R-:W-:Y:S01]  /*233c0*/  ULDC.64 UR4, c[0x0][0xb28] ;  /* 0x0002ca0000047ab9 */ /* 0x000fe20000000a00 */
        /* <DEDUP_REMOVED lines=9> */
[C---:B------:R-:W-:Y:S01]  /*23460*/  LEA R0, P1, R2.reuse, UR4, 0x2 ;  /* 0x0000000402007c11 */ /* 0x040fe2000f8210ff */
[C---:B------:R-:W-:Y:S02]  /*23470*/  VIADD R131, R227.reuse, 0x90 ;  /* 0x00000090e3837836 */ /* 0x040fe40000000000 */
[C---:B------:R-:W-:Y:S01]  /*23480*/  VIADD R133, R227.reuse, 0x88 ;  /* 0x00000088e3857836 */ /* 0x040fe20000000000 */
[----:B------:R-:W-:Y:S01]  /*23490*/  LEA.HI.X R11, R2, UR5, R11, 0x2, P1 ;  /* 0x00000005020b7c11 */ /* 0x000fe200088f140b */
[C---:B------:R-:W-:Y:S01]  /*234a0*/  VIADD R135, R227.reuse, 0x80 ;  /* 0x00000080e3877836 */ /* 0x040fe20000000000 */
[----:B------:R2:W0:Y:S01]  /*234b0*/  SHFL.IDX PT, R2, R0, RZ, 0x1c1f ;  /* 0x001c1fff00027589 */ /* 0x00042200000e0000 */
[C---:B------:R-:W-:Y:S01]  /*234c0*/  VIADD R137, R227.reuse, 0x78 ;  /* 0x00000078e3897836 */ /* 0x040fe20000000000 */
[----:B------:R-:W-:Y:S01]  /*234d0*/  SHF.R.S32.HI R131, RZ, 0x1f, R131 ;  /* 0x0000001fff837819 */ /* 0x000fe20000011483 */
[C---:B------:R-:W-:Y:S01]  /*234e0*/  VIADD R139, R227.reuse, 0x70 ;  /* 0x00000070e38b7836 */ /* 0x040fe20000000000 */
[----:B------:R2:W1:Y:S01]  /*234f0*/  SHFL.IDX PT, R3, R11, RZ, 0x1c1f ;  /* 0x001c1fff0b037589 */ /* 0x00046200000e0000 */
        /* <DEDUP_REMOVED lines=51> */
[----:B------:R-:W-:Y:S01]  /*23830*/  VIADD R164, R227, 0x8 ;  /* 0x00000008e3a47836 */ /* 0x000fe20000000000 */
[----:B012---:R-:W-:Y:S06]  /*23840*/  @P0 BRA `(.L_x_1845) ;  /* 0x00000004008c0947 */ /* 0x007fec0003800000 */
[----:B------:R-:W-:Y:S01]  /*23850*/  ULDC UR4, c[0x0][0xac8] ;  /* 0x0002b20000047ab9 */ /* 0x000fe20000000800 */
[C---:B------:R-:W-:Y:S01]  /*23860*/  VIADD R29, R227.reuse, 0xb8 ;  /* 0x000000b8e31d7836 */ /* 0x040fe20000000000 */
[----:B------:R-:W-:Y:S02]  /*23870*/  ISETP.GE.AND P0, PT, R227, UR4, PT ;  /* 0x00000004e3007c0c */ /* 0x000fe4000bf06270 */
[----:B------:R-:W-:Y:S02]  /*23880*/  ISETP.GE.AND P5, PT, R164, UR4, PT ;  /* 0x00000004a4007c0c */ /* 0x000fe4000bfa6270 */
[----:B------:R-:W-:Y:S02]  /*23890*/  ISETP.GE.AND P4, PT, R162, UR4, PT ;  /* 0x00000004a2007c0c */ /* 0x000fe4000bf86270 */
[----:B------:R-:W-:Y:S02]  /*238a0*/  ISETP.GE.AND P3, PT, R160, UR4, PT ;  /* 0x00000004a0007c0c */ /* 0x000fe4000bf66270 */
[----:B------:R-:W-:-:S02]  /*238b0*/  SHF.R.S32.HI R15, RZ, 0x1f, R24 ;  /* 0x0000001fff0f7819 */ /* 0x000fc40000011418 */
[----:B------:R-:W-:-:S03]  /*238c0*/  SHF.R.S32.HI R14, RZ, 0x1f, R29 ;  /* 0x0000001fff0e7819 */ /* 0x000fc6000001141d */
[----:B------:R-:W-:-:S04]  /*238d0*/  @!P0 IMAD.WIDE R4, R227, 0x4, R2 ;  /* 0x00000004e3048825 */ /* 0x000fc800078e0202 */
[-C--:B------:R-:W-:Y:S01]  /*238e0*/  @!P4 LEA R6, P2, R162, R2.reuse, 0x2 ;  /* 0x00000002a206c211 */ /* 0x080fe200078410ff */
[----:B------:R0:W-:Y:S01]  /*238f0*/  @!P0 ST.E.64 desc[UR60][R4.64], R124 ;  /* 0x0000007c04008985 */ /* 0x0001e2000c101b3c */
[----:B------:R-:W-:Y:S02]  /*23900*/  ISETP.GE.AND P0, PT, R158, UR4, PT ;  /* 0x000000049e007c0c */ /* 0x000fe4000bf06270 */
[----:B------:R-:W-:Y:S02]  /*23910*/  @!P3 LEA R8, P6, R160, R2, 0x2 ;  /* 0x00000002a008b211 */ /* 0x000fe400078c10ff */
[-C--:B------:R-:W-:Y:S02]  /*23920*/  @!P4 LEA.HI.X R7, R162, R3.reuse, R163, 0x2, P2 ;  /* 0x00000003a207c211 */ /* 0x080fe400010f14a3 */
[----:B------:R-:W-:Y:S02]  /*23930*/  ISETP.GE.AND P2, PT, R154, UR4, PT ;  /* 0x000000049a007c0c */ /* 0x000fe4000bf46270 */
[----:B------:R-:W-:-:S02]  /*23940*/  @!P3 LEA.HI.X R9, R160, R3, R161, 0x2, P6 ;  /* 0x00000003a009b211 */ /* 0x000fc400030f14a1 */
[----:B0-----:R-:W-:-:S04]  /*23950*/  @!P5 LEA R4, P1, R164, R2, 0x2 ;  /* 0x00000002a404d211 */ /* 0x001fc800078210ff */
[----:B------:R-:W-:Y:S02]  /*23960*/  @!P5 LEA.HI.X R5, R164, R3, R165, 0x2, P1 ;  /* 0x00000003a405d211 */ /* 0x000fe400008f14a5 */
[----:B------:R-:W-:-:S03]  /*23970*/  ISETP.GE.AND P1, PT, R156, UR4, PT ;  /* 0x000000049c007c0c */ /* 0x000fc6000bf26270 */
        /* <DEDUP_REMOVED lines=8> */
[----:B--2---:R-:W-:Y:S02]  /*23a00*/  @!P2 LEA R8, P6, R154, R2, 0x2 ;  /* 0x000000029a08a211 */ /* 0x004fe400078c10ff */
[----:B------:R-:W-:Y:S01]  /*23a10*/  @!P1 LEA.HI.X R7, R156, R3, R157, 0x2, P5 ;  /* 0x000000039c079211 */ /* 0x000fe200028f149d */
[----:B------:R0:W-:Y:S01]  /*23a20*/  @!P0 ST.E.64 desc[UR60][R4.64], R40 ;  /* 0x0000002804008985 */ /* 0x0001e2000c101b3c */
[----:B------:R-:W-:-:S02]  /*23a30*/  ISETP.GE.AND P5, PT, R148, UR4, PT ;  /* 0x0000000494007c0c */ /* 0x000fc4000bfa6270 */
[-C--:B------:R-:W-:Y:S01]  /*23a40*/  @!P2 LEA.HI.X R9, R154, R3.reuse, R155, 0x2, P6 ;  /* 0x000000039a09a211 */ /* 0x080fe200030f149b */
[----:B------:R1:W-:Y:S01]  /*23a50*/  @!P1 ST.E.64 desc[UR60][R6.64], R44 ;  /* 0x0000002c06009985 */ /* 0x0003e2000c101b3c */
[----:B------:R-:W-:Y:S02]  /*23a60*/  ISETP.GE.AND P0, PT, R146, UR4, PT ;  /* 0x0000000492007c0c */ /* 0x000fe4000bf06270 */
[----:B------:R-:W-:Y:S01]  /*23a70*/  ISETP.GE.AND P1, PT, R144, UR4, PT ;  /* 0x0000000490007c0c */ /* 0x000fe2000bf26270 */
[----:B------:R2:W-:Y:S01]  /*23a80*/  @!P2 ST.E.64 desc[UR60][R8.64], R48 ;  /* 0x000000300800a985 */ /* 0x0005e2000c101b3c */
[-C--:B0-----:R-:W-:Y:S02]  /*23a90*/  @!P3 LEA R4, P6, R152, R2.reuse, 0x2 ;  /* 0x000000029804b211 */ /* 0x081fe400078c10ff */
[----:B-1----:R-:W-:Y:S02]  /*23aa0*/  @!P4 LEA R6, P2, R150, R2, 0x2 ;  /* 0x000000029606c211 */ /* 0x002fe400078410ff */
[----:B------:R-:W-:-:S02]  /*23ab0*/  @!P3 LEA.HI.X R5, R152, R3, R153, 0x2, P6 ;  /* 0x000000039805b211 */ /* 0x000fc400030f1499 */
[----:B--2---:R-:W-:Y:S02]  /*23ac0*/  @!P5 LEA R8, P6, R148, R2, 0x2 ;  /* 0x000000029408d211 */ /* 0x004fe400078c10ff */
[-C--:B------:R-:W-:Y:S01]  /*23ad0*/  @!P4 LEA.HI.X R7, R150, R3.reuse, R151, 0x2, P2 ;  /* 0x000000039607c211 */ /* 0x080fe200010f1497 */
[----:B------:R0:W-:Y:S01]  /*23ae0*/  @!P3 ST.E.64 desc[UR60][R4.64], R52 ;  /* 0x000000340400b985 */ /* 0x0001e2000c101b3c */
[----:B------:R-:W-:Y:S02]  /*23af0*/  ISETP.GE.AND P2, PT, R142, UR4, PT ;  /* 0x000000048e007c0c */ /* 0x000fe4000bf46270 */
[----:B------:R-:W-:Y:S01]  /*23b00*/  @!P5 LEA.HI.X R9, R148, R3, R149, 0x2, P6 ;  /* 0x000000039409d211 */ /* 0x000fe200030f1495 */
[----:B------:R1:W-:Y:S01]  /*23b10*/  @!P4 ST.E.64 desc[UR60][R6.64], R56 ;  /* 0x000000380600c985 */ /* 0x0003e2000c101b3c */
[----:B------:R-:W-:-:S03]  /*23b20*/  ISETP.GE.AND P3, PT, R140, UR4, PT ;  /* 0x000000048c007c0c */ /* 0x000fc6000bf66270 */
[----:B------:R2:W-:Y:S01]  /*23b30*/  @!P5 ST.E.64 desc[UR60][R8.64], R60 ;  /* 0x0000003c0800d985 */ /* 0x0005e2000c101b3c */
[-C--:B0-----:R-:W-:Y:S02]  /*23b40*/  @!P0 LEA R4, P4, R146, R2.reuse, 0x2 ;  /* 0x0000000292048211 */ /* 0x081fe400078810ff */
[-C--:B-1----:R-:W-:Y:S02]  /*23b50*/  @!P1 LEA R6, P5, R144, R2.reuse, 0x2 ;  /* 0x0000000290069211 */ /* 0x082fe400078a10ff */
[-C--:B------:R-:W-:Y:S02]  /*23b60*/  @!P0 LEA.HI.X R5, R146, R3.reuse, R147, 0x2, P4 ;  /* 0x0000000392058211 */ /* 0x080fe400020f1493 */
[----:B--2---:R-:W-:Y:S02]  /*23b70*/  @!P2 LEA R8, P6, R142, R2, 0x2 ;  /* 0x000000028e08a211 */ /* 0x004fe400078c10ff */
[----:B------:R-:W-:Y:S01]  /*23b80*/  ISETP.GE.AND P4, PT, R138, UR4, PT ;  /* 0x000000048a007c0c */ /* 0x000fe2000bf86270 */
[----:B------:R0:W-:Y:S01]  /*23b90*/  @!P0 ST.E.64 desc[UR60][R4.64], R64 ;  /* 0x0000004004008985 */ /* 0x0001e2000c101b3c */
[----:B------:R-:W-:-:S02]  /*23ba0*/  @!P1 LEA.HI.X R7, R144, R3, R145, 0x2, P5 ;  /* 0x0000000390079211 */ /* 0x000fc400028f1491 */
[----:B------:R-:W-:Y:S02]  /*23bb0*/  ISETP.GE.AND P5, PT, R136, UR4, PT ;  /* 0x0000000488007c0c */ /* 0x000fe4000bfa6270 */
        /* <DEDUP_REMOVED lines=9> */
[----:B--2---:R-:W-:Y:S02]  /*23c50*/  @!P5 LEA R8, P6, R136, R2, 0x2 ;  /* 0x000000028808d211 */ /* 0x004fe400078c10ff */
[-C--:B------:R-:W-:Y:S02]  /*23c60*/  @!P4 LEA.HI.X R7, R138, R3.reuse, R139, 0x2, P1 ;  /* 0x000000038a07c211 */ /* 0x080fe400008f148b */
        /* <DEDUP_REMOVED lines=10> */
[----:B------:R-:W-:Y:S02]  /*23d10*/  ISETP.GE.AND P2, PT, R29, UR4, PT ;  /* 0x000000041d007c0c */ /* 0x000fe4000bf46270 */
[-C--:B------:R-:W-:Y:S02]  /*23d20*/  @!P0 LEA.HI.X R7, R132, R3.reuse, R133, 0x2, P6 ;  /* 0x0000000384078211 */ /* 0x080fe400030f1485 */
[----:B------:R-:W-:Y:S02]  /*23d30*/  ISETP.GE.AND P6, PT, R24, UR4, PT ;  /* 0x0000000418007c0c */ /* 0x000fe4000bfc6270 */
[----:B--2---:R-:W-:Y:S01]  /*23d40*/  @!P1 LEA R8, P3, R130, R2, 0x2 ;  /* 0x0000000282089211 */ /* 0x004fe200078610ff */
[----:B------:R1:W-:Y:S01]  /*23d50*/  @!P0 ST.E.64 desc[UR60][R6.64], R92 ;  /* 0x0000005c06008985 */ /* 0x0003e2000c101b3c */
[----:B------:R-:W-:Y:S02]  /*23d60*/  ISETP.GE.AND P0, PT, R28, UR4, PT ;  /* 0x000000041c007c0c */ /* 0x000fe4000bf06270 */
[----:B------:R-:W-:-:S02]  /*23d70*/  @!P1 LEA.HI.X R9, R130, R3, R131, 0x2, P3 ;  /* 0x0000000382099211 */ /* 0x000fc400018f1483 */
[----:B0-----:R-:W-:-:S03]  /*23d80*/  @!P5 LEA R4, P3, R127, R2, 0x2 ;  /* 0x000000027f04d211 */ /* 0x001fc600078610ff */
[----:B------:R0:W-:Y:S01]  /*23d90*/  @!P1 ST.E.64 desc[UR60][R8.64], R96 ;  /* 0x0000006008009985 */ /* 0x0001e2000c101b3c */
[-C--:B------:R-:W-:Y:S02]  /*23da0*/  @!P4 LEA R12, P1, R31, R2.reuse, 0x2 ;  /* 0x000000021f0cc211 */ /* 0x080fe400078210ff */
[-C--:B------:R-:W-:Y:S02]  /*23db0*/  @!P5 LEA.HI.X R5, R127, R3.reuse, R128, 0x2, P3 ;  /* 0x000000037f05d211 */ /* 0x080fe400018f1480 */
[-C--:B------:R-:W-:Y:S02]  /*23dc0*/  @!P4 LEA.HI.X R13, R31, R3.reuse, R126, 0x2, P1 ;  /* 0x000000031f0dc211 */ /* 0x080fe400008f147e */
[CC--:B-1----:R-:W-:Y:S01]  /*23dd0*/  @!P2 LEA R6, P1, R29.reuse, R2.reuse, 0x2 ;  /* 0x000000021d06a211 */ /* 0x0c2fe200078210ff */
[----:B------:R1:W-:Y:S03]  /*23de0*/  @!P5 ST.E.64 desc[UR60][R4.64], R100 ;  /* 0x000000640400d985 */ /* 0x0003e6000c101b3c */
[----:B------:R-:W-:Y:S01]  /*23df0*/  @!P2 LEA.HI.X R7, R29, R3, R14, 0x2, P1 ;  /* 0x000000031d07a211 */ /* 0x000fe200008f140e */
[----:B------:R1:W-:Y:S01]  /*23e00*/  @!P4 ST.E.64 desc[UR60][R12.64], R104 ;  /* 0x000000680c00c985 */ /* 0x0003e2000c101b3c */
[----:B0-----:R-:W-:-:S04]  /*23e10*/  @!P6 LEA R8, P3, R24, R2, 0x2 ;  /* 0x000000021808e211 */ /* 0x001fc800078610ff */
[----:B------:R-:W-:Y:S02]  /*23e20*/  @!P6 LEA.HI.X R9, R24, R3, R15, 0x2, P3 ;  /* 0x000000031809e211 */ /* 0x000fe400018f140f */
[----:B------:R-:W-:-:S04]  /*23e30*/  @!P0 LEA R2, P3, R28, R2, 0x2 ;  /* 0x000000021c028211 */ /* 0x000fc800078610ff */
[----:B------:R-:W-:-:S05]  /*23e40*/  @!P0 LEA.HI.X R3, R28, R3, R30, 0x2, P3 ;  /* 0x000000031c038211 */ /* 0x000fca00018f141e */
[----:B------:R1:W-:Y:S04]  /*23e50*/  @!P0 ST.E.64 desc[UR60][R2.64], R108 ;  /* 0x0000006c02008985 */ /* 0x0003e8000c101b3c */
[----:B------:R1:W-:Y:S04]  /*23e60*/  @!P6 ST.E.64 desc[UR60][R8.64], R112 ;  /* 0x000000700800e985 */ /* 0x0003e8000c101b3c */
[----:B------:R1:W-:Y:S02]  /*23e70*/  @!P2 ST.E.64 desc[UR60][R6.64], R116 ;  /* 0x000000740600a985 */ /* 0x0003e4000c101b3c */
.L_x_1845:
[----:B------:R-:W-:Y:S05]  /*23e80*/  BSYNC B1 ;  /* 0x0000000000017941 */ /* 0x000fea0003800000 */
.L_x_1844:
[----:B------:R-:W-:Y:S01]  /*23e90*/  ISETP.GE.AND P0, PT, R10, R129, PT ;  /* 0x000000810a00720c */ /* 0x000fe20003f06270 */
[----:B-1----:R0:W1:Y:S04]  /*23ea0*/  SHFL.IDX PT, R3, R11, 0x1, 0x1c1f ;  /* 0x003c1f000b037f89 */ /* 0x00206800000e0000 */
[----:B------:R0:W2:Y:S08]  /*23eb0*/  SHFL.IDX PT, R2, R0, 0x1, 0x1c1f ;  /* 0x003c1f0000027f89 */ /* 0x0000b000000e0000 */
[----:B0-----:R-:W-:Y:S05]  /*23ec0*/  @P0 BRA `(.L_x_1843) ;  /* 0x0000001400000947 */ /* 0x001fea0003800000 */
[----:B------:R-:W-:Y:S02]  /*23ed0*/  ULDC UR4, c[0x0][0xac8] ;  /* 0x0002b20000047ab9 */ /* 0x000fe40000000800 */
[----:B------:R-:W-:Y:S02]  /*23ee0*/  ISETP.GE.AND P2, PT, R164, UR4, PT ;  /* 0x00000004a4007c0c */ /* 0x000fe4000bf46270 */
[----:B------:R-:W-:Y:S02]  /*23ef0*/  ISETP.GE.AND P1, PT, R227, UR4, PT ;  /* 0x00000004e3007c0c */ /* 0x000fe4000bf26270 */
[----:B------:R-:W-:Y:S02]  /*23f00*/  ISETP.GE.AND P5, PT, R162, UR4, PT ;  /* 0x00000004a2007c0c */ /* 0x000fe4000bfa6270 */
[----:B------:R-:W-:Y:S02]  /*23f10*/  ISETP.GE.AND P4, PT, R160, UR4, PT ;  /* 0x00000004a0007c0c */ /* 0x000fe4000bf86270 */
[----:B------:R-:W-:-:S05]  /*23f20*/  ISETP.GE.AND P3, PT, R158, UR4, PT ;  /* 0x000000049e007c0c */ /* 0x000fca000bf66270 */
[C---:B--2---:R-:W-:Y:S02]  /*23f30*/  @!P2 LEA R4, P0, R164.reuse, R2, 0x2 ;  /* 0x00000002a404a211 */ /* 0x044fe400078010ff */
[----:B-1----:R-:W-:Y:S02]  /*23f40*/  @!P1 IMAD.WIDE R6, R227, 0x4, R2 ;  /* 0x00000004e3069825 */ /* 0x002fe400078e0202 */
[----:B------:R-:W-:Y:S02]  /*23f50*/  @!P2 LEA.HI.X R5, R164, R3, R165, 0x2, P0 ;  /* 0x00000003a405a211 */ /* 0x000fe400000f14a5 */
        /* <DEDUP_REMOVED lines=23> */
[-C--:B------:R-:W-:Y:S01]  /*240d0*/  @!P2 LEA.HI.X R9, R152, R3.reuse, R153, 0x2, P6 ;  /* 0x000000039809a211 */ /* 0x080fe200030f1499 */
[----:B------:R1:W-:Y:S01]  /*240e0*/  @!P1 ST.E.64 desc[UR60][R6.64], R50 ;  /* 0x0000003206009985 */ /* 0x0003e2000c101b3c */
[-C--:B------:R-:W-:Y:S02]  /*240f0*/  @!P3 LEA R10, P6, R150, R2.reuse, 0x2 ;  /* 0x00000002960ab211 */ /* 0x080fe400078c10ff */
[----:B------:R-:W-:Y:S01]  /*24100*/  @!P4 LEA R12, P0, R148, R2, 0x2 ;  /* 0x00000002940cc211 */ /* 0x000fe200078010ff */
[----:B------:R2:W-:Y:S01]  /*24110*/  @!P2 ST.E.64 desc[UR60][R8.64], R54 ;  /* 0x000000360800a985 */ /* 0x0005e2000c101b3c */
[----:B------:R-:W-:Y:S02]  /*24120*/  ISETP.GE.AND P2, PT, R144, UR4, PT ;  /* 0x0000000490007c0c */ /* 0x000fe4000bf46270 */
[----:B------:R-:W-:Y:S02]  /*24130*/  ISETP.GE.AND P1, PT, R142, UR4, PT ;  /* 0x000000048e007c0c */ /* 0x000fe4000bf26270 */
[----:B------:R-:W-:-:S02]  /*24140*/  @!P4 LEA.HI.X R13, R148, R3, R149, 0x2, P0 ;  /* 0x00000003940dc211 */ /* 0x000fc400000f1495 */
[-C--:B------:R-:W-:Y:S02]  /*24150*/  @!P3 LEA.HI.X R11, R150, R3.reuse, R151, 0x2, P6 ;  /* 0x00000003960bb211 */ /* 0x080fe400030f1497 */
[----:B------:R-:W-:Y:S02]  /*24160*/  ISETP.GE.AND P0, PT, R140, UR4, PT ;  /* 0x000000048c007c0c */ /* 0x000fe4000bf06270 */
[CC--:B------:R-:W-:Y:S01]  /*24170*/  @!P5 LEA R14, P6, R146.reuse, R2.reuse, 0x2 ;  /* 0x00000002920ed211 */ /* 0x0c0fe200078c10ff */
[----:B------:R3:W-:Y:S03]  /*24180*/  @!P3 ST.E.64 desc[UR60][R10.64], R58 ;  /* 0x0000003a0a00b985 */ /* 0x0007e6000c101b3c */
[----:B------:R-:W-:Y:S01]  /*24190*/  @!P5 LEA.HI.X R15, R146, R3, R147, 0x2, P6 ;  /* 0x00000003920fd211 */ /* 0x000fe200030f1493 */
[----:B------:R4:W-:Y:S01]  /*241a0*/  @!P4 ST.E.64 desc[UR60][R12.64], R62 ;  /* 0x0000003e0c00c985 */ /* 0x0009e2000c101b3c */
[----:B0-----:R-:W-:-:S02]  /*241b0*/  @!P2 LEA R4, P6, R144, R2, 0x2 ;  /* 0x000000029004a211 */ /* 0x001fc400078c10ff */
[-C--:B-1----:R-:W-:Y:S01]  /*241c0*/  @!P1 LEA R6, P3, R142, R2.reuse, 0x2 ;  /* 0x000000028e069211 */ /* 0x082fe200078610ff */
[----:B------:R0:W-:Y:S01]  /*241d0*/  @!P5 ST.E.64 desc[UR60][R14.64], R66 ;  /* 0x000000420e00d985 */ /* 0x0001e2000c101b3c */
[----:B------:R-:W-:Y:S02]  /*241e0*/  ISETP.GE.AND P5, PT, R138, UR4, PT ;  /* 0x000000048a007c0c */ /* 0x000fe4000bfa6270 */
        /* <DEDUP_REMOVED lines=8> */
[----:B---3--:R-:W-:-:S03]  /*24270*/  @!P5 LEA R10, P1, R138, R2, 0x2 ;  /* 0x000000028a0ad211 */ /* 0x008fc600078210ff */
[----:B------:R3:W-:Y:S01]  /*24280*/  @!P0 ST.E.64 desc[UR60][R8.64], R78 ;  /* 0x0000004e08008985 */ /* 0x0007e2000c101b3c */
[----:B------:R-:W-:Y:S02]  /*24290*/  ISETP.GE.AND P0, PT, R132, UR4, PT ;  /* 0x0000000484007c0c */ /* 0x000fe4000bf06270 */
[-C--:B------:R-:W-:Y:S02]  /*242a0*/  @!P5 LEA.HI.X R11, R138, R3.reuse, R139, 0x2, P1 ;  /* 0x000000038a0bd211 */ /* 0x080fe400008f148b */
[-C--:B----4-:R-:W-:Y:S02]  /*242b0*/  @!P4 LEA R12, P2, R136, R2.reuse, 0x2 ;  /* 0x00000002880cc211 */ /* 0x090fe400078410ff */
[----:B------:R-:W-:Y:S01]  /*242c0*/  ISETP.GE.AND P1, PT, R130, UR4, PT ;  /* 0x0000000482007c0c */ /* 0x000fe2000bf26270 */
[----:B------:R-:W-:Y:S01]  /*242d0*/  @!P5 ST.E.64 desc[UR60][R10.64], R82 ;  /* 0x000000520a00d985 */ /* 0x000fe2000c101b3c */
[----:B0-----:R-:W-:Y:S02]  /*242e0*/  @!P3 LEA R14, P6, R134, R2, 0x2 ;  /* 0x00000002860eb211 */ /* 0x001fe400078c10ff */
[----:B------:R-:W-:-:S02]  /*242f0*/  @!P4 LEA.HI.X R13, R136, R3, R137, 0x2, P2 ;  /* 0x00000003880dc211 */ /* 0x000fc400010f1489 */
[-C--:B------:R-:W-:Y:S02]  /*24300*/  @!P3 LEA.HI.X R15, R134, R3.reuse, R135, 0x2, P6 ;  /* 0x00000003860fb211 */ /* 0x080fe400030f1487 */
[----:B------:R-:W-:Y:S01]  /*24310*/  ISETP.GE.AND P5, PT, R127, UR4, PT ;  /* 0x000000047f007c0c */ /* 0x000fe2000bfa6270 */
[----:B------:R0:W-:Y:S01]  /*24320*/  @!P4 ST.E.64 desc[UR60][R12.64], R86 ;  /* 0x000000560c00c985 */ /* 0x0001e2000c101b3c */
[----:B-1----:R-:W-:Y:S02]  /*24330*/  @!P0 LEA R4, P2, R132, R2, 0x2 ;  /* 0x0000000284048211 */ /* 0x002fe400078410ff */
[----:B------:R-:W-:Y:S01]  /*24340*/  ISETP.GE.AND P4, PT, R31, UR4, PT ;  /* 0x000000041f007c0c */ /* 0x000fe2000bf86270 */
[----:B------:R1:W-:Y:S01]  /*24350*/  @!P3 ST.E.64 desc[UR60][R14.64], R90 ;  /* 0x0000005a0e00b985 */ /* 0x0003e2000c101b3c */
[----:B------:R-:W-:Y:S02]  /*24360*/  ISETP.GE.AND P3, PT, R28, UR4, PT ;  /* 0x000000041c007c0c */ /* 0x000fe4000bf66270 */
[----:B------:R-:W-:-:S02]  /*24370*/  @!P0 LEA.HI.X R5, R132, R3, R133, 0x2, P2 ;  /* 0x0000000384058211 */ /* 0x000fc400010f1485 */
[----:B------:R-:W-:Y:S02]  /*24380*/  ISETP.GE.AND P2, PT, R24, UR4, PT ;  /* 0x0000000418007c0c */ /* 0x000fe4000bf46270 */
[CC--:B--2---:R-:W-:Y:S01]  /*24390*/  @!P1 LEA R6, P6, R130.reuse, R2.reuse, 0x2 ;  /* 0x0000000282069211 */ /* 0x0c4fe200078c10ff */
[----:B------:R2:W-:Y:S03]  /*243a0*/  @!P0 ST.E.64 desc[UR60][R4.64], R94 ;  /* 0x0000005e04008985 */ /* 0x0005e6000c101b3c */
[----:B------:R-:W-:Y:S02]  /*243b0*/  @!P1 LEA.HI.X R7, R130, R3, R131, 0x2, P6 ;  /* 0x0000000382079211 */ /* 0x000fe400030f1483 */
[-C--:B---3--:R-:W-:Y:S02]  /*243c0*/  @!P5 LEA R8, P6, R127, R2.reuse, 0x2 ;  /* 0x000000027f08d211 */ /* 0x088fe400078c10ff */
[-C--:B0-----:R-:W-:Y:S01]  /*243d0*/  @!P3 LEA R12, P0, R28, R2.reuse, 0x2 ;  /* 0x000000021c0cb211 */ /* 0x081fe200078010ff */
[----:B------:R0:W-:Y:S01]  /*243e0*/  @!P1 ST.E.64 desc[UR60][R6.64], R98 ;  /* 0x0000006206009985 */ /* 0x0001e2000c101b3c */
[----:B------:R-:W-:-:S02]  /*243f0*/  @!P4 LEA R10, P1, R31, R2, 0x2 ;  /* 0x000000021f0ac211 */ /* 0x000fc400078210ff */
[-C--:B------:R-:W-:Y:S02]  /*24400*/  @!P5 LEA.HI.X R9, R127, R3.reuse, R128, 0x2, P6 ;  /* 0x000000037f09d211 */ /* 0x080fe400030f1480 */
[----:B-1----:R-:W-:Y:S01]  /*24410*/  SHF.R.S32.HI R15, RZ, 0x1f, R24 ;  /* 0x0000001fff0f7819 */ /* 0x002fe20000011418 */
[----:B--2---:R-:W-:Y:S01]  /*24420*/  VIADD R5, R227, 0xb8 ;  /* 0x000000b8e3057836 */ /* 0x004fe20000000000 */
[----:B------:R-:W-:Y:S01]  /*24430*/  @!P2 LEA R14, P6, R24, R2, 0x2 ;  /* 0x00000002180ea211 */ /* 0x000fe200078c10ff */
        /* <DEDUP_REMOVED lines=9> */
[----:B------:R-:W-:Y:S02]  /*244d0*/  LEA R2, P0, R5, R2, 0x2 ;  /* 0x0000000205027211 */ /* 0x000fe400078010ff */
[----:B------:R-:W-:-:S04]  /*244e0*/  SHF.R.S32.HI R0, RZ, 0x1f, R5 ;  /* 0x0000001fff007819 */ /* 0x000fc80000011405 */
[----:B------:R-:W-:-:S05]  /*244f0*/  LEA.HI.X R3, R5, R3, R0, 0x2, P0 ;  /* 0x0000000305037211 */ /* 0x000fca00000f1400 */
[----:B------:R3:W-:Y:S01]  /*24500*/  ST.E.64 desc[UR60][R2.64], R118 ;  /* 0x0000007602007985 */ /* 0x0007e2000c101b3c */
[----:B------:R-:W-:Y:S05]  /*24510*/  BRA `(.L_x_1843) ;  /* 0x0000000c006c7947 */ /* 0x000fea0003800000 */
.L_x_1834:
[----:B------:R-:W3:Y:S01]  /*24520*/  LDL R8, [R1+0x4c] ;  /* 0x00004c0001087983 */ /* 0x000ee20000100800 */
[----:B------:R-:W-:Y:S01]  /*24530*/  ULDC.64 UR4, c[0x0][0xc08] ;  /* 0x0003020000047ab9 */ /* 0x000fe20000000a00 */
[----:B-1----:R-:W3:Y:S01]  /*24540*/  LDC.64 R2, c[0x0][0xc00] ;  /* 0x00030000ff027b82 */ /* 0x002ee20000000a00 */
[----:B------:R-:W-:Y:S01]  /*24550*/  ISETP.NE.U32.AND P0, PT, RZ, UR4, PT ;  /* 0x00000004ff007c0c */ /* 0x000fe2000bf05070 */
[----:B------:R-:W4:Y:S01]  /*24560*/  LDL R7, [R1+0x48] ;  /* 0x0000480001077983 */ /* 0x000f220000100800 */
[----:B------:R-:W-:Y:S02]  /*24570*/  IMAD.MOV.U32 R15, RZ, RZ, RZ ;  /* 0x000000ffff0f7224 */ /* 0x000fe400078e00ff */
[----:B------:R-:W-:Y:S01]  /*24580*/  ISETP.NE.AND.EX P1, PT, RZ, UR5, PT, P0 ;  /* 0x00000005ff007c0c */ /* 0x000fe2000bf25300 */
[----:B------:R-:W-:Y:S02]  /*24590*/  ULDC.64 UR4, c[0x0][0xc00] ;  /* 0x0003000000047ab9 */ /* 0x000fe40000000a00 */
[----:B------:R-:W-:-:S04]  /*245a0*/  ISETP.NE.U32.AND P0, PT, RZ, UR4, PT ;  /* 0x00000004ff007c0c */ /* 0x000fc8000bf05070 */
[----:B------:R-:W-:-:S06]  /*245b0*/  ISETP.NE.AND.EX P0, PT, RZ, UR5, PT, P0 ;  /* 0x00000005ff007c0c */ /* 0x000fcc000bf05300 */
[----:B------:R-:W1:Y:S01]  /*245c0*/  @P1 LDC.64 R4, c[0x0][0xc08] ;  /* 0x00030200ff041b82 */ /* 0x000e620000000a00 */
[----:B------:R-:W-:Y:S02]  /*245d0*/  ULDC UR4, c[0x0][0xa88] ;  /* 0x0002a20000047ab9 */ /* 0x000fe40000000800 */
[----:B------:R-:W-:Y:S01]  /*245e0*/  IMAD.U32 R0, RZ, RZ, UR4 ;  /* 0x00000004ff007e24 */ /* 0x000fe2000f8e00ff */
[----:B------:R-:W0:Y:S01]  /*245f0*/  S2R R35, SR_TID.X ;  /* 0x0000000000237919 */ /* 0x000e220000002100 */
[----:B---3--:R-:W-:-:S04]  /*24600*/  IMAD.WIDE R2, R8, 0x4, R2 ;  /* 0x0000000408027825 */ /* 0x008fc800078e0202 */
[----:B-1----:R-:W-:Y:S01]  /*24610*/  @P1 IMAD.WIDE R4, R8, 0x4, R4 ;  /* 0x0000000408041825 */ /* 0x002fe200078e0204 */
[----:B------:R1:W5:Y:S04]  /*24620*/  @P0 LDG.E R15, desc[UR60][R2.64] ;  /* 0x0000003c020f0981 */ /* 0x000368000c1e1900 */
[----:B------:R1:W5:Y:S01]  /*24630*/  @P1 LDG.E R0, desc[UR60][R4.64] ;  /* 0x0000003c04001981 */ /* 0x000362000c1e1900 */
[----:B----4-:R-:W-:Y:S01]  /*24640*/  ISETP.NE.AND P2, PT, R7, RZ, PT ;  /* 0x000000ff0700720c */ /* 0x010fe20003f45270 */
[----:B0-----:R-:W-:Y:S01]  /*24650*/  VIADD R6, R35, 0xffffff80 ;  /* 0xffffff8023067836 */ /* 0x001fe20000000000 */
[----:B------:R-:W-:-:S04]  /*24660*/  SHF.R.S32.HI R28, RZ, 0x1f, R8 ;  /* 0x0000001fff1c7819 */ /* 0x000fc80000011408 */
[----:B------:R-:W-:-:S07]  /*24670*/  ISETP.GT.AND P3, PT, R6, 0x7f, PT ;  /* 0x0000007f0600780c */ /* 0x000fce0003f64270 */
[----:B------:R-:W0:Y:S02]  /*24680*/  @!P2 LDC R7, c[0x0][0xad4] ;  /* 0x0002b500ff07ab82 */ /* 0x000e240000000800 */
[----:B0-----:R1:W-:Y:S01]  /*24690*/  @!P2 STL [R1+0x48], R7 ;  /* 0x000048070100a387 */ /* 0x0013e20000100800 */
[----:B------:R-:W-:Y:S01]  /*246a0*/  ISETP.GT.AND P2, PT, R7, 0x1, PT ;  /* 0x000000010700780c */ /* 0x000fe20003f44270 */
[----:B------:R-:W-:-:S12]  /*246b0*/  @P1 BRA `(.L_x_1846) ;  /* 0x0000000000101947 */ /* 0x000fd80003800000 */
[----:B------:R-:W-:Y:S05]  /*246c0*/  @!P0 BRA `(.L_x_1846) ;  /* 0x00000000000c8947 */ /* 0x000fea0003800000 */
[----:B-1----:R-:W3:Y:S04]  /*246d0*/  LDG.E R5, desc[UR60][R2.64] ;  /* 0x0000003c02057981 */ /* 0x002ee8000c1e1900 */
[----:B-----5:R-:W3:Y:S02]  /*246e0*/  LDG.E R0, desc[UR60][R2.64+0x4] ;  /* 0x0000043c02007981 */ /* 0x020ee4000c1e1900 */
[----:B---3--:R-:W-:-:S07]  /*246f0*/  IMAD.IADD R0, R0, 0x1, -R5 ;  /* 0x0000000100007824 */ /* 0x008fce00078e0a05 */
.L_x_1846:
[----:B------:R-:W-:Y:S01]  /*24700*/  BSSY B1, `(.L_x_1847) ;  /* 0x0000037000017945 */ /* 0x000fe20003800000 */
[----:B------:R-:W-:Y:S02]  /*24710*/  SEL R33, R8, RZ, !P0 ;  /* 0x000000ff08217207 */ /* 0x000fe40004000000 */
[----:B------:R-:W-:Y:S02]  /*24720*/  SEL R28, R28, RZ, !P0 ;  /* 0x000000ff1c1c7207 */ /* 0x000fe40004000000 */
[----:B--2--5:R-:W-:Y:S01]  /*24730*/  SHF.R.S32.HI R24, RZ, 0x1f, R15 ;  /* 0x0000001fff187819 */ /* 0x024fe2000001140f */
[----:B------:R-:W-:Y:S06]  /*24740*/  @P3 BRA `(.L_x_1848) ;  /* 0x0000000000c83947 */ /* 0x000fec0003800000 */
[----:B-1----:R-:W2:Y:S01]  /*24750*/  LDL R3, [R1+0x38] ;  /* 0x0000380001037983 */ /* 0x002ea20000100800 */
[----:B------:R-:W0:Y:S02]  /*24760*/  LDC R37, c[0x0][0xbe8] ;  /* 0x0002fa00ff257b82 */ /* 0x000e240000000800 */
[----:B0-----:R-:W-:Y:S01]  /*24770*/  IMAD R2, R0, R37, RZ ;  /* 0x0000002500027224 */ /* 0x001fe200078e02ff */
[----:B--2---:R-:W-:-:S04]  /*24780*/  IADD3 R35, R3, -0x80, R35 ;  /* 0xffffff8003237810 */ /* 0x004fc80007ffe023 */
[----:B------:R-:W-:-:S13]  /*24790*/  ISETP.GE.AND P0, PT, R35, R2, PT ;  /* 0x000000022300720c */ /* 0x000fda0003f06270 */
[----:B------:R-:W-:Y:S05]  /*247a0*/  @P0 BRA `(.L_x_1848) ;  /* 0x0000000000b00947 */ /* 0x000fea0003800000 */
[----:B------:R-:W2:Y:S01]  /*247b0*/  LDL.LU R30, [R1+0x54] ;  /* 0x00005400011e7983 */ /* 0x000ea20000300800 */
[----:B------:R-:W-:Y:S01]  /*247c0*/  IMAD.MOV.U32 R20, RZ, RZ, 0x9b8 ;  /* 0x000009b8ff147424 */ /* 0x000fe200078e00ff */
[----:B------:R-:W-:Y:S01]  /*247d0*/  ISETP.GT.AND P0, PT, R7, 0x1, PT ;  /* 0x000000010700780c */ /* 0x000fe20003f04270 */
[----:B------:R-:W0:Y:S01]  /*247e0*/  LDC.64 R2, c[0x0][0xba8] ;  /* 0x0002ea00ff027b82 */ /* 0x000e220000000a00 */
[----:B------:R-:W-:Y:S01]  /*247f0*/  ISETP.NE.AND P1, PT, R37, 0x1, PT ;  /* 0x000000012500780c */ /* 0x000fe20003f25270 */
[----:B------:R-:W-:Y:S01]  /*24800*/  IMAD.MOV.U32 R21, RZ, RZ, R35 ;  /* 0x000000ffff157224 */ /* 0x000fe200078e0023 */
[----:B------:R-:W-:-:S05]  /*24810*/  SEL R20, R20, 0x978, P0 ;  /* 0x0000097814147807 */ /* 0x000fca0000000000 */
[----:B------:R-:W1:Y:S08]  /*24820*/  LDC.64 R12, c[0x0][R20+0x220] ;  /* 0x00008800140c7b82 */ /* 0x000e700000000a00 */
[----:B------:R-:W3:Y:S08]  /*24830*/  LDC.64 R10, c[0x0][R20+0x218] ;  /* 0x00008600140a7b82 */ /* 0x000ef00000000a00 */
[----:B------:R-:W4:Y:S08]  /*24840*/  LDC.64 R6, c[0x0][R20+0x228] ;  /* 0x00008a0014067b82 */ /* 0x000f300000000a00 */
[----:B------:R-:W5:Y:S08]  /*24850*/  @P1 LDC R14, c[0x0][0xbec] ;  /* 0x0002fb00ff0e1b82 */ /* 0x000f700000000800 */
[----:B------:R-:W4:Y:S08]  /*24860*/  LDC.64 R4, c[0x0][R20+0x210] ;  /* 0x0000840014047b82 */ /* 0x000f300000000a00 */
[----:B------:R-:W4:Y:S01]  /*24870*/  @P1 LDC R31, c[0x0][0xbf0] ;  /* 0x0002fc00ff1f1b82 */ /* 0x000f220000000800 */
[----:B-----5:R-:W-:-:S07]  /*24880*/  @P1 IMAD.HI.U32 R14, R35, R14, RZ ;  /* 0x0000000e230e1227 */ /* 0x020fce00078e00ff */
[----:B0-----:R-:W0:Y:S01]  /*24890*/  @!P0 LDC R2, c[0x0][0xb50] ;  /* 0x0002d400ff028b82 */ /* 0x001e220000000800 */
[-C--:B-1----:R-:W-:Y:S02]  /*248a0*/  IMAD R13, R13, R33.reuse, RZ ;  /* 0x000000210d0d7224 */ /* 0x082fe400078e02ff */
[----:B------:R-:W-:-:S05]  /*248b0*/  IMAD.WIDE.U32 R8, R12, R33, RZ ;  /* 0x000000210c087225 */ /* 0x000fca00078e00ff */
[----:B------:R-:W1:Y:S01]  /*248c0*/  @!P0 LDC R3, c[0x0][0xb54] ;  /* 0x0002d500ff038b82 */ /* 0x000e620000000800 */
[-C--:B---3--:R-:W-:Y:S02]  /*248d0*/  IMAD R29, R11, R202.reuse, RZ ;  /* 0x000000ca0b1d7224 */ /* 0x088fe400078e02ff */
[----:B------:R-:W-:Y:S01]  /*248e0*/  IMAD.WIDE.U32 R10, R10, R202, RZ ;  /* 0x000000ca0a0a7225 */ /* 0x000fe200078e00ff */
[----:B----4-:R-:W-:-:S03]  /*248f0*/  @P1 SHF.R.U32.HI R21, RZ, R31, R14 ;  /* 0x0000001fff151219 */ /* 0x010fc6000001160e */
[----:B------:R-:W-:Y:S01]  /*24900*/  IMAD R31, R12, R28, R13 ;  /* 0x0000001c0c1f7224 */ /* 0x000fe200078e020d */
[----:B------:R-:W-:Y:S01]  /*24910*/  IADD3 R10, P1, P3, R8, R10, R15 ;  /* 0x0000000a080a7210 */ /* 0x000fe20007b3e00f */
[----:B------:R-:W-:Y:S02]  /*24920*/  IMAD.IADD R29, R11, 0x1, R29 ;  /* 0x000000010b1d7824 */ /* 0x000fe400078e021d */
[----:B------:R-:W-:Y:S02]  /*24930*/  IMAD.MOV R8, RZ, RZ, -R21 ;  /* 0x000000ffff087224 */ /* 0x000fe400078e0a15 */
[----:B------:R-:W-:Y:S02]  /*24940*/  IMAD.IADD R31, R9, 0x1, R31 ;  /* 0x00000001091f7824 */ /* 0x000fe400078e021f */
[----:B------:R-:W-:-:S03]  /*24950*/  IMAD R9, R37, R8, R35 ;  /* 0x0000000825097224 */ /* 0x000fc600078e0223 */
[----:B------:R-:W-:Y:S01]  /*24960*/  IADD3.X R8, R31, R29, R24, P1, P3 ;  /* 0x0000001d1f087210 */ /* 0x000fe20000fe6418 */
[----:B------:R-:W-:Y:S01]  /*24970*/  IMAD R5, R5, R9, RZ ;  /* 0x0000000905057224 */ /* 0x000fe200078e02ff */
[----:B--2---:R-:W-:-:S05]  /*24980*/  SEL R13, R30, RZ, P0 ;  /* 0x000000ff1e0d7207 */ /* 0x004fca0000000000 */
[-C--:B------:R-:W-:Y:S02]  /*24990*/  IMAD R11, R7, R13.reuse, RZ ;  /* 0x0000000d070b7224 */ /* 0x080fe400078e02ff */
[----:B------:R-:W-:-:S04]  /*249a0*/  IMAD.WIDE.U32 R6, R6, R13, RZ ;  /* 0x0000000d06067225 */ /* 0x000fc800078e00ff */
[----:B------:R-:W-:Y:S01]  /*249b0*/  IMAD.IADD R11, R7, 0x1, R11 ;  /* 0x00000001070b7824 */ /* 0x000fe200078e020b */
[----:B------:R-:W-:Y:S02]  /*249c0*/  IADD3 R6, P0, P1, R21, R10, R6 ;  /* 0x0000000a15067210 */ /* 0x000fe4000791e006 */
[----:B------:R-:W-:-:S04]  /*249d0*/  SHF.R.S32.HI R21, RZ, 0x1f, R21 ;  /* 0x0000001fff157819 */ /* 0x000fc80000011415 */
[----:B------:R-:W-:Y:S02]  /*249e0*/  IADD3.X R7, R21, R8, R11, P0, P1 ;  /* 0x0000000815077210 */ /* 0x000fe400007e240b */
[----:B------:R-:W-:-:S05]  /*249f0*/  SHF.R.S32.HI R11, RZ, 0x1f, R9 ;  /* 0x0000001fff0b7819 */ /* 0x000fca0000011409 */
[C---:B------:R-:W-:Y:S02]  /*24a00*/  IMAD R11, R4.reuse, R11, R5 ;  /* 0x0000000b040b7224 */ /* 0x040fe400078e0205 */
[----:B------:R-:W-:-:S04]  /*24a10*/  IMAD.WIDE.U32 R4, R4, R9, R6 ;  /* 0x0000000904047225 */ /* 0x000fc800078e0006 */
[----:B------:R-:W-:Y:S01]  /*24a20*/  IMAD.IADD R5, R5, 0x1, R11 ;  /* 0x0000000105057824 */ /* 0x000fe200078e020b */
[----:B0-----:R-:W-:-:S04]  /*24a30*/  LEA R2, P0, R4, R2, 0x2 ;  /* 0x0000000204027211 */ /* 0x001fc800078010ff */
[----:B-1----:R-:W-:Y:S01]  /*24a40*/  LEA.HI.X R3, R4, R3, R5, 0x2, P0 ;  /* 0x0000000304037211 */ /* 0x002fe200000f1405 */
[----:B------:R-:W-:-:S05]  /*24a50*/  IMAD.MOV.U32 R5, RZ, RZ, -0x800000 ;  /* 0xff800000ff057424 */ /* 0x000fca00078e00ff */
[----:B------:R0:W-:Y:S03]  /*24a60*/  STG.E desc[UR60][R2.64], R5 ;  /* 0x0000000502007986 */ /* 0x0001e6000c10193c */
.L_x_1848:
[----:B------:R-:W-:Y:S05]  /*24a70*/  BSYNC B1 ;  /* 0x0000000000017941 */ /* 0x000fea0003800000 */
.L_x_1847:
[----:B------:R-:W-:Y:S05]  /*24a80*/  @P2 BRA `(.L_x_1843) ;  /* 0x0000000800102947 */ /* 0x000fea0003800000 */
[----:B------:R-:W2:Y:S01]  /*24a90*/  LDL.LU R12, [R1+0x38] ;  /* 0x00003800010c7983 */ /* 0x000ea20000300800 */
[----:B------:R-:W3:Y:S01]  /*24aa0*/  LDC R9, c[0x0][0xbe8] ;  /* 0x0002fa00ff097b82 */ /* 0x000ee20000000800 */
[----:B------:R-:W-:Y:S01]  /*24ab0*/  ULDC.64 UR4, c[0x0][0xaa0] ;  /* 0x0002a80000047ab9 */ /* 0x000fe20000000a00 */
[----:B------:R-:W-:Y:S01]  /*24ac0*/  BSSY B1, `(.L_x_1849) ;  /* 0x000004a000017945 */ /* 0x000fe20003800000 */
[----:B01----:R-:W0:Y:S01]  /*24ad0*/  S2R R2, SR_TID.X ;  /* 0x0000000000027919 */ /* 0x003e220000002100 */
[----:B---3--:R-:W-:Y:S01]  /*24ae0*/  ISETP.NE.AND P0, PT, R9, 0x1, PT ;  /* 0x000000010900780c */ /* 0x008fe20003f05270 */
[----:B0-----:R-:W-:-:S12]  /*24af0*/  VIADD R4, R2, 0xffffff80 ;  /* 0xffffff8002047836 */ /* 0x001fd80000000000 */
[----:B------:R-:W0:Y:S01]  /*24b00*/  @P0 LDC R7, c[0x0][0xbec] ;  /* 0x0002fb00ff070b82 */ /* 0x000e220000000800 */
[----:B------:R-:W-:Y:S01]  /*24b10*/  IMAD R2, R24, UR4, RZ ;  /* 0x0000000418027c24 */ /* 0x000fe2000f8e02ff */
[----:B------:R-:W-:-:S03]  /*24b20*/  SHF.R.S32.HI R3, RZ, 0x1f, R4 ;  /* 0x0000001fff037819 */ /* 0x000fc60000011404 */
[----:B------:R-:W-:Y:S01]  /*24b30*/  IMAD R5, R15, UR5, R2 ;  /* 0x000000050f057c24 */ /* 0x000fe2000f8e0202 */
[----:B------:R-:W-:Y:S02]  /*24b40*/  LEA.HI R6, R3, R4, RZ, 0x3 ;  /* 0x0000000403067211 */ /* 0x000fe400078f18ff */
[----:B------:R-:W1:Y:S01]  /*24b50*/  @P0 LDC R11, c[0x0][0xbf0] ;  /* 0x0002fc00ff0b0b82 */ /* 0x000e620000000800 */
[----:B------:R-:W-:Y:S01]  /*24b60*/  IMAD.WIDE.U32 R2, R15, UR4, RZ ;  /* 0x000000040f027c25 */ /* 0x000fe2000f8e00ff */
[----:B------:R-:W-:Y:S01]  /*24b70*/  ULDC.64 UR4, c[0x0][0xae8] ;  /* 0x0002ba0000047ab9 */ /* 0x000fe20000000a00 */
[----:B------:R-:W-:Y:S02]  /*24b80*/  LOP3.LUT R13, R6, 0xfffffff8, RZ, 0xc0, !PT ;  /* 0xfffffff8060d7812 */ /* 0x000fe400078ec0ff */
[----:B------:R-:W-:Y:S01]  /*24b90*/  SHF.R.S32.HI R10, RZ, 0x3, R6 ;  /* 0x00000003ff0a7819 */ /* 0x000fe20000011406 */
[----:B------:R-:W-:Y:S02]  /*24ba0*/  IMAD.IADD R3, R3, 0x1, R5 ;  /* 0x0000000103037824 */ /* 0x000fe400078e0205 */
[----:B------:R-:W-:-:S02]  /*24bb0*/  IMAD.IADD R13, R4, 0x1, -R13 ;  /* 0x00000001040d7824 */ /* 0x000fc400078e0a0d */
[----:B------:R-:W-:-:S04]  /*24bc0*/  IMAD.WIDE.U32 R2, R202, UR4, R2 ;  /* 0x00000004ca027c25 */ /* 0x000fc8000f8e0002 */
[C---:B------:R-:W-:Y:S02]  /*24bd0*/  IMAD R4, R13.reuse, 0x20, R10 ;  /* 0x000000200d047824 */ /* 0x040fe400078e020a */
[----:B------:R-:W-:Y:S01]  /*24be0*/  IMAD R3, R202, UR5, R3 ;  /* 0x00000005ca037c24 */ /* 0x000fe2000f8e0203 */
[----:B------:R-:W-:Y:S01]  /*24bf0*/  ULDC.64 UR4, c[0x0][0xaf0] ;  /* 0x0002bc0000047ab9 */ /* 0x000fe20000000a00 */
[----:B------:R-:W-:Y:S02]  /*24c00*/  IMAD.SHL.U32 R13, R13, 0x8, RZ ;  /* 0x000000080d0d7824 */ /* 0x000fe400078e00ff */
[----:B------:R-:W-:Y:S02]  /*24c10*/  IMAD R6, R28, UR4, RZ ;  /* 0x000000041c067c24 */ /* 0x000fe4000f8e02ff */
[----:B------:R-:W-:-:S04]  /*24c20*/  IMAD.WIDE.U32 R2, R33, UR4, R2 ;  /* 0x0000000421027c25 */ /* 0x000fc8000f8e0002 */
[----:B--2---:R-:W-:-:S04]  /*24c30*/  IMAD.IADD R8, R12, 0x1, R4 ;  /* 0x000000010c087824 */ /* 0x004fc800078e0204 */
[----:B0-----:R-:W-:-:S04]  /*24c40*/  @P0 IMAD.HI.U32 R4, R8, R7, RZ ;  /* 0x0000000708040227 */ /* 0x001fc800078e00ff */
[----:B------:R-:W-:Y:S01]  /*24c50*/  IMAD.MOV.U32 R5, RZ, RZ, R8 ;  /* 0x000000ffff057224 */ /* 0x000fe200078e0008 */
[----:B-1----:R-:W-:Y:S01]  /*24c60*/  @P0 SHF.R.U32.HI R5, RZ, R11, R4 ;  /* 0x0000000bff050219 */ /* 0x002fe20000011604 */
[----:B------:R-:W-:Y:S01]  /*24c70*/  IMAD R7, R33, UR5, R6 ;  /* 0x0000000521077c24 */ /* 0x000fe2000f8e0206 */
[----:B------:R-:W-:Y:S01]  /*24c80*/  ULDC.64 UR4, c[0x0][0xae0] ;  /* 0x0002b80000047ab9 */ /* 0x000fe20000000a00 */
[----:B------:R-:W-:Y:S01]  /*24c90*/  VIADD R11, R13, 0x40 ;  /* 0x000000400d0b7836 */ /* 0x000fe20000000000 */
[----:B------:R-:W-:Y:S01]  /*24ca0*/  SHF.R.S32.HI R4, RZ, 0x1f, R5 ;  /* 0x0000001fff047819 */ /* 0x000fe20000011405 */
[----:B------:R-:W-:Y:S02]  /*24cb0*/  IMAD.IADD R3, R3, 0x1, R7 ;  /* 0x0000000103037824 */ /* 0x000fe400078e0207 */
[----:B------:R-:W-:Y:S02]  /*24cc0*/  IMAD.MOV R7, RZ, RZ, -R5 ;  /* 0x000000ffff077224 */ /* 0x000fe400078e0a05 */
[----:B------:R-:W-:-:S02]  /*24cd0*/  IMAD R4, R4, UR4, RZ ;  /* 0x0000000404047c24 */ /* 0x000fc4000f8e02ff */
[----:B------:R-:W-:Y:S02]  /*24ce0*/  IMAD R7, R9, R7, R8 ;  /* 0x0000000709077224 */ /* 0x000fe400078e0208 */
[----:B------:R-:W-:-:S04]  /*24cf0*/  IMAD.WIDE.U32 R2, R5, UR4, R2 ;  /* 0x0000000405027c25 */ /* 0x000fc8000f8e0002 */
[----:B------:R-:W-:Y:S01]  /*24d00*/  IMAD R5, R5, UR5, R4 ;  /* 0x0000000505057c24 */ /* 0x000fe2000f8e0204 */
[----:B------:R-:W-:Y:S01]  /*24d10*/  SHF.R.S32.HI R4, RZ, 0x1f, R7 ;  /* 0x0000001fff047819 */ /* 0x000fe20000011407 */
[----:B------:R-:W-:Y:S01]  /*24d20*/  ULDC.64 UR4, c[0x0][0xad8] ;  /* 0x0002b60000047ab9 */ /* 0x000fe20000000a00 */
[----:B------:R-:W-:Y:S01]  /*24d30*/  IMAD.IADD R8, R10, 0x1, R12 ;  /* 0x000000010a087824 */ /* 0x000fe200078e020c */
[----:B------:R-:W-:Y:S01]  /*24d40*/  SHF.R.S32.HI R12, RZ, 0x1f, R13 ;  /* 0x0000001fff0c7819 */ /* 0x000fe2000001140d */
[----:B------:R-:W-:Y:S01]  /*24d50*/  IMAD.IADD R3, R3, 0x1, R5 ;  /* 0x0000000103037824 */ /* 0x000fe200078e0205 */
[----:B------:R-:W-:Y:S01]  /*24d60*/  SHF.R.S32.HI R10, RZ, 0x1f, R11 ;  /* 0x0000001fff0a7819 */ /* 0x000fe2000001140b */
        /* <DEDUP_REMOVED lines=10> */
[----:B------:R-:W-:Y:S02]  /*24e10*/  VIADD R0, R8, 0x20 ;  /* 0x0000002008007836 */ /* 0x000fe40000000000 */
[----:B------:R-:W-:Y:S01]  /*24e20*/  VIADD R7, R13, 0x80 ;  /* 0x000000800d077836 */ /* 0x000fe20000000000 */
[----:B------:R-:W-:-:S02]  /*24e30*/  LEA.HI.X R5, R2, UR5, R3, 0x1, P3 ;  /* 0x0000000502057c11 */ /* 0x000fc400098f0c03 */
[----:B------:R-:W-:Y:S01]  /*24e40*/  ISETP.GE.AND P0, PT, R0, R9, PT ;  /* 0x000000090000720c */ /* 0x000fe20003f06270 */
[----:B------:R0:W1:Y:S01]  /*24e50*/  SHFL.IDX PT, R2, R4, RZ, 0x181f ;  /* 0x00181fff04027589 */ /* 0x00006200000e0000 */
[----:B------:R-:W-:-:S03]  /*24e60*/  SHF.R.S32.HI R6, RZ, 0x1f, R7 ;  /* 0x0000001fff067819 */ /* 0x000fc60000011407 */
[----:B------:R0:W2:Y:S01]  /*24e70*/  SHFL.IDX PT, R0, R5, RZ, 0x181f ;  /* 0x00181fff05007589 */ /* 0x0000a200000e0000 */
[----:B------:R-:W-:Y:S07]  /*24e80*/  @P2 BRA `(.L_x_1850) ;  /* 0x0000000000342947 */ /* 0x000fee0003800000 */
        /* <DEDUP_REMOVED lines=13> */
.L_x_1850:
[----:B------:R-:W-:Y:S05]  /*24f60*/  BSYNC B1 ;  /* 0x0000000000017941 */ /* 0x000fea0003800000 */
.L_x_1849:
        /* <DEDUP_REMOVED lines=17> */
.L_x_1852:
[----:B------:R-:W-:Y:S05]  /*25080*/  BSYNC B1 ;  /* 0x0000000000017941 */ /* 0x000fea0003800000 */
.L_x_1851:
        /* <DEDUP_REMOVED lines=17> */
.L_x_1854:
[----:B------:R-:W-:Y:S05]  /*251a0*/  BSYNC B1 ;  /* 0x0000000000017941 */ /* 0x000fea0003800000 */
.L_x_1853:
        /* <DEDUP_REMOVED lines=18> */
.L_x_1843:
[----:B------:R-:W-:Y:S05]  /*252d0*/  BSYNC B0 ;  /* 0x0000000000007941 */ /* 0x000fea0003800000 */
.L_x_1833:
[----:B------:R-:W-:Y:S02]  /*252e0*/  ULDC UR4, c[0x0][0xc3c] ;  /* 0x00030f0000047ab9 */ /* 0x000fe40000000800 */
[----:B------:R-:W-:-:S13]  /*252f0*/  ISETP.GE.AND P0, PT, R27, UR4, PT ;  /* 0x000000041b007c0c */ /* 0x000fda000bf06270 */
[----:B------:R-:W-:Y:S05]  /*25300*/  @!P0 BRA `(.L_x_1855) ;  /* 0xfffffdc000208947 */ /* 0x000fea000383ffff */
[----:B------:R-:W-:Y:S05]  /*25310*/  BRA `(.L_x_1548) ;  /* 0x0000008000b07947 */ /* 0x000fea0003800000 */
.L_x_1546:
        /* <DEDUP_REMOVED lines=16> */
.L_x_1856:
        /* <DEDUP_REMOVED lines=43> */
.L_x_1860:
[----:B------:R-:W0:Y:S01]  /*256d0*/  LDC R2, c[0x0][0xc3c] ;  /* 0x00030f00ff027b82 */ /* 0x000e220000000800 */
[----:B------:R-:W-:Y:S01]  /*256e0*/  UIADD3 UR4, UR4, 0x1f, URZ ;  /* 0x0000001f04047890 */ /* 0x000fe2000fffe03f */
[----:B------:R-:W-:Y:S02]  /*256f0*/  ULDC UR7, c[0x0][0xc3c] ;  /* 0x00030f0000077ab9 */ /* 0x000fe40000000800 */
[----:B------:R-:W-:-:S03]  /*25700*/  IMAD.U32 R27, RZ, RZ, UR7 ;  /* 0x00000007ff1b7e24 */ /* 0x000fc6000f8e00ff */
[----:B0-----:R-:W-:-:S13]  /*25710*/  ISETP.LE.AND P6, PT, R2, UR4, PT ;  /* 0x0000000402007c0c */ /* 0x001fda000bfc3270 */
[----:B------:R-:W-:Y:S05]  /*25720*/  @P6 BRA `(.L_x_1859) ;  /* 0x0000000800a86947 */ /* 0x000fea0003800000 */
[----:B------:R-:W-:Y:S02]  /*25730*/  VIADD R11, R6, UR4 ;  /* 0x00000004060b7c36 */ /* 0x000fe40008000000 */
[----:B------:R-:W-:Y:S02]  /*25740*/  IMAD.MOV.U32 R7, RZ, RZ, RZ ;  /* 0x000000ffff077224 */ /* 0x000fe400078e00ff */
[----:B------:R-:W-:Y:S01]  /*25750*/  IMAD.MOV.U32 R8, RZ, RZ, RZ ;  /* 0x000000ffff087224 */ /* 0x000fe200078e00ff */
[----:B------:R-:W-:-:S13]  /*25760*/  ISETP.GE.OR P6, PT, R11, R2, !P0 ;  /* 0x000000020b00720c */ /* 0x000fda00047c6670 */
[----:B------:R-:W0:Y:S08]  /*25770*/  @!P6 LDC.64 R4, c[0x0][0xc80] ;  /* 0x00032000ff04eb82 */ /* 0x000e300000000a00 */
[----:B------:R-:W1:Y:S01]  /*25780*/  @!P6 LDC.64 R2, c[0x0][0xc78] ;  /* 0x00031e00ff02eb82 */ /* 0x000e620000000a00 */
[----:B0-----:R-:W-:-:S05]  /*25790*/  @!P6 IMAD.WIDE R4, R11, 0x4, R4 ;  /* 0x000000040b04e825 */ /* 0x001fca00078e0204 */
[----:B------:R-:W2:Y:S01]  /*257a0*/  @!P6 LDG.E R7, desc[UR60][R4.64] ;  /* 0x0000003c0407e981 */ /* 0x000ea2000c1e1900 */
[----:B-1----:R-:W-:-:S05]  /*257b0*/  @!P6 IMAD.WIDE R2, R11, 0x4, R2 ;  /* 0x000000040b02e825 */ /* 0x002fca00078e0202 */
        /* <DEDUP_REMOVED lines=22> */
.L_x_1858:
        /* <DEDUP_REMOVED lines=11> */
[----:B------:R-:W-:-:S05]  /*259d0*/  VIADD R3, R27, 0xffffffff ;  /* 0xffffffff1b037836 */ /* 0x000fca0000000000 */
[----:B------:R0:W1:Y:S02]  /*259e0*/  SHFL.IDX PT, R24, R2, R3, 0x1f ;  /* 0x00001f0302187589 */ /* 0x00006400000e0000 */
.L_x_1861:
[----:B-1----:R-:W-:Y:S02]  /*259f0*/  IMAD R24, R24, UR5, R5 ;  /* 0x0000000518187c24 */ /* 0x002fe4000f8e0205 */
[----:B------:R-:W-:-:S03]  /*25a00*/  VIADD R27, R27, UR4 ;  /* 0x000000041b1b7c36 */ /* 0x000fc60008000000 */
[----:B------:R-:W-:Y:S01]  /*25a10*/  IADD3 R4, -R24, UR6, RZ ;  /* 0x0000000618047c10 */ /* 0x000fe2000fffe1ff */
[----:B------:R-:W-:Y:S06]  /*25a20*/  @!P1 BRA `(.L_x_1862) ;  /* 0x0000000000e89947 */ /* 0x000fec0003800000 */
[-C--:B--2---:R-:W-:Y:S02]  /*25a30*/  IABS R12, R7.reuse ;  /* 0x00000007000c7213 */ /* 0x084fe40000000000 */
[----:B------:R-:W-:Y:S02]  /*25a40*/  IABS R5, R8 ;  /* 0x0000000800057213 */ /* 0x000fe40000000000 */
[----:B------:R-:W1:Y:S01]  /*25a50*/  I2F.RP R9, R12 ;  /* 0x0000000c00097306 */ /* 0x000e620000209400 */
[----:B------:R-:W-:-:S07]  /*25a60*/  IABS R13, R7 ;  /* 0x00000007000d7213 */ /* 0x000fce0000000000 */
[----:B------:R-:W2:Y:S08]  /*25a70*/  I2F.RP R10, R5 ;  /* 0x00000005000a7306 */ /* 0x000eb00000209400 */
[----:B-1----:R-:W0:Y:S08]  /*25a80*/  MUFU.RCP R9, R9 ;  /* 0x0000000900097308 */ /* 0x002e300000001000 */
[----:B--2---:R-:W-:Y:S01]  /*25a90*/  MUFU.RCP R10, R10 ;  /* 0x0000000a000a7308 */ /* 0x004fe20000001000 */
        /* <DEDUP_REMOVED lines=18> */
[----:B------:R-:W0:Y:S01]  /*25bc0*/  F2I.FTZ.U32.TRUNC.NTZ R3, R11 ;  /* 0x0000000b00037305 */ /* 0x000e22000021f000 */
[----:B------:R-:W-:-:S05]  /*25bd0*/  IABS R12, R8 ;  /* 0x00000008000c7213 */ /* 0x000fca0000000000 */
[----:B------:R-:W-:-:S05]  /*25be0*/  IMAD.MOV R12, RZ, RZ, -R12 ;  /* 0x000000ffff0c7224 */ /* 0x000fca00078e0a0c */
[----:B------:R-:W-:-:S04]  /*25bf0*/  @P0 VIADD R2, R2, 0x1 ;  /* 0x0000000102020836 */ /* 0x000fc80000000000 */
[----:B------:R-:W-:Y:S02]  /*25c00*/  IMAD.MOV.U32 R13, RZ, RZ, R2 ;  /* 0x000000ffff0d7224 */ /* 0x000fe400078e0002 */
[----:B0-----:R-:W-:Y:S02]  /*25c10*/  IMAD.MOV R2, RZ, RZ, -R3 ;  /* 0x000000ffff027224 */ /* 0x001fe400078e0a03 */
[----:B------:R-:W-:Y:S01]  /*25c20*/  @!P2 IMAD.MOV R13, RZ, RZ, -R13 ;  /* 0x000000ffff0da224 */ /* 0x000fe200078e0a0d */
[----:B------:R-:W-:Y:S01]  /*25c30*/  @!P1 LOP3.LUT R13, RZ, R7, RZ, 0x33, !PT ;  /* 0x00000007ff0d9212 */ /* 0x000fe200078e33ff */
[----:B------:R-:W-:Y:S02]  /*25c40*/  IMAD R9, R2, R5, RZ ;  /* 0x0000000502097224 */ /* 0x000fe400078e02ff */
[----:B------:R-:W-:Y:S01]  /*25c50*/  IMAD.MOV.U32 R2, RZ, RZ, RZ ;  /* 0x000000ffff027224 */ /* 0x000fe200078e00ff */
[----:B------:R-:W-:-:S03]  /*25c60*/  IABS R10, R13 ;  /* 0x0000000d000a7213 */ /* 0x000fc60000000000 */
[----:B------:R-:W-:-:S04]  /*25c70*/  IMAD.HI.U32 R2, R3, R9, R2 ;  /* 0x0000000903027227 */ /* 0x000fc800078e0002 */
[----:B------:R-:W-:Y:S02]  /*25c80*/  IMAD.MOV.U32 R3, RZ, RZ, R10 ;  /* 0x000000ffff037224 */ /* 0x000fe400078e000a */
[----:B------:R-:W-:Y:S02]  /*25c90*/  IMAD.MOV.U32 R10, RZ, RZ, R12 ;  /* 0x000000ffff0a7224 */ /* 0x000fe400078e000c */
[----:B------:R-:W-:-:S04]  /*25ca0*/  IMAD.HI.U32 R2, R2, R3, RZ ;  /* 0x0000000302027227 */ /* 0x000fc800078e00ff */
[----:B------:R-:W-:Y:S01]  /*25cb0*/  IMAD R10, R2, R10, R3 ;  /* 0x0000000a020a7224 */ /* 0x000fe200078e0203 */
[----:B------:R-:W-:-:S04]  /*25cc0*/  LOP3.LUT R3, R13, R8, RZ, 0x3c, !PT ;  /* 0x000000080d037212 */ /* 0x000fc800078e3cff */
[----:B------:R-:W-:Y:S02]  /*25cd0*/  ISETP.GT.U32.AND P1, PT, R5, R10, PT ;  /* 0x0000000a0500720c */ /* 0x000fe40003f24070 */
[----:B------:R-:W-:-:S11]  /*25ce0*/  ISETP.GE.AND P2, PT, R3, RZ, PT ;  /* 0x000000ff0300720c */ /* 0x000fd60003f46270 */
[----:B------:R-:W-:Y:S02]  /*25cf0*/  @!P1 IMAD.IADD R10, R10, 0x1, -R5 ;  /* 0x000000010a0a9824 */ /* 0x000fe400078e0a05 */
[----:B------:R-:W-:Y:S01]  /*25d00*/  @!P1 VIADD R2, R2, 0x1 ;  /* 0x0000000102029836 */ /* 0x000fe20000000000 */
[----:B------:R-:W-:Y:S02]  /*25d10*/  ISETP.NE.AND P1, PT, R8, RZ, PT ;  /* 0x000000ff0800720c */ /* 0x000fe40003f25270 */
[----:B------:R-:W-:Y:S01]  /*25d20*/  ISETP.GE.U32.AND P0, PT, R10, R5, PT ;  /* 0x000000050a00720c */ /* 0x000fe20003f06070 */
[----:B------:R-:W-:-:S12]  /*25d30*/  IMAD.MOV R5, RZ, RZ, -R13 ;  /* 0x000000ffff057224 */ /* 0x000fd800078e0a0d */
[----:B------:R-:W-:-:S04]  /*25d40*/  @P0 VIADD R2, R2, 0x1 ;  /* 0x0000000102020836 */ /* 0x000fc80000000000 */
        /* <DEDUP_REMOVED lines=8> */
.L_x_1862:
[----:B0-----:R-:W0:Y:S02]  /*25dd0*/  LDC.64 R2, c[0x0][0xc90] ;  /* 0x00032400ff027b82 */ /* 0x001e240000000a00 */
        /* <DEDUP_REMOVED lines=32> */
[----:B------:R-:W-:Y:S02]  /*25fe0*/  VIADDMNMX R8, R8, UR5, R13, PT ;  /* 0x0000000508087c46 */ /* 0x000fe4000b80010d */
[----:B------:R-:W-:-:S02]  /*25ff0*/  IADD3 R9, R9, 0x1000000, R4 ;  /* 0x0100000009097810 */ /* 0x000fc40007ffe004 */
        /* <DEDUP_REMOVED lines=25> */
[----:B------:R-:W-:-:S07]  /*26190*/  IMAD R26, R2, R26, R9 ;  /* 0x0000001a021a7224 */ /* 0x000fce00078e0209 */
.L_x_1863:
[----:B------:R-:W-:-:S05]  /*261a0*/  LOP3.LUT R2, RZ, R2, RZ, 0x33, !PT ;  /* 0x00000002ff027212 */ /* 0x000fca00078e33ff */
[----:B------:R-:W-:Y:S01]  /*261b0*/  IMAD.IADD R25, R7, 0x1, R2 ;  /* 0x0000000107197824 */ /* 0x000fe200078e0202 */
[----:B------:R-:W-:Y:S06]  /*261c0*/  BRA `(.L_x_1864) ;  /* 0x00000000000c7947 */ /* 0x000fec0003800000 */
.L_x_1859:
[----:B------:R-:W-:Y:S02]  /*261d0*/  IMAD.MOV.U32 R25, RZ, RZ, RZ ;  /* 0x000000ffff197224 */ /* 0x000fe400078e00ff */
[----:B------:R-:W-:Y:S02]  /*261e0*/  IMAD.U32 R24, RZ, RZ, UR6 ;  /* 0x00000006ff187e24 */ /* 0x000fe4000f8e00ff */
[----:B------:R-:W-:-:S07]  /*261f0*/  IMAD.MOV.U32 R26, RZ, RZ, RZ ;  /* 0x000000ffff1a7224 */ /* 0x000fce00078e00ff */
.L_x_1864:
[----:B------:R-:W-:-:S13]  /*26200*/  ISETP.NE.AND P0, PT, R6, RZ, PT ;  /* 0x000000ff0600720c */ /* 0x000fda0003f05270 */
[----:B------:R-:W0:Y:S01]  /*26210*/  @!P0 S2R R3, SR_CgaCtaId ;  /* 0x0000000000038919 */ /* 0x000e220000008800 */
[----:B------:R-:W-:-:S04]  /*26220*/  @!P0 MOV R2, 0x400 ;  /* 0x0000040000028802 */ /* 0x000fc80000000f00 */
[----:B0-----:R-:W-:-:S05]  /*26230*/  @!P0 LEA R2, R3, R2, 0x18 ;  /* 0x0000000203028211 */ /* 0x001fca00078ec0ff */
[----:B------:R0:W-:Y:S01]  /*26240*/  @!P0 STS.128 [R2+0x308d0], R24 ;  /* 0x0308d01802008388 */ /* 0x0001e20000000c00 */
[----:B------:R-:W-:Y:S06]  /*26250*/  BAR.ARV 0x5, 0x180 ;  /* 0x0146000000007b1d */ /* 0x000fec0000002000 */
.L_x_1857:
        /* <DEDUP_REMOVED lines=8> */
[C---:B------:R-:W-:Y:S01]  /*262e0*/  IMAD.SHL.U32 R33, R0.reuse, 0x8, RZ ;  /* 0x0000000800217824 */ /* 0x040fe200078e00ff */
[----:B------:R-:W-:Y:S01]  /*262f0*/  LOP3.LUT R4, R0, 0x7f, RZ, 0xc0, !PT ;  /* 0x0000007f00047812 */ /* 0x000fe200078ec0ff */
[----:B------:R1:W-:Y:S01]  /*26300*/  STL [R1+0x28], RZ ;  /* 0x000028ff01007387 */ /* 0x0003e20000100800 */
[----:B------:R-:W-:Y:S01]  /*26310*/  BSSY B8, `(.L_x_1865) ;  /* 0x00006f3000087945 */ /* 0x000fe20003800000 */
[----:B------:R-:W-:Y:S01]  /*26320*/  IMAD.MOV.U32 R30, RZ, RZ, 0x1 ;  /* 0x00000001ff1e7424 */ /* 0x000fe200078e00ff */
[C---:B------:R-:W-:Y:S01]  /*26330*/  LOP3.LUT R3, R33.reuse, 0x1f8, RZ, 0xc0, !PT ;  /* 0x000001f821037812 */ /* 0x040fe200078ec0ff */
[----:B------:R-:W-:Y:S01]  /*26340*/  IMAD.SHL.U32 R37, R4, 0x8, RZ ;  /* 0x0000000804257824 */ /* 0x000fe200078e00ff */
[----:B------:R-:W-:Y:S01]  /*26350*/  LOP3.LUT R33, R33, 0x38, RZ, 0xc0, !PT ;  /* 0x0000003821217812 */ /* 0x000fe200078ec0ff */
[----:B------:R-:W-:Y:S01]  /*26360*/  IMAD.MOV.U32 R28, RZ, RZ, RZ ;  /* 0x000000ffff1c7224 */ /* 0x000fe200078e00ff */
[----:B------:R-:W-:Y:S01]  /*26370*/  ULDC.64 UR36, c[0x0][0x198] ;  /* 0x0000660000247ab9 */ /* 0x000fe20000000a00 */
[----:B------:R-:W-:Y:S01]  /*26380*/  IMAD.MOV.U32 R23, RZ, RZ, RZ ;  /* 0x000000ffff177224 */ /* 0x000fe200078e00ff */
[C---:B------:R-:W-:Y:S01]  /*26390*/  LOP3.LUT R36, R33.reuse, 0x40, RZ, 0xfc, !PT ;  /* 0x0000004021247812 */ /* 0x040fe200078efcff */
[----:B------:R-:W-:Y:S01]  /*263a0*/  IMAD.MOV.U32 R29, RZ, RZ, 0x1 ;  /* 0x00000001ff1d7424 */ /* 0x000fe200078e00ff */
[----:B------:R-:W-:Y:S01]  /*263b0*/  LOP3.LUT R34, R33, 0x80, RZ, 0xfc, !PT ;  /* 0x0000008021227812 */ /* 0x000fe200078efcff */
[----:B------:R-:W-:Y:S01]  /*263c0*/  ULDC UR38, c[0x0][0xc] ;  /* 0x0000030000267ab9 */ /* 0x000fe20000000800 */
[----:B--2---:R-:W-:-:S02]  /*263d0*/  R2UR UR4, R2 ;  /* 0x00000000020472ca */ /* 0x004fc400000e0000 */
[----:B------:R-:W-:Y:S01]  /*263e0*/  LOP3.LUT R2, R3, 0x38, R0, 0x78, !PT ;  /* 0x0000003803027812 */ /* 0x000fe200078e7800 */
[----:B------:R-:W-:-:S03]  /*263f0*/  IMAD.SHL.U32 R0, R0, 0x10, RZ ;  /* 0x0000001000007824 */ /* 0x000fc600078e00ff */
[----:B------:R-:W-:Y:S02]  /*26400*/  LOP3.LUT R37, R2, 0x200, R37, 0xf8, !PT ;  /* 0x0000020002257812 */ /* 0x000fe400078ef825 */
[----:B------:R-:W-:-:S04]  /*26410*/  SHF.R.U32.HI R2, RZ, 0x3, R4 ;  /* 0x00000003ff027819 */ /* 0x000fc80000011604 */
[----:B------:R-:W-:Y:S01]  /*26420*/  LOP3.LUT R0, R2, 0x70, R0, 0xf8, !PT ;  /* 0x0000007002007812 */ /* 0x000fe200078ef800 */
[----:B------:R-:W-:-:S03]  /*26430*/  ULOP3.LUT UR39, UR4, 0x2, URZ, 0xfc, !UPT ;  /* 0x0000000204277892 */ /* 0x000fc6000f8efc3f */
[----:B------:R-:W-:Y:S02]  /*26440*/  UMOV UR4, 0x400 ;  /* 0x0000040000047882 */ /* 0x000fe40000000000 */
[----:B0-----:R-:W-:-:S06]  /*26450*/  ULEA UR4, UR5, UR4, 0x18 ;  /* 0x0000000405047291 */ /* 0x001fcc000f8ec03f */
[----:B------:R-:W-:-:S04]  /*26460*/  IMAD.U32 R17, RZ, RZ, UR4 ;  /* 0x00000004ff117e24 */ /* 0x000fc8000f8e00ff */
[----:B------:R-:W-:-:S05]  /*26470*/  IMAD R0, R37, 0x2, R17 ;  /* 0x0000000225007824 */ /* 0x000fca00078e0211 */
[----:B------:R1:W-:Y:S02]  /*26480*/  STL [R1], R0 ;  /* 0x0000000001007387 */ /* 0x0003e40000100800 */
.L_x_1988:
[----:B------:R-:W-:Y:S05]  /*26490*/  YIELD ;  /* 0x0000000000007946 */ /* 0x000fea0003800000 */
[----:B------:R-:W-:Y:S01]  /*264a0*/  ULDC.64 UR4, c[0x0][0xa28] ;  /* 0x00028a0000047ab9 */ /* 0x000fe20000000a00 */
[----:B0-----:R-:W-:Y:S01]  /*264b0*/  IMAD.MOV.U32 R12, RZ, RZ, RZ ;  /* 0x000000ffff0c7224 */ /* 0x001fe200078e00ff */
[----:B------:R-:W-:Y:S01]  /*264c0*/  ISETP.NE.U32.AND P0, PT, RZ, UR4, PT ;  /* 0x00000004ff007c0c */ /* 0x000fe2000bf05070 */
[----:B------:R-:W0:Y:S01]  /*264d0*/  LDC.64 R4, c[0x0][0xa00] ;  /* 0x00028000ff047b82 */ /* 0x000e220000000a00 */
[----:B------:R-:W-:Y:S02]  /*264e0*/  ULDC.64 UR6, c[0x0][0xa10] ;  /* 0x0002840000067ab9 */ /* 0x000fe40000000a00 */
[----:B------:R-:W-:Y:S01]  /*264f0*/  ISETP.NE.AND.EX P0, PT, RZ, UR5, PT, P0 ;  /* 0x00000005ff007c0c */ /* 0x000fe2000bf05300 */
[----:B------:R-:W-:-:S12]  /*26500*/  ULDC.64 UR4, c[0x0][0xa18] ;  /* 0x0002860000047ab9 */ /* 0x000fd80000000a00 */
[----:B--2---:R-:W2:Y:S01]  /*26510*/  @P0 LDC.64 R2, c[0x0][0xa28] ;  /* 0x00028a00ff020b82 */ /* 0x004ea20000000a00 */
[----:B------:R-:W-:Y:S01]  /*26520*/  ISETP.NE.U32.AND P1, PT, RZ, UR6, PT ;  /* 0x00000006ff007c0c */ /* 0x000fe2000bf25070 */
[----:B--2---:R-:W-:-:S05]  /*26530*/  @P0 IMAD.WIDE R2, R27, 0x4, R2 ;  /* 0x000000041b020825 */ /* 0x004fca00078e0202 */
[----:B------:R2:W3:Y:S01]  /*26540*/  @P0 LDG.E R12, desc[UR60][R2.64] ;  /* 0x0000003c020c0981 */ /* 0x0004e2000c1e1900 */
[----:B------:R-:W-:Y:S01]  /*26550*/  ISETP.NE.U32.AND P0, PT, RZ, UR4, PT ;  /* 0x00000004ff007c0c */ /* 0x000fe2000bf05070 */
[----:B------:R-:W-:Y:S01]  /*26560*/  IMAD.MOV.U32 R35, RZ, RZ, RZ ;  /* 0x000000ffff237224 */ /* 0x000fe200078e00ff */
[----:B------:R-:W-:Y:S01]  /*26570*/  ISETP.NE.AND.EX P1, PT, RZ, UR7, PT, P1 ;  /* 0x00000007ff007c0c */ /* 0x000fe2000bf25310 */
[----:B-1----:R-:W-:Y:S01]  /*26580*/  IMAD.MOV.U32 R0, RZ, RZ, RZ ;  /* 0x000000ffff007224 */ /* 0x002fe200078e00ff */
[----:B------:R-:W-:Y:S01]  /*26590*/  ISETP.NE.AND.EX P2, PT, RZ, UR5, PT, P0 ;  /* 0x00000005ff007c0c */ /* 0x000fe2000bf45300 */
[----:B------:R-:W-:Y:S01]  /*265a0*/  ULDC.64 UR4, c[0x0][0xa00] ;  /* 0x0002800000047ab9 */ /* 0x000fe20000000a00 */
[----:B0-----:R-:W-:Y:S01]  /*265b0*/  IMAD.WIDE R4, R27, 0x4, R4 ;  /* 0x000000041b047825 */ /* 0x001fe200078e0204 */
[----:B------:R-:W-:Y:S01]  /*265c0*/  ISETP.NE.U32.AND P0, PT, RZ, UR4, PT ;  /* 0x00000004ff007c0c */ /* 0x000fe2000bf05070 */
[----:B--2---:R-:W0:Y:S03]  /*265d0*/  LDC.64 R2, c[0x0][0xa10] ;  /* 0x00028400ff027b82 */ /* 0x004e260000000a00 */
[----:B------:R-:W-:-:S06]  /*265e0*/  ISETP.NE.AND.EX P0, PT, RZ, UR5, PT, P0 ;  /* 0x00000005ff007c0c */ /* 0x000fcc000bf05300 */
[----:B------:R-:W1:Y:S07]  /*265f0*/  @P2 LDC.64 R6, c[0x0][0xa18] ;  /* 0x00028600ff062b82 */ /* 0x000e6e0000000a00 */
[----:B------:R-:W5:Y:S01]  /*26600*/  @P0 LDG.E R35, desc[UR60][R4.64] ;  /* 0x0000003c04230981 */ /* 0x000f62000c1e1900 */
[----:B0-----:R-:W-:-:S05]  /*26610*/  IMAD.WIDE R2, R27, 0x4, R2 ;  /* 0x000000041b027825 */ /* 0x001fca00078e0202 */
[----:B------:R-:W5:Y:S01]  /*26620*/  @P1 LDG.E R0, desc[UR60][R2.64] ;  /* 0x0000003c02001981 */ /* 0x000f62000c1e1900 */
[----:B------:R-:W-:Y:S02]  /*26630*/  ULDC UR4, c[0x0][0x288] ;  /* 0x0000a20000047ab9 */ /* 0x000fe40000000800 */
[----:B------:R-:W-:Y:S01]  /*26640*/  IMAD.U32 R31, RZ, RZ, UR4 ;  /* 0x00000004ff1f7e24 */ /* 0x000fe2000f8e00ff */
[----:B------:R-:W-:Y:S02]  /*26650*/  ULDC.64 UR4, c[0x0][0x418] ;  /* 0x0001060000047ab9 */ /* 0x000fe40000000a00 */
[----:B------:R-:W-:-:S03]  /*26660*/  UISETP.NE.U32.AND UP0, UPT, UR4, URZ, UPT ;  /* 0x0000003f0400728c */ /* 0x000fc6000bf05070 */
[----:B------:R-:W-:Y:S01]  /*26670*/  ULDC UR4, c[0x0][0x424] ;  /* 0x0001090000047ab9 */ /* 0x000fe20000000800 */
[----:B------:R-:W-:Y:S01]  /*26680*/  UISETP.NE.AND.EX UP0, UPT, UR5, URZ, UPT, UP0 ;  /* 0x0000003f0500728c */ /* 0x000fe2000bf05300 */
[----:B-1----:R-:W-:Y:S02]  /*26690*/  @P2 IMAD.WIDE R6, R27, 0x4, R6 ;  /* 0x000000041b062825 */ /* 0x002fe400078e0206 */
[----:B------:R-:W-:Y:S01]  /*266a0*/  ULDC UR5, c[0x0][0x2f0] ;  /* 0x0000bc0000057ab9 */ /* 0x000fe20000000800 */
[----:B------:R-:W-:Y:S02]  /*266b0*/  USEL UR4, UR4, 0x1, UP0 ;  /* 0x0000000104047887 */ /* 0x000fe40008000000 */
[----:B------:R0:W5:Y:S02]  /*266c0*/  @P2 LDG.E R31, desc[UR60][R6.64] ;  /* 0x0000003c061f2981 */ /* 0x000164000c1e1900 */
[----:B------:R-:W-:-:S03]  /*266d0*/  UIMAD UR4, UR4, UR5, URZ ;  /* 0x00000005040472a4 */ /* 0x000fc6000f8e023f */
[----:B------:R-:W-:-:S03]  /*266e0*/  ULDC UR5, c[0x0][0x348] ;  /* 0x0000d20000057ab9 */ /* 0x000fc60000000800 */
[----:B------:R-:W-:Y:S02]  /*266f0*/  IMAD.U32 R8, RZ, RZ, UR4 ;  /* 0x00000004ff087e24 */ /* 0x000fe4000f8e00ff */
[----:B0-----:R-:W-:Y:S01]  /*26700*/  IMAD.U32 R7, RZ, RZ, UR5 ;  /* 0x00000005ff077e24 */ /* 0x001fe2000f8e00ff */
[----:B---3--:R0:W-:Y:S01]  /*26710*/  STL [R1+0xc], R12 ;  /* 0x00000c0c01007387 */ /* 0x0081e20000100800 */
[----:B------:R-:W-:Y:S05]  /*26720*/  @P2 BRA `(.L_x_1866) ;  /* 0x0000000000102947 */ /* 0x000fea0003800000 */
[----:B------:R-:W-:Y:S05]  /*26730*/  @!P0 BRA `(.L_x_1866) ;  /* 0x00000000000c8947 */ /* 0x000fea0003800000 */
[----:B------:R-:W2:Y:S04]  /*26740*/  LDG.E R6, desc[UR60][R4.64] ;  /* 0x0000003c04067981 */ /* 0x000ea8000c1e1900 */
[----:B-----5:R-:W2:Y:S02]  /*26750*/  LDG.E R31, desc[UR60][R4.64+0x4] ;  /* 0x0000043c041f7981 */ /* 0x020ea4000c1e1900 */
[----:B--2---:R-:W-:-:S07]  /*26760*/  IMAD.IADD R31, R31, 0x1, -R6 ;  /* 0x000000011f1f7824 */ /* 0x004fce00078e0a06 */
.L_x_1866:
[----:B------:R-:W-:Y:S01]  /*26770*/  ULDC.64 UR4, c[0x0][0xa20] ;  /* 0x0002880000047ab9 */ /* 0x000fe20000000a00 */
[C---:B------:R-:W-:Y:S02]  /*26780*/  LOP3.LUT R4, R26.reuse, 0xff000000, RZ, 0xc0, !PT ;  /* 0xff0000001a047812 */ /* 0x040fe400078ec0ff */
[----:B------:R-:W-:Y:S02]  /*26790*/  ISETP.NE.U32.AND P0, PT, RZ, UR4, PT ;  /* 0x00000004ff007c0c */ /* 0x000fe4000bf05070 */
[----:B------:R-:W-:Y:S02]  /*267a0*/  SHF.R.U32.HI R5, RZ, 0x8, R4 ;  /* 0x00000008ff057819 */ /* 0x000fe40000011604 */
[----:B------:R-:W-:Y:S02]  /*267b0*/  ISETP.NE.AND.EX P0, PT, RZ, UR5, PT, P0 ;  /* 0x00000005ff007c0c */ /* 0x000fe4000bf05300 */
[C---:B------:R-:W-:Y:S02]  /*267c0*/  LOP3.LUT R6, R26.reuse, 0xff0000, RZ, 0xc0, !PT ;  /* 0x00ff00001a067812 */ /* 0x040fe400078ec0ff */
[----:B------:R-:W-:-:S02]  /*267d0*/  LOP3.LUT R26, R26, 0xffff, RZ, 0xc0, !PT ;  /* 0x0000ffff1a1a7812 */ /* 0x000fc400078ec0ff */
[----:B------:R-:W-:-:S07]  /*267e0*/  LEA.HI R6, R6, R5, RZ, 0x10 ;  /* 0x0000000506067211 */ /* 0x000fce00078f80ff */
[----:B------:R-:W-:Y:S05]  /*267f0*/  @!P0 BRA `(.L_x_1867) ;  /* 0x0000000000108947 */ /* 0x000fea0003800000 */
[----:B------:R-:W1:Y:S02]  /*26800*/  LDC.64 R4, c[0x0][0xa20] ;  /* 0x00028800ff047b82 */ /* 0x000e640000000a00 */
[----:B-1----:R-:W-:-:S05]  /*26810*/  IMAD.WIDE R4, R27, 0x4, R4 ;  /* 0x000000041b047825 */ /* 0x002fca00078e0204 */
[----:B------:R1:W5:Y:S01]  /*26820*/  LDG.E R8, desc[UR60][R4.64] ;  /* 0x0000003c04087981 */ /* 0x000362000c1e1900 */
[----:B------:R-:W-:Y:S05]  /*26830*/  BRA `(.L_x_1868) ;  /* 0x0000000000247947 */ /* 0x000fea0003800000 */
.L_x_1867:
[----:B------:R-:W-:Y:S02]  /*26840*/  ULDC.64 UR4, c[0x0][0xa08] ;  /* 0x0002820000047ab9 */ /* 0x000fe40000000a00 */
[----:B------:R-:W-:-:S04]  /*26850*/  ISETP.NE.U32.AND P0, PT, RZ, UR4, PT ;  /* 0x00000004ff007c0c */ /* 0x000fc8000bf05070 */
[----:B------:R-:W-:-:S13]  /*26860*/  ISETP.NE.AND.EX P0, PT, RZ, UR5, PT, P0 ;  /* 0x00000005ff007c0c */ /* 0x000fda000bf05300 */
[----:B------:R-:W-:Y:S05]  /*26870*/  @!P0 BRA `(.L_x_1868) ;  /* 0x0000000000148947 */ /* 0x000fea0003800000 */
[----:B------:R-:W1:Y:S02]  /*26880*/  LDC.64 R4, c[0x0][0xa08] ;  /* 0x00028200ff047b82 */ /* 0x000e640000000a00 */
[----:B-1----:R-:W-:-:S05]  /*26890*/  IMAD.WIDE R4, R27, 0x4, R4 ;  /* 0x000000041b047825 */ /* 0x002fca00078e0204 */
[----:B------:R-:W2:Y:S04]  /*268a0*/  LDG.E R8, desc[UR60][R4.64] ;  /* 0x0000003c04087981 */ /* 0x000ea8000c1e1900 */
[----:B------:R-:W2:Y:S02]  /*268b0*/  LDG.E R9, desc[UR60][R4.64+0x4] ;  /* 0x0000043c04097981 */ /* 0x000ea4000c1e1900 */
[----:B--2---:R-:W-:-:S07]  /*268c0*/  IMAD.IADD R8, R9, 0x1, -R8 ;  /* 0x0000000109087824 */ /* 0x004fce00078e0a08 */
.L_x_1868:
[----:B-1----:R-:W2:Y:S01]  /*268d0*/  @P1 LDG.E R5, desc[UR60][R2.64] ;  /* 0x0000003c02051981 */ /* 0x002ea2000c1e1900 */
[----:B------:R-:W1:Y:S03]  /*268e0*/  LDC R9, c[0x0][0x448] ;  /* 0x00011200ff097b82 */ /* 0x000e660000000800 */
[----:B------:R3:W2:Y:S01]  /*268f0*/  @P1 LDG.E R4, desc[UR60][R2.64+0x4] ;  /* 0x0000043c02041981 */ /* 0x0006a2000c1e1900 */
[----:B------:R-:W-:Y:S02]  /*26900*/  IMAD.SHL.U32 R25, R25, 0x80, RZ ;  /* 0x0000008019197824 */ /* 0x000fe400078e00ff */
[----:B-----5:R-:W-:Y:S02]  /*26910*/  IMAD.IADD R8, R8, 0x1, -R12 ;  /* 0x0000000108087824 */ /* 0x020fe400078e0a0c */
[----:B---3--:R-:W3:Y:S01]  /*26920*/  LDC.64 R2, c[0x0][0x9e0] ;  /* 0x00027800ff027b82 */ /* 0x008ee20000000a00 */
[----:B-1----:R-:W-:Y:S01]  /*26930*/  ISETP.NE.AND P2, PT, R9, 0x1, PT ;  /* 0x000000010900780c */ /* 0x002fe20003f45270 */
[----:B------:R-:W-:-:S12]  /*26940*/  VIADD R9, R25, 0x7f ;  /* 0x0000007f19097836 */ /* 0x000fd80000000000 */
[----:B------:R-:W1:Y:S01]  /*26950*/  @P2 LDC R10, c[0x0][0x44c] ;  /* 0x00011300ff0a2b82 */ /* 0x000e620000000800 */
[----:B---3--:R-:W-:-:S07]  /*26960*/  ISETP.GE.AND P3, PT, R3, 0x1, PT ;  /* 0x000000010300780c */ /* 0x008fce0003f66270 */
[----:B------:R-:W3:Y:S01]  /*26970*/  @P2 LDC R11, c[0x0][0x450] ;  /* 0x00011400ff0b2b82 */ /* 0x000ee20000000800 */
[----:B--2---:R-:W-:Y:S02]  /*26980*/  @P1 IMAD.IADD R7, R4, 0x1, -R5 ;  /* 0x0000000104071824 */ /* 0x004fe400078e0a05 */
[----:B-1----:R-:W-:-:S05]  /*26990*/  @P2 IMAD.HI.U32 R4, R9, R10, RZ ;  /* 0x0000000a09042227 */ /* 0x002fca00078e00ff */
[----:B---3--:R-:W-:Y:S01]  /*269a0*/  @P2 SHF.R.U32.HI R9, RZ, R11, R4 ;  /* 0x0000000bff092219 */ /* 0x008fe20000011604 */
[----:B------:R-:W-:-:S04]  /*269b0*/  IMAD.IADD R11, R8, 0x1, R7 ;  /* 0x00000001080b7824 */ /* 0x000fc800078e0207 */
[C---:B------:R-:W-:Y:S01]  /*269c0*/  VIADD R4, R11.reuse, 0x5f ;  /* 0x0000005f0b047836 */ /* 0x040fe20000000000 */
[----:B------:R1:W-:Y:S01]  /*269d0*/  STL [R1+0x4], R11 ;  /* 0x0000040b01007387 */ /* 0x0003e20000100800 */
[----:B------:R-:W-:Y:S02]  /*269e0*/  IADD3 R18, R11, 0x1, -R31 ;  /* 0x000000010b127810 */ /* 0x000fe40007ffe81f */
[----:B------:R-:W-:-:S04]  /*269f0*/  IMAD.HI R4, R4, 0x2aaaaaab, RZ ;  /* 0x2aaaaaab04047827 */ /* 0x000fc800078e02ff */
[----:B------:R-:W-:Y:S01]  /*26a00*/  IMAD.IADD R9, R18, 0x1, R9 ;  /* 0x0000000112097824 */ /* 0x000fe200078e0209 */
[----:B------:R-:W-:-:S03]  /*26a10*/  SHF.R.U32.HI R19, RZ, 0x1f, R4 ;  /* 0x0000001fff137819 */ /* 0x000fc60000011604 */
[----:B------:R-:W-:Y:S01]  /*26a20*/  IMAD.IADD R2, R9, 0x1, R2 ;  /* 0x0000000109027824 */ /* 0x000fe200078e0202 */
[----:B------:R-:W-:Y:S01]  /*26a30*/  LEA.HI.SX32 R19, R4, R19, 0x1c ;  /* 0x0000001304137211 */ /* 0x000fe200078fe2ff */
[----:B-1----:R-:W-:Y:S06]  /*26a40*/  @!P3 BRA `(.L_x_1869) ;  /* 0x000000000048b947 */ /* 0x002fec0003800000 */
[C---:B------:R-:W-:Y:S01]  /*26a50*/  ISETP.GT.AND P0, PT, R9.reuse, RZ, PT ;  /* 0x000000ff0900720c */ /* 0x040fe20003f04270 */
[----:B------:R-:W-:Y:S01]  /*26a60*/  BSSY B0, `(.L_x_1870) ;  /* 0x000000e000007945 */ /* 0x000fe20003800000 */
[----:B------:R-:W-:-:S11]  /*26a70*/  VIADD R10, R9, 0xffffffff ;  /* 0xffffffff090a7836 */ /* 0x000fd60000000000 */
[----:B------:R-:W-:Y:S05]  /*26a80*/  @P0 BRA `(.L_x_1871) ;  /* 0x00000000001c0947 */ /* 0x000fea0003800000 */
[----:B------:R-:W-:Y:S01]  /*26a90*/  ISETP.NE.AND P0, PT, R3, 0x1, PT ;  /* 0x000000010300780c */ /* 0x000fe20003f05270 */
[----:B------:R-:W-:-:S12]  /*26aa0*/  IMAD.MOV R9, RZ, RZ, -R9 ;  /* 0x000000ffff097224 */ /* 0x000fd800078e0a09 */
[----:B------:R-:W1:Y:S02]  /*26ab0*/  @P0 LDC.64 R4, c[0x0][0x9e8] ;  /* 0x00027a00ff040b82 */ /* 0x000e640000000a00 */
[----:B-1----:R-:W-:-:S05]  /*26ac0*/  @P0 IMAD.HI.U32 R4, R9, R4, RZ ;  /* 0x0000000409040227 */ /* 0x002fca00078e00ff */
[----:B------:R-:W-:-:S04]  /*26ad0*/  @P0 SHF.R.U32.HI R9, RZ, R5, R4 ;  /* 0x00000005ff090219 */ /* 0x000fc80000011604 */
[----:B------:R-:W-:Y:S01]  /*26ae0*/  LOP3.LUT R10, RZ, R9, RZ, 0x33, !PT ;  /* 0x00000009ff0a7212 */ /* 0x000fe200078e33ff */
[----:B------:R-:W-:Y:S06]  /*26af0*/  BRA `(.L_x_1872) ;  /* 0x0000000000107947 */ /* 0x000fec0003800000 */
.L_x_1871:
[----:B------:R-:W-:-:S13]  /*26b00*/  ISETP.NE.AND P0, PT, R3, 0x1, PT ;  /* 0x000000010300780c */ /* 0x000fda0003f05270 */
[----:B------:R-:W1:Y:S02]  /*26b10*/  @P0 LDC.64 R4, c[0x0][0x9e8] ;  /* 0x00027a00ff040b82 */ /* 0x000e640000000a00 */
[----:B-1----:R-:W-:-:S05]  /*26b20*/  @P0 IMAD.HI.U32 R4, R10, R4, RZ ;  /* 0x000000040a040227 */ /* 0x002fca00078e00ff */
[----:B------:R-:W-:-:S07]  /*26b30*/  @P0 SHF.R.U32.HI R10, RZ, R5, R4 ;  /* 0x00000005ff0a0219 */ /* 0x000fce0000011604 */
.L_x_1872:
[----:B------:R-:W-:Y:S05]  /*26b40*/  BSYNC B0 ;  /* 0x0000000000007941 */ /* 0x000fea0003800000 */
.L_x_1870:
[----:B------:R-:W-:-:S05]  /*26b50*/  IMAD R5, R10, R3, R3 ;  /* 0x000000030a057224 */ /* 0x000fca00078e0203 */
[----:B------:R-:W-:-:S07]  /*26b60*/  VIMNMX R2, R2, R5, PT ;  /* 0x0000000502027248 */ /* 0x000fce0003fe0100 */
.L_x_1869:
[----:B------:R-:W1:Y:S01]  /*26b70*/  @P2 LDC R10, c[0x0][0x44c] ;  /* 0x00011300ff0a2b82 */ /* 0x000e620000000800 */
[----:B------:R-:W-:Y:S01]  /*26b80*/  VIADD R2, R2, 0x5f ;  /* 0x0000005f02027836 */ /* 0x000fe20000000000 */
[----:B------:R-:W-:Y:S01]  /*26b90*/  ULDC UR4, c[0x0][0x9dc] ;  /* 0x0002770000047ab9 */ /* 0x000fe20000000800 */
[----:B------:R-:W-:Y:S02]  /*26ba0*/  IMAD.MOV.U32 R4, RZ, RZ, R25 ;  /* 0x000000ffff047224 */ /* 0x000fe400078e0019 */
[----:B------:R-:W-:-:S03]  /*26bb0*/  IMAD.HI R2, R2, 0x2aaaaaab, RZ ;  /* 0x2aaaaaab02027827 */ /* 0x000fc600078e02ff */
[----:B------:R-:W2:Y:S01]  /*26bc0*/  @P2 LDC R5, c[0x0][0x450] ;  /* 0x00011400ff052b82 */ /* 0x000ea20000000800 */
[----:B------:R-:W-:Y:S02]  /*26bd0*/  IMAD.IADD R9, R11, 0x1, -R31 ;  /* 0x000000010b097824 */ /* 0x000fe400078e0a1f */
[----:B-1----:R-:W-:-:S05]  /*26be0*/  @P2 IMAD.HI.U32 R10, R25, R10, RZ ;  /* 0x0000000a190a2227 */ /* 0x002fca00078e00ff */
[----:B--2---:R-:W-:Y:S02]  /*26bf0*/  @P2 SHF.R.U32.HI R4, RZ, R5, R10 ;  /* 0x00000005ff042219 */ /* 0x004fe4000001160a */
[----:B------:R-:W-:-:S03]  /*26c00*/  SHF.R.U32.HI R5, RZ, 0x1f, R2 ;  /* 0x0000001fff057819 */ /* 0x000fc60000011602 */
[----:B------:R-:W-:Y:S01]  /*26c10*/  IMAD.IADD R10, R9, 0x1, R4 ;  /* 0x00000001090a7824 */ /* 0x000fe200078e0204 */
[----:B------:R-:W-:-:S04]  /*26c20*/  LEA.HI.SX32 R2, R2, R5, 0x1c ;  /* 0x0000000502027211 */ /* 0x000fc800078fe2ff */
[----:B------:R-:W-:Y:S01]  /*26c30*/  VIMNMX R11, R19, R2, PT ;  /* 0x00000002130b7248 */ /* 0x000fe20003fe0100 */
[----:B------:R-:W-:Y:S01]  /*26c40*/  VIADD R2, R10, -UR4 ;  /* 0x800000040a027c36 */ /* 0x000fe20008000000 */
[----:B------:R-:W-:Y:S06]  /*26c50*/  @!P3 BRA `(.L_x_1873) ;  /* 0x000000000044b947 */ /* 0x000fec0003800000 */
[----:B------:R-:W-:Y:S01]  /*26c60*/  ISETP.GT.AND P0, PT, R10, -0x1, PT ;  /* 0xffffffff0a00780c */ /* 0x000fe20003f04270 */
[----:B------:R-:W-:-:S12]  /*26c70*/  BSSY B0, `(.L_x_1874) ;  /* 0x000000d000007945 */ /* 0x000fd80003800000 */
[----:B------:R-:W-:Y:S05]  /*26c80*/  @P0 BRA `(.L_x_1875) ;  /* 0x00000000001c0947 */ /* 0x000fea0003800000 */
[----:B------:R-:W-:Y:S02]  /*26c90*/  ISETP.NE.AND P0, PT, R3, 0x1, PT ;  /* 0x000000010300780c */ /* 0x000fe40003f05270 */
[----:B------:R-:W-:-:S11]  /*26ca0*/  LOP3.LUT R10, RZ, R10, RZ, 0x33, !PT ;  /* 0x0000000aff0a7212 */ /* 0x000fd600078e33ff */
[----:B------:R-:W1:Y:S02]  /*26cb0*/  @P0 LDC.64 R4, c[0x0][0x9e8] ;  /* 0x00027a00ff040b82 */ /* 0x000e640000000a00 */
[----:B-1----:R-:W-:-:S05]  /*26cc0*/  @P0 IMAD.HI.U32 R4, R10, R4, RZ ;  /* 0x000000040a040227 */ /* 0x002fca00078e00ff */
[----:B------:R-:W-:-:S04]  /*26cd0*/  @P0 SHF.R.U32.HI R10, RZ, R5, R4 ;  /* 0x00000005ff0a0219 */ /* 0x000fc80000011604 */
[----:B------:R-:W-:Y:S01]  /*26ce0*/  LOP3.LUT R10, RZ, R10, RZ, 0x33, !PT ;  /* 0x0000000aff0a7212 */ /* 0x000fe200078e33ff */
[----:B------:R-:W-:Y:S06]  /*26cf0*/  BRA `(.L_x_1876) ;  /* 0x0000000000107947 */ /* 0x000fec0003800000 */
.L_x_1875:
[----:B------:R-:W-:-:S13]  /*26d00*/  ISETP.NE.AND P0, PT, R3, 0x1, PT ;  /* 0x000000010300780c */ /* 0x000fda0003f05270 */
[----:B------:R-:W1:Y:S02]  /*26d10*/  @P0 LDC.64 R4, c[0x0][0x9e8] ;  /* 0x00027a00ff040b82 */ /* 0x000e640000000a00 */
[----:B-1----:R-:W-:-:S05]  /*26d20*/  @P0 IMAD.HI.U32 R4, R10, R4, RZ ;  /* 0x000000040a040227 */ /* 0x002fca00078e00ff */
[----:B------:R-:W-:-:S07]  /*26d30*/  @P0 SHF.R.U32.HI R10, RZ, R5, R4 ;  /* 0x00000005ff0a0219 */ /* 0x000fce0000011604 */
.L_x_1876:
[----:B------:R-:W-:Y:S05]  /*26d40*/  BSYNC B0 ;  /* 0x0000000000007941 */ /* 0x000fea0003800000 */
.L_x_1874:
[----:B------:R-:W-:-:S05]  /*26d50*/  IMAD R3, R10, R3, RZ ;  /* 0x000000030a037224 */ /* 0x000fca00078e02ff */
[----:B------:R-:W-:-:S07]  /*26d60*/  VIMNMX R2, R2, R3, !PT ;  /* 0x0000000302027248 */ /* 0x000fce0007fe0100 */
.L_x_1873:
[----:B------:R-:W-:Y:S01]  /*26d70*/  IMAD.HI R2, R2, 0x2aaaaaab, RZ ;  /* 0x2aaaaaab02027827 */ /* 0x000fe200078e02ff */
[----:B------:R-:W-:Y:S01]  /*26d80*/  BSSY B0, `(.L_x_1877) ;  /* 0x0000026000007945 */ /* 0x000fe20003800000 */
[----:B------:R-:W-:Y:S02]  /*26d90*/  LOP3.LUT R10, R6, 0xff, RZ, 0xc0, !PT ;  /* 0x000000ff060a7812 */ /* 0x000fe400078ec0ff */
[----:B------:R-:W-:Y:S01]  /*26da0*/  SHF.R.U32.HI R6, RZ, 0x10, R6 ;  /* 0x00000010ff067819 */ /* 0x000fe20000011606 */
[----:B------:R-:W-:Y:S01]  /*26db0*/  IMAD.MOV.U32 R14, RZ, RZ, RZ ;  /* 0x000000ffff0e7224 */ /* 0x000fe200078e00ff */
[----:B------:R-:W-:-:S04]  /*26dc0*/  SHF.R.U32.HI R3, RZ, 0x1f, R2 ;  /* 0x0000001fff037819 */ /* 0x000fc80000011602 */
[----:B------:R-:W-:-:S04]  /*26dd0*/  LEA.HI.SX32 R3, R2, R3, 0x1c ;  /* 0x0000000302037211 */ /* 0x000fc800078fe2ff */
[----:B------:R-:W-:-:S04]  /*26de0*/  VIMNMX R4, RZ, R3, !PT ;  /* 0x00000003ff047248 */ /* 0x000fc80007fe0100 */
[----:B------:R-:W-:-:S13]  /*26df0*/  ISETP.GT.AND P0, PT, R11, R4, PT ;  /* 0x000000040b00720c */ /* 0x000fda0003f04270 */
[----:B------:R-:W-:Y:S05]  /*26e00*/  @!P0 BRA `(.L_x_1878) ;  /* 0x0000000000748947 */ /* 0x000fea0003800000 */
[----:B------:R-:W-:Y:S01]  /*26e10*/  ISETP.NE.AND P0, PT, R6, RZ, PT ;  /* 0x000000ff0600720c */ /* 0x000fe20003f05270 */
[----:B------:R-:W-:-:S03]  /*26e20*/  ULDC UR4, c[0x0][0x9f0] ;  /* 0x00027c0000047ab9 */ /* 0x000fc60000000800 */
[----:B------:R-:W-:-:S04]  /*26e30*/  SEL R5, R6, UR4, P0 ;  /* 0x0000000406057c07 */ /* 0x000fc80008000000 */
[----:B------:R-:W-:Y:S02]  /*26e40*/  IABS R13, R5 ;  /* 0x00000005000d7213 */ /* 0x000fe40000000000 */
[----:B0-----:R-:W-:Y:S02]  /*26e50*/  IADD3 R12, R5, -0x1, R11 ;  /* 0xffffffff050c7810 */ /* 0x001fe40007ffe00b */
[----:B------:R-:W0:Y:S03]  /*26e60*/  I2F.RP R2, R13 ;  /* 0x0000000d00027306 */ /* 0x000e260000209400 */
[----:B------:R-:W-:-:S05]  /*26e70*/  IMAD.IADD R12, R12, 0x1, -R4 ;  /* 0x000000010c0c7824 */ /* 0x000fca00078e0a04 */
        /* <DEDUP_REMOVED lines=22> */
.L_x_1878:
[----:B------:R-:W-:Y:S05]  /*26fe0*/  BSYNC B0 ;  /* 0x0000000000007941 */ /* 0x000fea0003800000 */
.L_x_1877:
[-C--:B------:R-:W-:Y:S01]  /*26ff0*/  IMAD R3, R10, R14.reuse, R4 ;  /* 0x0000000e0a037224 */ /* 0x080fe200078e0204 */
        /* <DEDUP_REMOVED lines=20> */
[----:B------:R-:W1:Y:S02]  /*27140*/  S2R R3, SR_TID.X ;  /* 0x0000000000037919 */ /* 0x000e640000002100 */
[----:B-1----:R-:W-:-:S04]  /*27150*/  SHF.R.U32.HI R3, RZ, 0x5, R3 ;  /* 0x00000005ff037819 */ /* 0x002fc80000011603 */
[----:B------:R-:W-:-:S05]  /*27160*/  LOP3.LUT R3, R3, 0x3, RZ, 0xc0, !PT ;  /* 0x0000000303037812 */ /* 0x000fca00078ec0ff */
[----:B------:R1:W2:Y:S02]  /*27170*/  SHFL.IDX PT, R14, R3, RZ, 0x1f ;  /* 0x00001fff030e7589 */ /* 0x0002a400000e0000 */
.L_x_2056:
[----:B--2---:R-:W-:Y:S02]  /*27180*/  ISETP.NE.AND P0, PT, R14, RZ, PT ;  /* 0x000000ff0e00720c */ /* 0x004fe40003f05270 */
[----:B------:R-:W-:-:S11]  /*27190*/  PLOP3.LUT P6, PT, PT, PT, PT, 0x8, 0x0 ;  /* 0x000000000000781c */ /* 0x000fd60003fce170 */
[----:B------:R-:W-:Y:S05]  /*271a0*/  @P0 BRA `(.L_x_1882) ;  /* 0x00000000000c0947 */ /* 0x000fea0003800000 */
[----:B------:R-:W-:-:S03]  /*271b0*/  UMOV UR4, 0xffffffff ;  /* 0xffffffff00047882 */ /* 0x000fc60000000000 */
[----:B------:R-:W-:Y:S05]  /*271c0*/  BRA.DIV UR4, `(.L_x_1883) ;  /* 0x0000007604f07947 */ /* 0x000fea000b800000 */
[----:B------:R-:W-:-:S13]  /*271d0*/  ELECT P6, URZ, PT ;  /* 0x00000000003f782f */ /* 0x000fda00038c0000 */
.L_x_1882:
[----:B-1----:R-:W2:Y:S01]  /*271e0*/  LDL R3, [R1+0x28] ;  /* 0x0000280001037983 */ /* 0x002ea20000100800 */
[----:B------:R-:W-:Y:S01]  /*271f0*/  BSSY B1, `(.L_x_1884) ;  /* 0x0000008000017945 */ /* 0x000fe20003800000 */
[----:B--2---:R-:W-:-:S05]  /*27200*/  VIADD R3, R3, 0x1 ;  /* 0x0000000103037836 */ /* 0x004fca0000000000 */
[----:B------:R-:W-:-:S04]  /*27210*/  LEA.HI R7, R3, R3, RZ, 0x1 ;  /* 0x0000000303077211 */ /* 0x000fc800078f08ff */
[----:B------:R-:W-:-:S05]  /*27220*/  LOP3.LUT R8, R7, 0xfffffffe, RZ, 0xc0, !PT ;  /* 0xfffffffe07087812 */ /* 0x000fca00078ec0ff */
[----:B------:R-:W-:-:S05]  /*27230*/  IMAD.IADD R8, R3, 0x1, -R8 ;  /* 0x0000000103087824 */ /* 0x000fca00078e0a08 */
[----:B------:R-:W-:-:S04]  /*27240*/  SHF.L.U32 R8, R8, 0x1f, RZ ;  /* 0x0000001f08087819 */ /* 0x000fc800000006ff */
[----:B------:R-:W1:Y:S02]  /*27250*/  SYNCS.PHASECHK.TRANS64.TRYWAIT P0, [R17+URZ+0x30820], R8 ;  /* 0x03082008110075a7 */ /* 0x000e64000800017f */
[----:B-1----:R-:W-:Y:S05]  /*27260*/  @!P0 BRA `(.L_x_1885) ;  /* 0x0000007400e88947 */ /* 0x002fea0003800000 */
.L_x_2059:
[----:B------:R-:W-:Y:S05]  /*27270*/  BSYNC B1 ;  /* 0x0000000000017941 */ /* 0x000fea0003800000 */
.L_x_1884:
[----:B------:R-:W-:Y:S04]  /*27280*/  BSSY B1, `(.L_x_1886) ;  /* 0x000008b000017945 */ /* 0x000fe80003800000 */
[----:B------:R-:W-:Y:S05]  /*27290*/  @!P6 BRA `(.L_x_1887) ;  /* 0x000000080024e947 */ /* 0x000fea0003800000 */
[----:B0-----:R-:W-:Y:S01]  /*272a0*/  IMAD R12, R28, 0x8, R17 ;  /* 0x000000081c0c7824 */ /* 0x001fe200078e0211 */
[----:B------:R-:W-:Y:S01]  /*272b0*/  SHF.L.U32 R11, R30, 0x1f, RZ ;  /* 0x0000001f1e0b7819 */ /* 0x000fe200000006ff */
[----:B------:R-:W0:Y:S01]  /*272c0*/  S2R R3, SR_TID.X ;  /* 0x0000000000037919 */ /* 0x000e220000002100 */
[----:B------:R-:W-:Y:S02]  /*272d0*/  BSSY B2, `(.L_x_1888) ;  /* 0x0000005000027945 */ /* 0x000fe40003800000 */
[----:B------:R-:W2:Y:S01]  /*272e0*/  SYNCS.PHASECHK.TRANS64.TRYWAIT P0, [R12+URZ+0x308a0], R11 ;  /* 0x0308a00b0c0075a7 */ /* 0x000ea2000800017f */
[----:B0-----:R-:W-:-:S04]  /*272f0*/  LOP3.LUT R3, R3, 0x7f, RZ, 0xc0, !PT ;  /* 0x0000007f03037812 */ /* 0x001fc800078ec0ff */
[----:B------:R-:W-:Y:S01]  /*27300*/  ISETP.NE.AND P1, PT, R3, RZ, PT ;  /* 0x000000ff0300720c */ /* 0x000fe20003f25270 */
[----:B--2---:R-:W-:-:S12]  /*27310*/  @!P0 BRA `(.L_x_1889) ;  /* 0x0000007400d08947 */ /* 0x004fd80003800000 */
.L_x_2060:
[----:B------:R-:W-:Y:S05]  /*27320*/  BSYNC B2 ;  /* 0x0000000000027941 */ /* 0x000fea0003800000 */
.L_x_1888:
[----:B------:R-:W-:Y:S04]  /*27330*/  BSSY B2, `(.L_x_1890) ;  /* 0x0000009000027945 */ /* 0x000fe80003800000 */
[----:B------:R-:W-:Y:S05]  /*27340*/  @P1 BRA `(.L_x_1891) ;  /* 0x00000000001c1947 */ /* 0x000fea0003800000 */
[----:B------:R-:W2:Y:S01]  /*27350*/  S2R R7, SR_TID.X ;  /* 0x0000000000077919 */ /* 0x000ea20000002100 */
[----:B------:R-:W-:-:S04]  /*27360*/  IMAD.MOV.U32 R3, RZ, RZ, 0x9000 ;  /* 0x00009000ff037424 */ /* 0x000fc800078e00ff */
[----:B------:R3:W-:Y:S01]  /*27370*/  SYNCS.ARRIVE.TRANS64 RZ, [R12+URZ+0x30890], R3 ;  /* 0x030890030cff79a7 */ /* 0x0007e2000800003f */
[----:B--2---:R-:W-:-:S04]  /*27380*/  LOP3.LUT R7, R7, 0x1f, RZ, 0xc0, !PT ;  /* 0x0000001f07077812 */ /* 0x004fc800078ec0ff */
[----:B------:R-:W-:-:S13]  /*27390*/  ISETP.NE.AND P0, PT, R7, RZ, PT ;  /* 0x000000ff0700720c */ /* 0x000fda0003f05270 */
[----:B---3--:R-:W-:Y:S05]  /*273a0*/  @!P0 BRA `(.L_x_1891) ;  /* 0x0000000000048947 */ /* 0x008fea0003800000 */
[----:B------:R-:W-:Y:S01]  /*273b0*/  BPT.TRAP 0x1 ;  /* 0x000000040000795c */ /* 0x000fe20000300000 */
.L_x_1891:
[----:B------:R-:W-:Y:S05]  /*273c0*/  BSYNC B2 ;  /* 0x0000000000027941 */ /* 0x000fea0003800000 */
.L_x_1890:
[----:B------:R-:W-:Y:S01]  /*273d0*/  IMAD.MOV.U32 R22, RZ, RZ, RZ ;  /* 0x000000ffff167224 */ /* 0x000fe200078e00ff */
[----:B------:R-:W-:Y:S01]  /*273e0*/  UIADD3 UR4, UP0, UR36, 0x570, URZ ;  /* 0x0000057024047890 */ /* 0x000fe2000ff1e03f */
[----:B------:R-:W-:Y:S01]  /*273f0*/  IMAD R7, R2, 0x60, R0 ;  /* 0x0000006002077824 */ /* 0x000fe200078e0200 */
[----:B------:R-:W-:Y:S01]  /*27400*/  PLOP3.LUT P0, PT, PT, PT, PT, 0x80, 0x0 ;  /* 0x000000000000781c */ /* 0x000fe20003f0f070 */
[----:B-1----:R-:W-:Y:S01]  /*27410*/  IMAD R8, R28, 0x9000, R17 ;  /* 0x000090001c087824 */ /* 0x002fe200078e0211 */
[----:B------:R-:W-:Y:S01]  /*27420*/  R2UR UR10, R22 ;  /* 0x00000000160a72ca */ /* 0x000fe200000e0000 */
[----:B------:R-:W-:Y:S01]  /*27430*/  VIADD R7, R7, 0xffffffa0 ;  /* 0xffffffa007077836 */ /* 0x000fe20000000000 */
[----:B------:R-:W-:Y:S01]  /*27440*/  UIADD3.X UR5, URZ, UR37, URZ, UP0, !UPT ;  /* 0x000000253f057290 */ /* 0x000fe200087fe43f */
[----:B------:R-:W-:Y:S01]  /*27450*/  VIADD R3, R12, 0x30890 ;  /* 0x000308900c037836 */ /* 0x000fe20000000000 */
[----:B------:R-:W-:Y:S01]  /*27460*/  UMOV UR6, 0x0 ;  /* 0x0000000000067882 */ /* 0x000fe20000000000 */
[----:B------:R-:W-:Y:S01]  /*27470*/  VIADD R13, R8, 0x1e400 ;  /* 0x0001e400080d7836 */ /* 0x000fe20000000000 */
[----:B------:R-:W-:-:S09]  /*27480*/  UMOV UR7, 0x12f00000 ;  /* 0x12f0000000077882 */ /* 0x000fd20000000000 */
.L_x_1892:
        /* <DEDUP_REMOVED lines=10> */
[----:B------:R-:W-:Y:S01]  /*27530*/  IMAD.MOV.U32 R21, RZ, RZ, 0x40 ;  /* 0x00000040ff157424 */ /* 0x000fe200078e00ff */
[----:B------:R-:W-:Y:S01]  /*27540*/  PLOP3.LUT P0, PT, PT, PT, PT, 0x80, 0x0 ;  /* 0x000000000000781c */ /* 0x000fe20003f0f070 */
[----:B------:R-:W-:Y:S01]  /*27550*/  VIADD R13, R8, 0x21400 ;  /* 0x00021400080d7836 */ /* 0x000fe20000000000 */
[----:B------:R-:W-:Y:S01]  /*27560*/  UMOV UR6, 0x0 ;  /* 0x0000000000067882 */ /* 0x000fe20000000000 */
[----:B------:R-:W-:Y:S01]  /*27570*/  UMOV UR7, 0x12f00000 ;  /* 0x12f0000000077882 */ /* 0x000fe20000000000 */
[----:B------:R-:W-:-:S15]  /*27580*/  R2UR UR10, R21 ;  /* 0x00000000150a72ca */ /* 0x000fde00000e0000 */
.L_x_1893:
        /* <DEDUP_REMOVED lines=16> */
.L_x_1894:
        /* <DEDUP_REMOVED lines=10> */
[----:B------:R-:W1:Y:S01]  /*27730*/  SYNCS.PHASECHK.TRANS64.TRYWAIT P0, [R12+URZ+0x308c0], R11 ;  /* 0x0308c00b0c0075a7 */ /* 0x000e62000800017f */
[----:B------:R-:W-:Y:S04]  /*27740*/  BSSY B2, `(.L_x_1895) ;  /* 0x0000002000027945 */ /* 0x000fe80003800000 */
[----:B-1----:R-:W-:Y:S05]  /*27750*/  @!P0 BRA `(.L_x_1896) ;  /* 0x0000007000d48947 */ /* 0x002fea0003800000 */
.L_x_2061:
[----:B------:R-:W-:Y:S05]  /*27760*/  BSYNC B2 ;  /* 0x0000000000027941 */ /* 0x000fea0003800000 */
.L_x_1895:
        /* <DEDUP_REMOVED lines=11> */
.L_x_1898:
[----:B------:R-:W-:Y:S05]  /*27820*/  BSYNC B2 ;  /* 0x0000000000027941 */ /* 0x000fea0003800000 */
.L_x_1897:
        /* <DEDUP_REMOVED lines=8> */
.L_x_1899:
        /* <DEDUP_REMOVED lines=15> */
.L_x_1900:
        /* <DEDUP_REMOVED lines=15> */
.L_x_1901:
        /* <DEDUP_REMOVED lines=9> */
[----:B--2---:R-:W-:Y:S05]  /*27b20*/  @P0 BRA.U.ANY `(.L_x_1901) ;  /* 0xfffffffd00d80947 */ /* 0x004fea000393ffff */
.L_x_1887:
[----:B------:R-:W-:Y:S05]  /*27b30*/  BSYNC B1 ;  /* 0x0000000000017941 */ /* 0x000fea0003800000 */
.L_x_1886:
[----:B-1----:R-:W-:Y:S01]  /*27b40*/  VIADD R8, R2, 0xfffffffe ;  /* 0xfffffffe02087836 */ /* 0x002fe20000000000 */
        /* <DEDUP_REMOVED lines=8> */
.L_x_1918:
        /* <DEDUP_REMOVED lines=11> */
.L_x_2062:
[----:B------:R-:W-:Y:S05]  /*27c80*/  BSYNC B2 ;  /* 0x0000000000027941 */ /* 0x000fea0003800000 */
.L_x_1904:
        /* <DEDUP_REMOVED lines=9> */
.L_x_1907:
[----:B------:R-:W-:Y:S05]  /*27d20*/  BSYNC B2 ;  /* 0x0000000000027941 */ /* 0x000fea0003800000 */
.L_x_1906:
        /* <DEDUP_REMOVED lines=11> */
.L_x_1908:
        /* <DEDUP_REMOVED lines=16> */
.L_x_1909:
        /* <DEDUP_REMOVED lines=16> */
.L_x_1910:
        /* <DEDUP_REMOVED lines=13> */
.L_x_2063:
[----:B------:R-:W-:Y:S05]  /*280b0*/  BSYNC B2 ;  /* 0x0000000000027941 */ /* 0x000fea0003800000 */
.L_x_1911:
[----:B------:R-:W-:Y:S01]  /*280c0*/  BSSY B2, `(.L_x_1913) ;  /* 0x000000b000027945 */ /* 0x000fe20003800000 */
[----:B------:R-:W-:Y:S02]  /*280d0*/  IMAD.MOV.U32 R2, RZ, RZ, 0x0 ;  /* 0x00000000ff027424 */ /* 0x000fe400078e00ff */
[----:B01----:R-:W-:Y:S01]  /*280e0*/  IMAD.MOV.U32 R3, RZ, RZ, 0x12f00000 ;  /* 0x12f00000ff037424 */ /* 0x003fe200078e00ff */
[----:B------:R-:W-:Y:S06]  /*280f0*/  @P2 BRA `(.L_x_1914) ;  /* 0x00000000001c2947 */ /* 0x000fec0003800000 */
[----:B------:R-:W0:Y:S01]  /*28100*/  S2R R21, SR_TID.X ;  /* 0x0000000000157919 */ /* 0x000e220000002100 */
[----:B------:R-:W-:-:S04]  /*28110*/  IMAD.MOV.U32 R13, RZ, RZ, 0x9000 ;  /* 0x00009000ff0d7424 */ /* 0x000fc800078e00ff */
[----:B------:R1:W-:Y:S01]  /*28120*/  SYNCS.ARRIVE.TRANS64 RZ, [R7+URZ+0x308b0], R13 ;  /* 0x0308b00d07ff79a7 */ /* 0x0003e2000800003f */
[----:B0-----:R-:W-:-:S04]  /*28130*/  LOP3.LUT R21, R21, 0x1f, RZ, 0xc0, !PT ;  /* 0x0000001f15157812 */ /* 0x001fc800078ec0ff */
[----:B------:R-:W-:-:S13]  /*28140*/  ISETP.NE.AND P1, PT, R21, RZ, PT ;  /* 0x000000ff1500720c */ /* 0x000fda0003f25270 */
[----:B-1----:R-:W-:Y:S05]  /*28150*/  @!P1 BRA `(.L_x_1914) ;  /* 0x0000000000049947 */ /* 0x002fea0003800000 */
[----:B------:R-:W-:Y:S01]  /*28160*/  BPT.TRAP 0x1 ;  /* 0x000000040000795c */ /* 0x000fe20000300000 */
.L_x_1914:
[----:B------:R-:W-:Y:S05]  /*28170*/  BSYNC B2 ;  /* 0x0000000000027941 */ /* 0x000fea0003800000 */
.L_x_1913:
[----:B------:R-:W-:Y:S01]  /*28180*/  R2UR UR10, R14 ;  /* 0x000000000e0a72ca */ /* 0x000fe200000e0000 */
[----:B------:R-:W-:Y:S01]  /*28190*/  UIADD3 UR4, UP0, UR36, 0x670, URZ ;  /* 0x0000067024047890 */ /* 0x000fe2000ff1e03f */
[----:B------:R-:W-:Y:S01]  /*281a0*/  R2UR UR6, R2 ;  /* 0x00000000020672ca */ /* 0x000fe200000e0000 */
[----:B------:R-:W-:Y:S01]  /*281b0*/  VIADD R7, R7, 0x308b0 ;  /* 0x000308b007077836 */ /* 0x000fe20000000000 */
[----:B------:R-:W-:Y:S01]  /*281c0*/  R2UR UR7, R3 ;  /* 0x00000000030772ca */ /* 0x000fe200000e0000 */
[----:B------:R-:W-:Y:S01]  /*281d0*/  VIADD R13, R11, 0x400 ;  /* 0x000004000b0d7836 */ /* 0x000fe20000000000 */
[----:B------:R-:W-:Y:S01]  /*281e0*/  PLOP3.LUT P1, PT, PT, PT, PT, 0x80, 0x0 ;  /* 0x000000000000781c */ /* 0x000fe20003f2f070 */
[----:B------:R-:W-:-:S12]  /*281f0*/  UIADD3.X UR5, URZ, UR37, URZ, UP0, !UPT ;  /* 0x000000253f057290 */ /* 0x000fd800087fe43f */
.L_x_1915:
        /* <DEDUP_REMOVED lines=15> */
.L_x_1916:
        /* <DEDUP_REMOVED lines=15> */
.L_x_1917:
        /* <DEDUP_REMOVED lines=10> */
.L_x_1903:
[----:B------:R-:W-:Y:S05]  /*28480*/  BSYNC B1 ;  /* 0x0000000000017941 */ /* 0x000fea0003800000 */
.L_x_1902:
[----:B------:R-:W-:Y:S01]  /*28490*/  ISETP.GT.AND P2, PT, R8, R4, PT ;  /* 0x000000040800720c */ /* 0x000fe20003f44270 */
[----:B------:R-:W-:Y:S02]  /*284a0*/  VIADD R28, R28, 0x1 ;  /* 0x000000011c1c7836 */ /* 0x000fe40000000000 */
[----:B------:R-:W-:-:S03]  /*284b0*/  VIADD R8, R8, 0xffffffff ;  /* 0xffffffff08087836 */ /* 0x000fc60000000000 */
[----:B------:R-:W-:-:S04]  /*284c0*/  ISETP.NE.AND P1, PT, R28, 0x2, PT ;  /* 0x000000021c00780c */ /* 0x000fc80003f25270 */
[----:B------:R-:W-:Y:S02]  /*284d0*/  SEL R3, RZ, 0x1, P1 ;  /* 0x00000001ff037807 */ /* 0x000fe40000800000 */
[----:B------:R-:W-:Y:S02]  /*284e0*/  SEL R28, R28, RZ, P1 ;  /* 0x000000ff1c1c7207 */ /* 0x000fe40000800000 */
[----:B------:R-:W-:Y:S01]  /*284f0*/  LOP3.LUT R30, R30, R3, RZ, 0x3c, !PT ;  /* 0x000000031e1e7212 */ /* 0x000fe200078e3cff */
[----:B------:R-:W-:Y:S06]  /*28500*/  @P2 BRA `(.L_x_1918) ;  /* 0xfffffff400b02947 */ /* 0x000fec000383ffff */
.L_x_1880:
[----:B------:R-:W-:Y:S05]  /*28510*/  BSYNC B0 ;  /* 0x0000000000007941 */ /* 0x000fea0003800000 */
.L_x_1879:
[----:B------:R-:W1:Y:S01]  /*28520*/  LDC R0, c[0x0][0x448] ;  /* 0x00011200ff007b82 */ /* 0x000e620000000800 */
[----:B------:R-:W-:Y:S01]  /*28530*/  VIADD R5, R25, 0x7f ;  /* 0x0000007f19057836 */ /* 0x000fe20000000000 */
[----:B------:R-:W-:Y:S06]  /*28540*/  @!P0 WARPSYNC.ALL ;  /* 0x0000000000008948 */ /* 0x000fec0003800000 */
[----:B------:R-:W2:Y:S08]  /*28550*/  LDC.64 R2, c[0x0][0x9e0] ;  /* 0x00027800ff027b82 */ /* 0x000eb00000000a00 */
[----:B------:R-:W-:Y:S01]  /*28560*/  @!P0 BAR.SYNC.DEFER_BLOCKING 0xc, 0x180 ;  /* 0x0306000000008b1d */ /* 0x000fe20000010000 */
[----:B-1----:R-:W-:-:S02]  /*28570*/  ISETP.NE.AND P1, PT, R0, 0x1, PT ;  /* 0x000000010000780c */ /* 0x002fc40003f25270 */
[----:B--2---:R-:W-:-:S11]  /*28580*/  ISETP.GE.AND P2, PT, R3, 0x1, PT ;  /* 0x000000010300780c */ /* 0x004fd60003f46270 */
[----:B------:R-:W1:Y:S08]  /*28590*/  @P1 LDC R4, c[0x0][0x44c] ;  /* 0x00011300ff041b82 */ /* 0x000e700000000800 */
[----:B------:R-:W2:Y:S01]  /*285a0*/  @P1 LDC R0, c[0x0][0x450] ;  /* 0x00011400ff001b82 */ /* 0x000ea20000000800 */
[----:B-1----:R-:W-:-:S05]  /*285b0*/  @P1 IMAD.HI.U32 R7, R5, R4, RZ ;  /* 0x0000000405071227 */ /* 0x002fca00078e00ff */
[----:B--2---:R-:W-:-:S05]  /*285c0*/  @P1 SHF.R.U32.HI R5, RZ, R0, R7 ;  /* 0x00000000ff051219 */ /* 0x004fca0000011607 */
        /* <DEDUP_REMOVED lines=14> */
.L_x_1921:
[----:B------:R-:W-:-:S13]  /*286b0*/  ISETP.NE.AND P0, PT, R3, 0x1, PT ;  /* 0x000000010300780c */ /* 0x000fda0003f05270 */
[----:B------:R-:W1:Y:S02]  /*286c0*/  @P0 LDC.64 R4, c[0x0][0x9e8] ;  /* 0x00027a00ff040b82 */ /* 0x000e640000000a00 */
[----:B-1----:R-:W-:-:S05]  /*286d0*/  @P0 IMAD.HI.U32 R4, R0, R4, RZ ;  /* 0x0000000400040227 */ /* 0x002fca00078e00ff */
[----:B------:R-:W-:-:S07]  /*286e0*/  @P0 SHF.R.U32.HI R0, RZ, R5, R4 ;  /* 0x00000005ff000219 */ /* 0x000fce0000011604 */
.L_x_1922:
[----:B------:R-:W-:Y:S05]  /*286f0*/  BSYNC B0 ;  /* 0x0000000000007941 */ /* 0x000fea0003800000 */
.L_x_1920:
[----:B------:R-:W-:-:S05]  /*28700*/  IMAD R5, R0, R3, R3 ;  /* 0x0000000300057224 */ /* 0x000fca00078e0203 */
[----:B------:R-:W-:-:S07]  /*28710*/  VIMNMX R2, R2, R5, PT ;  /* 0x0000000502027248 */ /* 0x000fce0003fe0100 */
.L_x_1919:
[----:B------:R-:W1:Y:S01]  /*28720*/  @P1 LDC R0, c[0x0][0x44c] ;  /* 0x00011300ff001b82 */ /* 0x000e620000000800 */
[----:B------:R-:W-:Y:S01]  /*28730*/  VIADD R2, R2, 0x5f ;  /* 0x0000005f02027836 */ /* 0x000fe20000000000 */
[----:B------:R-:W-:-:S03]  /*28740*/  ULDC UR4, c[0x0][0x9dc] ;  /* 0x0002770000047ab9 */ /* 0x000fc60000000800 */
[----:B------:R-:W-:-:S03]  /*28750*/  IMAD.HI R2, R2, 0x2aaaaaab, RZ ;  /* 0x2aaaaaab02027827 */ /* 0x000fc600078e02ff */
[----:B------:R-:W2:Y:S01]  /*28760*/  @P1 LDC R5, c[0x0][0x450] ;  /* 0x00011400ff051b82 */ /* 0x000ea20000000800 */
[----:B-1----:R-:W-:-:S04]  /*28770*/  @P1 IMAD.HI.U32 R4, R25, R0, RZ ;  /* 0x0000000019041227 */ /* 0x002fc800078e00ff */
[----:B------:R-:W-:Y:S01]  /*28780*/  IMAD.MOV.U32 R0, RZ, RZ, R25 ;  /* 0x000000ffff007224 */ /* 0x000fe200078e0019 */
[----:B--2---:R-:W-:Y:S02]  /*28790*/  @P1 SHF.R.U32.HI R0, RZ, R5, R4 ;  /* 0x00000005ff001219 */ /* 0x004fe40000011604 */
[----:B------:R-:W-:-:S03]  /*287a0*/  SHF.R.U32.HI R5, RZ, 0x1f, R2 ;  /* 0x0000001fff057819 */ /* 0x000fc60000011602 */
[----:B------:R-:W-:Y:S01]  /*287b0*/  IMAD.IADD R9, R9, 0x1, R0 ;  /* 0x0000000109097824 */ /* 0x000fe200078e0200 */
[----:B------:R-:W-:-:S03]  /*287c0*/  LEA.HI.SX32 R2, R2, R5, 0x1c ;  /* 0x0000000502027211 */ /* 0x000fc600078fe2ff */
[----:B------:R-:W-:Y:S01]  /*287d0*/  VIADD R0, R9, -UR4 ;  /* 0x8000000409007c36 */ /* 0x000fe20008000000 */
[----:B------:R-:W-:Y:S01]  /*287e0*/  VIMNMX R19, R19, R2, PT ;  /* 0x0000000213137248 */ /* 0x000fe20003fe0100 */
        /* <DEDUP_REMOVED lines=11> */
.L_x_1925:
[----:B------:R-:W-:-:S13]  /*288a0*/  ISETP.NE.AND P0, PT, R3, 0x1, PT ;  /* 0x000000010300780c */ /* 0x000fda0003f05270 */
[----:B------:R-:W1:Y:S02]  /*288b0*/  @P0 LDC.64 R4, c[0x0][0x9e8] ;  /* 0x00027a00ff040b82 */ /* 0x000e640000000a00 */
[----:B-1----:R-:W-:-:S05]  /*288c0*/  @P0 IMAD.HI.U32 R4, R9, R4, RZ ;  /* 0x0000000409040227 */ /* 0x002fca00078e00ff */
[----:B------:R-:W-:-:S07]  /*288d0*/  @P0 SHF.R.U32.HI R9, RZ, R5, R4 ;  /* 0x00000005ff090219 */ /* 0x000fce0000011604 */
.L_x_1926:
[----:B------:R-:W-:Y:S05]  /*288e0*/  BSYNC B0 ;  /* 0x0000000000007941 */ /* 0x000fea0003800000 */
.L_x_1924:
[----:B------:R-:W-:-:S05]  /*288f0*/  IMAD R3, R9, R3, RZ ;  /* 0x0000000309037224 */ /* 0x000fca00078e02ff */
[----:B------:R-:W-:-:S07]  /*28900*/  VIMNMX R0, R0, R3, !PT ;  /* 0x0000000300007248 */ /* 0x000fce0007fe0100 */
.L_x_1923:
[----:B------:R-:W-:Y:S01]  /*28910*/  ISETP.NE.AND P1, PT, R6, RZ, PT ;  /* 0x000000ff0600720c */ /* 0x000fe20003f25270 */
[----:B------:R-:W-:Y:S01]  /*28920*/  IMAD.HI R0, R0, 0x2aaaaaab, RZ ;  /* 0x2aaaaaab00007827 */ /* 0x000fe200078e02ff */
[----:B------:R-:W-:Y:S04]  /*28930*/  BSSY B0, `(.L_x_1927) ;  /* 0x0000023000007945 */ /* 0x000fe80003800000 */
[----:B------:R-:W-:-:S04]  /*28940*/  SHF.R.U32.HI R3, RZ, 0x1f, R0 ;  /* 0x0000001fff037819 */ /* 0x000fc80000011600 */
[----:B------:R-:W-:Y:S01]  /*28950*/  LEA.HI.SX32 R0, R0, R3, 0x1c ;  /* 0x0000000300007211 */ /* 0x000fe200078fe2ff */
[----:B------:R-:W-:Y:S02]  /*28960*/  IMAD.MOV.U32 R3, RZ, RZ, RZ ;  /* 0x000000ffff037224 */ /* 0x000fe400078e00ff */
[----:B------:R-:W1:Y:S01]  /*28970*/  @!P1 LDC R6, c[0x0][0x9f0] ;  /* 0x00027c00ff069b82 */ /* 0x000e620000000800 */
[----:B------:R-:W-:-:S04]  /*28980*/  VIMNMX R0, RZ, R0, !PT ;  /* 0x00000000ff007248 */ /* 0x000fc80007fe0100 */
[----:B------:R-:W-:-:S13]  /*28990*/  ISETP.GT.AND P0, PT, R19, R0, PT ;  /* 0x000000001300720c */ /* 0x000fda0003f04270 */
[----:B------:R-:W-:Y:S05]  /*289a0*/  @!P0 BRA `(.L_x_1928) ;  /* 0x00000000006c8947 */ /* 0x000fea0003800000 */
[-C--:B-1----:R-:W-:Y:S01]  /*289b0*/  IABS R4, R6.reuse ;  /* 0x0000000600047213 */ /* 0x082fe20000000000 */
[----:B------:R-:W-:Y:S01]  /*289c0*/  IMAD.MOV.U32 R2, RZ, RZ, RZ ;  /* 0x000000ffff027224 */ /* 0x000fe200078e00ff */
[----:B------:R-:W-:Y:S02]  /*289d0*/  IABS R8, R6 ;  /* 0x0000000600087213 */ /* 0x000fe40000000000 */
[----:B------:R-:W1:Y:S08]  /*289e0*/  I2F.RP R5, R4 ;  /* 0x0000000400057306 */ /* 0x000e700000209400 */
[----:B-1----:R-:W1:Y:S02]  /*289f0*/  MUFU.RCP R5, R5 ;  /* 0x0000000500057308 */ /* 0x002e640000001000 */
[----:B-1----:R-:W-:-:S06]  /*28a00*/  VIADD R7, R5, 0xffffffe ;  /* 0x0ffffffe05077836 */ /* 0x002fcc0000000000 */
[----:B------:R1:W2:Y:S02]  /*28a10*/  F2I.FTZ.U32.TRUNC.NTZ R3, R7 ;  /* 0x0000000700037305 */ /* 0x0002a4000021f000 */
[----:B-1----:R-:W-:Y:S02]  /*28a20*/  IMAD.MOV R7, RZ, RZ, -R8 ;  /* 0x000000ffff077224 */ /* 0x002fe400078e0a08 */
[----:B--2---:R-:W-:-:S04]  /*28a30*/  IMAD.MOV R9, RZ, RZ, -R3 ;  /* 0x000000ffff097224 */ /* 0x004fc800078e0a03 */
        /* <DEDUP_REMOVED lines=18> */
.L_x_1928:
[----:B------:R-:W-:Y:S05]  /*28b60*/  BSYNC B0 ;  /* 0x0000000000007941 */ /* 0x000fea0003800000 */
.L_x_1927:
[-C--:B------:R-:W-:Y:S01]  /*28b70*/  IMAD R0, R10, R3.reuse, R0 ;  /* 0x000000030a007224 */ /* 0x080fe200078e0200 */
[----:B------:R-:W-:Y:S04]  /*28b80*/  BSSY B7, `(.L_x_1929) ;  /* 0x0000368000077945 */ /* 0x000fe80003800000 */
[----:B------:R-:W-:Y:S01]  /*28b90*/  VIADDMNMX R22, R0, R3, R19, PT ;  /* 0x0000000300167246 */ /* 0x000fe20003800113 */
[----:B------:R2:W-:Y:S03]  /*28ba0*/  STL [R1+0x8], R0 ;  /* 0x0000080001007387 */ /* 0x0005e60000100800 */
[----:B------:R-:W-:Y:S01]  /*28bb0*/  ISETP.GT.AND P0, PT, R22, R0, PT ;  /* 0x000000001600720c */ /* 0x000fe20003f04270 */
[----:B------:R2:W-:-:S12]  /*28bc0*/  STL [R1+0x24], R22 ;  /* 0x0000241601007387 */ /* 0x0005d80000100800 */
[----:B--2---:R-:W-:Y:S05]  /*28bd0*/  @P0 BRA `(.L_x_1930) ;  /* 0x0000000000440947 */ /* 0x004fea0003800000 */
[----:B------:R-:W2:Y:S02]  /*28be0*/  S2R R2, SR_TID.X ;  /* 0x0000000000027919 */ /* 0x000ea40000002100 */
[----:B--2---:R-:W-:-:S04]  /*28bf0*/  LOP3.LUT R2, R2, 0x7f, RZ, 0xc0, !PT ;  /* 0x0000007f02027812 */ /* 0x004fc800078ec0ff */
[----:B------:R-:W-:-:S13]  /*28c00*/  ISETP.NE.AND P0, PT, R2, RZ, PT ;  /* 0x000000ff0200720c */ /* 0x000fda0003f05270 */
[----:B------:R-:W-:Y:S05]  /*28c10*/  @P0 BRA `(.L_x_1931) ;  /* 0x0000003400780947 */ /* 0x000fea0003800000 */
[----:B------:R-:W2:Y:S01]  /*28c20*/  S2R R5, SR_LANEID ;  /* 0x0000000000057919 */ /* 0x000ea20000000000 */
[----:B------:R-:W-:Y:S01]  /*28c30*/  VOTEU.ANY UR4, UPT, PT ;  /* 0x0000000000047886 */ /* 0x000fe200038e0100 */
[----:B------:R-:W3:Y:S01]  /*28c40*/  LDC.64 R2, c[0x0][0xc60] ;  /* 0x00031800ff027b82 */ /* 0x000ee20000000a00 */
[----:B------:R-:W2:Y:S02]  /*28c50*/  FLO.U32 R0, UR4 ;  /* 0x0000000400007d00 */ /* 0x000ea400080e0000 */
[----:B--2---:R-:W-:-:S06]  /*28c60*/  ISETP.EQ.U32.AND P0, PT, R0, R5, PT ;  /* 0x000000050000720c */ /* 0x004fcc0003f02070 */
[----:B------:R-:W3:Y:S07]  /*28c70*/  POPC R5, UR4 ;  /* 0x0000000400057d09 */ /* 0x000eee0008000000 */
[----:B---3--:R-:W2:Y:S01]  /*28c80*/  @P0 ATOMG.E.ADD.STRONG.GPU PT, R3, desc[UR60][R2.64], R5 ;  /* 0x00000005020309a8 */ /* 0x008ea200081ee1fc */
[----:B------:R-:W3:Y:S02]  /*28c90*/  S2R R4, SR_LTMASK ;  /* 0x0000000000047919 */ /* 0x000ee40000003900 */
[----:B---3--:R-:W-:-:S04]  /*28ca0*/  LOP3.LUT R4, R4, UR4, RZ, 0xc0, !PT ;  /* 0x0000000404047c12 */ /* 0x008fc8000f8ec0ff */
[----:B------:R-:W3:Y:S01]  /*28cb0*/  POPC R7, R4 ;  /* 0x0000000400077309 */ /* 0x000ee20000000000 */
[----:B--2---:R-:W3:Y:S02]  /*28cc0*/  SHFL.IDX PT, R0, R3, R0, 0x1f ;  /* 0x00001f0003007589 */ /* 0x004ee400000e0000 */
[----:B---3--:R-:W-:Y:S01]  /*28cd0*/  IADD3 R24, R0, UR38, R7 ;  /* 0x0000002600187c10 */ /* 0x008fe2000fffe007 */
[----:B------:R-:W-:Y:S06]  /*28ce0*/  BRA `(.L_x_1931) ;  /* 0x0000003400447947 */ /* 0x000fec0003800000 */
.L_x_1930:
        /* <DEDUP_REMOVED lines=9> */
[----:B------:R-:W2:Y:S01]  /*28d80*/  LDC.64 R2, c[0x4][R2] ;  /* 0x0100000002027b82 */ /* 0x000ea20000000a00 */
[----:B------:R-:W-:Y:S02]  /*28d90*/  IMAD.U32 R5, RZ, RZ, UR7 ;  /* 0x00000007ff057e24 */ /* 0x000fe4000f8e00ff */
[----:B-1----:R-:W-:Y:S02]  /*28da0*/  IMAD.U32 R6, RZ, RZ, UR8 ;  /* 0x00000008ff067e24 */ /* 0x002fe4000f8e00ff */
[----:B------:R-:W-:-:S02]  /*28db0*/  IMAD.U32 R7, RZ, RZ, UR9 ;  /* 0x00000009ff077e24 */ /* 0x000fc4000f8e00ff */
[----:B------:R-:W-:Y:S02]  /*28dc0*/  IMAD.U32 R10, RZ, RZ, UR4 ;  /* 0x00000004ff0a7e24 */ /* 0x000fe4000f8e00ff */
[----:B------:R-:W-:Y:S02]  /*28dd0*/  IMAD.U32 R11, RZ, RZ, UR5 ;  /* 0x00000005ff0b7e24 */ /* 0x000fe4000f8e00ff */
[----:B------:R-:W-:Y:S02]  /*28de0*/  IMAD.MOV.U32 R8, RZ, RZ, 0x70 ;  /* 0x00000070ff087424 */ /* 0x000fe400078e00ff */
[----:B0-----:R-:W-:Y:S02]  /*28df0*/  IMAD.MOV.U32 R12, RZ, RZ, 0x1 ;  /* 0x00000001ff0c7424 */ /* 0x001fe400078e00ff */
[----:B------:R-:W-:-:S07]  /*28e00*/  IMAD.MOV.U32 R13, RZ, RZ, RZ ;  /* 0x000000ffff0d7224 */ /* 0x000fce00078e00ff */
[----:B------:R-:W-:-:S07]  /*28e10*/  LEPC R20, `(.L_x_1933) ;  /* 0x000000001014794e */ /* 0x000fce0000000000 */
[----:B--2---:R-:W-:Y:S05]  /*28e20*/  CALL.ABS.NOINC R2 ;  /* 0x0000000002007343 */ /* 0x004fea0003c00000 */
.L_x_1933:
[----:B------:R-:W-:Y:S05]  /*28e30*/  BSYNC B6 ;  /* 0x0000000000067941 */ /* 0x000fea0003800000 */
.L_x_1932:
        /* <DEDUP_REMOVED lines=8> */
[----:B------:R2:W3:Y:S01]  /*28ec0*/  LDC.64 R2, c[0x4][R18] ;  /* 0x0100000012027b82 */ /* 0x0004e20000000a00 */
[----:B------:R-:W-:Y:S02]  /*28ed0*/  IMAD.U32 R4, RZ, RZ, UR6 ;  /* 0x00000006ff047e24 */ /* 0x000fe4000f8e00ff */
[----:B------:R-:W-:Y:S02]  /*28ee0*/  IMAD.U32 R5, RZ, RZ, UR7 ;  /* 0x00000007ff057e24 */ /* 0x000fe4000f8e00ff */
[----:B-1----:R-:W-:Y:S02]  /*28ef0*/  IMAD.U32 R6, RZ, RZ, UR8 ;  /* 0x00000008ff067e24 */ /* 0x002fe4000f8e00ff */
[----:B------:R-:W-:-:S02]  /*28f00*/  IMAD.U32 R7, RZ, RZ, UR9 ;  /* 0x00000009ff077e24 */ /* 0x000fc4000f8e00ff */
[----:B------:R-:W-:Y:S02]  /*28f10*/  IMAD.U32 R10, RZ, RZ, UR4 ;  /* 0x00000004ff0a7e24 */ /* 0x000fe4000f8e00ff */
[----:B------:R-:W-:Y:S02]  /*28f20*/  IMAD.U32 R11, RZ, RZ, UR5 ;  /* 0x00000005ff0b7e24 */ /* 0x000fe4000f8e00ff */
[----:B------:R-:W-:Y:S02]  /*28f30*/  IMAD.MOV.U32 R8, RZ, RZ, 0x70 ;  /* 0x00000070ff087424 */ /* 0x000fe400078e00ff */
[----:B0-----:R-:W-:Y:S02]  /*28f40*/  IMAD.MOV.U32 R12, RZ, RZ, 0x1 ;  /* 0x00000001ff0c7424 */ /* 0x001fe400078e00ff */
[----:B--2---:R-:W-:-:S07]  /*28f50*/  IMAD.MOV.U32 R13, RZ, RZ, RZ ;  /* 0x000000ffff0d7224 */ /* 0x004fce00078e00ff */
[----:B------:R-:W-:-:S07]  /*28f60*/  LEPC R20, `(.L_x_1936) ;  /* 0x000000001014794e */ /* 0x000fce0000000000 */
[----:B---3--:R-:W-:Y:S05]  /*28f70*/  CALL.ABS.NOINC R2 ;  /* 0x0000000002007343 */ /* 0x008fea0003c00000 */
.L_x_1936:
        /* <DEDUP_REMOVED lines=15> */
.L_x_1935:
[----:B------:R-:W-:Y:S05]  /*29070*/  BSYNC B6 ;  /* 0x0000000000067941 */ /* 0x000fea0003800000 */
.L_x_1934:
[----:B------:R-:W-:Y:S01]  /*29080*/  ULDC.64 UR4, c[0x0][0x9f8] ;  /* 0x00027e0000047ab9 */ /* 0x000fe20000000a00 */
[----:B------:R-:W2:Y:S01]  /*29090*/  LDL R20, [R1+0x4] ;  /* 0x0000040001147983 */ /* 0x000ea20000100800 */
[----:B------:R-:W-:-:S03]  /*290a0*/  ISETP.NE.U32.AND P0, PT, RZ, UR4, PT ;  /* 0x00000004ff007c0c */ /* 0x000fc6000bf05070 */
[----:B------:R-:W3:Y:S01]  /*290b0*/  LDL R19, [R1+0xc] ;  /* 0x00000c0001137983 */ /* 0x000ee20000100800 */
[----:B------:R-:W-:Y:S01]  /*290c0*/  ISETP.NE.AND.EX P0, PT, RZ, UR5, PT, P0 ;  /* 0x00000005ff007c0c */ /* 0x000fe2000bf05300 */
[----:B------:R-:W-:Y:S01]  /*290d0*/  IMAD.MOV.U32 R32, RZ, RZ, R27 ;  /* 0x000000ffff207224 */ /* 0x000fe200078e001b */
[----:B------:R-:W4:Y:S01]  /*290e0*/  LDC R0, c[0x0][0x430] ;  /* 0x00010c00ff007b82 */ /* 0x000f220000000800 */
[----:B------:R-:W0:Y:S01]  /*290f0*/  S2R R18, SR_TID.X ;  /* 0x0000000000127919 */ /* 0x000e220000002100 */
[----:B------:R-:W-:Y:S01]  /*29100*/  VIADD R22, R22, 0xffffffff ;  /* 0xffffffff16167836 */ /* 0x000fe20000000000 */
[----:B------:R-:W-:Y:S01]  /*29110*/  LOP3.LUT R16, R16, 0xfffffff7, RZ, 0xc0, !PT ;  /* 0xfffffff710107812 */ /* 0x000fe200078ec0ff */
[----:B------:R-:W-:-:S07]  /*29120*/  ULDC UR4, c[0x0][0x2f4] ;  /* 0x0000bd0000047ab9 */ /* 0x000fce0000000800 */
[----:B------:R-:W1:Y:S01]  /*29130*/  @P0 LDC.64 R2, c[0x0][0x9f8] ;  /* 0x00027e00ff020b82 */ /* 0x000e620000000a00 */
[----:B0-----:R-:W-:Y:S01]  /*29140*/  LOP3.LUT R18, R18, 0x7f, RZ, 0xc0, !PT ;  /* 0x0000007f12127812 */ /* 0x001fe200078ec0ff */
[----:B-1----:R-:W-:-:S05]  /*29150*/  @P0 IMAD.WIDE R2, R27, 0x4, R2 ;  /* 0x000000041b020825 */ /* 0x002fca00078e0202 */
[----:B------:R0:W3:Y:S01]  /*29160*/  @P0 LDG.E R32, desc[UR60][R2.64] ;  /* 0x0000003c02200981 */ /* 0x0000e2000c1e1900 */
[----:B------:R-:W-:Y:S02]  /*29170*/  SHF.R.U32.HI R21, RZ, 0x3, R18 ;  /* 0x00000003ff157819 */ /* 0x000fe40000011612 */
[----:B----4-:R-:W-:Y:S01]  /*29180*/  ISETP.NE.AND P1, PT, R0, 0x1, PT ;  /* 0x000000010000780c */ /* 0x010fe20003f25270 */
[----:B------:R-:W1:-:S12]  /*29190*/  S2R R18, SR_TID.X ;  /* 0x0000000000127919 */ /* 0x000e580000002100 */
[----:B------:R-:W4:Y:S08]  /*291a0*/  @P1 LDC R6, c[0x0][0x434] ;  /* 0x00010d00ff061b82 */ /* 0x000f300000000800 */
[----:B------:R-:W0:Y:S01]  /*291b0*/  @P1 LDC R7, c[0x0][0x438] ;  /* 0x00010e00ff071b82 */ /* 0x000e220000000800 */
[----:B-1----:R-:W-:-:S05]  /*291c0*/  IMAD.SHL.U32 R18, R18, 0x10, RZ ;  /* 0x0000001012127824 */ /* 0x002fca00078e00ff */
[----:B------:R-:W-:-:S05]  /*291d0*/  LOP3.LUT R18, R21, 0x70, R18, 0xf8, !PT ;  /* 0x0000007015127812 */ /* 0x000fca00078ef812 */
[----:B------:R-:W-:Y:S01]  /*291e0*/  IMAD R5, R22, 0x60, R18 ;  /* 0x0000006016057824 */ /* 0x000fe200078e0212 */
[----:B------:R-:W-:Y:S01]  /*291f0*/  ISETP.GE.AND P3, PT, R33, UR4, PT ;  /* 0x0000000421007c0c */ /* 0x000fe2000bf66270 */
[----:B------:R-:W-:-:S03]  /*29200*/  UMOV UR5, 0xffffffff ;  /* 0xffffffff00057882 */ /* 0x000fc60000000000 */
[----:B--2---:R-:W-:-:S04]  /*29210*/  ISETP.GE.AND P0, PT, R5, R20, PT ;  /* 0x000000140500720c */ /* 0x004fc80003f06270 */
[----:B------:R-:W-:Y:S01]  /*29220*/  ISETP.GT.U32.OR P0, PT, R18, 0x5f, P0 ;  /* 0x0000005f1200780c */ /* 0x000fe20000704470 */
[----:B---3--:R-:W-:-:S04]  /*29230*/  IMAD.IADD R5, R5, 0x1, R19 ;  /* 0x0000000105057824 */ /* 0x008fc800078e0213 */
[----:B----4-:R-:W-:-:S04]  /*29240*/  @P1 IMAD.HI.U32 R6, R5, R6, RZ ;  /* 0x0000000605061227 */ /* 0x010fc800078e00ff */
[----:B------:R-:W-:Y:S01]  /*29250*/  IMAD.MOV.U32 R4, RZ, RZ, R5 ;  /* 0x000000ffff047224 */ /* 0x000fe200078e0005 */
[----:B0-----:R-:W-:-:S03]  /*29260*/  @P1 SHF.R.U32.HI R4, RZ, R7, R6 ;  /* 0x00000007ff041219 */ /* 0x001fc60000011606 */
[----:B------:R-:W0:Y:S02]  /*29270*/  @!P0 LDC.64 R2, c[0x0][0x428] ;  /* 0x00010a00ff028b82 */ /* 0x000e240000000a00 */
[----:B------:R-:W-:-:S04]  /*29280*/  IMAD.MOV R6, RZ, RZ, -R4 ;  /* 0x000000ffff067224 */ /* 0x000fc800078e0a04 */
[----:B------:R-:W-:Y:S01]  /*29290*/  IMAD R0, R0, R6, R5 ;  /* 0x0000000600007224 */ /* 0x000fe200078e0205 */
[----:B------:R-:W-:Y:S02]  /*292a0*/  @!P0 SHF.R.S32.HI R5, RZ, 0x1f, R4 ;  /* 0x0000001fff058819 */ /* 0x000fe40000011404 */
[----:B------:R-:W-:Y:S01]  /*292b0*/  SHF.R.S32.HI R8, RZ, 0x1f, R32 ;  /* 0x0000001fff087819 */ /* 0x000fe20000011420 */
[----:B0-----:R-:W-:-:S04]  /*292c0*/  @!P0 IMAD.WIDE.U32 R4, R32, R2, R4 ;  /* 0x0000000220048225 */ /* 0x001fc800078e0004 */
[----:B------:R-:W-:Y:S01]  /*292d0*/  @!P0 IMAD R6, R8, R2, RZ ;  /* 0x0000000208068224 */ /* 0x000fe200078e02ff */
[----:B------:R0:W-:Y:S03]  /*292e0*/  STL [R1+0x10], R8 ;  /* 0x0000100801007387 */ /* 0x0001e60000100800 */
[----:B------:R-:W-:Y:S02]  /*292f0*/  @!P0 IMAD R6, R32, R3, R6 ;  /* 0x0000000320068224 */ /* 0x000fe400078e0206 */
[----:B------:R-:W1:Y:S02]  /*29300*/  @!P0 LDC.64 R2, c[0x0][0x418] ;  /* 0x00010600ff028b82 */ /* 0x000e640000000a00 */
[----:B------:R-:W-:Y:S02]  /*29310*/  @!P0 IMAD.IADD R6, R5, 0x1, R6 ;  /* 0x0000000105068824 */ /* 0x000fe400078e0206 */
[----:B------:R-:W-:Y:S01]  /*29320*/  IMAD.U32 R5, RZ, RZ, UR39 ;  /* 0x00000027ff057e24 */ /* 0x000fe2000f8e00ff */
[----:B-1----:R-:W-:-:S04]  /*29330*/  @!P0 LEA R2, P1, R4, R2, 0x2 ;  /* 0x0000000204028211 */ /* 0x002fc800078210ff */
[----:B------:R-:W-:Y:S01]  /*29340*/  @!P0 LEA.HI.X R3, R4, R3, R6, 0x2, P1 ;  /* 0x0000000304038211 */ /* 0x000fe200008f1406 */
[----:B------:R-:W-:-:S06]  /*29350*/  IMAD.MOV.U32 R4, RZ, RZ, RZ ;  /* 0x000000ffff047224 */ /* 0x000fcc00078e00ff */
[----:B------:R0:W5:Y:S01]  /*29360*/  @!P0 LDG.E R4, desc[UR60][R2.64] ;  /* 0x0000003c02048981 */ /* 0x000162000c1e1900 */
[----:B------:R-:W-:Y:S02]  /*29370*/  ISETP.GT.U32.AND P0, PT, R18, 0x5f, PT ;  /* 0x0000005f1200780c */ /* 0x000fe40003f04070 */
[----:B------:R-:W-:Y:S02]  /*29380*/  ISETP.NE.AND P2, PT, R5, 0x3, PT ;  /* 0x000000030500780c */ /* 0x000fe40003f45270 */
[----:B------:R-:W-:-:S09]  /*29390*/  ISETP.GE.AND P1, PT, R36, UR4, PT ;  /* 0x0000000424007c0c */ /* 0x000fd2000bf26270 */
[----:B------:R-:W-:Y:S02]  /*293a0*/  @P0 LOP3.LUT R16, R16, 0x8, RZ, 0xfc, !PT ;  /* 0x0000000810100812 */ /* 0x000fe400078efcff */
[----:B------:R-:W-:Y:S02]  /*293b0*/  ISETP.GE.AND P0, PT, R34, UR4, PT ;  /* 0x0000000422007c0c */ /* 0x000fe4000bf06270 */
[----:B------:R-:W-:-:S04]  /*293c0*/  LOP3.LUT R16, R16, 0xffffffef, RZ, 0xc0, !PT ;  /* 0xffffffef10107812 */ /* 0x000fc800078ec0ff */
[----:B------:R-:W-:-:S04]  /*293d0*/  @P2 LOP3.LUT R16, R16, 0x10, RZ, 0xfc, !PT ;  /* 0x0000001010102812 */ /* 0x000fc800078efcff */
[----:B------:R-:W-:-:S04]  /*293e0*/  LOP3.LUT R16, R16, 0xfffffffb, RZ, 0xc0, !PT ;  /* 0xfffffffb10107812 */ /* 0x000fc800078ec0ff */
[----:B------:R-:W-:-:S04]  /*293f0*/  @P3 LOP3.LUT R16, R16, 0x4, RZ, 0xfc, !PT ;  /* 0x0000000410103812 */ /* 0x000fc800078efcff */
[----:B------:R-:W-:-:S04]  /*29400*/  LOP3.LUT R16, R16, 0xfffffffe, RZ, 0xc0, !PT ;  /* 0xfffffffe10107812 */ /* 0x000fc800078ec0ff */
[----:B------:R-:W-:-:S04]  /*29410*/  LOP3.LUT R16, R16, 0xfffffffd, RZ, 0xc0, !PT ;  /* 0xfffffffd10107812 */ /* 0x000fc800078ec0ff */
[----:B------:R-:W-:-:S04]  /*29420*/  @P1 LOP3.LUT R16, R16, 0x2, RZ, 0xfc, !PT ;  /* 0x0000000210101812 */ /* 0x000fc800078efcff */
[----:B------:R-:W-:Y:S01]  /*29430*/  @P0 LOP3.LUT R16, R16, 0x1, RZ, 0xfc, !PT ;  /* 0x0000000110100812 */ /* 0x000fe200078efcff */
[----:B0-----:R-:W-:Y:S06]  /*29440*/  BRA.DIV UR5, `(.L_x_1937) ;  /* 0x0000005605d47947 */ /* 0x001fec000b800000 */
.L_x_2066:
[----:B------:R-:W-:Y:S05]  /*29450*/  @!P2 BRA `(.L_x_1938) ;  /* 0x000000000004a947 */ /* 0x000fea0003800000 */
[----:B------:R-:W-:Y:S01]  /*29460*/  BPT.TRAP 0x1 ;  /* 0x000000040000795c */ /* 0x000fe20000300000 */
.L_x_1938:
        /* <DEDUP_REMOVED lines=23> */
.L_x_2067:
[----:B------:R-:W-:Y:S05]  /*295e0*/  BSYNC B0 ;  /* 0x0000000000007941 */ /* 0x000fea0003800000 */
.L_x_1939:
[----:B------:R-:W2:Y:S01]  /*295f0*/  LDL R9, [R1+0x4] ;  /* 0x0000040001097983 */ /* 0x000ea20000100800 */
[----:B------:R-:W-:Y:S01]  /*29600*/  ULDC.64 UR4, c[0x0][0x300] ;  /* 0x0000c00000047ab9 */ /* 0x000fe20000000a00 */
[----:B------:R-:W-:Y:S01]  /*29610*/  ULDC.64 UR6, c[0x0][0x2e8] ;  /* 0x0000ba0000067ab9 */ /* 0x000fe20000000a00 */
[----:B------:R-:W-:Y:S01]  /*29620*/  IMAD R5, R5, UR4, RZ ;  /* 0x0000000405057c24 */ /* 0x000fe2000f8e02ff */
[----:B------:R-:W1:Y:S01]  /*29630*/  S2R R8, SR_TID.X ;  /* 0x0000000000087919 */ /* 0x000e620000002100 */
[----:B0-----:R-:W-:Y:S01]  /*29640*/  IMAD.WIDE.U32 R2, R0, UR4, RZ ;  /* 0x0000000400027c25 */ /* 0x001fe2000f8e00ff */
[C---:B------:R-:W-:Y:S02]  /*29650*/  LOP3.LUT P4, RZ, R16.reuse, 0x4, RZ, 0xc0, !PT ;  /* 0x0000000410ff7812 */ /* 0x040fe4000788c0ff */
[----:B------:R-:W-:Y:S01]  /*29660*/  LOP3.LUT P3, RZ, R16, 0x2, RZ, 0xc0, !PT ;  /* 0x0000000210ff7812 */ /* 0x000fe2000786c0ff */
[----:B------:R-:W-:Y:S01]  /*29670*/  IMAD R5, R0, UR5, R5 ;  /* 0x0000000500057c24 */ /* 0x000fe2000f8e0205 */
[----:B------:R-:W-:Y:S01]  /*29680*/  ULDC.64 UR4, c[0x0][0x310] ;  /* 0x0000c40000047ab9 */ /* 0x000fe20000000a00 */
[----:B------:R-:W-:Y:S01]  /*29690*/  LOP3.LUT P2, RZ, R16, 0x1, RZ, 0xc0, !PT ;  /* 0x0000000110ff7812 */ /* 0x000fe2000784c0ff */
[----:B------:R-:W-:-:S02]  /*296a0*/  IMAD R6, R6, UR4, RZ ;  /* 0x0000000406067c24 */ /* 0x000fc4000f8e02ff */
[----:B------:R-:W-:Y:S02]  /*296b0*/  IMAD.IADD R3, R3, 0x1, R5 ;  /* 0x0000000103037824 */ /* 0x000fe400078e0205 */
[C---:B------:R-:W-:Y:S02]  /*296c0*/  IMAD R5, R4.reuse, UR5, R6 ;  /* 0x0000000504057c24 */ /* 0x040fe4000f8e0206 */
[----:B------:R-:W-:Y:S01]  /*296d0*/  IMAD.WIDE.U32 R2, R4, UR4, R2 ;  /* 0x0000000404027c25 */ /* 0x000fe2000f8e0002 */
[----:B------:R-:W-:-:S03]  /*296e0*/  ULDC.64 UR4, c[0x0][0x308] ;  /* 0x0000c20000047ab9 */ /* 0x000fc60000000a00 */
[----:B------:R-:W-:Y:S02]  /*296f0*/  IMAD.IADD R3, R3, 0x1, R5 ;  /* 0x0000000103037824 */ /* 0x000fe400078e0205 */
[----:B------:R-:W-:Y:S02]  /*29700*/  IMAD R5, R23, 0x4800, R37 ;  /* 0x0000480017057824 */ /* 0x000fe400078e0225 */
[----:B------:R-:W-:Y:S01]  /*29710*/  IMAD.WIDE.U32 R2, R26, UR4, R2 ;  /* 0x000000041a027c25 */ /* 0x000fe2000f8e0002 */
[----:B------:R-:W-:-:S03]  /*29720*/  UMOV UR4, 0xffffffff ;  /* 0xffffffff00047882 */ /* 0x000fc60000000000 */
[----:B------:R-:W-:Y:S01]  /*29730*/  IMAD R0, R26, UR5, R3 ;  /* 0x000000051a007c24 */ /* 0x000fe2000f8e0203 */
[----:B------:R-:W-:-:S04]  /*29740*/  LEA R4, P0, R2, UR6, 0x1 ;  /* 0x0000000602047c11 */ /* 0x000fc8000f8008ff */
[----:B------:R-:W-:Y:S02]  /*29750*/  LEA.HI.X R0, R2, UR7, R0, 0x1, P0 ;  /* 0x0000000702007c11 */ /* 0x000fe400080f0c00 */
[----:B-1----:R-:W-:-:S04]  /*29760*/  LOP3.LUT R8, R8, 0x7f, RZ, 0xc0, !PT ;  /* 0x0000007f08087812 */ /* 0x002fc800078ec0ff */
[----:B------:R-:W-:Y:S01]  /*29770*/  SHF.R.U32.HI R8, RZ, 0x3, R8 ;  /* 0x00000003ff087819 */ /* 0x000fe20000011608 */
[----:B--2---:R-:W-:-:S04]  /*29780*/  IMAD R6, R22, -0x60, R9 ;  /* 0xffffffa016067824 */ /* 0x004fc800078e0209 */
        /* <DEDUP_REMOVED lines=65> */
.L_x_2081:
        /* <DEDUP_REMOVED lines=12> */
.L_x_1942:
        /* <DEDUP_REMOVED lines=10> */
.L_x_1943:
[----:B------:R2:W-:Y:S02]  /*29d00*/  SYNCS.ARRIVE.TRANS64.A1T0 RZ, [R7+URZ+0x30830], RZ ;  /* 0x030830ff07ff79a7 */ /* 0x0005e4000810003f */
[----:B------:R-:W-:Y:S05]  /*29d10*/  WARPSYNC.ALL ;  /* 0x0000000000007948 */ /* 0x000fea0003800000 */
[----:B------:R-:W-:Y:S01]  /*29d20*/  ULDC.64 UR4, c[0x0][0xa00] ;  /* 0x0002800000047ab9 */ /* 0x000fe20000000a00 */
[----:B------:R-:W-:Y:S01]  /*29d30*/  SHF.R.S32.HI R0, RZ, 0x1f, R27 ;  /* 0x0000001fff007819 */ /* 0x000fe2000001141b */
[----:B-1----:R-:W-:Y:S01]  /*29d40*/  VIADD R2, R17, 0x12400 ;  /* 0x0001240011027836 */ /* 0x002fe20000000000 */
[----:B------:R-:W-:Y:S01]  /*29d50*/  BAR.SYNC.DEFER_BLOCKING 0x8, 0x180 ;  /* 0x0206000000007b1d */ /* 0x000fe20000010000 */
[----:B------:R-:W-:-:S04]  /*29d60*/  ISETP.NE.U32.AND P0, PT, RZ, UR4, PT ;  /* 0x00000004ff007c0c */ /* 0x000fc8000bf05070 */
[----:B------:R-:W-:Y:S01]  /*29d70*/  ISETP.NE.AND.EX P0, PT, RZ, UR5, PT, P0 ;  /* 0x00000005ff007c0c */ /* 0x000fe2000bf05300 */
[----:B------:R-:W-:Y:S01]  /*29d80*/  ULDC.64 UR4, c[0x0][0x298] ;  /* 0x0000a60000047ab9 */ /* 0x000fe20000000a00 */
[----:B------:R-:W-:Y:S01]  /*29d90*/  BSSY B6, `(.L_x_1944) ;  /* 0x000001d000067945 */ /* 0x000fe20003800000 */
[----:B0-----:R-:W-:Y:S01]  /*29da0*/  IMAD.WIDE.U32 R4, R35, UR4, RZ ;  /* 0x0000000423047c25 */ /* 0x001fe2000f8e00ff */
[----:B------:R-:W-:Y:S02]  /*29db0*/  SEL R3, R0, RZ, !P0 ;  /* 0x000000ff00037207 */ /* 0x000fe40004000000 */
[----:B------:R-:W-:Y:S02]  /*29dc0*/  SEL R0, R27, RZ, !P0 ;  /* 0x000000ff1b007207 */ /* 0x000fe40004000000 */
[----:B------:R-:W-:Y:S01]  /*29dd0*/  LOP3.LUT P0, RZ, R2, 0x3ff, RZ, 0xc0, !PT ;  /* 0x000003ff02ff7812 */ /* 0x000fe2000780c0ff */
[----:B------:R-:W-:Y:S04]  /*29de0*/  STL [R1+0x2c], R3 ;  /* 0x00002c0301007387 */ /* 0x000fe80000100800 */
[----:B------:R0:W-:Y:S04]  /*29df0*/  STL [R1+0x20], R0 ;  /* 0x0000200001007387 */ /* 0x0001e80000100800 */
[----:B------:R1:W-:Y:S01]  /*29e00*/  STL.64 [R1+0x18], R4 ;  /* 0x0000180401007387 */ /* 0x0003e20000100a00 */
[----:B0-----:R-:W-:-:S05]  /*29e10*/  SHF.R.S32.HI R0, RZ, 0x1f, R35 ;  /* 0x0000001fff007819 */ /* 0x001fca0000011423 */
[----:B------:R-:W-:-:S04]  /*29e20*/  IMAD R0, R0, UR4, RZ ;  /* 0x0000000400007c24 */ /* 0x000fc8000f8e02ff */
[----:B------:R-:W-:-:S04]  /*29e30*/  IMAD R0, R35, UR5, R0 ;  /* 0x0000000523007c24 */ /* 0x000fc8000f8e0200 */
[----:B------:R-:W-:Y:S01]  /*29e40*/  IMAD.IADD R35, R5, 0x1, R0 ;  /* 0x0000000105237824 */ /* 0x000fe200078e0200 */
[----:B-1----:R-:W-:Y:S06]  /*29e50*/  @!P0 BRA `(.L_x_1945) ;  /* 0x0000000000408947 */ /* 0x002fec0003800000 */
        /* <DEDUP_REMOVED lines=16> */
.L_x_1945:
[----:B------:R-:W-:Y:S05]  /*29f60*/  BSYNC B6 ;  /* 0x0000000000067941 */ /* 0x000fea0003800000 */
.L_x_1944:
[----:B------:R-:W3:Y:S01]  /*29f70*/  LDL.LU R20, [R1+0x2c] ;  /* 0x00002c0001147983 */ /* 0x000ee20000300800 */
[----:B------:R-:W-:Y:S01]  /*29f80*/  ULDC.64 UR4, c[0x0][0x2d8] ;  /* 0x0000b60000047ab9 */ /* 0x000fe20000000a00 */
[----:B------:R-:W0:Y:S02]  /*29f90*/  LDC R6, c[0x0][0x448] ;  /* 0x00011200ff067b82 */ /* 0x000e240000000800 */
[----:B------:R-:W4:Y:S04]  /*29fa0*/  LDL.LU R21, [R1+0x20] ;  /* 0x0000200001157983 */ /* 0x000f280000300800 */
[----:B------:R-:W3:Y:S04]  /*29fb0*/  LDL.LU.64 R2, [R1+0x18] ;  /* 0x0000180001027983 */ /* 0x000ee80000300a00 */
[----:B------:R1:W5:Y:S01]  /*29fc0*/  LDL R8, [R1] ;  /* 0x0000000001087983 */ /* 0x0003620000100800 */
[----:B0-----:R-:W-:-:S13]  /*29fd0*/  ISETP.NE.AND P0, PT, R6, 0x1, PT ;  /* 0x000000010600780c */ /* 0x001fda0003f05270 */
[----:B--2---:R-:W0:Y:S01]  /*29fe0*/  @P0 LDC R7, c[0x0][0x44c] ;  /* 0x00011300ff070b82 */ /* 0x004e220000000800 */
[----:B---3--:R-:W-:Y:S02]  /*29ff0*/  IMAD.MOV.U32 R3, RZ, RZ, R35 ;  /* 0x000000ffff037224 */ /* 0x008fe400078e0023 */
[----:B------:R-:W-:-:S04]  /*2a000*/  IMAD.WIDE.U32 R2, R26, UR4, R2 ;  /* 0x000000041a027c25 */ /* 0x000fc8000f8e0002 */
[----:B------:R-:W-:Y:S01]  /*2a010*/  IMAD R3, R26, UR5, R3 ;  /* 0x000000051a037c24 */ /* 0x000fe2000f8e0203 */
[----:B------:R-:W-:Y:S02]  /*2a020*/  ULDC.64 UR4, c[0x0][0x2e0] ;  /* 0x0000b80000047ab9 */ /* 0x000fe40000000a00 */
[----:B------:R-:W-:Y:S02]  /*2a030*/  IMAD R0, R20, UR4, RZ ;  /* 0x0000000414007c24 */ /* 0x000fe4000f8e02ff */
[----:B------:R-:W2:Y:S01]  /*2a040*/  S2R R20, SR_TID.X ;  /* 0x0000000000147919 */ /* 0x000ea20000002100 */
[----:B----4-:R-:W-:-:S04]  /*2a050*/  IMAD.WIDE.U32 R2, R21, UR4, R2 ;  /* 0x0000000415027c25 */ /* 0x010fc8000f8e0002 */
[----:B------:R-:W-:Y:S01]  /*2a060*/  IMAD R0, R21, UR5, R0 ;  /* 0x0000000515007c24 */ /* 0x000fe2000f8e0200 */
[----:B------:R-:W-:-:S03]  /*2a070*/  ULDC.64 UR4, c[0x0][0x2d0] ;  /* 0x0000b40000047ab9 */ /* 0x000fc60000000a00 */
[----:B------:R-:W-:Y:S02]  /*2a080*/  IMAD.IADD R3, R3, 0x1, R0 ;  /* 0x0000000103037824 */ /* 0x000fe400078e0200 */
[----:B------:R-:W3:Y:S01]  /*2a090*/  @P0 LDC R0, c[0x0][0x450] ;  /* 0x00011400ff000b82 */ /* 0x000ee20000000800 */
[----:B--2---:R-:W-:-:S04]  /*2a0a0*/  LOP3.LUT R20, R20, 0x7f, RZ, 0xc0, !PT ;  /* 0x0000007f14147812 */ /* 0x004fc800078ec0ff */
[----:B------:R-:W-:Y:S02]  /*2a0b0*/  SHF.R.U32.HI R21, RZ, 0x3, R20 ;  /* 0x00000003ff157819 */ /* 0x000fe40000011614 */
[----:B------:R-:W2:Y:S02]  /*2a0c0*/  S2R R20, SR_TID.X ;  /* 0x0000000000147919 */ /* 0x000ea40000002100 */
[----:B--2---:R-:W-:-:S05]  /*2a0d0*/  IMAD.SHL.U32 R20, R20, 0x10, RZ ;  /* 0x0000001014147824 */ /* 0x004fca00078e00ff */
[----:B------:R-:W-:-:S05]  /*2a0e0*/  LOP3.LUT R20, R21, 0x70, R20, 0xf8, !PT ;  /* 0x0000007015147812 */ /* 0x000fca00078ef814 */
[----:B------:R-:W-:-:S04]  /*2a0f0*/  IMAD.IADD R5, R20, 0x1, R25 ;  /* 0x0000000114057824 */ /* 0x000fc800078e0219 */
[----:B0-----:R-:W-:-:S04]  /*2a100*/  @P0 IMAD.HI.U32 R7, R5, R7, RZ ;  /* 0x0000000705070227 */ /* 0x001fc800078e00ff */
[----:B------:R-:W-:Y:S01]  /*2a110*/  IMAD.MOV.U32 R4, RZ, RZ, R5 ;  /* 0x000000ffff047224 */ /* 0x000fe200078e0005 */
[----:B---3--:R-:W-:Y:S01]  /*2a120*/  @P0 SHF.R.U32.HI R4, RZ, R0, R7 ;  /* 0x00000000ff040219 */ /* 0x008fe20000011607 */
        /* <DEDUP_REMOVED lines=17> */
[----:B0-----:R-:W-:-:S03]  /*2a240*/  LOP3.LUT R20, R20, 0x7f, RZ, 0xc0, !PT ;  /* 0x0000007f14147812 */ /* 0x001fc600078ec0ff */
[----:B------:R-:W-:Y:S01]  /*2a250*/  LEA.HI.X R4, R2, UR5, R3, 0x1, P0 ;  /* 0x0000000502047c11 */ /* 0x000fe200080f0c03 */
[----:B------:R-:W-:Y:S01]  /*2a260*/  UMOV UR5, 0xffffffff ;  /* 0xffffffff00057882 */ /* 0x000fe20000000000 */
[----:B------:R-:W-:Y:S02]  /*2a270*/  ISETP.GE.AND P3, PT, R33, UR4, PT ;  /* 0x0000000421007c0c */ /* 0x000fe4000bf66270 */
[----:B------:R-:W-:Y:S02]  /*2a280*/  ISETP.GE.AND P2, PT, R36, UR4, PT ;  /* 0x0000000424007c0c */ /* 0x000fe4000bf46270 */
[----:B------:R-:W-:Y:S02]  /*2a290*/  ISETP.GE.AND P0, PT, R34, UR4, PT ;  /* 0x0000000422007c0c */ /* 0x000fe4000bf06270 */
[----:B------:R-:W-:Y:S01]  /*2a2a0*/  SHF.R.U32.HI R9, RZ, 0x3, R20 ;  /* 0x00000003ff097819 */ /* 0x000fe20000011614 */
[----:B-1----:R-:W-:Y:S10]  /*2a2b0*/  BRA.DIV UR5, `(.L_x_1946) ;  /* 0x0000005205a87947 */ /* 0x002ff4000b800000 */
        /* <DEDUP_REMOVED lines=10> */
[----:B-----5:R-:W-:Y:S04]  /*2a360*/  @!P1 LDGSTS.E.BYPASS.LTC128B.128 [R8+0x12400], desc[UR60][R2.64], !P3 ;  /* 0x1240000002089fae */ /* 0x020fe8000d901d7c */
        /* <DEDUP_REMOVED lines=68> */
.L_x_2098:
        /* <DEDUP_REMOVED lines=12> */
.L_x_1948:
[----:B------:R-:W-:Y:S05]  /*2a870*/  BSYNC B0 ;  /* 0x0000000000007941 */ /* 0x000fea0003800000 */
.L_x_1947:
[----:B------:R-:W-:Y:S01]  /*2a880*/  NOP ;  /* 0x0000000000007918 */ /* 0x000fe20000000000 */
[----:B------:R-:W-:-:S13]  /*2a890*/  PLOP3.LUT P0, PT, PT, PT, PT, 0x80, 0x0 ;  /* 0x000000000000781c */ /* 0x000fda0003f0f070 */
.L_x_1949:
[----:B------:R-:W-:Y:S02]  /*2a8a0*/  PLOP3.LUT P1, PT, P1, P0, PT, 0xa2, 0x0 ;  /* 0x000000000000781c */ /* 0x000fe40000f21472 */
[----:B------:R-:W-:-:S08]  /*2a8b0*/  @P0 R2UR P1, UR4, R17 ;  /* 0x00000000110402ca */ /* 0x000fd00000020000 */
[----:B------:R-:W-:-:S05]  /*2a8c0*/  @P0 PLOP3.LUT P0, PT, P1, PT, PT, 0x80, 0x0 ;  /* 0x000000000000081c */ /* 0x000fca0000f0f070 */
[----:B------:R-:W-:Y:S01]  /*2a8d0*/  @!P1 SYNCS.ARRIVE.TRANS64.RED.A0T1 RZ, [UR4+0x30800], RZ ;  /* 0x030800ffffff99a7 */ /* 0x000fe20008200404 */
[----:B------:R-:W-:Y:S07]  /*2a8e0*/  @!P1 ARRIVES.LDGSTSBAR.64.TRANSCNT [UR4+0x30800] ;  /* 0x03080000ff0099b0 */ /* 0x000fee0008000a84 */
[----:B------:R-:W-:Y:S05]  /*2a8f0*/  @P0 BRA.U.ANY `(.L_x_1949) ;  /* 0xfffffffd00e80947 */ /* 0x000fea000393ffff */
[----:B0-----:R-:W3:Y:S02]  /*2a900*/  LDL.LU R2, [R1+0x28] ;  /* 0x0000280001027983 */ /* 0x001ee40000300800 */
[----:B---3--:R-:W-:-:S05]  /*2a910*/  VIADD R2, R2, 0x1 ;  /* 0x0000000102027836 */ /* 0x008fca0000000000 */
[----:B------:R0:W-:Y:S01]  /*2a920*/  STL [R1+0x28], R2 ;  /* 0x0000280201007387 */ /* 0x0001e20000100800 */
[----:B------:R-:W-:-:S04]  /*2a930*/  LEA.HI R0, R2, R2, RZ, 0x1 ;  /* 0x0000000202007211 */ /* 0x000fc800078f08ff */
[----:B------:R-:W-:-:S05]  /*2a940*/  LOP3.LUT R0, R0, 0xfffffffe, RZ, 0xc0, !PT ;  /* 0xfffffffe00007812 */ /* 0x000fca00078ec0ff */
[----:B------:R-:W-:-:S05]  /*2a950*/  IMAD.IADD R0, R2, 0x1, -R0 ;  /* 0x0000000102007824 */ /* 0x000fca00078e0a00 */
[----:B------:R-:W-:Y:S01]  /*2a960*/  SHF.L.U32 R0, R0, 0x1f, RZ ;  /* 0x0000001f00007819 */ /* 0x000fe200000006ff */
[----:B------:R-:W-:Y:S01]  /*2a970*/  NOP ;  /* 0x0000000000007918 */ /* 0x000fe20000000000 */
[----:B0-----:R-:W3:Y:S01]  /*2a980*/  LDL.LU R2, [R1+0x24] ;  /* 0x0000240001027983 */ /* 0x001ee20000300800 */
[----:B------:R0:W-:Y:S01]  /*2a990*/  SYNCS.ARRIVE.TRANS64.A1T0 RZ, [R17+URZ+0x30800], RZ ;  /* 0x030800ff11ff79a7 */ /* 0x0001e2000810003f */
[----:B------:R-:W-:Y:S01]  /*2a9a0*/  BSSY B0, `(.L_x_1950) ;  /* 0x0000004000007945 */ /* 0x000fe20003800000 */
[----:B------:R-:W1:Y:S01]  /*2a9b0*/  SYNCS.PHASECHK.TRANS64.TRYWAIT P0, [R17+URZ+0x30820], R0 ;  /* 0x03082000110075a7 */ /* 0x000e62000800017f */
[----:B---3--:R-:W-:Y:S02]  /*2a9c0*/  VIADD R6, R2, 0xfffffffe ;  /* 0xfffffffe02067836 */ /* 0x008fe40000000000 */
[----:B01----:R-:W-:Y:S05]  /*2a9d0*/  @!P0 BRA `(.L_x_1951) ;  /* 0x00000054007c8947 */ /* 0x003fea0003800000 */
.L_x_2099:
[----:B------:R-:W-:Y:S05]  /*2a9e0*/  BSYNC B0 ;  /* 0x0000000000007941 */ /* 0x000fea0003800000 */
.L_x_1950:
[----:B------:R-:W3:Y:S01]  /*2a9f0*/  LDL R2, [R1+0x8] ;  /* 0x0000080001027983 */ /* 0x000ee20000100800 */
        /* <DEDUP_REMOVED lines=10> */
.L_x_1966:
[----:B------:R-:W3:Y:S01]  /*2aaa0*/  LDL R4, [R1+0xc] ;  /* 0x00000c0001047983 */ /* 0x000ee20000100800 */
[----:B------:R-:W1:Y:S03]  /*2aab0*/  LDC R7, c[0x0][0x430] ;  /* 0x00010c00ff077b82 */ /* 0x000e660000000800 */
[----:B------:R-:W4:Y:S01]  /*2aac0*/  LDL R8, [R1+0x10] ;  /* 0x0000100001087983 */ /* 0x000f220000100800 */
[----:B0-----:R-:W0:Y:S02]  /*2aad0*/  S2R R0, SR_TID.X ;  /* 0x0000000000007919 */ /* 0x001e240000002100 */
[----:B0-----:R-:W-:-:S04]  /*2aae0*/  LOP3.LUT R0, R0, 0x7f, RZ, 0xc0, !PT ;  /* 0x0000007f00007812 */ /* 0x001fc800078ec0ff */
[----:B------:R-:W-:Y:S02]  /*2aaf0*/  SHF.R.U32.HI R2, RZ, 0x3, R0 ;  /* 0x00000003ff027819 */ /* 0x000fe40000011600 */
[----:B------:R-:W0:Y:S01]  /*2ab00*/  S2R R0, SR_TID.X ;  /* 0x0000000000007919 */ /* 0x000e220000002100 */
[----:B-1----:R-:W-:-:S13]  /*2ab10*/  ISETP.NE.AND P0, PT, R7, 0x1, PT ;  /* 0x000000010700780c */ /* 0x002fda0003f05270 */
[----:B------:R-:W1:Y:S01]  /*2ab20*/  @P0 LDC R3, c[0x0][0x438] ;  /* 0x00010e00ff030b82 */ /* 0x000e620000000800 */
[----:B0-----:R-:W-:-:S05]  /*2ab30*/  IMAD.SHL.U32 R0, R0, 0x10, RZ ;  /* 0x0000001000007824 */ /* 0x001fca00078e00ff */
[----:B------:R-:W-:Y:S02]  /*2ab40*/  LOP3.LUT R0, R2, 0x70, R0, 0xf8, !PT ;  /* 0x0000007002007812 */ /* 0x000fe400078ef800 */
[----:B------:R-:W0:Y:S02]  /*2ab50*/  @P0 LDC R2, c[0x0][0x434] ;  /* 0x00010d00ff020b82 */ /* 0x000e240000000800 */
[----:B------:R-:W-:Y:S01]  /*2ab60*/  ISETP.GT.U32.AND P5, PT, R0, 0x5f, PT ;  /* 0x0000005f0000780c */ /* 0x000fe20003fa4070 */
[----:B---3--:R-:W-:-:S12]  /*2ab70*/  IMAD R9, R6, 0x60, R4 ;  /* 0x0000006006097824 */ /* 0x008fd800078e0204 */
[----:B------:R-:W4:Y:S01]  /*2ab80*/  @!P5 LDC.64 R4, c[0x0][0x428] ;  /* 0x00010a00ff04db82 */ /* 0x000f220000000a00 */
[----:B------:R-:W-:-:S04]  /*2ab90*/  IMAD.IADD R9, R0, 0x1, R9 ;  /* 0x0000000100097824 */ /* 0x000fc800078e0209 */
[----:B0-----:R-:W-:-:S04]  /*2aba0*/  @P0 IMAD.HI.U32 R2, R9, R2, RZ ;  /* 0x0000000209020227 */ /* 0x001fc800078e00ff */
[----:B------:R-:W-:Y:S01]  /*2abb0*/  IMAD.MOV.U32 R0, RZ, RZ, R9 ;  /* 0x000000ffff007224 */ /* 0x000fe200078e0009 */
[----:B-1----:R-:W-:-:S04]  /*2abc0*/  @P0 SHF.R.U32.HI R0, RZ, R3, R2 ;  /* 0x00000003ff000219 */ /* 0x002fc80000011602 */
[--C-:B------:R-:W-:Y:S01]  /*2abd0*/  @!P5 SHF.R.S32.HI R3, RZ, 0x1f, R0.reuse ;  /* 0x0000001fff03d819 */ /* 0x100fe20000011400 */
[----:B------:R-:W-:Y:S02]  /*2abe0*/  @!P5 IMAD.MOV.U32 R2, RZ, RZ, R0 ;  /* 0x000000ffff02d224 */ /* 0x000fe400078e0000 */
[-C--:B----4-:R-:W-:Y:S02]  /*2abf0*/  @!P5 IMAD R8, R8, R4.reuse, RZ ;  /* 0x000000040808d224 */ /* 0x090fe400078e02ff */
[----:B------:R-:W-:-:S04]  /*2ac00*/  @!P5 IMAD.WIDE.U32 R2, R32, R4, R2 ;  /* 0x000000042002d225 */ /* 0x000fc800078e0002 */
[----:B------:R-:W-:Y:S02]  /*2ac10*/  @!P5 IMAD R8, R32, R5, R8 ;  /* 0x000000052008d224 */ /* 0x000fe400078e0208 */
[----:B------:R-:W0:Y:S01]  /*2ac20*/  @!P5 LDC.64 R4, c[0x0][0x418] ;  /* 0x00010600ff04db82 */ /* 0x000e220000000a00 */
[----:B------:R-:W-:Y:S02]  /*2ac30*/  IMAD.MOV R0, RZ, RZ, -R0 ;  /* 0x000000ffff007224 */ /* 0x000fe400078e0a00 */
[----:B------:R-:W-:Y:S02]  /*2ac40*/  @!P5 IMAD.IADD R3, R8, 0x1, R3 ;  /* 0x000000010803d824 */ /* 0x000fe400078e0203 */
[----:B------:R-:W-:Y:S02]  /*2ac50*/  IMAD R9, R7, R0, R9 ;  /* 0x0000000007097224 */ /* 0x000fe400078e0209 */
[----:B------:R-:W-:Y:S01]  /*2ac60*/  IMAD.MOV.U32 R0, RZ, RZ, RZ ;  /* 0x000000ffff007224 */ /* 0x000fe200078e00ff */
[----:B0-----:R-:W-:-:S04]  /*2ac70*/  @!P5 LEA R4, P0, R2, R4, 0x2 ;  /* 0x000000040204d211 */ /* 0x001fc800078010ff */
[----:B------:R-:W-:-:S05]  /*2ac80*/  @!P5 LEA.HI.X R5, R2, R5, R3, 0x2, P0 ;  /* 0x000000050205d211 */ /* 0x000fca00000f1403 */
[----:B------:R0:W5:Y:S01]  /*2ac90*/  @!P5 LDG.E R0, desc[UR60][R4.64] ;  /* 0x0000003c0400d981 */ /* 0x000162000c1e1900 */
[----:B------:R-:W-:Y:S01]  /*2aca0*/  LOP3.LUT P4, RZ, R16, 0x10, RZ, 0xc0, !PT ;  /* 0x0000001010ff7812 */ /* 0x000fe2000788c0ff */
[----:B------:R-:W-:-:S05]  /*2acb0*/  VIADD R23, R10, 0x1 ;  /* 0x000000010a177836 */ /* 0x000fca0000000000 */
[C---:B------:R-:W-:Y:S01]  /*2acc0*/  ISETP.NE.AND P0, PT, R23.reuse, 0x2, PT ;  /* 0x000000021700780c */ /* 0x040fe20003f05270 */
[----:B------:R-:W-:Y:S05]  /*2acd0*/  YIELD ;  /* 0x0000000000007946 */ /* 0x000fea0003800000 */
[----:B------:R-:W-:Y:S01]  /*2ace0*/  SEL R29, RZ, 0x1, P0 ;  /* 0x00000001ff1d7807 */ /* 0x000fe20000000000 */
[----:B------:R-:W-:Y:S01]  /*2acf0*/  IMAD.MOV.U32 R22, RZ, RZ, R6 ;  /* 0x000000ffff167224 */ /* 0x000fe200078e0006 */
[----:B------:R-:W-:Y:S02]  /*2ad00*/  SEL R23, R23, RZ, P0 ;  /* 0x000000ff17177207 */ /* 0x000fe40000000000 */
[----:B------:R-:W-:Y:S01]  /*2ad10*/  LOP3.LUT R29, R20, R29, RZ, 0x3c, !PT ;  /* 0x0000001d141d7212 */ /* 0x000fe200078e3cff */
[----:B0-----:R-:W-:Y:S06]  /*2ad20*/  @!P4 BRA `(.L_x_1954) ;  /* 0x000000000004c947 */ /* 0x001fec0003800000 */
[----:B------:R-:W-:Y:S01]  /*2ad30*/  BPT.TRAP 0x1 ;  /* 0x000000040000795c */ /* 0x000fe20000300000 */
.L_x_1954:
[----:B------:R-:W-:Y:S01]  /*2ad40*/  IMAD R7, R23, 0x8, R17 ;  /* 0x0000000817077824 */ /* 0x000fe200078e0211 */
[----:B------:R-:W-:Y:S01]  /*2ad50*/  SHF.L.U32 R2, R29, 0x1f, RZ ;  /* 0x0000001f1d027819 */ /* 0x000fe200000006ff */
[----:B------:R-:W-:Y:S03]  /*2ad60*/  BSSY B1, `(.L_x_1955) ;  /* 0x0000003000017945 */ /* 0x000fe60003800000 */
[----:B------:R-:W0:Y:S02]  /*2ad70*/  SYNCS.PHASECHK.TRANS64.TRYWAIT P0, [R7+URZ+0x30840], R2 ;  /* 0x03084002070075a7 */ /* 0x000e24000800017f */
[----:B0-----:R-:W-:Y:S05]  /*2ad80*/  @!P0 BRA `(.L_x_1956) ;  /* 0x0000005000a48947 */ /* 0x001fea0003800000 */
.L_x_2100:
[----:B------:R-:W-:Y:S05]  /*2ad90*/  BSYNC B1 ;  /* 0x0000000000017941 */ /* 0x000fea0003800000 */
.L_x_1955:
        /* <DEDUP_REMOVED lines=63> */
.L_x_2114:
        /* <DEDUP_REMOVED lines=11> */
.L_x_1958:
        /* <DEDUP_REMOVED lines=10> */
.L_x_1959:
[----:B------:R3:W-:Y:S01]  /*2b2e0*/  SYNCS.ARRIVE.TRANS64.A1T0 RZ, [R7+URZ+0x30830], RZ ;  /* 0x030830ff07ff79a7 */ /* 0x0007e2000810003f */
[----:B------:R-:W-:Y:S05]  /*2b2f0*/  @!P5 BRA `(.L_x_1960) ;  /* 0x000000000004d947 */ /* 0x000fea0003800000 */
[----:B------:R-:W-:Y:S01]  /*2b300*/  BPT.TRAP 0x1 ;  /* 0x000000040000795c */ /* 0x000fe20000300000 */
.L_x_1960:
[----:B-1----:R-:W-:Y:S01]  /*2b310*/  SHF.L.U32 R2, R20, 0x1f, RZ ;  /* 0x0000001f14027819 */ /* 0x002fe200000006ff */
[----:B0-----:R-:W-:Y:S01]  /*2b320*/  IMAD R6, R10, 0x8, R17 ;  /* 0x000000080a067824 */ /* 0x001fe200078e0211 */
[----:B------:R-:W-:Y:S03]  /*2b330*/  BSSY B1, `(.L_x_1961) ;  /* 0x0000003000017945 */ /* 0x000fe60003800000 */
[----:B------:R-:W0:Y:S02]  /*2b340*/  SYNCS.PHASECHK.TRANS64.TRYWAIT P0, [R6+URZ+0x30860], R2 ;  /* 0x03086002060075a7 */ /* 0x000e24000800017f */
[----:B0-----:R-:W-:Y:S05]  /*2b350*/  @!P0 BRA `(.L_x_1962) ;  /* 0x0000005400248947 */ /* 0x001fea0003800000 */
.L_x_2115:
[----:B------:R-:W-:Y:S05]  /*2b360*/  BSYNC B1 ;  /* 0x0000000000017941 */ /* 0x000fea0003800000 */
.L_x_1961:
[----:B------:R-:W3:Y:S01]  /*2b370*/  LDL R5, [R1+0x4] ;  /* 0x0000040001057983 */ /* 0x000ee20000100800 */
[----:B------:R-:W1:Y:S01]  /*2b380*/  S2R R3, SR_TID.X ;  /* 0x0000000000037919 */ /* 0x000e620000002100 */
[----:B------:R-:W-:Y:S01]  /*2b390*/  UMOV UR4, 0xffffffff ;  /* 0xffffffff00047882 */ /* 0x000fe20000000000 */
[----:B-1----:R-:W-:-:S04]  /*2b3a0*/  LOP3.LUT R3, R3, 0x7f, RZ, 0xc0, !PT ;  /* 0x0000007f03037812 */ /* 0x002fc800078ec0ff */
[----:B------:R-:W-:Y:S01]  /*2b3b0*/  SHF.R.U32.HI R3, RZ, 0x3, R3 ;  /* 0x00000003ff037819 */ /* 0x000fe20000011603 */
[----:B---3--:R-:W-:Y:S02]  /*2b3c0*/  IMAD R7, R31, -0x60, R5 ;  /* 0xffffffa01f077824 */ /* 0x008fe400078e0205 */
[----:B------:R-:W-:Y:S02]  /*2b3d0*/  IMAD R5, R10, 0x4800, R37 ;  /* 0x000048000a057824 */ /* 0x000fe400078e0225 */
        /* <DEDUP_REMOVED lines=55> */
.L_x_2129:
        /* <DEDUP_REMOVED lines=29> */
.L_x_1964:
        /* <DEDUP_REMOVED lines=10> */
.L_x_1965:
        /* <DEDUP_REMOVED lines=8> */
.L_x_1953:
[----:B------:R-:W-:Y:S05]  /*2ba40*/  BSYNC B0 ;  /* 0x0000000000007941 */ /* 0x000fea0003800000 */
.L_x_1952:
        /* <DEDUP_REMOVED lines=17> */
.L_x_1968:
[----:B------:R-:W-:Y:S05]  /*2bb60*/  BSYNC B0 ;  /* 0x0000000000007941 */ /* 0x000fea0003800000 */
.L_x_1967:
[----:B------:R-:W-:-:S13]  /*2bb70*/  LOP3.LUT P0, RZ, R16, 0x10, RZ, 0xc0, !PT ;  /* 0x0000001010ff7812 */ /* 0x000fda000780c0ff */
[----:B------:R-:W-:Y:S05]  /*2bb80*/  @!P0 BRA `(.L_x_1969) ;  /* 0x0000000000048947 */ /* 0x000fea0003800000 */
[----:B------:R-:W-:Y:S01]  /*2bb90*/  BPT.TRAP 0x1 ;  /* 0x000000040000795c */ /* 0x000fe20000300000 */
.L_x_1969:
[----:B------:R-:W3:Y:S01]  /*2bba0*/  LDL.LU R2, [R1+0x4] ;  /* 0x0000040001027983 */ /* 0x000ee20000300800 */
[----:B------:R-:W-:Y:S01]  /*2bbb0*/  IMAD R0, R23, 0x8, R17 ;  /* 0x0000000817007824 */ /* 0x000fe200078e0211 */
[----:B------:R-:W-:Y:S01]  /*2bbc0*/  SHF.L.U32 R3, R29, 0x1f, RZ ;  /* 0x0000001f1d037819 */ /* 0x000fe200000006ff */
[----:B------:R-:W-:Y:S03]  /*2bbd0*/  BSSY B0, `(.L_x_1970) ;  /* 0x0000004000007945 */ /* 0x000fe60003800000 */
[----:B------:R-:W0:Y:S01]  /*2bbe0*/  SYNCS.PHASECHK.TRANS64.TRYWAIT P0, [R0+URZ+0x30860], R3 ;  /* 0x03086003000075a7 */ /* 0x000e22000800017f */
[----:B---3--:R-:W-:Y:S01]  /*2bbf0*/  IMAD R6, R22, -0x60, R2 ;  /* 0xffffffa016067824 */ /* 0x008fe200078e0202 */
[----:B0-----:R-:W-:Y:S06]  /*2bc00*/  @!P0 BRA `(.L_x_1971) ;  /* 0x00000054001c8947 */ /* 0x001fec0003800000 */
.L_x_2130:
[----:B------:R-:W-:Y:S05]  /*2bc10*/  BSYNC B0 ;  /* 0x0000000000007941 */ /* 0x000fea0003800000 */
.L_x_1970:
        /* <DEDUP_REMOVED lines=65> */
.L_x_2144:
        /* <DEDUP_REMOVED lines=13> */
.L_x_1973:
        /* <DEDUP_REMOVED lines=10> */
.L_x_1974:
[----:B------:R-:W-:Y:S01]  /*2c1a0*/  VIADD R23, R23, 0x1 ;  /* 0x0000000117177836 */ /* 0x000fe20000000000 */
[----:B------:R1:W-:Y:S04]  /*2c1b0*/  SYNCS.ARRIVE.TRANS64.A1T0 RZ, [R0+URZ+0x30850], RZ ;  /* 0x030850ff00ff79a7 */ /* 0x0003e8000810003f */
[----:B------:R-:W-:-:S04]  /*2c1c0*/  ISETP.NE.AND P0, PT, R23, 0x2, PT ;  /* 0x000000021700780c */ /* 0x000fc80003f05270 */
[----:B-1----:R-:W-:Y:S02]  /*2c1d0*/  SEL R0, RZ, 0x1, P0 ;  /* 0x00000001ff007807 */ /* 0x002fe40000000000 */
[----:B------:R-:W-:Y:S02]  /*2c1e0*/  SEL R23, R23, RZ, P0 ;  /* 0x000000ff17177207 */ /* 0x000fe40000000000 */
[----:B------:R-:W-:-:S07]  /*2c1f0*/  LOP3.LUT R29, R29, R0, RZ, 0x3c, !PT ;  /* 0x000000001d1d7212 */ /* 0x000fce00078e3cff */
.L_x_1931:
[----:B------:R-:W-:Y:S05]  /*2c200*/  BSYNC B7 ;  /* 0x0000000000077941 */ /* 0x000fea0003800000 */
.L_x_1929:
[----:B------:R-:W-:-:S13]  /*2c210*/  LOP3.LUT P0, RZ, R16, 0x20, RZ, 0xc0, !PT ;  /* 0x0000002010ff7812 */ /* 0x000fda000780c0ff */
[----:B------:R-:W-:Y:S05]  /*2c220*/  @!P0 BRA `(.L_x_1975) ;  /* 0x0000000000248947 */ /* 0x000fea0003800000 */
[----:B------:R-:W-:Y:S05]  /*2c230*/  WARPSYNC.ALL ;  /* 0x0000000000007948 */ /* 0x000fea0003800000 */
[----:B------:R-:W2:Y:S08]  /*2c240*/  S2UR UR5, SR_CgaCtaId ;  /* 0x00000000000579c3 */ /* 0x000eb00000008800 */
[----:B------:R-:W-:Y:S06]  /*2c250*/  BAR.SYNC.DEFER_BLOCKING 0x5, 0x180 ;  /* 0x0146000000007b1d */ /* 0x000fec0000010000 */
[----:B------:R-:W-:-:S02]  /*2c260*/  UMOV UR4, 0x400 ;  /* 0x0000040000047882 */ /* 0x000fc40000000000 */
[----:B--2---:R-:W-:-:S06]  /*2c270*/  ULEA UR4, UR5, UR4, 0x18 ;  /* 0x0000000405047291 */ /* 0x004fcc000f8ec03f */
[----:B------:R-:W-:-:S05]  /*2c280*/  IMAD.U32 R17, RZ, RZ, UR4 ;  /* 0x00000004ff117e24 */ /* 0x000fca000f8e00ff */
[----:B------:R2:W3:Y:S01]  /*2c290*/  LDS.128 R24, [R17+0x308d0] ;  /* 0x0308d00011187984 */ /* 0x0004e20000000c00 */
[----:B------:R-:W-:Y:S06]  /*2c2a0*/  BAR.ARV 0x4, 0x180 ;  /* 0x0106000000007b1d */ /* 0x000fec0000002000 */
[----:B------:R-:W-:Y:S05]  /*2c2b0*/  BRA `(.L_x_1976) ;  /* 0x0000000c00d47947 */ /* 0x000fea0003800000 */
.L_x_1975:
[----:B------:R-:W2:Y:S01]  /*2c2c0*/  S2R R8, SR_TID.X ;  /* 0x0000000000087919 */ /* 0x000ea20000002100 */
[----:B------:R-:W-:Y:S01]  /*2c2d0*/  UMOV UR4, 0xffffffff ;  /* 0xffffffff00047882 */ /* 0x000fe20000000000 */
[----:B--2---:R-:W-:-:S04]  /*2c2e0*/  LOP3.LUT R8, R8, 0x1f, RZ, 0xc0, !PT ;  /* 0x0000001f08087812 */ /* 0x004fc800078ec0ff */
[----:B------:R-:W-:Y:S01]  /*2c2f0*/  ISETP.NE.AND P0, PT, R8, 0x1f, PT ;  /* 0x0000001f0800780c */ /* 0x000fe20003f05270 */
[----:B------:R-:W-:-:S12]  /*2c300*/  BRA.DIV UR4, `(.L_x_1977) ;  /* 0x0000005604747947 */ /* 0x000fd8000b800000 */
[----:B------:R-:W-:Y:S01]  /*2c310*/  IMAD.IADD R7, R27, 0x1, R8 ;  /* 0x000000011b077824 */ /* 0x000fe200078e0208 */
[----:B------:R-:W-:-:S04]  /*2c320*/  ULDC UR4, c[0x0][0xc3c] ;  /* 0x00030f0000047ab9 */ /* 0x000fc80000000800 */
[----:B------:R-:W-:-:S13]  /*2c330*/  ISETP.GE.OR P1, PT, R7, UR4, !P0 ;  /* 0x0000000407007c0c */ /* 0x000fda000c726670 */
[----:B0-----:R-:W0:Y:S08]  /*2c340*/  @!P1 LDC.64 R2, c[0x0][0xc80] ;  /* 0x00032000ff029b82 */ /* 0x001e300000000a00 */
[----:B------:R-:W2:Y:S01]  /*2c350*/  @!P1 LDC.64 R4, c[0x0][0xc78] ;  /* 0x00031e00ff049b82 */ /* 0x000ea20000000a00 */
[----:B0-----:R-:W-:-:S05]  /*2c360*/  @!P1 IMAD.WIDE R2, R7, 0x4, R2 ;  /* 0x0000000407029825 */ /* 0x001fca00078e0202 */
[----:B-1----:R2:W3:Y:S02]  /*2c370*/  @!P1 LDG.E R6, desc[UR60][R2.64] ;  /* 0x0000003c02069981 */ /* 0x0024e4000c1e1900 */
        /* <DEDUP_REMOVED lines=9> */
[----:B------:R-:W-:Y:S01]  /*2c410*/  SHFL.IDX PT, R7, R24, 0x1, 0x1f ;  /* 0x00201f0018077f89 */ /* 0x000fe200000e0000 */
        /* <DEDUP_REMOVED lines=21> */
.L_x_2154:
[----:B------:R-:W-:Y:S02]  /*2c570*/  ULDC UR4, c[0x0][0xc38] ;  /* 0x00030e0000047ab9 */ /* 0x000fe40000000800 */
[----:B------:R-:W-:-:S04]  /*2c580*/  IMAD.U32 R5, RZ, RZ, UR4 ;  /* 0x00000004ff057e24 */ /* 0x000fc8000f8e00ff */
[----:B-1----:R-:W-:-:S04]  /*2c590*/  IMAD R14, R14, R5, RZ ;  /* 0x000000050e0e7224 */ /* 0x002fc800078e02ff */
[----:B------:R-:W-:-:S05]  /*2c5a0*/  IMAD.IADD R7, R7, 0x1, R14 ;  /* 0x0000000107077824 */ /* 0x000fca00078e020e */
[----:B------:R-:W-:-:S13]  /*2c5b0*/  ISETP.GT.AND P6, PT, R7, R0, PT ;  /* 0x000000000700720c */ /* 0x000fda0003fc4270 */
[----:B------:R-:W-:Y:S05]  /*2c5c0*/  @P6 BRA `(.L_x_1978) ;  /* 0x0000000000a46947 */ /* 0x000fea0003800000 */
.L_x_1981:
        /* <DEDUP_REMOVED lines=11> */
[----:B0-----:R-:W-:-:S05]  /*2c680*/  @!P6 IMAD.WIDE R2, R9, 0x4, R2 ;  /* 0x000000040902e825 */ /* 0x001fca00078e0202 */
[----:B------:R1:W2:Y:S02]  /*2c690*/  @!P6 LDG.E R25, desc[UR60][R2.64] ;  /* 0x0000003c0219e981 */ /* 0x0002a4000c1e1900 */
[----:B-1----:R-:W-:-:S04]  /*2c6a0*/  @!P6 IMAD.WIDE R2, R9, 0x4, R4 ;  /* 0x000000040902e825 */ /* 0x002fc800078e0204 */
[----:B------:R-:W-:-:S06]  /*2c6b0*/  IMAD.MOV.U32 R4, RZ, RZ, RZ ;  /* 0x000000ffff047224 */ /* 0x000fcc00078e00ff */
        /* <DEDUP_REMOVED lines=20> */
.L_x_2162:
[----:B------:R-:W-:Y:S02]  /*2c800*/  ULDC UR4, c[0x0][0xc38] ;  /* 0x00030e0000047ab9 */ /* 0x000fe40000000800 */
[----:B------:R-:W-:-:S04]  /*2c810*/  IMAD.U32 R5, RZ, RZ, UR4 ;  /* 0x00000004ff057e24 */ /* 0x000fc8000f8e00ff */
[----:B-1----:R-:W-:-:S04]  /*2c820*/  IMAD R14, R14, R5, RZ ;  /* 0x000000050e0e7224 */ /* 0x002fc800078e02ff */
[----:B------:R-:W-:-:S05]  /*2c830*/  IMAD.IADD R7, R14, 0x1, R7 ;  /* 0x000000010e077824 */ /* 0x000fca00078e0207 */
[----:B------:R-:W-:-:S13]  /*2c840*/  ISETP.GT.AND P6, PT, R7, R0, PT ;  /* 0x000000000700720c */ /* 0x000fda0003fc4270 */
[----:B------:R-:W-:Y:S05]  /*2c850*/  @!P6 BRA `(.L_x_1981) ;  /* 0xfffffffc005ce947 */ /* 0x000fea000383ffff */
.L_x_1978:
        /* <DEDUP_REMOVED lines=10> */
.L_x_2167:
[----:B------:R-:W-:-:S13]  /*2c900*/  ISETP.NE.AND P0, PT, R3, RZ, PT ;  /* 0x000000ff0300720c */ /* 0x000fda0003f05270 */
[----:B------:R-:W-:Y:S05]  /*2c910*/  @!P0 BRA `(.L_x_1983) ;  /* 0x0000000000108947 */ /* 0x000fea0003800000 */
[----:B------:R-:W-:Y:S01]  /*2c920*/  UMOV UR4, 0xffffffff ;  /* 0xffffffff00047882 */ /* 0x000fe20000000000 */
[----:B-1----:R-:W-:Y:S02]  /*2c930*/  VIADD R12, R12, 0xffffffff ;  /* 0xffffffff0c0c7836 */ /* 0x002fe40000000000 */
[----:B------:R-:W-:Y:S05]  /*2c940*/  BRA.DIV UR4, `(.L_x_1984) ;  /* 0x0000005a04347947 */ /* 0x000fea000b800000 */
[----:B------:R4:W1:Y:S02]  /*2c950*/  SHFL.IDX PT, R6, R2, R12, 0x1f ;  /* 0x00001f0c02067589 */ /* 0x00086400000e0000 */
.L_x_1983:
        /* <DEDUP_REMOVED lines=54> */
[--C-:B------:R-:W-:Y:S02]  /*2ccc0*/  IMAD R4, R4, R2, R7.reuse ;  /* 0x0000000204047224 */ /* 0x100fe400078e0207 */
[----:B------:R-:W-:Y:S02]  /*2ccd0*/  IMAD.MOV R2, RZ, RZ, -R7 ;  /* 0x000000ffff027224 */ /* 0x000fe400078e0a07 */
[----:B------:R-:W-:Y:S02]  /*2cce0*/  IMAD R26, R4, 0x10000, R5 ;  /* 0x00010000041a7824 */ /* 0x000fe400078e0205 */
[----:B------:R-:W-:Y:S01]  /*2ccf0*/  IMAD R2, R25, R2, R0 ;  /* 0x0000000219027224 */ /* 0x000fe200078e0200 */
[----:B------:R-:W-:Y:S06]  /*2cd00*/  BRA `(.L_x_1986) ;  /* 0x0000000000f07947 */ /* 0x000fec0003800000 */
.L_x_1985:
        /* <DEDUP_REMOVED lines=60> */
.L_x_1986:
[----:B------:R-:W-:-:S05]  /*2d0d0*/  LOP3.LUT R2, RZ, R2, RZ, 0x33, !PT ;  /* 0x00000002ff027212 */ /* 0x000fca00078e33ff */
[----:B------:R-:W-:Y:S01]  /*2d0e0*/  IMAD.IADD R25, R25, 0x1, R2 ;  /* 0x0000000119197824 */ /* 0x000fe200078e0202 */
[----:B------:R-:W-:Y:S06]  /*2d0f0*/  BRA `(.L_x_1987) ;  /* 0x00000000001c7947 */ /* 0x000fec0003800000 */
.L_x_1979:
[----:B------:R-:W-:Y:S01]  /*2d100*/  UMOV UR4, URZ ;  /* 0x0000003f00047c82 */ /* 0x000fe20008000000 */
[----:B------:R-:W-:Y:S01]  /*2d110*/  UMOV UR5, URZ ;  /* 0x0000003f00057c82 */ /* 0x000fe20008000000 */
[----:B------:R-:W-:Y:S01]  /*2d120*/  ULDC UR6, c[0x0][0xc3c] ;  /* 0x00030f0000067ab9 */ /* 0x000fe20000000800 */
[----:B------:R-:W-:Y:S02]  /*2d130*/  IMAD.MOV.U32 R24, RZ, RZ, R0 ;  /* 0x000000ffff187224 */ /* 0x000fe400078e0000 */
[----:B------:R-:W-:Y:S02]  /*2d140*/  IMAD.U32 R25, RZ, RZ, UR4 ;  /* 0x00000004ff197e24 */ /* 0x000fe4000f8e00ff */
[----:B------:R-:W-:Y:S02]  /*2d150*/  IMAD.U32 R26, RZ, RZ, UR5 ;  /* 0x00000005ff1a7e24 */ /* 0x000fe4000f8e00ff */
[----:B------:R-:W-:-:S07]  /*2d160*/  IMAD.U32 R27, RZ, RZ, UR6 ;  /* 0x00000006ff1b7e24 */ /* 0x000fce000f8e00ff */
.L_x_1987:
        /* <DEDUP_REMOVED lines=10> */
.L_x_1976:
[----:B------:R-:W-:Y:S02]  /*2d210*/  ULDC UR4, c[0x0][0xc3c] ;  /* 0x00030f0000047ab9 */ /* 0x000fe40000000800 */
[----:B---3--:R-:W-:-:S13]  /*2d220*/  ISETP.GE.AND P0, PT, R27, UR4, PT ;  /* 0x000000041b007c0c */ /* 0x008fda000bf06270 */
[----:B------:R-:W-:Y:S05]  /*2d230*/  @!P0 BRA `(.L_x_1988) ;  /* 0xffffff9000948947 */ /* 0x000fea000383ffff */
[----:B------:R-:W-:Y:S05]  /*2d240*/  BSYNC B8 ;  /* 0x0000000000087941 */ /* 0x000fea0003800000 */
.L_x_1865:
[----:B------:R-:W3:Y:S01]  /*2d250*/  LDL.LU R0, [R1+0x28] ;  /* 0x0000280001007983 */ /* 0x000ee20000300800 */
[----:B------:R-:W-:Y:S01]  /*2d260*/  BSSY B0, `(.L_x_1989) ;  /* 0x000000b000007945 */ /* 0x000fe20003800000 */
[----:B------:R-:W4:Y:S01]  /*2d270*/  S2R R5, SR_CgaCtaId ;  /* 0x0000000000057919 */ /* 0x000f220000008800 */
[----:B---3--:R-:W-:-:S05]  /*2d280*/  VIADD R0, R0, 0x1 ;  /* 0x0000000100007836 */ /* 0x008fca0000000000 */
[----:B0-----:R-:W-:-:S04]  /*2d290*/  LEA.HI R2, R0, R0, RZ, 0x1 ;  /* 0x0000000000027211 */ /* 0x001fc800078f08ff */
[----:B------:R-:W-:Y:S02]  /*2d2a0*/  LOP3.LUT R3, R2, 0xfffffffe, RZ, 0xc0, !PT ;  /* 0xfffffffe02037812 */ /* 0x000fe400078ec0ff */
[----:B------:R-:W-:-:S03]  /*2d2b0*/  MOV R2, 0x400 ;  /* 0x0000040000027802 */ /* 0x000fc60000000f00 */
[----:B------:R-:W-:Y:S01]  /*2d2c0*/  IMAD.IADD R0, R0, 0x1, -R3 ;  /* 0x0000000100007824 */ /* 0x000fe200078e0a03 */
[----:B----4-:R-:W-:-:S04]  /*2d2d0*/  LEA R5, R5, R2, 0x18 ;  /* 0x0000000205057211 */ /* 0x010fc800078ec0ff */
[----:B------:R-:W-:-:S04]  /*2d2e0*/  SHF.L.U32 R0, R0, 0x1f, RZ ;  /* 0x0000001f00007819 */ /* 0x000fc800000006ff */
[----:B------:R-:W0:Y:S02]  /*2d2f0*/  SYNCS.PHASECHK.TRANS64.TRYWAIT P0, [R5+URZ+0x30820], R0 ;  /* 0x03082000050075a7 */ /* 0x000e24000800017f */
[----:B0-----:R-:W-:Y:S05]  /*2d300*/  @!P0 BRA `(.L_x_1990) ;  /* 0x0000004c00ec8947 */ /* 0x001fea0003800000 */
.L_x_2170:
[----:B------:R-:W-:Y:S05]  /*2d310*/  BSYNC B0 ;  /* 0x0000000000007941 */ /* 0x000fea0003800000 */
.L_x_1989:
[----:B------:R-:W-:-:S03]  /*2d320*/  UMOV UR4, 0xffffffff ;  /* 0xffffffff00047882 */ /* 0x000fc60000000000 */
[----:B------:R-:W-:Y:S05]  /*2d330*/  BRA.DIV UR4, `(.L_x_1991) ;  /* 0x0000004e04f47947 */ /* 0x000fea000b800000 */
[----:B0-----:R-:W0:Y:S02]  /*2d340*/  S2R R0, SR_TID.X ;  /* 0x0000000000007919 */ /* 0x001e240000002100 */
[----:B0-----:R-:W-:-:S04]  /*2d350*/  SHF.R.U32.HI R0, RZ, 0x5, R0 ;  /* 0x00000005ff007819 */ /* 0x001fc80000011600 */
[----:B------:R-:W-:-:S05]  /*2d360*/  LOP3.LUT R0, R0, 0x3, RZ, 0xc0, !PT ;  /* 0x0000000300007812 */ /* 0x000fca00078ec0ff */
[----:B------:R0:W3:Y:S02]  /*2d370*/  SHFL.IDX PT, R14, R0, RZ, 0x1f ;  /* 0x00001fff000e7589 */ /* 0x0000e400000e0000 */
.L_x_2173:
[----:B---3--:R-:W-:-:S13]  /*2d380*/  ISETP.NE.AND P0, PT, R14, RZ, PT ;  /* 0x000000ff0e00720c */ /* 0x008fda0003f05270 */
[----:B------:R-:W-:Y:S05]  /*2d390*/  @P0 BRA `(.L_x_1548) ;  /* 0x0000000000900947 */ /* 0x000fea0003800000 */
[----:B------:R-:W-:-:S03]  /*2d3a0*/  UMOV UR4, 0xffffffff ;  /* 0xffffffff00047882 */ /* 0x000fc60000000000 */
[----:B------:R-:W-:Y:S05]  /*2d3b0*/  BRA.DIV UR4, `(.L_x_1992) ;  /* 0x0000005204087947 */ /* 0x000fea000b800000 */
[----:B------:R-:W-:-:S13]  /*2d3c0*/  ELECT P6, URZ, PT ;  /* 0x00000000003f782f */ /* 0x000fda00038c0000 */
.L_x_2176:
        /* <DEDUP_REMOVED lines=8> */
.L_x_1993:
[----:B------:R-:W-:Y:S01]  /*2d450*/  IMAD R3, R23, 0x8, R5 ;  /* 0x0000000817037824 */ /* 0x000fe200078e0205 */
[----:B------:R-:W-:Y:S01]  /*2d460*/  SHF.L.U32 R2, R29, 0x1f, RZ ;  /* 0x0000001f1d027819 */ /* 0x000fe200000006ff */
[----:B------:R-:W-:-:S03]  /*2d470*/  VIADD R23, R23, 0x1 ;  /* 0x0000000117177836 */ /* 0x000fc60000000000 */
[----:B------:R-:W0:Y:S02]  /*2d480*/  SYNCS.PHASECHK.TRANS64.TRYWAIT P1, [R3+URZ+0x30840], R2 ;  /* 0x03084002030075a7 */ /* 0x000e24000802017f */
[----:B------:R-:W-:-:S04]  /*2d490*/  ISETP.NE.AND P2, PT, R23, 0x2, PT ;  /* 0x000000021700780c */ /* 0x000fc80003f45270 */
[----:B------:R-:W-:Y:S01]  /*2d4a0*/  SEL R0, RZ, 0x1, P2 ;  /* 0x00000001ff007807 */ /* 0x000fe20001000000 */
[----:B0-----:R-:W-:Y:S08]  /*2d4b0*/  @!P1 BRA `(.L_x_1994) ;  /* 0x0000004c00e89947 */ /* 0x001ff00003800000 */
.L_x_2177:
[----:B------:R-:W-:Y:S02]  /*2d4c0*/  SEL R23, R23, RZ, P2 ;  /* 0x000000ff17177207 */ /* 0x000fe40001000000 */
[----:B------:R-:W-:Y:S01]  /*2d4d0*/  LOP3.LUT R0, R29, R0, RZ, 0x3c, !PT ;  /* 0x000000001d007212 */ /* 0x000fe200078e3cff */
[----:B------:R-:W-:Y:S06]  /*2d4e0*/  @!P0 BRA `(.L_x_1995) ;  /* 0x0000000000048947 */ /* 0x000fec0003800000 */
[----:B------:R-:W-:Y:S01]  /*2d4f0*/  BPT.TRAP 0x1 ;  /* 0x000000040000795c */ /* 0x000fe20000300000 */
.L_x_1995:
[----:B------:R-:W-:Y:S01]  /*2d500*/  IMAD R23, R23, 0x8, R5 ;  /* 0x0000000817177824 */ /* 0x000fe200078e0205 */
[----:B------:R-:W-:-:S04]  /*2d510*/  SHF.L.U32 R0, R0, 0x1f, RZ ;  /* 0x0000001f00007819 */ /* 0x000fc800000006ff */
[----:B------:R-:W3:Y:S02]  /*2d520*/  SYNCS.PHASECHK.TRANS64.TRYWAIT P1, [R23+URZ+0x30840], R0 ;  /* 0x03084000170075a7 */ /* 0x000ee4000802017f */
[----:B---3--:R-:W-:Y:S05]  /*2d530*/  @!P1 BRA `(.L_x_1996) ;  /* 0x0000004c00dc9947 */ /* 0x008fea0003800000 */
.L_x_2178:
[----:B------:R-:W-:Y:S05]  /*2d540*/  @!P0 BRA `(.L_x_1997) ;  /* 0x0000000000048947 */ /* 0x000fea0003800000 */
[----:B------:R-:W-:Y:S01]  /*2d550*/  BPT.TRAP 0x1 ;  /* 0x000000040000795c */ /* 0x000fe20000300000 */
.L_x_1997:
[----:B------:R-:W4:Y:S02]  /*2d560*/  SYNCS.PHASECHK.TRANS64.TRYWAIT P1, [R3+URZ+0x30860], R2 ;  /* 0x03086002030075a7 */ /* 0x000f24000802017f */
[----:B----4-:R-:W-:Y:S05]  /*2d570*/  @!P1 BRA `(.L_x_1998) ;  /* 0x0000004c00e09947 */ /* 0x010fea0003800000 */
.L_x_2179:
[----:B------:R-:W-:Y:S05]  /*2d580*/  @!P0 BRA `(.L_x_1999) ;  /* 0x0000000000048947 */ /* 0x000fea0003800000 */
[----:B------:R-:W-:Y:S01]  /*2d590*/  BPT.TRAP 0x1 ;  /* 0x000000040000795c */ /* 0x000fe20000300000 */
.L_x_1999:
[----:B------:R0:W0:Y:S02]  /*2d5a0*/  SYNCS.PHASECHK.TRANS64.TRYWAIT P0, [R23+URZ+0x30860], R0 ;  /* 0x03086000170075a7 */ /* 0x000024000800017f */
[----:B0-----:R-:W-:Y:S05]  /*2d5b0*/  @!P0 NANOSLEEP.SYNCS 0x989680 ;  /* 0x009896800000895d */ /* 0x001fea0003900000 */
[----:B------:R-:W0:Y:S02]  /*2d5c0*/  @!P0 SYNCS.PHASECHK.TRANS64 P0, [R23+URZ+0x30860], R0 ;  /* 0x03086000170085a7 */ /* 0x000e24000800007f */
[----:B0-----:R-:W-:Y:S05]  /*2d5d0*/  @!P0 BRA `(.L_x_1999) ;  /* 0xfffffffc00f08947 */ /* 0x001fea000383ffff */
.L_x_1548:
[----:B------:R-:W-:Y:S05]  /*2d5e0*/  BSYNC B9 ;  /* 0x0000000000097941 */ /* 0x000fea0003800000 */
.L_x_1545:
[----:B------:R-:W-:Y:S05]  /*2d5f0*/  EXIT ;  /* 0x000000000000794d */ /* 0x000fea0003800000 */
.L_x_1576:
[----:B0-----:R0:W1:Y:S02]  /*2d600*/  SYNCS.PHASECHK.TRANS64.TRYWAIT P5, [R86+URZ+0x30890], R87 ;  /* 0x03089057560075a7 */ /* 0x00106400080a017f */
[----:B-1----:R-:W-:Y:S05]  /*2d610*/  @!P5 NANOSLEEP.SYNCS 0x989680 ;  /* 0x009896800000d95d */ /* 0x002fea0003900000 */
[----:B------:R-:W1:Y:S02]  /*2d620*/  @!P5 SYNCS.PHASECHK.TRANS64 P5, [R86+URZ+0x30890], R87 ;  /* 0x030890575600d5a7 */ /* 0x000e6400080a007f */
[----:B-1----:R-:W-:Y:S05]  /*2d630*/  @!P5 BRA `(.L_x_1576) ;  /* 0xfffffffc00f0d947 */ /* 0x002fea000383ffff */
[----:B------:R-:W-:Y:S05]  /*2d640*/  BRA `(.L_x_2000) ;  /* 0xfffffd6400f07947 */ /* 0x000fea000383ffff */
.L_x_1577:
        /* <DEDUP_REMOVED lines=8> */
.L_x_2002:
[----:B------:R-:W-:Y:S05]  /*2d6d0*/  BSYNC B1 ;  /* 0x0000000000017941 */ /* 0x000fea0003800000 */
.L_x_2001:
        /* <DEDUP_REMOVED lines=8> */
.L_x_2003:
[----:B------:R-:W-:Y:S01]  /*2d760*/  IMAD.MOV.U32 R11, RZ, RZ, R14 ;  /* 0x000000ffff0b7224 */ /* 0x000fe200078e000e */
[----:B------:R-:W-:Y:S06]  /*2d770*/  BRA `(.L_x_2004) ;  /* 0xfffffd6400b87947 */ /* 0x000fec000383ffff */
.L_x_1602:
        /* <DEDUP_REMOVED lines=8> */
.L_x_2006:
[----:B------:R-:W-:Y:S05]  /*2d800*/  BSYNC B1 ;  /* 0x0000000000017941 */ /* 0x000fea0003800000 */
.L_x_2005:
        /* <DEDUP_REMOVED lines=8> */
.L_x_2007:
[----:B------:R-:W-:Y:S01]  /*2d890*/  IMAD.MOV.U32 R116, RZ, RZ, R14 ;  /* 0x000000ffff747224 */ /* 0x000fe200078e000e */
[----:B------:R-:W-:Y:S06]  /*2d8a0*/  BRA `(.L_x_2008) ;  /* 0xfffffd7c00187947 */ /* 0x000fec000383ffff */
.L_x_1632:
[----:B0-----:R0:W1:Y:S02]  /*2d8b0*/  SYNCS.PHASECHK.TRANS64.TRYWAIT P5, [R86+URZ+0x30890], R87 ;  /* 0x03089057560075a7 */ /* 0x00106400080a017f */
[----:B-1----:R-:W-:Y:S05]  /*2d8c0*/  @!P5 NANOSLEEP.SYNCS 0x989680 ;  /* 0x009896800000d95d */ /* 0x002fea0003900000 */
[----:B------:R-:W1:Y:S02]  /*2d8d0*/  @!P5 SYNCS.PHASECHK.TRANS64 P5, [R86+URZ+0x30890], R87 ;  /* 0x030890575600d5a7 */ /* 0x000e6400080a007f */
[----:B-1----:R-:W-:Y:S05]  /*2d8e0*/  @!P5 BRA `(.L_x_1632) ;  /* 0xfffffffc00f0d947 */ /* 0x002fea000383ffff */
[----:B------:R-:W-:Y:S05]  /*2d8f0*/  BRA `(.L_x_2009) ;  /* 0xfffffd9c005c7947 */ /* 0x000fea000383ffff */
.L_x_1633:
        /* <DEDUP_REMOVED lines=8> */
.L_x_2011:
[----:B------:R-:W-:Y:S05]  /*2d980*/  BSYNC B1 ;  /* 0x0000000000017941 */ /* 0x000fea0003800000 */
.L_x_2010:
        /* <DEDUP_REMOVED lines=8> */
.L_x_2012:
[----:B------:R-:W-:Y:S01]  /*2da10*/  IMAD.MOV.U32 R11, RZ, RZ, R14 ;  /* 0x000000ffff0b7224 */ /* 0x000fe200078e000e */
[----:B------:R-:W-:Y:S06]  /*2da20*/  BRA `(.L_x_2013) ;  /* 0xfffffd9c002c7947 */ /* 0x000fec000383ffff */
.L_x_1646:
[----:B------:R-:W-:Y:S01]  /*2da30*/  BSSY B1, `(.L_x_2014) ;  /* 0x0000008000017945 */ /* 0x000fe20003800000 */
[----:B---34-:R-:W-:Y:S02]  /*2da40*/  IMAD.MOV.U32 R13, RZ, RZ, R113 ;  /* 0x000000ffff0d7224 */ /* 0x018fe400078e0071 */
[----:B------:R-:W-:Y:S02]  /*2da50*/  IMAD.MOV.U32 R12, RZ, RZ, 0x1 ;  /* 0x00000001ff0c7424 */ /* 0x000fe400078e00ff */
[----:B------:R-:W-:Y:S02]  /*2da60*/  IMAD.MOV.U32 R11, RZ, RZ, 0x1c1f ;  /* 0x00001c1fff0b7424 */ /* 0x000fe400078e00ff */
[----:B------:R-:W-:-:S07]  /*2da70*/  IMAD.MOV.U32 R15, RZ, RZ, -0x1 ;  /* 0xffffffffff0f7424 */ /* 0x000fce00078e00ff */
[----:B012---:R-:W-:Y:S05]  /*2da80*/  WARPSYNC.COLLECTIVE R15, `(.L_x_2015) ;  /* 0x000000000f087348 */ /* 0x007fea0003c00000 */
[----:B------:R3:W4:Y:S02]  /*2da90*/  SHFL.IDX P6, R14, R13, R12, R11 ;  /* 0x0000000c0d0e7389 */ /* 0x00072400000c000b */
[----:B01234-:R-:W-:Y:S01]  /*2daa0*/  ENDCOLLECTIVE ;  /* 0x000000000000791b */ /* 0x01ffe20003800000 */
.L_x_2015:
[----:B------:R-:W-:Y:S05]  /*2dab0*/  BSYNC B1 ;  /* 0x0000000000017941 */ /* 0x000fea0003800000 */
.L_x_2014:
        /* <DEDUP_REMOVED lines=8> */
.L_x_2016:
[----:B------:R-:W-:Y:S01]  /*2db40*/  IMAD.MOV.U32 R116, RZ, RZ, R14 ;  /* 0x000000ffff747224 */ /* 0x000fe200078e000e */
[----:B------:R-:W-:Y:S06]  /*2db50*/  BRA `(.L_x_2017) ;  /* 0xfffffdb000f87947 */ /* 0x000fec000383ffff */
.L_x_1659:
[----:B0-----:R0:W1:Y:S02]  /*2db60*/  SYNCS.PHASECHK.TRANS64.TRYWAIT P3, [R86+URZ+0x30890], R87 ;  /* 0x03089057560075a7 */ /* 0x001064000806017f */
[----:B-1----:R-:W-:Y:S05]  /*2db70*/  @!P3 NANOSLEEP.SYNCS 0x989680 ;  /* 0x009896800000b95d */ /* 0x002fea0003900000 */
[----:B------:R-:W1:Y:S02]  /*2db80*/  @!P3 SYNCS.PHASECHK.TRANS64 P3, [R86+URZ+0x30890], R87 ;  /* 0x030890575600b5a7 */ /* 0x000e64000806007f */
[----:B-1----:R-:W-:Y:S05]  /*2db90*/  @!P3 BRA `(.L_x_1659) ;  /* 0xfffffffc00f0b947 */ /* 0x002fea000383ffff */
[----:B------:R-:W-:Y:S05]  /*2dba0*/  BRA `(.L_x_2018) ;  /* 0xfffffdcc00107947 */ /* 0x000fea000383ffff */
.L_x_1660:
        /* <DEDUP_REMOVED lines=8> */
.L_x_2020:
[----:B------:R-:W-:Y:S05]  /*2dc30*/  BSYNC B1 ;  /* 0x0000000000017941 */ /* 0x000fea0003800000 */
.L_x_2019:
        /* <DEDUP_REMOVED lines=8> */
.L_x_2021:
[----:B------:R-:W-:Y:S01]  /*2dcc0*/  IMAD.MOV.U32 R36, RZ, RZ, R14 ;  /* 0x000000ffff247224 */ /* 0x000fe200078e000e */
[----:B------:R-:W-:Y:S06]  /*2dcd0*/  BRA `(.L_x_2022) ;  /* 0xfffffdcc002c7947 */ /* 0x000fec000383ffff */
.L_x_1663:
        /* <DEDUP_REMOVED lines=8> */
.L_x_2024:
[----:B------:R-:W-:Y:S05]  /*2dd60*/  BSYNC B1 ;  /* 0x0000000000017941 */ /* 0x000fea0003800000 */
.L_x_2023:
        /* <DEDUP_REMOVED lines=8> */
.L_x_2025:
[----:B------:R-:W-:Y:S01]  /*2ddf0*/  IMAD.MOV.U32 R34, RZ, RZ, R14 ;  /* 0x000000ffff227224 */ /* 0x000fe200078e000e */
[----:B------:R-:W-:Y:S06]  /*2de00*/  BRA `(.L_x_2026) ;  /* 0xfffffdcc00887947 */ /* 0x000fec000383ffff */
.L_x_1667:
[----:B------:R0:W0:Y:S02]  /*2de10*/  SYNCS.PHASECHK.TRANS64.TRYWAIT P2, [R86+URZ+0x308b0], R87 ;  /* 0x0308b057560075a7 */ /* 0x000024000804017f */
[----:B0-----:R-:W-:Y:S05]  /*2de20*/  @!P2 NANOSLEEP.SYNCS 0x989680 ;  /* 0x009896800000a95d */ /* 0x001fea0003900000 */
[----:B------:R-:W0:Y:S02]  /*2de30*/  @!P2 SYNCS.PHASECHK.TRANS64 P2, [R86+URZ+0x308b0], R87 ;  /* 0x0308b0575600a5a7 */ /* 0x000e24000804007f */
[----:B0-----:R-:W-:Y:S05]  /*2de40*/  @!P2 BRA `(.L_x_1667) ;  /* 0xfffffffc00f0a947 */ /* 0x001fea000383ffff */
[----:B------:R-:W-:Y:S05]  /*2de50*/  BRA `(.L_x_2027) ;  /* 0xfffffdd000607947 */ /* 0x000fea000383ffff */
.L_x_1695:
        /* <DEDUP_REMOVED lines=8> */
.L_x_2029:
[----:B------:R-:W-:Y:S05]  /*2dee0*/  BSYNC B1 ;  /* 0x0000000000017941 */ /* 0x000fea0003800000 */
.L_x_2028:
        /* <DEDUP_REMOVED lines=8> */
.L_x_2030:
[----:B------:R-:W-:Y:S02]  /*2df70*/  IMAD.MOV.U32 R13, RZ, RZ, R0 ;  /* 0x000000ffff0d7224 */ /* 0x000fe400078e0000 */
[----:B------:R-:W-:-:S07]  /*2df80*/  IMAD.MOV.U32 R6, RZ, RZ, R14 ;  /* 0x000000ffff067224 */ /* 0x000fce00078e000e */
[----:B------:R-:W-:Y:S05]  /*2df90*/  WARPSYNC.COLLECTIVE R15, `(.L_x_2031) ;  /* 0x000000000f087348 */ /* 0x000fea0003c00000 */
[----:B------:R0:W1:Y:S02]  /*2dfa0*/  SHFL.IDX P6, R14, R13, R12, R11 ;  /* 0x0000000c0d0e7389 */ /* 0x00006400000c000b */
[----:B01----:R-:W-:Y:S01]  /*2dfb0*/  ENDCOLLECTIVE ;  /* 0x000000000000791b */ /* 0x003fe20003800000 */
.L_x_2031:
[----:B------:R-:W-:Y:S02]  /*2dfc0*/  IMAD.MOV.U32 R13, RZ, RZ, R65 ;  /* 0x000000ffff0d7224 */ /* 0x000fe400078e0041 */
[----:B------:R-:W-:-:S07]  /*2dfd0*/  IMAD.MOV.U32 R9, RZ, RZ, R14 ;  /* 0x000000ffff097224 */ /* 0x000fce00078e000e */
[----:B------:R-:W-:Y:S05]  /*2dfe0*/  WARPSYNC.COLLECTIVE R15, `(.L_x_2032) ;  /* 0x000000000f087348 */ /* 0x000fea0003c00000 */
[----:B------:R0:W1:Y:S02]  /*2dff0*/  SHFL.IDX P6, R14, R13, R12, R11 ;  /* 0x0000000c0d0e7389 */ /* 0x00006400000c000b */
[----:B01----:R-:W-:Y:S01]  /*2e000*/  ENDCOLLECTIVE ;  /* 0x000000000000791b */ /* 0x003fe20003800000 */
.L_x_2032:
[----:B------:R-:W-:Y:S01]  /*2e010*/  IMAD.MOV.U32 R8, RZ, RZ, R14 ;  /* 0x000000ffff087224 */ /* 0x000fe200078e000e */
[----:B------:R-:W-:Y:S06]  /*2e020*/  BRA `(.L_x_2033) ;  /* 0xfffffde800447947 */ /* 0x000fec000383ffff */
.L_x_1698:
[----:B------:R-:W-:Y:S01]  /*2e030*/  BSSY B1, `(.L_x_2034) ;  /* 0x0000008000017945 */ /* 0x000fe20003800000 */
[----:B------:R-:W-:Y:S02]  /*2e040*/  IMAD.MOV.U32 R13, RZ, RZ, R62 ;  /* 0x000000ffff0d7224 */ /* 0x000fe400078e003e */
[----:B------:R-:W-:Y:S02]  /*2e050*/  IMAD.MOV.U32 R12, RZ, RZ, 0x1 ;  /* 0x00000001ff0c7424 */ /* 0x000fe400078e00ff */
[----:B------:R-:W-:Y:S02]  /*2e060*/  IMAD.MOV.U32 R11, RZ, RZ, 0x1c1f ;  /* 0x00001c1fff0b7424 */ /* 0x000fe400078e00ff */
[----:B------:R-:W-:-:S07]  /*2e070*/  IMAD.MOV.U32 R15, RZ, RZ, -0x1 ;  /* 0xffffffffff0f7424 */ /* 0x000fce00078e00ff */
[----:B0-----:R-:W-:Y:S05]  /*2e080*/  WARPSYNC.COLLECTIVE R15, `(.L_x_2035) ;  /* 0x000000000f087348 */ /* 0x001fea0003c00000 */
[----:B------:R1:W2:Y:S02]  /*2e090*/  SHFL.IDX P6, R14, R13, R12, R11 ;  /* 0x0000000c0d0e7389 */ /* 0x0002a400000c000b */
[----:B012---:R-:W-:Y:S01]  /*2e0a0*/  ENDCOLLECTIVE ;  /* 0x000000000000791b */ /* 0x007fe20003800000 */
.L_x_2035:
[----:B------:R-:W-:Y:S05]  /*2e0b0*/  BSYNC B1 ;  /* 0x0000000000017941 */ /* 0x000fea0003800000 */
.L_x_2034:
        /* <DEDUP_REMOVED lines=8> */
.L_x_2036:
[----:B------:R-:W-:Y:S02]  /*2e140*/  IMAD.MOV.U32 R13, RZ, RZ, R0 ;  /* 0x000000ffff0d7224 */ /* 0x000fe400078e0000 */
[----:B------:R-:W-:-:S07]  /*2e150*/  IMAD.MOV.U32 R63, RZ, RZ, R14 ;  /* 0x000000ffff3f7224 */ /* 0x000fce00078e000e */
[----:B------:R-:W-:Y:S05]  /*2e160*/  WARPSYNC.COLLECTIVE R15, `(.L_x_2037) ;  /* 0x000000000f087348 */ /* 0x000fea0003c00000 */
[----:B------:R0:W1:Y:S02]  /*2e170*/  SHFL.IDX P6, R14, R13, R12, R11 ;  /* 0x0000000c0d0e7389 */ /* 0x00006400000c000b */
[----:B01----:R-:W-:Y:S01]  /*2e180*/  ENDCOLLECTIVE ;  /* 0x000000000000791b */ /* 0x003fe20003800000 */
.L_x_2037:
[----:B------:R-:W-:Y:S02]  /*2e190*/  IMAD.MOV.U32 R13, RZ, RZ, R65 ;  /* 0x000000ffff0d7224 */ /* 0x000fe400078e0041 */
[----:B------:R-:W-:-:S07]  /*2e1a0*/  IMAD.MOV.U32 R0, RZ, RZ, R14 ;  /* 0x000000ffff007224 */ /* 0x000fce00078e000e */
[----:B------:R-:W-:Y:S05]  /*2e1b0*/  WARPSYNC.COLLECTIVE R15, `(.L_x_2038) ;  /* 0x000000000f087348 */ /* 0x000fea0003c00000 */
[----:B------:R0:W1:Y:S02]  /*2e1c0*/  SHFL.IDX P6, R14, R13, R12, R11 ;  /* 0x0000000c0d0e7389 */ /* 0x00006400000c000b */
[----:B01----:R-:W-:Y:S01]  /*2e1d0*/  ENDCOLLECTIVE ;  /* 0x000000000000791b */ /* 0x003fe20003800000 */
.L_x_2038:
[----:B------:R-:W-:Y:S01]  /*2e1e0*/  IMAD.MOV.U32 R65, RZ, RZ, R14 ;  /* 0x000000ffff417224 */ /* 0x000fe200078e000e */
[----:B------:R-:W-:Y:S06]  /*2e1f0*/  BRA `(.L_x_2039) ;  /* 0xfffffdf0000c7947 */ /* 0x000fec000383ffff */
.L_x_1702:
[----:B0-----:R0:W1:Y:S02]  /*2e200*/  SYNCS.PHASECHK.TRANS64.TRYWAIT P0, [R17+URZ+0x30800], R4 ;  /* 0x03080004110075a7 */ /* 0x001064000800017f */
[----:B-1----:R-:W-:Y:S05]  /*2e210*/  @!P0 NANOSLEEP.SYNCS 0x989680 ;  /* 0x009896800000895d */ /* 0x002fea0003900000 */
[----:B------:R-:W1:Y:S02]  /*2e220*/  @!P0 SYNCS.PHASECHK.TRANS64 P0, [R17+URZ+0x30800], R4 ;  /* 0x03080004110085a7 */ /* 0x000e64000800007f */
[----:B-1----:R-:W-:Y:S05]  /*2e230*/  @!P0 BRA `(.L_x_1702) ;  /* 0xfffffffc00f08947 */ /* 0x002fea000383ffff */
[----:B------:R-:W-:Y:S05]  /*2e240*/  BRA `(.L_x_2040) ;  /* 0xfffffdf800707947 */ /* 0x000fea000383ffff */
.L_x_1726:
        /* <DEDUP_REMOVED lines=8> */
.L_x_2042:
[----:B------:R-:W-:Y:S05]  /*2e2d0*/  BSYNC B1 ;  /* 0x0000000000017941 */ /* 0x000fea0003800000 */
.L_x_2041:
        /* <DEDUP_REMOVED lines=8> */
.L_x_2043:
[----:B------:R-:W-:Y:S02]  /*2e360*/  IMAD.MOV.U32 R13, RZ, RZ, R61 ;  /* 0x000000ffff0d7224 */ /* 0x000fe400078e003d */
[----:B------:R-:W-:-:S07]  /*2e370*/  IMAD.MOV.U32 R4, RZ, RZ, R14 ;  /* 0x000000ffff047224 */ /* 0x000fce00078e000e */
[----:B------:R-:W-:Y:S05]  /*2e380*/  WARPSYNC.COLLECTIVE R15, `(.L_x_2044) ;  /* 0x000000000f087348 */ /* 0x000fea0003c00000 */
[----:B------:R0:W1:Y:S02]  /*2e390*/  SHFL.IDX P6, R14, R13, R12, R11 ;  /* 0x0000000c0d0e7389 */ /* 0x00006400000c000b */
[----:B01----:R-:W-:Y:S01]  /*2e3a0*/  ENDCOLLECTIVE ;  /* 0x000000000000791b */ /* 0x003fe20003800000 */
.L_x_2044:
[----:B------:R-:W-:Y:S02]  /*2e3b0*/  IMAD.MOV.U32 R13, RZ, RZ, R3 ;  /* 0x000000ffff0d7224 */ /* 0x000fe400078e0003 */
[----:B------:R-:W-:-:S07]  /*2e3c0*/  IMAD.MOV.U32 R7, RZ, RZ, R14 ;  /* 0x000000ffff077224 */ /* 0x000fce00078e000e */
[----:B------:R-:W-:Y:S05]  /*2e3d0*/  WARPSYNC.COLLECTIVE R15, `(.L_x_2045) ;  /* 0x000000000f087348 */ /* 0x000fea0003c00000 */
[----:B------:R0:W1:Y:S02]  /*2e3e0*/  SHFL.IDX P6, R14, R13, R12, R11 ;  /* 0x0000000c0d0e7389 */ /* 0x00006400000c000b */
[----:B01----:R-:W-:Y:S01]  /*2e3f0*/  ENDCOLLECTIVE ;  /* 0x000000000000791b */ /* 0x003fe20003800000 */
.L_x_2045:
[----:B------:R-:W-:Y:S01]  /*2e400*/  IMAD.MOV.U32 R8, RZ, RZ, R14 ;  /* 0x000000ffff087224 */ /* 0x000fe200078e000e */
[----:B------:R-:W-:Y:S06]  /*2e410*/  BRA `(.L_x_2046) ;  /* 0xfffffe2000107947 */ /* 0x000fec000383ffff */
.L_x_1729:
[----:B------:R-:W-:Y:S01]  /*2e420*/  BSSY B1, `(.L_x_2047) ;  /* 0x0000008000017945 */ /* 0x000fe20003800000 */
[----:B------:R-:W-:Y:S02]  /*2e430*/  IMAD.MOV.U32 R13, RZ, RZ, R21 ;  /* 0x000000ffff0d7224 */ /* 0x000fe400078e0015 */
[----:B------:R-:W-:Y:S02]  /*2e440*/  IMAD.MOV.U32 R12, RZ, RZ, 0x1 ;  /* 0x00000001ff0c7424 */ /* 0x000fe400078e00ff */
[----:B------:R-:W-:Y:S02]  /*2e450*/  IMAD.MOV.U32 R11, RZ, RZ, 0x1c1f ;  /* 0x00001c1fff0b7424 */ /* 0x000fe400078e00ff */
[----:B------:R-:W-:-:S07]  /*2e460*/  IMAD.MOV.U32 R15, RZ, RZ, -0x1 ;  /* 0xffffffffff0f7424 */ /* 0x000fce00078e00ff */
[----:B0---4-:R-:W-:Y:S05]  /*2e470*/  WARPSYNC.COLLECTIVE R15, `(.L_x_2048) ;  /* 0x000000000f087348 */ /* 0x011fea0003c00000 */
[----:B------:R1:W2:Y:S02]  /*2e480*/  SHFL.IDX P6, R14, R13, R12, R11 ;  /* 0x0000000c0d0e7389 */ /* 0x0002a400000c000b */
[----:B012-4-:R-:W-:Y:S01]  /*2e490*/  ENDCOLLECTIVE ;  /* 0x000000000000791b */ /* 0x017fe20003800000 */
.L_x_2048:
[----:B------:R-:W-:Y:S05]  /*2e4a0*/  BSYNC B1 ;  /* 0x0000000000017941 */ /* 0x000fea0003800000 */
.L_x_2047:
        /* <DEDUP_REMOVED lines=8> */
.L_x_2049:
[----:B------:R-:W-:Y:S02]  /*2e530*/  IMAD.MOV.U32 R13, RZ, RZ, R61 ;  /* 0x000000ffff0d7224 */ /* 0x000fe400078e003d */
[----:B------:R-:W-:-:S07]  /*2e540*/  IMAD.MOV.U32 R20, RZ, RZ, R14 ;  /* 0x000000ffff147224 */ /* 0x000fce00078e000e */
[----:B------:R-:W-:Y:S05]  /*2e550*/  WARPSYNC.COLLECTIVE R15, `(.L_x_2050) ;  /* 0x000000000f087348 */ /* 0x000fea0003c00000 */
[----:B------:R0:W1:Y:S02]  /*2e560*/  SHFL.IDX P6, R14, R13, R12, R11 ;  /* 0x0000000c0d0e7389 */ /* 0x00006400000c000b */
[----:B01----:R-:W-:Y:S01]  /*2e570*/  ENDCOLLECTIVE ;  /* 0x000000000000791b */ /* 0x003fe20003800000 */
.L_x_2050:
[----:B------:R-:W-:Y:S02]  /*2e580*/  IMAD.MOV.U32 R13, RZ, RZ, R3 ;  /* 0x000000ffff0d7224 */ /* 0x000fe400078e0003 */
[----:B------:R-:W-:-:S07]  /*2e590*/  IMAD.MOV.U32 R61, RZ, RZ, R14 ;  /* 0x000000ffff3d7224 */ /* 0x000fce00078e000e */
[----:B------:R-:W-:Y:S05]  /*2e5a0*/  WARPSYNC.COLLECTIVE R15, `(.L_x_2051) ;  /* 0x000000000f087348 */ /* 0x000fea0003c00000 */
[----:B------:R0:W1:Y:S02]  /*2e5b0*/  SHFL.IDX P6, R14, R13, R12, R11 ;  /* 0x0000000c0d0e7389 */ /* 0x00006400000c000b */
[----:B01----:R-:W-:Y:S01]  /*2e5c0*/  ENDCOLLECTIVE ;  /* 0x000000000000791b */ /* 0x003fe20003800000 */
.L_x_2051:
[----:B------:R-:W-:Y:S01]  /*2e5d0*/  IMAD.MOV.U32 R62, RZ, RZ, R14 ;  /* 0x000000ffff3e7224 */ /* 0x000fe200078e000e */
[----:B------:R-:W-:Y:S06]  /*2e5e0*/  BRA `(.L_x_2052) ;  /* 0xfffffe2400507947 */ /* 0x000fec000383ffff */
.L_x_1733:
[----:B0-----:R0:W1:Y:S02]  /*2e5f0*/  SYNCS.PHASECHK.TRANS64.TRYWAIT P0, [R17+URZ+0x30800], R60 ;  /* 0x0308003c110075a7 */ /* 0x001064000800017f */
[----:B-1----:R-:W-:Y:S05]  /*2e600*/  @!P0 NANOSLEEP.SYNCS 0x989680 ;  /* 0x009896800000895d */ /* 0x002fea0003900000 */
[----:B------:R-:W1:Y:S02]  /*2e610*/  @!P0 SYNCS.PHASECHK.TRANS64 P0, [R17+URZ+0x30800], R60 ;  /* 0x0308003c110085a7 */ /* 0x000e64000800007f */
[----:B-1----:R-:W-:Y:S05]  /*2e620*/  @!P0 BRA `(.L_x_1733) ;  /* 0xfffffffc00f08947 */ /* 0x002fea000383ffff */
[----:B------:R-:W-:Y:S05]  /*2e630*/  BRA `(.L_x_2053) ;  /* 0xfffffe2800f87947 */ /* 0x000fea000383ffff */
.L_x_1747:
[----:B-1----:R1:W2:Y:S02]  /*2e640*/  SYNCS.PHASECHK.TRANS64.TRYWAIT P1, [R3+URZ+0x30830], R0 ;  /* 0x03083000030075a7 */ /* 0x0022a4000802017f */
[----:B--2---:R-:W-:Y:S05]  /*2e650*/  @!P1 NANOSLEEP.SYNCS 0x989680 ;  /* 0x009896800000995d */ /* 0x004fea0003900000 */
[----:B------:R-:W2:Y:S02]  /*2e660*/  @!P1 SYNCS.PHASECHK.TRANS64 P1, [R3+URZ+0x30830], R0 ;  /* 0x03083000030095a7 */ /* 0x000ea4000802007f */
[----:B--2---:R-:W-:Y:S05]  /*2e670*/  @!P1 BRA `(.L_x_1747) ;  /* 0xfffffffc00f09947 */ /* 0x004fea000383ffff */
[----:B------:R-:W-:Y:S05]  /*2e680*/  BRA `(.L_x_1746) ;  /* 0xfffffe5800287947 */ /* 0x000fea000383ffff */
.L_x_1768:
[----:B-1----:R1:W2:Y:S02]  /*2e690*/  SYNCS.PHASECHK.TRANS64.TRYWAIT P1, [R0+URZ+0x30830], R9 ;  /* 0x03083009000075a7 */ /* 0x0022a4000802017f */
[----:B--2---:R-:W-:Y:S05]  /*2e6a0*/  @!P1 NANOSLEEP.SYNCS 0x989680 ;  /* 0x009896800000995d */ /* 0x004fea0003900000 */
[----:B------:R-:W2:Y:S02]  /*2e6b0*/  @!P1 SYNCS.PHASECHK.TRANS64 P1, [R0+URZ+0x30830], R9 ;  /* 0x03083009000095a7 */ /* 0x000ea4000802007f */
[----:B--2---:R-:W-:Y:S05]  /*2e6c0*/  @!P1 BRA `(.L_x_1768) ;  /* 0xfffffffc00f09947 */ /* 0x004fea000383ffff */
[----:B------:R-:W-:Y:S05]  /*2e6d0*/  BRA `(.L_x_1767) ;  /* 0xfffffe88001c7947 */ /* 0x000fea000383ffff */
.L_x_1773:
[----:B-1----:R1:W2:Y:S02]  /*2e6e0*/  SYNCS.PHASECHK.TRANS64.TRYWAIT P1, [R20+URZ+0x30850], R2 ;  /* 0x03085002140075a7 */ /* 0x0022a4000802017f */
[----:B--2---:R-:W-:Y:S05]  /*2e6f0*/  @!P1 NANOSLEEP.SYNCS 0x989680 ;  /* 0x009896800000995d */ /* 0x004fea0003900000 */
[----:B------:R-:W2:Y:S02]  /*2e700*/  @!P1 SYNCS.PHASECHK.TRANS64 P1, [R20+URZ+0x30850], R2 ;  /* 0x03085002140095a7 */ /* 0x000ea4000802007f */
[----:B--2---:R-:W-:Y:S05]  /*2e710*/  @!P1 BRA `(.L_x_1773) ;  /* 0xfffffffc00f09947 */ /* 0x004fea000383ffff */
[----:B------:R-:W-:Y:S05]  /*2e720*/  BRA `(.L_x_1772) ;  /* 0xfffffe9400d47947 */ /* 0x000fea000383ffff */
.L_x_1795:
[----:B-1----:R1:W2:Y:S02]  /*2e730*/  SYNCS.PHASECHK.TRANS64.TRYWAIT P1, [R0+URZ+0x30830], R3 ;  /* 0x03083003000075a7 */ /* 0x0022a4000802017f */
[----:B--2---:R-:W-:Y:S05]  /*2e740*/  @!P1 NANOSLEEP.SYNCS 0x989680 ;  /* 0x009896800000995d */ /* 0x004fea0003900000 */
[----:B------:R-:W2:Y:S02]  /*2e750*/  @!P1 SYNCS.PHASECHK.TRANS64 P1, [R0+URZ+0x30830], R3 ;  /* 0x03083003000095a7 */ /* 0x000ea4000802007f */
[----:B--2---:R-:W-:Y:S05]  /*2e760*/  @!P1 BRA `(.L_x_1795) ;  /* 0xfffffffc00f09947 */ /* 0x004fea000383ffff */
[----:B------:R-:W-:Y:S05]  /*2e770*/  BRA `(.L_x_1794) ;  /* 0xfffffec0008c7947 */ /* 0x000fea000383ffff */
.L_x_1800:
[----:B-1----:R1:W2:Y:S02]  /*2e780*/  SYNCS.PHASECHK.TRANS64.TRYWAIT P1, [R11+URZ+0x30850], R2 ;  /* 0x030850020b0075a7 */ /* 0x0022a4000802017f */
[----:B--2---:R-:W-:Y:S05]  /*2e790*/  @!P1 NANOSLEEP.SYNCS 0x989680 ;  /* 0x009896800000995d */ /* 0x004fea0003900000 */
[----:B------:R-:W2:Y:S02]  /*2e7a0*/  @!P1 SYNCS.PHASECHK.TRANS64 P1, [R11+URZ+0x30850], R2 ;  /* 0x030850020b0095a7 */ /* 0x000ea4000802007f */
[----:B--2---:R-:W-:Y:S05]  /*2e7b0*/  @!P1 BRA `(.L_x_1800) ;  /* 0xfffffffc00f09947 */ /* 0x004fea000383ffff */
[----:B------:R-:W-:Y:S05]  /*2e7c0*/  BRA `(.L_x_1799) ;  /* 0xfffffed000447947 */ /* 0x000fea000383ffff */
.L_x_1810:
[----:B-1----:R1:W2:Y:S02]  /*2e7d0*/  SYNCS.PHASECHK.TRANS64.TRYWAIT P1, [R0+URZ+0x30830], R3 ;  /* 0x03083003000075a7 */ /* 0x0022a4000802017f */
[----:B--2---:R-:W-:Y:S05]  /*2e7e0*/  @!P1 NANOSLEEP.SYNCS 0x989680 ;  /* 0x009896800000995d */ /* 0x004fea0003900000 */
[----:B------:R-:W2:Y:S02]  /*2e7f0*/  @!P1 SYNCS.PHASECHK.TRANS64 P1, [R0+URZ+0x30830], R3 ;  /* 0x03083003000095a7 */ /* 0x000ea4000802007f */
[----:B--2---:R-:W-:Y:S05]  /*2e800*/  @!P1 BRA `(.L_x_1810) ;  /* 0xfffffffc00f09947 */ /* 0x004fea000383ffff */
[----:B------:R-:W-:Y:S05]  /*2e810*/  BRA `(.L_x_1809) ;  /* 0xfffffee4004c7947 */ /* 0x000fea000383ffff */
.L_x_1815:
[----:B-1----:R1:W2:Y:S02]  /*2e820*/  SYNCS.PHASECHK.TRANS64.TRYWAIT P1, [R11+URZ+0x30850], R2 ;  /* 0x030850020b0075a7 */ /* 0x0022a4000802017f */
[----:B--2---:R-:W-:Y:S05]  /*2e830*/  @!P1 NANOSLEEP.SYNCS 0x989680 ;  /* 0x009896800000995d */ /* 0x004fea0003900000 */
[----:B------:R-:W2:Y:S02]  /*2e840*/  @!P1 SYNCS.PHASECHK.TRANS64 P1, [R11+URZ+0x30850], R2 ;  /* 0x030850020b0095a7 */ /* 0x000ea4000802007f */
[----:B--2---:R-:W-:Y:S05]  /*2e850*/  @!P1 BRA `(.L_x_1815) ;  /* 0xfffffffc00f09947 */ /* 0x004fea000383ffff */
[----:B------:R-:W-:Y:S05]  /*2e860*/  BRA `(.L_x_1814) ;  /* 0xfffffef400047947 */ /* 0x000fea000383ffff */
.L_x_1831:
[----:B-1----:R1:W2:Y:S02]  /*2e870*/  SYNCS.PHASECHK.TRANS64.TRYWAIT P1, [R6+URZ+0x30850], R5 ;  /* 0x03085005060075a7 */ /* 0x0022a4000802017f */
[----:B--2---:R-:W-:Y:S05]  /*2e880*/  @!P1 NANOSLEEP.SYNCS 0x989680 ;  /* 0x009896800000995d */ /* 0x004fea0003900000 */
[----:B------:R-:W2:Y:S02]  /*2e890*/  @!P1 SYNCS.PHASECHK.TRANS64 P1, [R6+URZ+0x30850], R5 ;  /* 0x03085005060095a7 */ /* 0x000ea4000802007f */
[----:B--2---:R-:W-:Y:S05]  /*2e8a0*/  @!P1 BRA `(.L_x_1831) ;  /* 0xfffffffc00f09947 */ /* 0x004fea000383ffff */
[----:B------:R-:W-:Y:S05]  /*2e8b0*/  BRA `(.L_x_1830) ;  /* 0xffffff2000587947 */ /* 0x000fea000383ffff */
.L_x_1881:
[----:B0-----:R-:W0:Y:S01]  /*2e8c0*/  S2R R12, SR_TID.X ;  /* 0x00000000000c7919 */ /* 0x001e220000002100 */
[----:B------:R-:W-:Y:S01]  /*2e8d0*/  BSSY B1, `(.L_x_2054) ;  /* 0x000000a000017945 */ /* 0x000fe20003800000 */
[----:B------:R-:W-:Y:S02]  /*2e8e0*/  IMAD.MOV.U32 R11, RZ, RZ, 0x1f ;  /* 0x0000001fff0b7424 */ /* 0x000fe400078e00ff */
[----:B------:R-:W-:Y:S01]  /*2e8f0*/  IMAD.MOV.U32 R15, RZ, RZ, -0x1 ;  /* 0xffffffffff0f7424 */ /* 0x000fe200078e00ff */
[----:B0-----:R-:W-:-:S04]  /*2e900*/  SHF.R.U32.HI R12, RZ, 0x5, R12 ;  /* 0x00000005ff0c7819 */ /* 0x001fc8000001160c */
[----:B------:R-:W-:-:S05]  /*2e910*/  LOP3.LUT R12, R12, 0x3, RZ, 0xc0, !PT ;  /* 0x000000030c0c7812 */ /* 0x000fca00078ec0ff */
[----:B------:R-:W-:Y:S02]  /*2e920*/  IMAD.MOV.U32 R13, RZ, RZ, R12 ;  /* 0x000000ffff0d7224 */ /* 0x000fe400078e000c */
[----:B------:R-:W-:-:S07]  /*2e930*/  IMAD.MOV.U32 R12, RZ, RZ, RZ ;  /* 0x000000ffff0c7224 */ /* 0x000fce00078e00ff */
[----:B------:R-:W-:Y:S05]  /*2e940*/  WARPSYNC.COLLECTIVE R15, `(.L_x_2055) ;  /* 0x000000000f087348 */ /* 0x000fea0003c00000 */
[----:B------:R0:W1:Y:S02]  /*2e950*/  SHFL.IDX P6, R14, R13, R12, R11 ;  /* 0x0000000c0d0e7389 */ /* 0x00006400000c000b */
[----:B01----:R-:W-:Y:S01]  /*2e960*/  ENDCOLLECTIVE ;  /* 0x000000000000791b */ /* 0x003fe20003800000 */
.L_x_2055:
[----:B------:R-:W-:Y:S05]  /*2e970*/  BSYNC B1 ;  /* 0x0000000000017941 */ /* 0x000fea0003800000 */
.L_x_2054:
[----:B------:R-:W-:Y:S05]  /*2e980*/  BRA `(.L_x_2056) ;  /* 0xffffff8400fc7947 */ /* 0x000fea000383ffff */
.L_x_1883:
[----:B------:R-:W-:Y:S01]  /*2e990*/  BSSY B1, `(.L_x_2057) ;  /* 0x0000006000017945 */ /* 0x000fe20003800000 */
[----:B------:R-:W-:-:S07]  /*2e9a0*/  IMAD.MOV.U32 R15, RZ, RZ, -0x1 ;  /* 0xffffffffff0f7424 */ /* 0x000fce00078e00ff */
[----:B01----:R-:W-:Y:S05]  /*2e9b0*/  WARPSYNC.COLLECTIVE R15, `(.L_x_2058) ;  /* 0x000000000f0c7348 */ /* 0x003fea0003c00000 */
[----:B------:R-:W-:Y:S02]  /*2e9c0*/  ELECT P6, UR62, PT ;  /* 0x00000000003e782f */ /* 0x000fe400038c0000 */
[----:B------:R-:W-:Y:S01]  /*2e9d0*/  MOV R14, UR62 ;  /* 0x0000003e000e7c02 */ /* 0x000fe20008000f00 */
[----:B01----:R-:W-:Y:S10]  /*2e9e0*/  ENDCOLLECTIVE ;  /* 0x000000000000791b */ /* 0x003ff40003800000 */
.L_x_2058:
[----:B------:R-:W-:Y:S05]  /*2e9f0*/  BSYNC B1 ;  /* 0x0000000000017941 */ /* 0x000fea0003800000 */
.L_x_2057:
[----:B------:R-:W-:Y:S05]  /*2ea00*/  BRA `(.L_x_1882) ;  /* 0xffffff8400f47947 */ /* 0x000fea000383ffff */
.L_x_1885:
[----:B-1----:R1:W2:Y:S02]  /*2ea10*/  SYNCS.PHASECHK.TRANS64.TRYWAIT P0, [R17+URZ+0x30820], R8 ;  /* 0x03082008110075a7 */ /* 0x0022a4000800017f */
[----:B--2---:R-:W-:Y:S05]  /*2ea20*/  @!P0 NANOSLEEP.SYNCS 0x989680 ;  /* 0x009896800000895d */ /* 0x004fea0003900000 */
[----:B------:R-:W2:Y:S02]  /*2ea30*/  @!P0 SYNCS.PHASECHK.TRANS64 P0, [R17+URZ+0x30820], R8 ;  /* 0x03082008110085a7 */ /* 0x000ea4000800007f */
[----:B--2---:R-:W-:Y:S05]  /*2ea40*/  @!P0 BRA `(.L_x_1885) ;  /* 0xfffffffc00f08947 */ /* 0x004fea000383ffff */
[----:B------:R-:W-:Y:S05]  /*2ea50*/  BRA `(.L_x_2059) ;  /* 0xffffff8800047947 */ /* 0x000fea000383ffff */
.L_x_1889:
[----:B0-----:R0:W2:Y:S02]  /*2ea60*/  SYNCS.PHASECHK.TRANS64.TRYWAIT P0, [R12+URZ+0x308a0], R11 ;  /* 0x0308a00b0c0075a7 */ /* 0x0010a4000800017f */
[----:B--2---:R-:W-:Y:S05]  /*2ea70*/  @!P0 NANOSLEEP.SYNCS 0x989680 ;  /* 0x009896800000895d */ /* 0x004fea0003900000 */
[----:B------:R-:W2:Y:S02]  /*2ea80*/  @!P0 SYNCS.PHASECHK.TRANS64 P0, [R12+URZ+0x308a0], R11 ;  /* 0x0308a00b0c0085a7 */ /* 0x000ea4000800007f */
[----:B--2---:R-:W-:Y:S05]  /*2ea90*/  @!P0 BRA `(.L_x_1889) ;  /* 0xfffffffc00f08947 */ /* 0x004fea000383ffff */
[----:B------:R-:W-:Y:S05]  /*2eaa0*/  BRA `(.L_x_2060) ;  /* 0xffffff88001c7947 */ /* 0x000fea000383ffff */
.L_x_1896:
[----:B-1----:R1:W2:Y:S02]  /*2eab0*/  SYNCS.PHASECHK.TRANS64.TRYWAIT P0, [R12+URZ+0x308c0], R11 ;  /* 0x0308c00b0c0075a7 */ /* 0x0022a4000800017f */
[----:B--2---:R-:W-:Y:S05]  /*2eac0*/  @!P0 NANOSLEEP.SYNCS 0x989680 ;  /* 0x009896800000895d */ /* 0x004fea0003900000 */
[----:B------:R-:W2:Y:S02]  /*2ead0*/  @!P0 SYNCS.PHASECHK.TRANS64 P0, [R12+URZ+0x308c0], R11 ;  /* 0x0308c00b0c0085a7 */ /* 0x000ea4000800007f */
[----:B--2---:R-:W-:Y:S05]  /*2eae0*/  @!P0 BRA `(.L_x_1896) ;  /* 0xfffffffc00f08947 */ /* 0x004fea000383ffff */
[----:B------:R-:W-:Y:S05]  /*2eaf0*/  BRA `(.L_x_2061) ;  /* 0xffffff8c00187947 */ /* 0x000fea000383ffff */
.L_x_1905:
[----:B-1----:R1:W2:Y:S02]  /*2eb00*/  SYNCS.PHASECHK.TRANS64.TRYWAIT P1, [R7+URZ+0x308a0], R3 ;  /* 0x0308a003070075a7 */ /* 0x0022a4000802017f */
[----:B--2---:R-:W-:Y:S05]  /*2eb10*/  @!P1 NANOSLEEP.SYNCS 0x989680 ;  /* 0x009896800000995d */ /* 0x004fea0003900000 */
[----:B------:R-:W2:Y:S02]  /*2eb20*/  @!P1 SYNCS.PHASECHK.TRANS64 P1, [R7+URZ+0x308a0], R3 ;  /* 0x0308a003070095a7 */ /* 0x000ea4000802007f */
[----:B--2---:R-:W-:Y:S05]  /*2eb30*/  @!P1 BRA `(.L_x_1905) ;  /* 0xfffffffc00f09947 */ /* 0x004fea000383ffff */
[----:B------:R-:W-:Y:S05]  /*2eb40*/  BRA `(.L_x_2062) ;  /* 0xffffff90004c7947 */ /* 0x000fea000383ffff */
.L_x_1912:
[----:B0-----:R0:W2:Y:S02]  /*2eb50*/  SYNCS.PHASECHK.TRANS64.TRYWAIT P1, [R7+URZ+0x308c0], R3 ;  /* 0x0308c003070075a7 */ /* 0x0010a4000802017f */
[----:B--2---:R-:W-:Y:S05]  /*2eb60*/  @!P1 NANOSLEEP.SYNCS 0x989680 ;  /* 0x009896800000995d */ /* 0x004fea0003900000 */
[----:B------:R-:W2:Y:S02]  /*2eb70*/  @!P1 SYNCS.PHASECHK.TRANS64 P1, [R7+URZ+0x308c0], R3 ;  /* 0x0308c003070095a7 */ /* 0x000ea4000802007f */
[----:B--2---:R-:W-:Y:S05]  /*2eb80*/  @!P1 BRA `(.L_x_1912) ;  /* 0xfffffffc00f09947 */ /* 0x004fea000383ffff */
[----:B------:R-:W-:Y:S05]  /*2eb90*/  BRA `(.L_x_2063) ;  /* 0xffffff9400447947 */ /* 0x000fea000383ffff */
.L_x_1937:
        /* <DEDUP_REMOVED lines=11> */
.L_x_2065:
[----:B------:R-:W-:Y:S05]  /*2ec50*/  BSYNC B0 ;  /* 0x0000000000007941 */ /* 0x000fea0003800000 */
.L_x_2064:
[----:B------:R-:W-:Y:S05]  /*2ec60*/  BRA `(.L_x_2066) ;  /* 0xffffffa400f87947 */ /* 0x000fea000383ffff */
.L_x_1940:
[----:B0-----:R0:W1:Y:S02]  /*2ec70*/  SYNCS.PHASECHK.TRANS64.TRYWAIT P0, [R7+URZ+0x30840], R2 ;  /* 0x03084002070075a7 */ /* 0x001064000800017f */
[----:B-1----:R-:W-:Y:S05]  /*2ec80*/  @!P0 NANOSLEEP.SYNCS 0x989680 ;  /* 0x009896800000895d */ /* 0x002fea0003900000 */
[----:B------:R-:W1:Y:S02]  /*2ec90*/  @!P0 SYNCS.PHASECHK.TRANS64 P0, [R7+URZ+0x30840], R2 ;  /* 0x03084002070085a7 */ /* 0x000e64000800007f */
[----:B-1----:R-:W-:Y:S05]  /*2eca0*/  @!P0 BRA `(.L_x_1940) ;  /* 0xfffffffc00f08947 */ /* 0x002fea000383ffff */
[----:B------:R-:W-:Y:S05]  /*2ecb0*/  BRA `(.L_x_2067) ;  /* 0xffffffa800487947 */ /* 0x000fea000383ffff */
.L_x_1941:
        /* <DEDUP_REMOVED lines=8> */
.L_x_2069:
[----:B------:R-:W-:Y:S05]  /*2ed40*/  BSYNC B0 ;  /* 0x0000000000007941 */ /* 0x000fea0003800000 */
.L_x_2068:
        /* <DEDUP_REMOVED lines=9> */
.L_x_2070:
[----:B------:R-:W-:Y:S02]  /*2ede0*/  IMAD.MOV.U32 R13, RZ, RZ, R0 ;  /* 0x000000ffff0d7224 */ /* 0x000fe400078e0000 */
[----:B------:R-:W-:Y:S02]  /*2edf0*/  IMAD.MOV.U32 R12, RZ, RZ, 0x1 ;  /* 0x00000001ff0c7424 */ /* 0x000fe400078e00ff */
[----:B------:R-:W-:-:S07]  /*2ee00*/  IMAD.MOV.U32 R3, RZ, RZ, R14 ;  /* 0x000000ffff037224 */ /* 0x000fce00078e000e */
[----:B------:R-:W-:Y:S05]  /*2ee10*/  WARPSYNC.COLLECTIVE R15, `(.L_x_2071) ;  /* 0x000000000f087348 */ /* 0x000fea0003c00000 */
[----:B------:R0:W1:Y:S02]  /*2ee20*/  SHFL.IDX P6, R14, R13, R12, R11 ;  /* 0x0000000c0d0e7389 */ /* 0x00006400000c000b */
[----:B01----:R-:W-:Y:S01]  /*2ee30*/  ENDCOLLECTIVE ;  /* 0x000000000000791b */ /* 0x003fe20003800000 */
.L_x_2071:
        /* <DEDUP_REMOVED lines=17> */
.L_x_2072:
[----:B------:R-:W-:Y:S02]  /*2ef50*/  @P1 IMAD R8, R5, 0x2, R17 ;  /* 0x0000000205081824 */ /* 0x000fe400078e0211 */
[----:B------:R-:W-:Y:S02]  /*2ef60*/  IMAD.MOV.U32 R13, RZ, RZ, R0 ;  /* 0x000000ffff0d7224 */ /* 0x000fe400078e0000 */
[----:B------:R-:W-:Y:S02]  /*2ef70*/  IMAD.MOV.U32 R12, RZ, RZ, 0x2 ;  /* 0x00000002ff0c7424 */ /* 0x000fe400078e00ff */
[----:B------:R-:W-:-:S07]  /*2ef80*/  IMAD.MOV.U32 R3, RZ, RZ, R14 ;  /* 0x000000ffff037224 */ /* 0x000fce00078e000e */
[----:B------:R-:W-:Y:S05]  /*2ef90*/  WARPSYNC.COLLECTIVE R15, `(.L_x_2073) ;  /* 0x000000000f087348 */ /* 0x000fea0003c00000 */
[----:B------:R0:W1:Y:S02]  /*2efa0*/  SHFL.IDX P6, R14, R13, R12, R11 ;  /* 0x0000000c0d0e7389 */ /* 0x00006400000c000b */
[----:B01----:R-:W-:Y:S01]  /*2efb0*/  ENDCOLLECTIVE ;  /* 0x000000000000791b */ /* 0x003fe20003800000 */
.L_x_2073:
        /* <DEDUP_REMOVED lines=17> */
.L_x_2074:
[----:B------:R-:W-:Y:S02]  /*2f0d0*/  @P1 IMAD R8, R5, 0x2, R17 ;  /* 0x0000000205081824 */ /* 0x000fe400078e0211 */
[----:B------:R-:W-:Y:S02]  /*2f0e0*/  IMAD.MOV.U32 R13, RZ, RZ, R0 ;  /* 0x000000ffff0d7224 */ /* 0x000fe400078e0000 */
[----:B------:R-:W-:Y:S02]  /*2f0f0*/  IMAD.MOV.U32 R12, RZ, RZ, 0x3 ;  /* 0x00000003ff0c7424 */ /* 0x000fe400078e00ff */
[----:B------:R-:W-:-:S07]  /*2f100*/  IMAD.MOV.U32 R3, RZ, RZ, R14 ;  /* 0x000000ffff037224 */ /* 0x000fce00078e000e */
[----:B------:R-:W-:Y:S05]  /*2f110*/  WARPSYNC.COLLECTIVE R15, `(.L_x_2075) ;  /* 0x000000000f087348 */ /* 0x000fea0003c00000 */
[----:B------:R0:W1:Y:S02]  /*2f120*/  SHFL.IDX P6, R14, R13, R12, R11 ;  /* 0x0000000c0d0e7389 */ /* 0x00006400000c000b */
[----:B01----:R-:W-:Y:S01]  /*2f130*/  ENDCOLLECTIVE ;  /* 0x000000000000791b */ /* 0x003fe20003800000 */
.L_x_2075:
        /* <DEDUP_REMOVED lines=17> */
.L_x_2076:
[----:B------:R-:W-:Y:S02]  /*2f250*/  @P1 IMAD R8, R5, 0x2, R17 ;  /* 0x0000000205081824 */ /* 0x000fe400078e0211 */
[----:B------:R-:W-:Y:S02]  /*2f260*/  IMAD.MOV.U32 R13, RZ, RZ, R0 ;  /* 0x000000ffff0d7224 */ /* 0x000fe400078e0000 */
[----:B------:R-:W-:Y:S02]  /*2f270*/  IMAD.MOV.U32 R12, RZ, RZ, 0x4 ;  /* 0x00000004ff0c7424 */ /* 0x000fe400078e00ff */
[----:B------:R-:W-:-:S07]  /*2f280*/  IMAD.MOV.U32 R3, RZ, RZ, R14 ;  /* 0x000000ffff037224 */ /* 0x000fce00078e000e */
[----:B------:R-:W-:Y:S05]  /*2f290*/  WARPSYNC.COLLECTIVE R15, `(.L_x_2077) ;  /* 0x000000000f087348 */ /* 0x000fea0003c00000 */
[----:B------:R0:W1:Y:S02]  /*2f2a0*/  SHFL.IDX P6, R14, R13, R12, R11 ;  /* 0x0000000c0d0e7389 */ /* 0x00006400000c000b */
[----:B01----:R-:W-:Y:S01]  /*2f2b0*/  ENDCOLLECTIVE ;  /* 0x000000000000791b */ /* 0x003fe20003800000 */
.L_x_2077:
        /* <DEDUP_REMOVED lines=17> */
.L_x_2078:
[----:B------:R-:W-:Y:S02]  /*2f3d0*/  @P1 IMAD R8, R5, 0x2, R17 ;  /* 0x0000000205081824 */ /* 0x000fe400078e0211 */
[----:B------:R-:W-:Y:S02]  /*2f3e0*/  IMAD.MOV.U32 R13, RZ, RZ, R0 ;  /* 0x000000ffff0d7224 */ /* 0x000fe400078e0000 */
[----:B------:R-:W-:Y:S02]  /*2f3f0*/  IMAD.MOV.U32 R12, RZ, RZ, 0x5 ;  /* 0x00000005ff0c7424 */ /* 0x000fe400078e00ff */
[----:B------:R-:W-:-:S07]  /*2f400*/  IMAD.MOV.U32 R3, RZ, RZ, R14 ;  /* 0x000000ffff037224 */ /* 0x000fce00078e000e */
[----:B------:R-:W-:Y:S05]  /*2f410*/  WARPSYNC.COLLECTIVE R15, `(.L_x_2079) ;  /* 0x000000000f087348 */ /* 0x000fea0003c00000 */
[----:B------:R0:W1:Y:S02]  /*2f420*/  SHFL.IDX P6, R14, R13, R12, R11 ;  /* 0x0000000c0d0e7389 */ /* 0x00006400000c000b */
[----:B01----:R-:W-:Y:S01]  /*2f430*/  ENDCOLLECTIVE ;  /* 0x000000000000791b */ /* 0x003fe20003800000 */
.L_x_2079:
        /* <DEDUP_REMOVED lines=10> */
.L_x_2080:
        /* <DEDUP_REMOVED lines=8> */
.L_x_1946:
[----:B------:R-:W-:Y:S02]  /*2f560*/  IMAD.MOV.U32 R13, RZ, RZ, R4 ;  /* 0x000000ffff0d7224 */ /* 0x000fe400078e0004 */
[----:B------:R-:W-:Y:S02]  /*2f570*/  IMAD.MOV.U32 R12, RZ, RZ, RZ ;  /* 0x000000ffff0c7224 */ /* 0x000fe400078e00ff */
[----:B------:R-:W-:Y:S02]  /*2f580*/  IMAD.MOV.U32 R11, RZ, RZ, 0x181f ;  /* 0x0000181fff0b7424 */ /* 0x000fe400078e00ff */
[----:B------:R-:W-:Y:S02]  /*2f590*/  IMAD.MOV.U32 R15, RZ, RZ, -0x1 ;  /* 0xffffffffff0f7424 */ /* 0x000fe400078e00ff */
[----:B------:R-:W-:Y:S02]  /*2f5a0*/  IMAD R31, R31, R6, RZ ;  /* 0x000000061f1f7224 */ /* 0x000fe400078e02ff */
[----:B------:R-:W-:-:S07]  /*2f5b0*/  IMAD.IADD R25, R9, 0x1, R25 ;  /* 0x0000000109197824 */ /* 0x000fce00078e0219 */
[----:B-----5:R-:W-:Y:S05]  /*2f5c0*/  WARPSYNC.COLLECTIVE R15, `(.L_x_2082) ;  /* 0x000000000f087348 */ /* 0x020fea0003c00000 */
[----:B------:R0:W1:Y:S02]  /*2f5d0*/  SHFL.IDX P6, R14, R13, R12, R11 ;  /* 0x0000000c0d0e7389 */ /* 0x00006400000c000b */
[----:B01---5:R-:W-:Y:S01]  /*2f5e0*/  ENDCOLLECTIVE ;  /* 0x000000000000791b */ /* 0x023fe20003800000 */
.L_x_2082:
[C---:B------:R-:W-:Y:S01]  /*2f5f0*/  VIADD R6, R25.reuse, 0x10 ;  /* 0x0000001019067836 */ /* 0x040fe20000000000 */
[----:B------:R-:W-:Y:S01]  /*2f600*/  ISETP.GE.AND P1, PT, R25, R31, PT ;  /* 0x0000001f1900720c */ /* 0x000fe20003f26270 */
[----:B------:R-:W-:Y:S02]  /*2f610*/  IMAD.MOV.U32 R13, RZ, RZ, R0 ;  /* 0x000000ffff0d7224 */ /* 0x000fe400078e0000 */
[----:B------:R-:W-:-:S10]  /*2f620*/  IMAD.MOV.U32 R2, RZ, RZ, R14 ;  /* 0x000000ffff027224 */ /* 0x000fd400078e000e */
[----:B------:R-:W-:Y:S05]  /*2f630*/  WARPSYNC.COLLECTIVE R15, `(.L_x_2083) ;  /* 0x000000000f087348 */ /* 0x000fea0003c00000 */
[----:B------:R0:W1:Y:S02]  /*2f640*/  SHFL.IDX P6, R14, R13, R12, R11 ;  /* 0x0000000c0d0e7389 */ /* 0x00006400000c000b */
[----:B01----:R-:W-:Y:S01]  /*2f650*/  ENDCOLLECTIVE ;  /* 0x000000000000791b */ /* 0x003fe20003800000 */
.L_x_2083:
        /* <DEDUP_REMOVED lines=8> */
.L_x_2084:
        /* <DEDUP_REMOVED lines=13> */
.L_x_2085:
        /* <DEDUP_REMOVED lines=8> */
.L_x_2086:
        /* <DEDUP_REMOVED lines=14> */
.L_x_2087:
        /* <DEDUP_REMOVED lines=8> */
.L_x_2088:
        /* <DEDUP_REMOVED lines=14> */
.L_x_2089:
        /* <DEDUP_REMOVED lines=8> */
.L_x_2090:
        /* <DEDUP_REMOVED lines=14> */
.L_x_2091:
        /* <DEDUP_REMOVED lines=8> */
.L_x_2092:
        /* <DEDUP_REMOVED lines=14> */
.L_x_2093:
        /* <DEDUP_REMOVED lines=8> */
.L_x_2094:
        /* <DEDUP_REMOVED lines=13> */
.L_x_2095:
        /* <DEDUP_REMOVED lines=8> */
.L_x_2096:
        /* <DEDUP_REMOVED lines=12> */
.L_x_2097:
[----:B------:R-:W-:Y:S05]  /*2ffc0*/  BRA `(.L_x_2098) ;  /* 0xffffffa400f87947 */ /* 0x000fea000383ffff */
.L_x_1951:
[----:B0-----:R0:W1:Y:S02]  /*2ffd0*/  SYNCS.PHASECHK.TRANS64.TRYWAIT P0, [R17+URZ+0x30820], R0 ;  /* 0x03082000110075a7 */ /* 0x001064000800017f */
[----:B-1----:R-:W-:Y:S05]  /*2ffe0*/  @!P0 NANOSLEEP.SYNCS 0x989680 ;  /* 0x009896800000895d */ /* 0x002fea0003900000 */
[----:B------:R-:W1:Y:S02]  /*2fff0*/  @!P0 SYNCS.PHASECHK.TRANS64 P0, [R17+URZ+0x30820], R0 ;  /* 0x03082000110085a7 */ /* 0x000e64000800007f */
[----:B-1----:R-:W-:Y:S05]  /*30000*/  @!P0 BRA `(.L_x_1951) ;  /* 0xfffffffc00f08947 */ /* 0x002fea000383ffff */
[----:B------:R-:W-:Y:S05]  /*30010*/  BRA `(.L_x_2099) ;  /* 0xffffffa800707947 */ /* 0x000fea000383ffff */
.L_x_1956:
[----:B0-----:R0:W1:Y:S02]  /*30020*/  SYNCS.PHASECHK.TRANS64.TRYWAIT P0, [R7+URZ+0x30840], R2 ;  /* 0x03084002070075a7 */ /* 0x001064000800017f */
[----:B-1----:R-:W-:Y:S05]  /*30030*/  @!P0 NANOSLEEP.SYNCS 0x989680 ;  /* 0x009896800000895d */ /* 0x002fea0003900000 */
[----:B------:R-:W1:Y:S02]  /*30040*/  @!P0 SYNCS.PHASECHK.TRANS64 P0, [R7+URZ+0x30840], R2 ;  /* 0x03084002070085a7 */ /* 0x000e64000800007f */
[----:B-1----:R-:W-:Y:S05]  /*30050*/  @!P0 BRA `(.L_x_1956) ;  /* 0xfffffffc00f08947 */ /* 0x002fea000383ffff */
[----:B------:R-:W-:Y:S05]  /*30060*/  BRA `(.L_x_2100) ;  /* 0xffffffac00487947 */ /* 0x000fea000383ffff */
.L_x_1957:
        /* <DEDUP_REMOVED lines=8> */
.L_x_2102:
[----:B------:R-:W-:Y:S05]  /*300f0*/  BSYNC B1 ;  /* 0x0000000000017941 */ /* 0x000fea0003800000 */
.L_x_2101:
        /* <DEDUP_REMOVED lines=12> */
.L_x_2103:
[----:B------:R-:W-:Y:S02]  /*301c0*/  IMAD R5, R5, 0x2, R17 ;  /* 0x0000000205057824 */ /* 0x000fe400078e0211 */
[----:B------:R-:W-:Y:S02]  /*301d0*/  IMAD.MOV.U32 R13, RZ, RZ, R6 ;  /* 0x000000ffff0d7224 */ /* 0x000fe400078e0006 */
[----:B------:R-:W-:Y:S02]  /*301e0*/  IMAD.MOV.U32 R12, RZ, RZ, 0x1 ;  /* 0x00000001ff0c7424 */ /* 0x000fe400078e00ff */
[----:B------:R-:W-:-:S07]  /*301f0*/  IMAD.MOV.U32 R2, RZ, RZ, R14 ;  /* 0x000000ffff027224 */ /* 0x000fce00078e000e */
[----:B------:R-:W-:Y:S05]  /*30200*/  WARPSYNC.COLLECTIVE R15, `(.L_x_2104) ;  /* 0x000000000f087348 */ /* 0x000fea0003c00000 */
[----:B------:R0:W1:Y:S02]  /*30210*/  SHFL.IDX P6, R14, R13, R12, R11 ;  /* 0x0000000c0d0e7389 */ /* 0x00006400000c000b */
[----:B01----:R-:W-:Y:S01]  /*30220*/  ENDCOLLECTIVE ;  /* 0x000000000000791b */ /* 0x003fe20003800000 */
.L_x_2104:
        /* <DEDUP_REMOVED lines=13> */
.L_x_2105:
[----:B------:R-:W-:Y:S02]  /*30300*/  IMAD.MOV.U32 R13, RZ, RZ, R6 ;  /* 0x000000ffff0d7224 */ /* 0x000fe400078e0006 */
[----:B------:R-:W-:Y:S02]  /*30310*/  IMAD.MOV.U32 R12, RZ, RZ, 0x2 ;  /* 0x00000002ff0c7424 */ /* 0x000fe400078e00ff */
[----:B------:R-:W-:-:S07]  /*30320*/  IMAD.MOV.U32 R2, RZ, RZ, R14 ;  /* 0x000000ffff027224 */ /* 0x000fce00078e000e */
[----:B------:R-:W-:Y:S05]  /*30330*/  WARPSYNC.COLLECTIVE R15, `(.L_x_2106) ;  /* 0x000000000f087348 */ /* 0x000fea0003c00000 */
[----:B------:R0:W1:Y:S02]  /*30340*/  SHFL.IDX P6, R14, R13, R12, R11 ;  /* 0x0000000c0d0e7389 */ /* 0x00006400000c000b */
[----:B01----:R-:W-:Y:S01]  /*30350*/  ENDCOLLECTIVE ;  /* 0x000000000000791b */ /* 0x003fe20003800000 */
.L_x_2106:
        /* <DEDUP_REMOVED lines=13> */
.L_x_2107:
[----:B------:R-:W-:Y:S02]  /*30430*/  IMAD.MOV.U32 R13, RZ, RZ, R6 ;  /* 0x000000ffff0d7224 */ /* 0x000fe400078e0006 */
[----:B------:R-:W-:Y:S02]  /*30440*/  IMAD.MOV.U32 R12, RZ, RZ, 0x3 ;  /* 0x00000003ff0c7424 */ /* 0x000fe400078e00ff */
[----:B------:R-:W-:-:S07]  /*30450*/  IMAD.MOV.U32 R2, RZ, RZ, R14 ;  /* 0x000000ffff027224 */ /* 0x000fce00078e000e */
[----:B------:R-:W-:Y:S05]  /*30460*/  WARPSYNC.COLLECTIVE R15, `(.L_x_2108) ;  /* 0x000000000f087348 */ /* 0x000fea0003c00000 */
[----:B------:R0:W1:Y:S02]  /*30470*/  SHFL.IDX P6, R14, R13, R12, R11 ;  /* 0x0000000c0d0e7389 */ /* 0x00006400000c000b */
[----:B01----:R-:W-:Y:S01]  /*30480*/  ENDCOLLECTIVE ;  /* 0x000000000000791b */ /* 0x003fe20003800000 */
.L_x_2108:
        /* <DEDUP_REMOVED lines=13> */
.L_x_2109:
[----:B------:R-:W-:Y:S02]  /*30560*/  IMAD.MOV.U32 R13, RZ, RZ, R6 ;  /* 0x000000ffff0d7224 */ /* 0x000fe400078e0006 */
[----:B------:R-:W-:Y:S02]  /*30570*/  IMAD.MOV.U32 R12, RZ, RZ, 0x4 ;  /* 0x00000004ff0c7424 */ /* 0x000fe400078e00ff */
[----:B------:R-:W-:-:S07]  /*30580*/  IMAD.MOV.U32 R2, RZ, RZ, R14 ;  /* 0x000000ffff027224 */ /* 0x000fce00078e000e */
[----:B------:R-:W-:Y:S05]  /*30590*/  WARPSYNC.COLLECTIVE R15, `(.L_x_2110) ;  /* 0x000000000f087348 */ /* 0x000fea0003c00000 */
[----:B------:R0:W1:Y:S02]  /*305a0*/  SHFL.IDX P6, R14, R13, R12, R11 ;  /* 0x0000000c0d0e7389 */ /* 0x00006400000c000b */
[----:B01----:R-:W-:Y:S01]  /*305b0*/  ENDCOLLECTIVE ;  /* 0x000000000000791b */ /* 0x003fe20003800000 */
.L_x_2110:
        /* <DEDUP_REMOVED lines=13> */
.L_x_2111:
[----:B------:R-:W-:Y:S02]  /*30690*/  IMAD.MOV.U32 R13, RZ, RZ, R6 ;  /* 0x000000ffff0d7224 */ /* 0x000fe400078e0006 */
[----:B------:R-:W-:Y:S02]  /*306a0*/  IMAD.MOV.U32 R12, RZ, RZ, 0x5 ;  /* 0x00000005ff0c7424 */ /* 0x000fe400078e00ff */
[----:B------:R-:W-:-:S07]  /*306b0*/  IMAD.MOV.U32 R2, RZ, RZ, R14 ;  /* 0x000000ffff027224 */ /* 0x000fce00078e000e */
[----:B------:R-:W-:Y:S05]  /*306c0*/  WARPSYNC.COLLECTIVE R15, `(.L_x_2112) ;  /* 0x000000000f087348 */ /* 0x000fea0003c00000 */
[----:B------:R0:W1:Y:S02]  /*306d0*/  SHFL.IDX P6, R14, R13, R12, R11 ;  /* 0x0000000c0d0e7389 */ /* 0x00006400000c000b */
[----:B01----:R-:W-:Y:S01]  /*306e0*/  ENDCOLLECTIVE ;  /* 0x000000000000791b */ /* 0x003fe20003800000 */
.L_x_2112:
        /* <DEDUP_REMOVED lines=14> */
.L_x_2113:
[----:B------:R-:W-:Y:S01]  /*307d0*/  IMAD.MOV.U32 R2, RZ, RZ, R14 ;  /* 0x000000ffff027224 */ /* 0x000fe200078e000e */
[----:B------:R-:W-:Y:S06]  /*307e0*/  BRA `(.L_x_2114) ;  /* 0xffffffa800687947 */ /* 0x000fec000383ffff */
.L_x_1962:
[----:B0-----:R0:W1:Y:S02]  /*307f0*/  SYNCS.PHASECHK.TRANS64.TRYWAIT P0, [R6+URZ+0x30860], R2 ;  /* 0x03086002060075a7 */ /* 0x001064000800017f */
[----:B-1----:R-:W-:Y:S05]  /*30800*/  @!P0 NANOSLEEP.SYNCS 0x989680 ;  /* 0x009896800000895d */ /* 0x002fea0003900000 */
[----:B------:R-:W1:Y:S02]  /*30810*/  @!P0 SYNCS.PHASECHK.TRANS64 P0, [R6+URZ+0x30860], R2 ;  /* 0x03086002060085a7 */ /* 0x000e64000800007f */
[----:B-1----:R-:W-:Y:S05]  /*30820*/  @!P0 BRA `(.L_x_1962) ;  /* 0xfffffffc00f08947 */ /* 0x002fea000383ffff */
[----:B------:R-:W-:Y:S05]  /*30830*/  BRA `(.L_x_2115) ;  /* 0xffffffa800c87947 */ /* 0x000fea000383ffff */
.L_x_1963:
        /* <DEDUP_REMOVED lines=8> */
.L_x_2117:
[----:B------:R-:W-:Y:S05]  /*308c0*/  BSYNC B1 ;  /* 0x0000000000017941 */ /* 0x000fea0003800000 */
.L_x_2116:
        /* <DEDUP_REMOVED lines=9> */
.L_x_2118:
[----:B------:R-:W-:Y:S02]  /*30960*/  IMAD.MOV.U32 R13, RZ, RZ, R19 ;  /* 0x000000ffff0d7224 */ /* 0x000fe400078e0013 */
[----:B------:R-:W-:Y:S02]  /*30970*/  IMAD.MOV.U32 R12, RZ, RZ, 0x1 ;  /* 0x00000001ff0c7424 */ /* 0x000fe400078e00ff */
[----:B------:R-:W-:-:S07]  /*30980*/  IMAD.MOV.U32 R2, RZ, RZ, R14 ;  /* 0x000000ffff027224 */ /* 0x000fce00078e000e */
[----:B------:R-:W-:Y:S05]  /*30990*/  WARPSYNC.COLLECTIVE R15, `(.L_x_2119) ;  /* 0x000000000f087348 */ /* 0x000fea0003c00000 */
[----:B------:R0:W1:Y:S02]  /*309a0*/  SHFL.IDX P6, R14, R13, R12, R11 ;  /* 0x0000000c0d0e7389 */ /* 0x00006400000c000b */
[----:B01----:R-:W-:Y:S01]  /*309b0*/  ENDCOLLECTIVE ;  /* 0x000000000000791b */ /* 0x003fe20003800000 */
.L_x_2119:
        /* <DEDUP_REMOVED lines=16> */
.L_x_2120:
[----:B------:R-:W-:Y:S02]  /*30ac0*/  IMAD.MOV.U32 R13, RZ, RZ, R19 ;  /* 0x000000ffff0d7224 */ /* 0x000fe400078e0013 */
[----:B------:R-:W-:Y:S02]  /*30ad0*/  IMAD.MOV.U32 R12, RZ, RZ, 0x2 ;  /* 0x00000002ff0c7424 */ /* 0x000fe400078e00ff */
[----:B------:R-:W-:-:S07]  /*30ae0*/  IMAD.MOV.U32 R2, RZ, RZ, R14 ;  /* 0x000000ffff027224 */ /* 0x000fce00078e000e */
[----:B------:R-:W-:Y:S05]  /*30af0*/  WARPSYNC.COLLECTIVE R15, `(.L_x_2121) ;  /* 0x000000000f087348 */ /* 0x000fea0003c00000 */
[----:B------:R0:W1:Y:S02]  /*30b00*/  SHFL.IDX P6, R14, R13, R12, R11 ;  /* 0x0000000c0d0e7389 */ /* 0x00006400000c000b */
[----:B01----:R-:W-:Y:S01]  /*30b10*/  ENDCOLLECTIVE ;  /* 0x000000000000791b */ /* 0x003fe20003800000 */
.L_x_2121:
        /* <DEDUP_REMOVED lines=16> */
.L_x_2122:
[----:B------:R-:W-:Y:S02]  /*30c20*/  IMAD.MOV.U32 R13, RZ, RZ, R19 ;  /* 0x000000ffff0d7224 */ /* 0x000fe400078e0013 */
[----:B------:R-:W-:Y:S02]  /*30c30*/  IMAD.MOV.U32 R12, RZ, RZ, 0x3 ;  /* 0x00000003ff0c7424 */ /* 0x000fe400078e00ff */
[----:B------:R-:W-:-:S07]  /*30c40*/  IMAD.MOV.U32 R2, RZ, RZ, R14 ;  /* 0x000000ffff027224 */ /* 0x000fce00078e000e */
[----:B------:R-:W-:Y:S05]  /*30c50*/  WARPSYNC.COLLECTIVE R15, `(.L_x_2123) ;  /* 0x000000000f087348 */ /* 0x000fea0003c00000 */
[----:B------:R0:W1:Y:S02]  /*30c60*/  SHFL.IDX P6, R14, R13, R12, R11 ;  /* 0x0000000c0d0e7389 */ /* 0x00006400000c000b */
[----:B01----:R-:W-:Y:S01]  /*30c70*/  ENDCOLLECTIVE ;  /* 0x000000000000791b */ /* 0x003fe20003800000 */
.L_x_2123:
        /* <DEDUP_REMOVED lines=16> */
.L_x_2124:
[----:B------:R-:W-:Y:S02]  /*30d80*/  IMAD.MOV.U32 R13, RZ, RZ, R19 ;  /* 0x000000ffff0d7224 */ /* 0x000fe400078e0013 */
[----:B------:R-:W-:Y:S02]  /*30d90*/  IMAD.MOV.U32 R12, RZ, RZ, 0x4 ;  /* 0x00000004ff0c7424 */ /* 0x000fe400078e00ff */
[----:B------:R-:W-:-:S07]  /*30da0*/  IMAD.MOV.U32 R2, RZ, RZ, R14 ;  /* 0x000000ffff027224 */ /* 0x000fce00078e000e */
[----:B------:R-:W-:Y:S05]  /*30db0*/  WARPSYNC.COLLECTIVE R15, `(.L_x_2125) ;  /* 0x000000000f087348 */ /* 0x000fea0003c00000 */
[----:B------:R0:W1:Y:S02]  /*30dc0*/  SHFL.IDX P6, R14, R13, R12, R11 ;  /* 0x0000000c0d0e7389 */ /* 0x00006400000c000b */
[----:B01----:R-:W-:Y:S01]  /*30dd0*/  ENDCOLLECTIVE ;  /* 0x000000000000791b */ /* 0x003fe20003800000 */
.L_x_2125:
        /* <DEDUP_REMOVED lines=16> */
.L_x_2126:
[----:B------:R-:W-:Y:S02]  /*30ee0*/  IMAD.MOV.U32 R13, RZ, RZ, R19 ;  /* 0x000000ffff0d7224 */ /* 0x000fe400078e0013 */
[----:B------:R-:W-:Y:S02]  /*30ef0*/  IMAD.MOV.U32 R12, RZ, RZ, 0x5 ;  /* 0x00000005ff0c7424 */ /* 0x000fe400078e00ff */
[----:B------:R-:W-:-:S07]  /*30f00*/  IMAD.MOV.U32 R2, RZ, RZ, R14 ;  /* 0x000000ffff027224 */ /* 0x000fce00078e000e */
[----:B------:R-:W-:Y:S05]  /*30f10*/  WARPSYNC.COLLECTIVE R15, `(.L_x_2127) ;  /* 0x000000000f087348 */ /* 0x000fea0003c00000 */
[----:B------:R0:W1:Y:S02]  /*30f20*/  SHFL.IDX P6, R14, R13, R12, R11 ;  /* 0x0000000c0d0e7389 */ /* 0x00006400000c000b */
[----:B01----:R-:W-:Y:S01]  /*30f30*/  ENDCOLLECTIVE ;  /* 0x000000000000791b */ /* 0x003fe20003800000 */
.L_x_2127:
        /* <DEDUP_REMOVED lines=13> */
.L_x_2128:
[----:B------:R-:W-:Y:S01]  /*31010*/  @!PT LDS RZ, [RZ] ;  /* 0x00000000fffff984 */ /* 0x000fe20000000800 */
[----:B------:R-:W-:Y:S01]  /*31020*/  @!PT LDS RZ, [RZ] ;  /* 0x00000000fffff984 */ /* 0x000fe20000000800 */
[----:B------:R-:W-:Y:S01]  /*31030*/  @!PT LDS RZ, [RZ] ;  /* 0x00000000fffff984 */ /* 0x000fe20000000800 */
[----:B------:R0:W-:Y:S01]  /*31040*/  LDGSTS.E.BYPASS.LTC128B.128 [R5+0x5400], desc[UR60][R2.64+0x80], !P0 ;  /* 0x0540008002057fae */ /* 0x0001e2000c101d7c */
[----:B------:R-:W-:-:S13]  /*31050*/  ISETP.LT.OR P0, PT, R7, 0x41, P1 ;  /* 0x000000410700780c */ /* 0x000fda0000f01670 */
[----:B------:R0:W-:Y:S01]  /*31060*/  LDGSTS.E.BYPASS.LTC128B.128 [R5+0x8400], desc[UR60][R2.64+0x100], !P0 ;  /* 0x0840010002057fae */ /* 0x0001e2000c101d7c */
[----:B------:R-:W-:Y:S05]  /*31070*/  BRA `(.L_x_2129) ;  /* 0xffffffa400b47947 */ /* 0x000fea000383ffff */
.L_x_1971:
[----:B0-----:R0:W1:Y:S02]  /*31080*/  SYNCS.PHASECHK.TRANS64.TRYWAIT P0, [R0+URZ+0x30860], R3 ;  /* 0x03086003000075a7 */ /* 0x001064000800017f */
[----:B-1----:R-:W-:Y:S05]  /*31090*/  @!P0 NANOSLEEP.SYNCS 0x989680 ;  /* 0x009896800000895d */ /* 0x002fea0003900000 */
[----:B------:R-:W1:Y:S02]  /*310a0*/  @!P0 SYNCS.PHASECHK.TRANS64 P0, [R0+URZ+0x30860], R3 ;  /* 0x03086003000085a7 */ /* 0x000e64000800007f */
[----:B-1----:R-:W-:Y:S05]  /*310b0*/  @!P0 BRA `(.L_x_1971) ;  /* 0xfffffffc00f08947 */ /* 0x002fea000383ffff */
[----:B------:R-:W-:Y:S05]  /*310c0*/  BRA `(.L_x_2130) ;  /* 0xffffffa800d07947 */ /* 0x000fea000383ffff */
.L_x_1972:
        /* <DEDUP_REMOVED lines=8> */
.L_x_2132:
[----:B------:R-:W-:Y:S05]  /*31150*/  BSYNC B0 ;  /* 0x0000000000007941 */ /* 0x000fea0003800000 */
.L_x_2131:
        /* <DEDUP_REMOVED lines=9> */
.L_x_2133:
        /* <DEDUP_REMOVED lines=14> */
.L_x_2134:
        /* <DEDUP_REMOVED lines=13> */
.L_x_2135:
[----:B------:R-:W-:Y:S02]  /*313a0*/  IMAD.MOV.U32 R13, RZ, RZ, R19 ;  /* 0x000000ffff0d7224 */ /* 0x000fe400078e0013 */
[----:B------:R-:W-:Y:S01]  /*313b0*/  IMAD.MOV.U32 R12, RZ, RZ, 0x2 ;  /* 0x00000002ff0c7424 */ /* 0x000fe200078e00ff */
[----:B------:R-:W-:-:S13]  /*313c0*/  IADD3 R2, P4, R14, R5, RZ ;  /* 0x000000050e027210 */ /* 0x000fda0007f9e0ff */
[----:B------:R-:W-:Y:S05]  /*313d0*/  WARPSYNC.COLLECTIVE R15, `(.L_x_2136) ;  /* 0x000000000f087348 */ /* 0x000fea0003c00000 */
[----:B------:R0:W1:Y:S02]  /*313e0*/  SHFL.IDX P6, R14, R13, R12, R11 ;  /* 0x0000000c0d0e7389 */ /* 0x00006400000c000b */
[----:B01----:R-:W-:Y:S01]  /*313f0*/  ENDCOLLECTIVE ;  /* 0x000000000000791b */ /* 0x003fe20003800000 */
.L_x_2136:
        /* <DEDUP_REMOVED lines=15> */
.L_x_2137:
[----:B------:R-:W-:Y:S02]  /*314f0*/  IMAD.MOV.U32 R13, RZ, RZ, R19 ;  /* 0x000000ffff0d7224 */ /* 0x000fe400078e0013 */
[----:B------:R-:W-:Y:S01]  /*31500*/  IMAD.MOV.U32 R12, RZ, RZ, 0x3 ;  /* 0x00000003ff0c7424 */ /* 0x000fe200078e00ff */
[----:B------:R-:W-:-:S13]  /*31510*/  IADD3 R2, P4, R14, R5, RZ ;  /* 0x000000050e027210 */ /* 0x000fda0007f9e0ff */
[----:B------:R-:W-:Y:S05]  /*31520*/  WARPSYNC.COLLECTIVE R15, `(.L_x_2138) ;  /* 0x000000000f087348 */ /* 0x000fea0003c00000 */
[----:B------:R0:W1:Y:S02]  /*31530*/  SHFL.IDX P6, R14, R13, R12, R11 ;  /* 0x0000000c0d0e7389 */ /* 0x00006400000c000b */
[----:B01----:R-:W-:Y:S01]  /*31540*/  ENDCOLLECTIVE ;  /* 0x000000000000791b */ /* 0x003fe20003800000 */
.L_x_2138:
        /* <DEDUP_REMOVED lines=15> */
.L_x_2139:
[----:B------:R-:W-:Y:S02]  /*31640*/  IMAD.MOV.U32 R13, RZ, RZ, R19 ;  /* 0x000000ffff0d7224 */ /* 0x000fe400078e0013 */
[----:B------:R-:W-:Y:S01]  /*31650*/  IMAD.MOV.U32 R12, RZ, RZ, 0x4 ;  /* 0x00000004ff0c7424 */ /* 0x000fe200078e00ff */
[----:B------:R-:W-:-:S13]  /*31660*/  IADD3 R2, P4, R14, R5, RZ ;  /* 0x000000050e027210 */ /* 0x000fda0007f9e0ff */
[----:B------:R-:W-:Y:S05]  /*31670*/  WARPSYNC.COLLECTIVE R15, `(.L_x_2140) ;  /* 0x000000000f087348 */ /* 0x000fea0003c00000 */
[----:B------:R0:W1:Y:S02]  /*31680*/  SHFL.IDX P6, R14, R13, R12, R11 ;  /* 0x0000000c0d0e7389 */ /* 0x00006400000c000b */
[----:B01----:R-:W-:Y:S01]  /*31690*/  ENDCOLLECTIVE ;  /* 0x000000000000791b */ /* 0x003fe20003800000 */
.L_x_2140:
        /* <DEDUP_REMOVED lines=15> */
.L_x_2141:
[----:B------:R-:W-:Y:S02]  /*31790*/  IMAD.MOV.U32 R13, RZ, RZ, R19 ;  /* 0x000000ffff0d7224 */ /* 0x000fe400078e0013 */
[----:B------:R-:W-:Y:S01]  /*317a0*/  IMAD.MOV.U32 R12, RZ, RZ, 0x5 ;  /* 0x00000005ff0c7424 */ /* 0x000fe200078e00ff */
[----:B------:R-:W-:-:S13]  /*317b0*/  IADD3 R2, P4, R14, R5, RZ ;  /* 0x000000050e027210 */ /* 0x000fda0007f9e0ff */
[----:B------:R-:W-:Y:S05]  /*317c0*/  WARPSYNC.COLLECTIVE R15, `(.L_x_2142) ;  /* 0x000000000f087348 */ /* 0x000fea0003c00000 */
[----:B------:R0:W1:Y:S02]  /*317d0*/  SHFL.IDX P6, R14, R13, R12, R11 ;  /* 0x0000000c0d0e7389 */ /* 0x00006400000c000b */
[----:B01----:R-:W-:Y:S01]  /*317e0*/  ENDCOLLECTIVE ;  /* 0x000000000000791b */ /* 0x003fe20003800000 */
.L_x_2142:
        /* <DEDUP_REMOVED lines=14> */
.L_x_2143:
[----:B------:R-:W-:Y:S05]  /*318d0*/  BRA `(.L_x_2144) ;  /* 0xffffffa400d47947 */ /* 0x000fea000383ffff */
.L_x_1977:
[----:B------:R-:W-:Y:S01]  /*318e0*/  BSSY B0, `(.L_x_2145) ;  /* 0x0000008000007945 */ /* 0x000fe20003800000 */
[----:B------:R-:W-:Y:S02]  /*318f0*/  IMAD.MOV.U32 R13, RZ, RZ, R24 ;  /* 0x000000ffff0d7224 */ /* 0x000fe400078e0018 */
[----:B0-----:R-:W-:Y:S02]  /*31900*/  IMAD.MOV.U32 R12, RZ, RZ, RZ ;  /* 0x000000ffff0c7224 */ /* 0x001fe400078e00ff */
[----:B------:R-:W-:Y:S02]  /*31910*/  IMAD.MOV.U32 R11, RZ, RZ, 0x1f ;  /* 0x0000001fff0b7424 */ /* 0x000fe400078e00ff */
[----:B------:R-:W-:-:S07]  /*31920*/  IMAD.MOV.U32 R15, RZ, RZ, -0x1 ;  /* 0xffffffffff0f7424 */ /* 0x000fce00078e00ff */
[----:B-1----:R-:W-:Y:S05]  /*31930*/  WARPSYNC.COLLECTIVE R15, `(.L_x_2146) ;  /* 0x000000000f087348 */ /* 0x002fea0003c00000 */
[----:B------:R0:W2:Y:S02]  /*31940*/  SHFL.IDX P6, R14, R13, R12, R11 ;  /* 0x0000000c0d0e7389 */ /* 0x0000a400000c000b */
[----:B012---:R-:W-:Y:S01]  /*31950*/  ENDCOLLECTIVE ;  /* 0x000000000000791b */ /* 0x007fe20003800000 */
.L_x_2146:
[----:B------:R-:W-:Y:S05]  /*31960*/  BSYNC B0 ;  /* 0x0000000000007941 */ /* 0x000fea0003800000 */
.L_x_2145:
        /* <DEDUP_REMOVED lines=9> */
.L_x_2147:
[----:B------:R-:W-:Y:S02]  /*31a00*/  ULDC UR4, c[0x0][0xc3c] ;  /* 0x00030f0000047ab9 */ /* 0x000fe40000000800 */
[----:B------:R-:W-:-:S13]  /*31a10*/  ISETP.GE.OR P1, PT, R9, UR4, !P0 ;  /* 0x0000000409007c0c */ /* 0x000fda000c726670 */
[----:B------:R-:W0:Y:S08]  /*31a20*/  @!P1 LDC.64 R2, c[0x0][0xc80] ;  /* 0x00032000ff029b82 */ /* 0x000e300000000a00 */
[----:B------:R-:W1:Y:S01]  /*31a30*/  @!P1 LDC.64 R4, c[0x0][0xc78] ;  /* 0x00031e00ff049b82 */ /* 0x000e620000000a00 */
[----:B------:R-:W-:Y:S02]  /*31a40*/  IMAD.MOV.U32 R25, RZ, RZ, RZ ;  /* 0x000000ffff197224 */ /* 0x000fe400078e00ff */
[----:B------:R-:W-:-:S02]  /*31a50*/  IMAD.MOV.U32 R11, RZ, RZ, RZ ;  /* 0x000000ffff0b7224 */ /* 0x000fc400078e00ff */
[----:B------:R-:W-:Y:S02]  /*31a60*/  IMAD.MOV.U32 R7, RZ, RZ, R14 ;  /* 0x000000ffff077224 */ /* 0x000fe400078e000e */
        /* <DEDUP_REMOVED lines=17> */
.L_x_2148:
[----:B------:R-:W-:Y:S01]  /*31b80*/  IMAD.MOV.U32 R12, RZ, RZ, 0x2 ;  /* 0x00000002ff0c7424 */ /* 0x000fe200078e00ff */
[----:B------:R-:W-:-:S05]  /*31b90*/  SEL R14, R14, RZ, P1 ;  /* 0x000000ff0e0e7207 */ /* 0x000fca0000800000 */
[----:B------:R-:W-:-:S04]  /*31ba0*/  IMAD.IADD R5, R13, 0x1, R14 ;  /* 0x000000010d057824 */ /* 0x000fc800078e020e */
[----:B------:R-:W-:-:S07]  /*31bb0*/  IMAD.MOV.U32 R13, RZ, RZ, R5 ;  /* 0x000000ffff0d7224 */ /* 0x000fce00078e0005 */
[----:B------:R-:W-:Y:S05]  /*31bc0*/  WARPSYNC.COLLECTIVE R15, `(.L_x_2149) ;  /* 0x000000000f087348 */ /* 0x000fea0003c00000 */
[----:B------:R0:W1:Y:S02]  /*31bd0*/  SHFL.UP P6, R14, R13, R12, R11 ;  /* 0x0400000c0d0e7389 */ /* 0x00006400000c000b */
[----:B01----:R-:W-:Y:S01]  /*31be0*/  ENDCOLLECTIVE ;  /* 0x000000000000791b */ /* 0x003fe20003800000 */
.L_x_2149:
[----:B------:R-:W-:Y:S01]  /*31bf0*/  IMAD.MOV.U32 R12, RZ, RZ, 0x4 ;  /* 0x00000004ff0c7424 */ /* 0x000fe200078e00ff */
[----:B------:R-:W-:-:S05]  /*31c00*/  SEL R2, R14, RZ, P2 ;  /* 0x000000ff0e027207 */ /* 0x000fca0001000000 */
[----:B------:R-:W-:-:S04]  /*31c10*/  IMAD.IADD R2, R5, 0x1, R2 ;  /* 0x0000000105027824 */ /* 0x000fc800078e0202 */
[----:B------:R-:W-:-:S07]  /*31c20*/  IMAD.MOV.U32 R13, RZ, RZ, R2 ;  /* 0x000000ffff0d7224 */ /* 0x000fce00078e0002 */
[----:B------:R-:W-:Y:S05]  /*31c30*/  WARPSYNC.COLLECTIVE R15, `(.L_x_2150) ;  /* 0x000000000f087348 */ /* 0x000fea0003c00000 */
[----:B------:R0:W1:Y:S02]  /*31c40*/  SHFL.UP P6, R14, R13, R12, R11 ;  /* 0x0400000c0d0e7389 */ /* 0x00006400000c000b */
[----:B01----:R-:W-:Y:S01]  /*31c50*/  ENDCOLLECTIVE ;  /* 0x000000000000791b */ /* 0x003fe20003800000 */
.L_x_2150:
[----:B------:R-:W-:Y:S01]  /*31c60*/  IMAD.MOV.U32 R12, RZ, RZ, 0x8 ;  /* 0x00000008ff0c7424 */ /* 0x000fe200078e00ff */
[----:B------:R-:W-:-:S05]  /*31c70*/  SEL R3, R14, RZ, P3 ;  /* 0x000000ff0e037207 */ /* 0x000fca0001800000 */
[----:B------:R-:W-:-:S04]  /*31c80*/  IMAD.IADD R3, R2, 0x1, R3 ;  /* 0x0000000102037824 */ /* 0x000fc800078e0203 */
[----:B------:R-:W-:-:S07]  /*31c90*/  IMAD.MOV.U32 R13, RZ, RZ, R3 ;  /* 0x000000ffff0d7224 */ /* 0x000fce00078e0003 */
[----:B------:R-:W-:Y:S05]  /*31ca0*/  WARPSYNC.COLLECTIVE R15, `(.L_x_2151) ;  /* 0x000000000f087348 */ /* 0x000fea0003c00000 */
[----:B------:R0:W1:Y:S02]  /*31cb0*/  SHFL.UP P6, R14, R13, R12, R11 ;  /* 0x0400000c0d0e7389 */ /* 0x00006400000c000b */
[----:B01----:R-:W-:Y:S01]  /*31cc0*/  ENDCOLLECTIVE ;  /* 0x000000000000791b */ /* 0x003fe20003800000 */
.L_x_2151:
[----:B------:R-:W-:Y:S01]  /*31cd0*/  IMAD.MOV.U32 R12, RZ, RZ, 0x10 ;  /* 0x00000010ff0c7424 */ /* 0x000fe200078e00ff */
[----:B------:R-:W-:-:S05]  /*31ce0*/  SEL R14, R14, RZ, P4 ;  /* 0x000000ff0e0e7207 */ /* 0x000fca0002000000 */
[----:B------:R-:W-:-:S04]  /*31cf0*/  IMAD.IADD R5, R3, 0x1, R14 ;  /* 0x0000000103057824 */ /* 0x000fc800078e020e */
[----:B------:R-:W-:-:S07]  /*31d00*/  IMAD.MOV.U32 R13, RZ, RZ, R5 ;  /* 0x000000ffff0d7224 */ /* 0x000fce00078e0005 */
[----:B------:R-:W-:Y:S05]  /*31d10*/  WARPSYNC.COLLECTIVE R15, `(.L_x_2152) ;  /* 0x000000000f087348 */ /* 0x000fea0003c00000 */
[----:B------:R0:W1:Y:S02]  /*31d20*/  SHFL.UP P6, R14, R13, R12, R11 ;  /* 0x0400000c0d0e7389 */ /* 0x00006400000c000b */
[----:B01----:R-:W-:Y:S01]  /*31d30*/  ENDCOLLECTIVE ;  /* 0x000000000000791b */ /* 0x003fe20003800000 */
.L_x_2152:
        /* <DEDUP_REMOVED lines=8> */
.L_x_2153:
[----:B------:R-:W-:Y:S05]  /*31dc0*/  BRA `(.L_x_2154) ;  /* 0xffffffa400e87947 */ /* 0x000fea000383ffff */
.L_x_1980:
[----:B------:R-:W-:Y:S01]  /*31dd0*/  BSSY B0, `(.L_x_2155) ;  /* 0x0000007000007945 */ /* 0x000fe20003800000 */
[----:B------:R-:W-:Y:S02]  /*31de0*/  IMAD.MOV.U32 R12, RZ, RZ, 0x1 ;  /* 0x00000001ff0c7424 */ /* 0x000fe400078e00ff */
[----:B------:R-:W-:Y:S02]  /*31df0*/  IMAD.MOV.U32 R11, RZ, RZ, RZ ;  /* 0x000000ffff0b7224 */ /* 0x000fe400078e00ff */
[----:B------:R-:W-:-:S07]  /*31e00*/  IMAD.MOV.U32 R15, RZ, RZ, -0x1 ;  /* 0xffffffffff0f7424 */ /* 0x000fce00078e00ff */
[----:B------:R-:W-:Y:S05]  /*31e10*/  WARPSYNC.COLLECTIVE R15, `(.L_x_2156) ;  /* 0x000000000f087348 */ /* 0x000fea0003c00000 */
[----:B------:R0:W1:Y:S02]  /*31e20*/  SHFL.UP P6, R14, R13, R12, R11 ;  /* 0x0400000c0d0e7389 */ /* 0x00006400000c000b */
[----:B01----:R-:W-:Y:S01]  /*31e30*/  ENDCOLLECTIVE ;  /* 0x000000000000791b */ /* 0x003fe20003800000 */
.L_x_2156:
[----:B------:R-:W-:Y:S05]  /*31e40*/  BSYNC B0 ;  /* 0x0000000000007941 */ /* 0x000fea0003800000 */
.L_x_2155:
        /* <DEDUP_REMOVED lines=8> */
.L_x_2157:
[----:B------:R-:W-:Y:S01]  /*31ed0*/  IMAD.MOV.U32 R12, RZ, RZ, 0x4 ;  /* 0x00000004ff0c7424 */ /* 0x000fe200078e00ff */
[----:B------:R-:W-:-:S05]  /*31ee0*/  SEL R2, R14, RZ, P2 ;  /* 0x000000ff0e027207 */ /* 0x000fca0001000000 */
[----:B------:R-:W-:-:S04]  /*31ef0*/  IMAD.IADD R2, R13, 0x1, R2 ;  /* 0x000000010d027824 */ /* 0x000fc800078e0202 */
[----:B------:R-:W-:-:S07]  /*31f00*/  IMAD.MOV.U32 R13, RZ, RZ, R2 ;  /* 0x000000ffff0d7224 */ /* 0x000fce00078e0002 */
[----:B------:R-:W-:Y:S05]  /*31f10*/  WARPSYNC.COLLECTIVE R15, `(.L_x_2158) ;  /* 0x000000000f087348 */ /* 0x000fea0003c00000 */
[----:B------:R0:W1:Y:S02]  /*31f20*/  SHFL.UP P6, R14, R13, R12, R11 ;  /* 0x0400000c0d0e7389 */ /* 0x00006400000c000b */
[----:B01----:R-:W-:Y:S01]  /*31f30*/  ENDCOLLECTIVE ;  /* 0x000000000000791b */ /* 0x003fe20003800000 */
.L_x_2158:
[----:B------:R-:W-:Y:S01]  /*31f40*/  IMAD.MOV.U32 R12, RZ, RZ, 0x8 ;  /* 0x00000008ff0c7424 */ /* 0x000fe200078e00ff */
[----:B------:R-:W-:-:S05]  /*31f50*/  SEL R3, R14, RZ, P3 ;  /* 0x000000ff0e037207 */ /* 0x000fca0001800000 */
[----:B------:R-:W-:-:S04]  /*31f60*/  IMAD.IADD R3, R2, 0x1, R3 ;  /* 0x0000000102037824 */ /* 0x000fc800078e0203 */
[----:B------:R-:W-:-:S07]  /*31f70*/  IMAD.MOV.U32 R13, RZ, RZ, R3 ;  /* 0x000000ffff0d7224 */ /* 0x000fce00078e0003 */
[----:B------:R-:W-:Y:S05]  /*31f80*/  WARPSYNC.COLLECTIVE R15, `(.L_x_2159) ;  /* 0x000000000f087348 */ /* 0x000fea0003c00000 */
[----:B------:R0:W1:Y:S02]  /*31f90*/  SHFL.UP P6, R14, R13, R12, R11 ;  /* 0x0400000c0d0e7389 */ /* 0x00006400000c000b */
[----:B01----:R-:W-:Y:S01]  /*31fa0*/  ENDCOLLECTIVE ;  /* 0x000000000000791b */ /* 0x003fe20003800000 */
.L_x_2159:
[----:B------:R-:W-:Y:S01]  /*31fb0*/  IMAD.MOV.U32 R12, RZ, RZ, 0x10 ;  /* 0x00000010ff0c7424 */ /* 0x000fe200078e00ff */
[----:B------:R-:W-:-:S05]  /*31fc0*/  SEL R14, R14, RZ, P4 ;  /* 0x000000ff0e0e7207 */ /* 0x000fca0002000000 */
[----:B------:R-:W-:-:S04]  /*31fd0*/  IMAD.IADD R5, R3, 0x1, R14 ;  /* 0x0000000103057824 */ /* 0x000fc800078e020e */
[----:B------:R-:W-:-:S07]  /*31fe0*/  IMAD.MOV.U32 R13, RZ, RZ, R5 ;  /* 0x000000ffff0d7224 */ /* 0x000fce00078e0005 */
[----:B------:R-:W-:Y:S05]  /*31ff0*/  WARPSYNC.COLLECTIVE R15, `(.L_x_2160) ;  /* 0x000000000f087348 */ /* 0x000fea0003c00000 */
[----:B------:R0:W1:Y:S02]  /*32000*/  SHFL.UP P6, R14, R13, R12, R11 ;  /* 0x0400000c0d0e7389 */ /* 0x00006400000c000b */
[----:B01----:R-:W-:Y:S01]  /*32010*/  ENDCOLLECTIVE ;  /* 0x000000000000791b */ /* 0x003fe20003800000 */
.L_x_2160:
        /* <DEDUP_REMOVED lines=8> */
.L_x_2161:
[----:B------:R-:W-:Y:S05]  /*320a0*/  BRA `(.L_x_2162) ;  /* 0xffffffa400d47947 */ /* 0x000fea000383ffff */
.L_x_1982:
[----:B------:R-:W-:Y:S01]  /*320b0*/  BSSY B0, `(.L_x_2163) ;  /* 0x0000006000007945 */ /* 0x000fe20003800000 */
[----:B------:R-:W-:Y:S01]  /*320c0*/  PLOP3.LUT P6, PT, P6, PT, PT, 0x8, 0x0 ;  /* 0x000000000000781c */ /* 0x000fe200037ce170 */
[----:B------:R-:W-:-:S12]  /*320d0*/  IMAD.MOV.U32 R15, RZ, RZ, -0x1 ;  /* 0xffffffffff0f7424 */ /* 0x000fd800078e00ff */
[----:B0-----:R-:W-:Y:S05]  /*320e0*/  WARPSYNC.COLLECTIVE R15, `(.L_x_2164) ;  /* 0x000000000f087348 */ /* 0x001fea0003c00000 */
[----:B------:R-:W-:Y:S01]  /*320f0*/  VOTE.ANY R14, PT, P6 ;  /* 0x00000000000e7806 */ /* 0x000fe200030e0100 */
[----:B0-----:R-:W-:Y:S06]  /*32100*/  ENDCOLLECTIVE ;  /* 0x000000000000791b */ /* 0x001fec0003800000 */
.L_x_2164:
[----:B------:R-:W-:Y:S05]  /*32110*/  BSYNC B0 ;  /* 0x0000000000007941 */ /* 0x000fea0003800000 */
.L_x_2163:
        /* <DEDUP_REMOVED lines=8> */
.L_x_2165:
[----:B------:R-:W-:Y:S02]  /*321a0*/  IMAD.IADD R27, R12, 0x1, R27 ;  /* 0x000000010c1b7824 */ /* 0x000fe400078e021b */
[----:B------:R-:W-:Y:S02]  /*321b0*/  IMAD.MOV.U32 R13, RZ, RZ, R4 ;  /* 0x000000ffff0d7224 */ /* 0x000fe400078e0004 */
[----:B------:R-:W-:-:S07]  /*321c0*/  IMAD.MOV.U32 R25, RZ, RZ, R14 ;  /* 0x000000ffff197224 */ /* 0x000fce00078e000e */
[----:B------:R-:W-:Y:S05]  /*321d0*/  WARPSYNC.COLLECTIVE R15, `(.L_x_2166) ;  /* 0x000000000f087348 */ /* 0x000fea0003c00000 */
[----:B------:R0:W1:Y:S02]  /*321e0*/  SHFL.IDX P6, R14, R13, R12, R11 ;  /* 0x0000000c0d0e7389 */ /* 0x00006400000c000b */
[----:B01----:R-:W-:Y:S01]  /*321f0*/  ENDCOLLECTIVE ;  /* 0x000000000000791b */ /* 0x003fe20003800000 */
.L_x_2166:
[----:B------:R-:W-:Y:S01]  /*32200*/  IMAD.MOV.U32 R4, RZ, RZ, R14 ;  /* 0x000000ffff047224 */ /* 0x000fe200078e000e */
[----:B------:R-:W-:Y:S06]  /*32210*/  BRA `(.L_x_2167) ;  /* 0xffffffa400b87947 */ /* 0x000fec000383ffff */
.L_x_1984:
[----:B------:R-:W-:Y:S01]  /*32220*/  BSSY B0, `(.L_x_2168) ;  /* 0x0000007000007945 */ /* 0x000fe20003800000 */
[----:B------:R-:W-:Y:S02]  /*32230*/  IMAD.MOV.U32 R13, RZ, RZ, R2 ;  /* 0x000000ffff0d7224 */ /* 0x000fe400078e0002 */
[----:B------:R-:W-:Y:S02]  /*32240*/  IMAD.MOV.U32 R11, RZ, RZ, 0x1f ;  /* 0x0000001fff0b7424 */ /* 0x000fe400078e00ff */
[----:B------:R-:W-:-:S07]  /*32250*/  IMAD.MOV.U32 R15, RZ, RZ, -0x1 ;  /* 0xffffffffff0f7424 */ /* 0x000fce00078e00ff */
[----:B0-23--:R-:W-:Y:S05]  /*32260*/  WARPSYNC.COLLECTIVE R15, `(.L_x_2169) ;  /* 0x000000000f087348 */ /* 0x00dfea0003c00000 */
[----:B------:R1:W4:Y:S02]  /*32270*/  SHFL.IDX P6, R14, R13, R12, R11 ;  /* 0x0000000c0d0e7389 */ /* 0x00032400000c000b */
[----:B01234-:R-:W-:Y:S01]  /*32280*/  ENDCOLLECTIVE ;  /* 0x000000000000791b */ /* 0x01ffe20003800000 */
.L_x_2169:
[----:B------:R-:W-:Y:S05]  /*32290*/  BSYNC B0 ;  /* 0x0000000000007941 */ /* 0x000fea0003800000 */
.L_x_2168:
[----:B------:R-:W-:Y:S01]  /*322a0*/  IMAD.MOV.U32 R6, RZ, RZ, R14 ;  /* 0x000000ffff067224 */ /* 0x000fe200078e000e */
[----:B------:R-:W-:Y:S06]  /*322b0*/  BRA `(.L_x_1983) ;  /* 0xffffffa400a87947 */ /* 0x000fec000383ffff */
.L_x_1990:
[----:B0-----:R0:W3:Y:S02]  /*322c0*/  SYNCS.PHASECHK.TRANS64.TRYWAIT P0, [R5+URZ+0x30820], R0 ;  /* 0x03082000050075a7 */ /* 0x0010e4000800017f */
[----:B---3--:R-:W-:Y:S05]  /*322d0*/  @!P0 NANOSLEEP.SYNCS 0x989680 ;  /* 0x009896800000895d */ /* 0x008fea0003900000 */
[----:B------:R-:W3:Y:S02]  /*322e0*/  @!P0 SYNCS.PHASECHK.TRANS64 P0, [R5+URZ+0x30820], R0 ;  /* 0x03082000050085a7 */ /* 0x000ee4000800007f */
[----:B---3--:R-:W-:Y:S05]  /*322f0*/  @!P0 BRA `(.L_x_1990) ;  /* 0xfffffffc00f08947 */ /* 0x008fea000383ffff */
[----:B------:R-:W-:Y:S05]  /*32300*/  BRA `(.L_x_2170) ;  /* 0xffffffb000007947 */ /* 0x000fea000383ffff */
.L_x_1991:
        /* <DEDUP_REMOVED lines=11> */
.L_x_2172:
[----:B------:R-:W-:Y:S05]  /*323c0*/  BSYNC B0 ;  /* 0x0000000000007941 */ /* 0x000fea0003800000 */
.L_x_2171:
[----:B------:R-:W-:Y:S05]  /*323d0*/  BRA `(.L_x_2173) ;  /* 0xffffffac00e87947 */ /* 0x000fea000383ffff */
.L_x_1992:
[----:B------:R-:W-:Y:S01]  /*323e0*/  BSSY B0, `(.L_x_2174) ;  /* 0x0000006000007945 */ /* 0x000fe20003800000 */
[----:B------:R-:W-:-:S07]  /*323f0*/  IMAD.MOV.U32 R15, RZ, RZ, -0x1 ;  /* 0xffffffffff0f7424 */ /* 0x000fce00078e00ff */
[----:B012---:R-:W-:Y:S05]  /*32400*/  WARPSYNC.COLLECTIVE R15, `(.L_x_2175) ;  /* 0x000000000f0c7348 */ /* 0x007fea0003c00000 */
[----:B------:R-:W-:Y:S02]  /*32410*/  ELECT P6, UR62, PT ;  /* 0x00000000003e782f */ /* 0x000fe400038c0000 */
[----:B------:R-:W-:Y:S01]  /*32420*/  MOV R14, UR62 ;  /* 0x0000003e000e7c02 */ /* 0x000fe20008000f00 */
[----:B012---:R-:W-:Y:S10]  /*32430*/  ENDCOLLECTIVE ;  /* 0x000000000000791b */ /* 0x007ff40003800000 */
.L_x_2175:
[----:B------:R-:W-:Y:S05]  /*32440*/  BSYNC B0 ;  /* 0x0000000000007941 */ /* 0x000fea0003800000 */
.L_x_2174:
[----:B------:R-:W-:Y:S05]  /*32450*/  BRA `(.L_x_2176) ;  /* 0xffffffac00dc7947 */ /* 0x000fea000383ffff */
.L_x_1994:
[----:B0-----:R0:W3:Y:S02]  /*32460*/  SYNCS.PHASECHK.TRANS64.TRYWAIT P1, [R3+URZ+0x30840], R2 ;  /* 0x03084002030075a7 */ /* 0x0010e4000802017f */
[----:B---3--:R-:W-:Y:S05]  /*32470*/  @!P1 NANOSLEEP.SYNCS 0x989680 ;  /* 0x009896800000995d */ /* 0x008fea0003900000 */
[----:B------:R-:W3:Y:S02]  /*32480*/  @!P1 SYNCS.PHASECHK.TRANS64 P1, [R3+URZ+0x30840], R2 ;  /* 0x03084002030095a7 */ /* 0x000ee4000802007f */
[----:B---3--:R-:W-:Y:S05]  /*32490*/  @!P1 BRA `(.L_x_1994) ;  /* 0xfffffffc00f09947 */ /* 0x008fea000383ffff */
[----:B------:R-:W-:Y:S05]  /*324a0*/  BRA `(.L_x_2177) ;  /* 0xffffffb000047947 */ /* 0x000fea000383ffff */
.L_x_1996:
[----:B---3--:R3:W4:Y:S02]  /*324b0*/  SYNCS.PHASECHK.TRANS64.TRYWAIT P1, [R23+URZ+0x30840], R0 ;  /* 0x03084000170075a7 */ /* 0x008724000802017f */
[----:B----4-:R-:W-:Y:S05]  /*324c0*/  @!P1 NANOSLEEP.SYNCS 0x989680 ;  /* 0x009896800000995d */ /* 0x010fea0003900000 */
[----:B------:R-:W4:Y:S02]  /*324d0*/  @!P1 SYNCS.PHASECHK.TRANS64 P1, [R23+URZ+0x30840], R0 ;  /* 0x03084000170095a7 */ /* 0x000f24000802007f */
[----:B----4-:R-:W-:Y:S05]  /*324e0*/  @!P1 BRA `(.L_x_1996) ;  /* 0xfffffffc00f09947 */ /* 0x010fea000383ffff */
[----:B------:R-:W-:Y:S05]  /*324f0*/  BRA `(.L_x_2178) ;  /* 0xffffffb000107947 */ /* 0x000fea000383ffff */
.L_x_1998:
[----:B----4-:R4:W0:Y:S02]  /*32500*/  SYNCS.PHASECHK.TRANS64.TRYWAIT P1, [R3+URZ+0x30860], R2 ;  /* 0x03086002030075a7 */ /* 0x010824000802017f */
[----:B0-----:R-:W-:Y:S05]  /*32510*/  @!P1 NANOSLEEP.SYNCS 0x989680 ;  /* 0x009896800000995d */ /* 0x001fea0003900000 */
[----:B------:R-:W0:Y:S02]  /*32520*/  @!P1 SYNCS.PHASECHK.TRANS64 P1, [R3+URZ+0x30860], R2 ;  /* 0x03086002030095a7 */ /* 0x000e24000802007f */
[----:B0-----:R-:W-:Y:S05]  /*32530*/  @!P1 BRA `(.L_x_1998) ;  /* 0xfffffffc00f09947 */ /* 0x001fea000383ffff */
[----:B------:R-:W-:Y:S05]  /*32540*/  BRA `(.L_x_2179) ;  /* 0xffffffb0000c7947 */ /* 0x000fea000383ffff */
.L_x_2180:
        /* <DEDUP_REMOVED lines=11> */
.L_x_3215:


//--------------------- .text._ZN7cutlass13device_kernelIN5flash11enable_sm90INS1_16FlashAttnFwdSm90INS1_25CollectiveMainloopFwdSm90ILi2EN4cute5tupleIJNS5_1CILi1EEES8_S8_EEENS6_IJNS7_ILi128EEENS7_ILi96EEENS7_ILi192EEEEEELi192ENS_10bfloat16_tEfNS_4arch4Sm90ELb1ELb0ELb0ELb0ELb1ELb0ELb0ELb1ELb1ELb1ELb1ELb0EEENS1_21CollectiveEpilogueFwdINS6_IJSA_SC_SB_EEES9_SE_SG_Li256ELb0ELb1ELb1ELb0EEENS1_19SingleTileSchedulerILb0ELb1ELb1ELi128EEEEEEEEEvNT_6ParamsE --------------------------
	.section	.text._ZN7cutlass13device_kernelIN5flash11enable_sm90INS1_16FlashAttnFwdSm90INS1_25CollectiveMainloopFwdSm90ILi2EN4cute5tupleIJNS5_1CILi1EEES8_S8_EEENS6_IJNS7_ILi128EEENS7_ILi96EEENS7_ILi192EEEEEELi192ENS_10bfloat16_tEfNS_4arch4Sm90ELb1ELb0ELb0ELb0ELb1ELb0ELb0ELb1ELb1ELb1ELb1ELb0EEENS1_21CollectiveEpilogueFwdINS6_IJSA_SC_SB_EEES9_SE_SG_Li256ELb0ELb1ELb1ELb0EEENS1_19SingleTileSchedulerILb0ELb1ELb1ELi128EEEEEEEEEvNT_6ParamsE,"ax",@progbits
	.align	128
.text._ZN7cutlass13device_kernelIN5flash11enable_sm90INS1_16FlashAttnFwdSm90INS1_25CollectiveMainloopFwdSm90ILi2EN4cute5tupleIJNS5_1CILi1EEES8_S8_EEENS6_IJNS7_ILi128EEENS7_ILi96EEENS7_ILi192EEEEEELi192ENS_10bfloat16_tEfNS_4arch4Sm90ELb1ELb0ELb0ELb0ELb1ELb0ELb0ELb1ELb1ELb1ELb1ELb0EEENS1_21CollectiveEpilogueFwdINS6_IJSA_SC_SB_EEES9_SE_SG_Li256ELb0ELb1ELb1ELb0EEENS1_19SingleTileSchedulerILb0ELb1ELb1ELi128EEEEEEEEEvNT_6ParamsE:
        .type           _ZN7cutlass13device_kernelIN5flash11enable_sm90INS1_16FlashAttnFwdSm90INS1_25CollectiveMainloopFwdSm90ILi2EN4cute5tupleIJNS5_1CILi1EEES8_S8_EEENS6_IJNS7_ILi128EEENS7_ILi96EEENS7_ILi192EEEEEELi192ENS_10bfloat16_tEfNS_4arch4Sm90ELb1ELb0ELb0ELb0ELb1ELb0ELb0ELb1ELb1ELb1ELb1ELb0EEENS1_21CollectiveEpilogueFwdINS6_IJSA_SC_SB_EEES9_SE_SG_Li256ELb0ELb1ELb1ELb0EEENS1_19SingleTileSchedulerILb0ELb1ELb1ELi128EEEEEEEEEvNT_6ParamsE,@function
        .size           _ZN7cutlass13device_kernelIN5flash11enable_sm90INS1_16FlashAttnFwdSm90INS1_25CollectiveMainloopFwdSm90ILi2EN4cute5tupleIJNS5_1CILi1EEES8_S8_EEENS6_IJNS7_ILi128EEENS7_ILi96EEENS7_ILi192EEEEEELi192ENS_10bfloat16_tEfNS_4arch4Sm90ELb1ELb0ELb0ELb0ELb1ELb0ELb0ELb1ELb1ELb1ELb1ELb0EEENS1_21CollectiveEpilogueFwdINS6_IJSA_SC_SB_EEES9_SE_SG_Li256ELb0ELb1ELb1ELb0EEENS1_19SingleTileSchedulerILb0ELb1ELb1ELi128EEEEEEEEEvNT_6ParamsE,(.L_x_3216 - _ZN7cutlass13device_kernelIN5flash11enable_sm90INS1_16FlashAttnFwdSm90INS1_25CollectiveMainloopFwdSm90ILi2EN4cute5tupleIJNS5_1CILi1EEES8_S8_EEENS6_IJNS7_ILi128EEENS7_ILi96EEENS7_ILi192EEEEEELi192ENS_10bfloat16_tEfNS_4arch4Sm90ELb1ELb0ELb0ELb0ELb1ELb0ELb0ELb1ELb1ELb1ELb1ELb0EEENS1_21CollectiveEpilogueFwdINS6_IJSA_SC_SB_EEES9_SE_SG_Li256ELb0ELb1ELb1ELb0EEENS1_19SingleTileSchedulerILb0ELb1ELb1ELi128EEEEEEEEEvNT_6ParamsE)
        .other          _ZN7cutlass13device_kernelIN5flash11enable_sm90INS1_16FlashAttnFwdSm90INS1_25CollectiveMainloopFwdSm90ILi2EN4cute5tupleIJNS5_1CILi1EEES8_S8_EEENS6_IJNS7_ILi128EEENS7_ILi96EEENS7_ILi192EEEEEELi192ENS_10bfloat16_tEfNS_4arch4Sm90ELb1ELb0ELb0ELb0ELb1ELb0ELb0ELb1ELb1ELb1ELb1ELb0EEENS1_21CollectiveEpilogueFwdINS6_IJSA_SC_SB_EEES9_SE_SG_Li256ELb0ELb1ELb1ELb0EEENS1_19SingleTileSchedulerILb0ELb1ELb1ELi128EEEEEEEEEvNT_6ParamsE,@"STO_CUDA_ENTRY STV_DEFAULT"
_ZN7cutlass13device_kernelIN5flash11enable_sm90INS1_16FlashAttnFwdSm90INS1_25CollectiveMainloopFwdSm90ILi2EN4cute5tupleIJNS5_1CILi1EEES8_S8_EEENS6_IJNS7_ILi128EEENS7_ILi96EEENS7_ILi192EEEEEELi192ENS_10bfloat16_tEfNS_4arch4Sm90ELb1ELb0ELb0ELb0ELb1ELb0ELb0ELb1ELb1ELb1ELb1ELb0EEENS1_21CollectiveEpilogueFwdINS6_IJSA_SC_SB_EEES9_SE_SG_Li256ELb0ELb1ELb1ELb0EEENS1_19SingleTileSchedulerILb0ELb1ELb1ELi128EEEEEEEEEvNT_6ParamsE:
        /* <DEDUP_REMOVED lines=45> */
.L_x_2181:
        /* <DEDUP_REMOVED lines=22> */
.L_x_2182:
        /* <DEDUP_REMOVED lines=18> */
.L_x_2183:
        /* <DEDUP_REMOVED lines=22> */
.L_x_2184:
        /* <DEDUP_REMOVED lines=23> */
.L_x_2185:
        /* <DEDUP_REMOVED lines=11> */
.L_x_2188:
        /* <DEDUP_REMOVED lines=19> */
[----:B------:R-:W1:Y:S01]  /*0a00*/  S2UR UR38, SR_CTAID.X ;  /* 0x00000000002679c3 */ /* 0x000e620000002500 */
[----:B------:R-:W-:Y:S01]  /*0a10*/  ULDC UR4, c[0x0][0x448] ;  /* 0x0001120000047ab9 */ /* 0x000fe20000000800 */
[----:B------:R-:W-:Y:S01]  /*0a20*/  ULDC UR6, c[0x0][0x424] ;  /* 0x0001090000067ab9 */ /* 0x000fe20000000800 */
[----:B------:R-:W-:Y:S01]  /*0a30*/  UISETP.NE.AND UP1, UPT, UR4, 0x1, UPT ;  /* 0x000000010400788c */ /* 0x000fe2000bf25270 */
[----:B------:R-:W-:Y:S02]  /*0a40*/  ULDC UR7, c[0x0][0x288] ;  /* 0x0000a20000077ab9 */ /* 0x000fe40000000800 */
[----:B------:R-:W-:Y:S01]  /*0a50*/  ULDC.64 UR4, c[0x0][0x418] ;  /* 0x0001060000047ab9 */ /* 0x000fe20000000a00 */
[----:B------:R-:W-:Y:S02]  /*0a60*/  UIADD3 UR7, -UR7, 0x60, URZ ;  /* 0x0000006007077890 */ /* 0x000fe4000fffe13f */
[----:B------:R-:W-:Y:S02]  /*0a70*/  UISETP.NE.U32.AND UP0, UPT, UR4, URZ, UPT ;  /* 0x0000003f0400728c */ /* 0x000fe4000bf05070 */
[----:B------:R-:W-:-:S02]  /*0a80*/  UP2UR UR4, UPR, URZ, 0x2 ;  /* 0x000000023f047883 */ /* 0x000fc40008000000 */
[----:B------:R-:W-:Y:S01]  /*0a90*/  UISETP.NE.AND.EX UP0, UPT, UR5, URZ, UPT, UP0 ;  /* 0x0000003f0500728c */ /* 0x000fe2000bf05300 */
[----:B------:R-:W-:Y:S02]  /*0aa0*/  ULDC UR42, c[0x0][0x2f0] ;  /* 0x0000bc00002a7ab9 */ /* 0x000fe40000000800 */
[----:B------:R-:W-:Y:S01]  /*0ab0*/  @UP1 ULDC UR5, c[0x0][0x44c] ;  /* 0x0001130000051ab9 */ /* 0x000fe20000000800 */
[----:B------:R-:W-:Y:S01]  /*0ac0*/  MOV R17, UR4 ;  /* 0x0000000400117c02 */ /* 0x000fe20008000f00 */
[----:B------:R-:W-:Y:S01]  /*0ad0*/  USEL UR10, UR6, 0x1, UP0 ;  /* 0x00000001060a7887 */ /* 0x000fe20008000000 */
[----:B------:R-:W-:Y:S01]  /*0ae0*/  @UP1 ULDC UR9, c[0x0][0x450] ;  /* 0x0001140000091ab9 */ /* 0x000fe20000000800 */
[----:B------:R-:W-:Y:S02]  /*0af0*/  USHF.R.U32.HI UR11, URZ, 0x10, UR8 ;  /* 0x000000103f0b7899 */ /* 0x000fe40008011608 */
[----:B------:R-:W-:Y:S02]  /*0b00*/  UIMAD UR7, UR10, UR42, UR7 ;  /* 0x0000002a0a0772a4 */ /* 0x000fe4000f8e0207 */
[----:B------:R-:W-:Y:S01]  /*0b10*/  IMAD.U32 R16, RZ, RZ, UR10 ;  /* 0x0000000aff107e24 */ /* 0x000fe2000f8e00ff */
[----:B-1----:R-:W-:-:S04]  /*0b20*/  USHF.L.U32 UR38, UR38, 0x7, URZ ;  /* 0x0000000726267899 */ /* 0x002fc8000800063f */
[----:B------:R-:W-:Y:S02]  /*0b30*/  @UP1 UIADD3 UR4, UR38, 0x7f, URZ ;  /* 0x0000007f26041890 */ /* 0x000fe4000fffe03f */
[----:B------:R-:W-:Y:S02]  /*0b40*/  UIADD3 UR6, UR38, 0x7f, URZ ;  /* 0x0000007f26067890 */ /* 0x000fe4000fffe03f */
[----:B------:R-:W-:Y:S02]  /*0b50*/  UIMAD.WIDE.U32 UR4, UR4, UR5, URZ ;  /* 0x00000005040472a5 */ /* 0x000fe4000f8e003f */
[----:B------:R-:W-:Y:S02]  /*0b60*/  UIMAD UR4, UR10, UR42, 0x5f ;  /* 0x0000005f0a0474a4 */ /* 0x000fe4000f8e022a */
[----:B------:R-:W-:Y:S02]  /*0b70*/  @UP1 USHF.R.U32.HI UR6, URZ, UR9, UR5 ;  /* 0x000000093f061299 */ /* 0x000fe40008011605 */
[----:B------:R-:W-:-:S02]  /*0b80*/  UIMAD.WIDE UR4, UR4, 0x2aaaaaab, URZ ;  /* 0x2aaaaaab040478a5 */ /* 0x000fc4000f8e023f */
[----:B------:R-:W-:Y:S02]  /*0b90*/  UIADD3 UR6, UR7, UR6, URZ ;  /* 0x0000000607067290 */ /* 0x000fe4000fffe03f */
[----:B------:R-:W-:Y:S02]  /*0ba0*/  USHF.R.U32.HI UR4, URZ, 0x1f, UR5 ;  /* 0x0000001f3f047899 */ /* 0x000fe40008011605 */
[----:B------:R-:W-:Y:S02]  /*0bb0*/  UIMAD.WIDE UR6, UR6, 0x2aaaaaab, URZ ;  /* 0x2aaaaaab060678a5 */ /* 0x000fe4000f8e023f */
[----:B------:R-:W-:Y:S02]  /*0bc0*/  ULEA.HI.SX32 UR4, UR5, UR4, 0x1c ;  /* 0x0000000405047291 */ /* 0x000fe4000f8fe23f */
[----:B------:R-:W-:-:S04]  /*0bd0*/  USHF.R.U32.HI UR6, URZ, 0x1f, UR7 ;  /* 0x0000001f3f067899 */ /* 0x000fc80008011607 */
[----:B------:R-:W-:Y:S02]  /*0be0*/  ULEA.HI.SX32 UR6, UR7, UR6, 0x1c ;  /* 0x0000000607067291 */ /* 0x000fe4000f8fe23f */
[----:B------:R-:W-:Y:S02]  /*0bf0*/  ULOP3.LUT UR7, UR8, 0xffff, URZ, 0xc0, !UPT ;  /* 0x0000ffff08077892 */ /* 0x000fe4000f8ec03f */
[----:B------:R-:W-:-:S04]  /*0c00*/  UISETP.LT.AND UP0, UPT, UR4, UR6, UPT ;  /* 0x000000060400728c */ /* 0x000fc8000bf01270 */
[----:B------:R-:W-:Y:S02]  /*0c10*/  USEL UR10, UR4, UR6, UP0 ;  /* 0x00000006040a7287 */ /* 0x000fe40008000000 */
[----:B------:R-:W-:Y:S02]  /*0c20*/  UISETP.NE.AND UP0, UPT, UR11, URZ, UPT ;  /* 0x0000003f0b00728c */ /* 0x000fe4000bf05270 */
[----:B------:R-:W-:Y:S01]  /*0c30*/  UISETP.GE.AND UP1, UPT, UR10, 0x1, UPT ;  /* 0x000000010a00788c */ /* 0x000fe2000bf26270 */
[----:B------:R-:W-:-:S05]  /*0c40*/  UMOV UR4, URZ ;  /* 0x0000003f00047c82 */ /* 0x000fca0008000000 */
[----:B------:R-:W-:-:S03]  /*0c50*/  PLOP3.LUT P0, PT, PT, PT, UP1, 0x80, 0x0 ;  /* 0x000000000000781c */ /* 0x000fc60003f0f018 */
[----:B------:R-:W-:-:S10]  /*0c60*/  @!UP0 ULDC UR11, c[0x0][0x9f0] ;  /* 0x00027c00000b8ab9 */ /* 0x000fd40000000800 */
[----:B------:R-:W-:Y:S05]  /*0c70*/  @!P0 BRA `(.L_x_2190) ;  /* 0x0000000000848947 */ /* 0x000fea0003800000 */
[----:B------:R-:W-:Y:S01]  /*0c80*/  IMAD.U32 R3, RZ, RZ, UR11 ;  /* 0x0000000bff037e24 */ /* 0x000fe2000f8e00ff */
[----:B------:R-:W-:Y:S01]  /*0c90*/  UIADD3 UR6, UR11, -0x1, UR10 ;  /* 0xffffffff0b067890 */ /* 0x000fe2000fffe00a */
[----:B------:R-:W-:-:S03]  /*0ca0*/  UMOV UR4, URZ ;  /* 0x0000003f00047c82 */ /* 0x000fc60008000000 */
[-C--:B------:R-:W-:Y:S02]  /*0cb0*/  IABS R0, R3.reuse ;  /* 0x0000000300007213 */ /* 0x080fe40000000000 */
[----:B------:R-:W-:Y:S01]  /*0cc0*/  MOV R4, UR6 ;  /* 0x0000000600047c02 */ /* 0x000fe20008000f00 */
[----:B------:R-:W-:Y:S01]  /*0cd0*/  ULOP3.LUT UR6, UR6, UR11, URZ, 0x3c, !UPT ;  /* 0x0000000b06067292 */ /* 0x000fe2000f8e3c3f */
[----:B------:R-:W-:Y:S02]  /*0ce0*/  R2UR UR12, R0 ;  /* 0x00000000000c72ca */ /* 0x000fe400000e0000 */
[----:B------:R-:W-:Y:S02]  /*0cf0*/  IABS R4, R4 ;  /* 0x0000000400047213 */ /* 0x000fe40000000000 */
[----:B------:R-:W-:-:S03]  /*0d00*/  IABS R5, R3 ;  /* 0x0000000300057213 */ /* 0x000fc60000000000 */
[----:B------:R-:W-:-:S05]  /*0d10*/  IMAD.MOV.U32 R3, RZ, RZ, R4 ;  /* 0x000000ffff037224 */ /* 0x000fca00078e0004 */
[----:B------:R-:W-:Y:S01]  /*0d20*/  R2UR UR9, R3 ;  /* 0x00000000030972ca */ /* 0x000fe200000e0000 */
[----:B------:R-:W1:Y:S08]  /*0d30*/  I2F.RP R0, UR12 ;  /* 0x0000000c00007d06 */ /* 0x000e700008209400 */
[----:B-1----:R-:W0:Y:S02]  /*0d40*/  MUFU.RCP R0, R0 ;  /* 0x0000000000007308 */ /* 0x002e240000001000 */
        /* <DEDUP_REMOVED lines=20> */
.L_x_2190:
[----:B------:R-:W-:Y:S01]  /*0e90*/  UIMAD UR6, UR7, UR4, URZ ;  /* 0x00000004070672a4 */ /* 0x000fe2000f8e023f */
[----:B------:R-:W-:Y:S01]  /*0ea0*/  IMAD.U32 R0, RZ, RZ, UR10 ;  /* 0x0000000aff007e24 */ /* 0x000fe2000f8e00ff */
[----:B------:R-:W-:Y:S01]  /*0eb0*/  MOV R3, UR4 ;  /* 0x0000000400037c02 */ /* 0x000fe20008000f00 */
[----:B------:R-:W-:Y:S01]  /*0ec0*/  VIADD R22, R25, 0xffffff80 ;  /* 0xffffff8019167836 */ /* 0x000fe20000000000 */
[----:B------:R-:W-:Y:S02]  /*0ed0*/  R2UR UR5, R16 ;  /* 0x00000000100572ca */ /* 0x000fe400000e0000 */
[----:B------:R-:W-:Y:S02]  /*0ee0*/  CS2R R118, SRZ ;  /* 0x0000000000767805 */ /* 0x000fe4000001ff00 */
[----:B------:R-:W-:Y:S01]  /*0ef0*/  VIADDMNMX R0, R3, UR6, R0, PT ;  /* 0x0000000603007c46 */ /* 0x000fe2000b800100 */
[----:B------:R-:W-:Y:S01]  /*0f00*/  IMAD.U32 R18, RZ, RZ, UR6 ;  /* 0x00000006ff127e24 */ /* 0x000fe2000f8e00ff */
[----:B------:R-:W-:-:S02]  /*0f10*/  PLOP3.LUT P0, PT, PT, PT, PT, 0x80, 0x0 ;  /* 0x000000000000781c */ /* 0x000fc40003f0f070 */
[----:B------:R-:W-:Y:S02]  /*0f20*/  CS2R R116, SRZ ;  /* 0x0000000000747805 */ /* 0x000fe4000001ff00 */
[----:B------:R-:W-:Y:S01]  /*0f30*/  R2UR UR60, R0 ;  /* 0x00000000003c72ca */ /* 0x000fe200000e0000 */
[----:B------:R-:W-:Y:S01]  /*0f40*/  IMAD.MOV.U32 R0, RZ, RZ, RZ ;  /* 0x000000ffff007224 */ /* 0x000fe200078e00ff */
[----:B------:R-:W-:Y:S02]  /*0f50*/  MOV R3, RZ ;  /* 0x000000ff00037202 */ /* 0x000fe40000000f00 */
[----:B------:R-:W-:Y:S02]  /*0f60*/  CS2R R114, SRZ ;  /* 0x0000000000727805 */ /* 0x000fe4000001ff00 */
[----:B------:R-:W-:Y:S02]  /*0f70*/  CS2R R112, SRZ ;  /* 0x0000000000707805 */ /* 0x000fe4000001ff00 */
[----:B------:R-:W-:-:S02]  /*0f80*/  CS2R R110, SRZ ;  /* 0x00000000006e7805 */ /* 0x000fc4000001ff00 */
[----:B------:R-:W-:Y:S01]  /*0f90*/  CS2R R108, SRZ ;  /* 0x00000000006c7805 */ /* 0x000fe2000001ff00 */
[----:B------:R-:W-:Y:S01]  /*0fa0*/  UIMAD UR42, UR5, UR42, URZ ;  /* 0x0000002a052a72a4 */ /* 0x000fe2000f8e023f */
[----:B------:R-:W-:Y:S02]  /*0fb0*/  CS2R R106, SRZ ;  /* 0x00000000006a7805 */ /* 0x000fe4000001ff00 */
[----:B------:R-:W-:Y:S02]  /*0fc0*/  CS2R R104, SRZ ;  /* 0x0000000000687805 */ /* 0x000fe4000001ff00 */
[----:B------:R-:W-:Y:S02]  /*0fd0*/  CS2R R102, SRZ ;  /* 0x0000000000667805 */ /* 0x000fe4000001ff00 */
[----:B------:R-:W-:Y:S02]  /*0fe0*/  CS2R R100, SRZ ;  /* 0x0000000000647805 */ /* 0x000fe4000001ff00 */
[----:B------:R-:W-:Y:S01]  /*0ff0*/  CS2R R98, SRZ ;  /* 0x0000000000627805 */ /* 0x000fe2000001ff00 */
[----:B------:R-:W-:Y:S01]  /*1000*/  UISETP.GT.AND UP0, UPT, UR60, UR6, UPT ;  /* 0x000000063c00728c */ /* 0x000fe2000bf04270 */
[----:B------:R-:W-:-:S02]  /*1010*/  CS2R R96, SRZ ;  /* 0x0000000000607805 */ /* 0x000fc4000001ff00 */
[----:B------:R-:W-:Y:S02]  /*1020*/  CS2R R94, SRZ ;  /* 0x00000000005e7805 */ /* 0x000fe4000001ff00 */
[----:B------:R-:W-:Y:S02]  /*1030*/  CS2R R92, SRZ ;  /* 0x00000000005c7805 */ /* 0x000fe4000001ff00 */
[----:B------:R-:W-:Y:S02]  /*1040*/  CS2R R90, SRZ ;  /* 0x00000000005a7805 */ /* 0x000fe4000001ff00 */
[----:B------:R-:W-:Y:S02]  /*1050*/  CS2R R88, SRZ ;  /* 0x0000000000587805 */ /* 0x000fe4000001ff00 */
[----:B------:R-:W-:Y:S02]  /*1060*/  PLOP3.LUT P1, PT, PT, PT, UP0, 0x80, 0x0 ;  /* 0x000000000000781c */ /* 0x000fe40003f2f008 */
        /* <DEDUP_REMOVED lines=32> */
[----:B------:R-:W-:Y:S06]  /*1270*/  @!P1 BRA `(.L_x_2191) ;  /* 0x0000007800c89947 */ /* 0x000fec0003800000 */
[----:B------:R-:W-:Y:S01]  /*1280*/  SHF.R.S32.HI R23, RZ, 0x1f, R22 ;  /* 0x0000001fff177819 */ /* 0x000fe20000011416 */
[----:B------:R-:W1:Y:S01]  /*1290*/  S2UR UR6, SR_CgaCtaId ;  /* 0x00000000000679c3 */ /* 0x000e620000008800 */
[----:B------:R-:W-:Y:S02]  /*12a0*/  UMOV UR39, 0x400 ;  /* 0x0000040000277882 */ /* 0x000fe40000000000 */
[----:B------:R-:W-:-:S04]  /*12b0*/  LEA.HI R72, R23, R22, RZ, 0x7 ;  /* 0x0000001617487211 */ /* 0x000fc800078f38ff */
[----:B------:R-:W-:-:S05]  /*12c0*/  SHF.R.S32.HI R73, RZ, 0x7, R72 ;  /* 0x00000007ff497819 */ /* 0x000fca0000011448 */
[----:B------:R-:W2:Y:S01]  /*12d0*/  SHFL.IDX PT, R0, R73, RZ, 0x1f ;  /* 0x00001fff49007589 */ /* 0x000ea200000e0000 */
[----:B-1----:R-:W-:-:S04]  /*12e0*/  ULEA UR39, UR6, UR39, 0x18 ;  /* 0x0000002706277291 */ /* 0x002fc8000f8ec03f */
[----:B------:R-:W-:-:S04]  /*12f0*/  UIADD3 UR6, UR39, 0x12400, URZ ;  /* 0x0001240027067890 */ /* 0x000fc8000fffe03f */
[----:B------:R-:W-:Y:S01]  /*1300*/  ULOP3.LUT UP0, URZ, UR6, 0x1bf, URZ, 0xc0, !UPT ;  /* 0x000001bf063f7892 */ /* 0x000fe2000f80c03f */
[----:B--2---:R-:W-:-:S05]  /*1310*/  R2UR UR4, R0 ;  /* 0x00000000000472ca */ /* 0x004fca00000e0000 */
        /* <DEDUP_REMOVED lines=12> */
[----:B0-----:R0:W1:Y:S01]  /*13e0*/  LDC.64 R2, c[0x4][R0] ;  /* 0x0100000000027b82 */ /* 0x0010620000000a00 */
        /* <DEDUP_REMOVED lines=11> */
.L_x_2192:
[----:B------:R-:W-:-:S04]  /*14a0*/  SHF.L.U32 R0, RZ, 0x1f, RZ ;  /* 0x0000001fff007819 */ /* 0x000fc800000006ff */
[----:B------:R-:W1:Y:S02]  /*14b0*/  SYNCS.PHASECHK.TRANS64.TRYWAIT P0, [UR39+0x30800], R0 ;  /* 0x03080000ff0075a7 */ /* 0x000e640008000167 */
[----:B-1----:R-:W-:Y:S05]  /*14c0*/  @!P0 BRA `(.L_x_2193) ;  /* 0x000000d400248947 */ /* 0x002fea0003800000 */
.L_x_2278:
[----:B0-----:R-:W2:Y:S02]  /*14d0*/  LDL R2, [R1+0x4] ;  /* 0x0000040001027983 */ /* 0x001ea40000100800 */
[----:B--2---:R-:W-:-:S13]  /*14e0*/  R2UR UR4, R2 ;  /* 0x00000000020472ca */ /* 0x004fda00000e0000 */
[----:B------:R-:W-:-:S06]  /*14f0*/  ULOP3.LUT UR4, UR4, 0x1, URZ, 0xfc, !UPT ;  /* 0x0000000104047892 */ /* 0x000fcc000f8efc3f */
[----:B------:R-:W-:-:S05]  /*1500*/  IMAD.U32 R2, RZ, RZ, UR4 ;  /* 0x00000004ff027e24 */ /* 0x000fca000f8e00ff */
[----:B------:R-:W-:-:S13]  /*1510*/  ISETP.NE.AND P0, PT, R2, 0x3, PT ;  /* 0x000000030200780c */ /* 0x000fda0003f05270 */
[----:B------:R-:W-:Y:S05]  /*1520*/  @!P0 BRA `(.L_x_2194) ;  /* 0x0000000000048947 */ /* 0x000fea0003800000 */
[----:B------:R-:W-:Y:S01]  /*1530*/  BPT.TRAP 0x1 ;  /* 0x000000040000795c */ /* 0x000fe20000300000 */
.L_x_2194:
[----:B------:R0:W2:Y:S01]  /*1540*/  SYNCS.PHASECHK.TRANS64.TRYWAIT P1, [UR39+0x30830], R0 ;  /* 0x03083000ff0075a7 */ /* 0x0000a20008020167 */
[----:B------:R-:W-:Y:S05]  /*1550*/  @!P0 BRA `(.L_x_2195) ;  /* 0x0000000000048947 */ /* 0x000fea0003800000 */
[----:B------:R-:W-:Y:S01]  /*1560*/  BPT.TRAP 0x1 ;  /* 0x000000040000795c */ /* 0x000fe20000300000 */
.L_x_2195:
[----:B------:R-:W-:-:S05]  /*1570*/  IMAD.U32 R6, RZ, RZ, UR40 ;  /* 0x00000028ff067e24 */ /* 0x000fca000f8e00ff */
[----:B------:R-:W-:Y:S01]  /*1580*/  LOP3.LUT R6, R6, 0x10000, RZ, 0xfc, !PT ;  /* 0x0001000006067812 */ /* 0x000fe200078efcff */
[----:B--2---:R-:W-:Y:S06]  /*1590*/  @P1 BRA `(.L_x_2196) ;  /* 0x0000000000081947 */ /* 0x004fec0003800000 */
[----:B------:R-:W2:Y:S02]  /*15a0*/  SYNCS.PHASECHK.TRANS64.TRYWAIT P1, [UR39+0x30830], R0 ;  /* 0x03083000ff0075a7 */ /* 0x000ea40008020167 */
[----:B--2---:R-:W-:Y:S05]  /*15b0*/  @!P1 BRA `(.L_x_2197) ;  /* 0x000000d400009947 */ /* 0x004fea0003800000 */
.L_x_2196:
[----:B------:R-:W-:Y:S05]  /*15c0*/  WARPSYNC.ALL ;  /* 0x0000000000007948 */ /* 0x000fea0003800000 */
[----:B------:R-:W-:Y:S01]  /*15d0*/  MOV R7, 0x40000040 ;  /* 0x4000004000077802 */ /* 0x000fe20000000f00 */
[----:B------:R-:W-:Y:S01]  /*15e0*/  UIADD3 UR4, UR39, 0x1e400, URZ ;  /* 0x0001e40027047890 */ /* 0x000fe2000fffe03f */
        /* <DEDUP_REMOVED lines=14> */
[----:B------:R-:W-:Y:S01]  /*16d0*/  IMAD.U32 R10, RZ, RZ, UR18 ;  /* 0x00000012ff0a7e24 */ /* 0x000fe2000f8e00ff */
[----:B------:R-:W-:Y:S01]  /*16e0*/  UMOV UR10, UR18 ;  /* 0x00000012000a7c82 */ /* 0x000fe20008000000 */
[----:B------:R-:W-:Y:S01]  /*16f0*/  UMOV UR25, 0x40000040 ;  /* 0x4000004000197882 */ /* 0x000fe20000000000 */
[----:B------:R-:W-:Y:S01]  /*1700*/  HGMMA.64x96x16.F32.BF16 R24, gdesc[UR8], RZ, !UPT, gsb0 ;  /* 0x01600000081879f0 */ /* 0x000fe2000c0018ff */
[----:B------:R-:W-:Y:S01]  /*1710*/  R2UR UR10, R6 ;  /* 0x00000000060a72ca */ /* 0x000fe200000e0000 */
[----:B------:R-:W-:Y:S01]  /*1720*/  UMOV UR9, 0x40000040 ;  /* 0x4000004000097882 */ /* 0x000fe20000000000 */
[----:B------:R-:W-:Y:S01]  /*1730*/  UMOV UR29, 0x40000040 ;  /* 0x40000040001d7882 */ /* 0x000fe20000000000 */
[----:B------:R-:W-:Y:S01]  /*1740*/  UMOV UR5, UR9 ;  /* 0x0000000900057c82 */ /* 0x000fe20008000000 */
[----:B------:R-:W-:Y:S01]  /*1750*/  UMOV UR33, 0x40000040 ;  /* 0x4000004000217882 */ /* 0x000fe20000000000 */
[----:B------:R-:W-:Y:S01]  /*1760*/  UMOV UR41, 0x40000040 ;  /* 0x4000004000297882 */ /* 0x000fe20000000000 */
[----:B------:R-:W-:Y:S01]  /*1770*/  UMOV UR45, 0x40000040 ;  /* 0x40000040002d7882 */ /* 0x000fe20000000000 */
[----:B------:R-:W-:Y:S01]  /*1780*/  UMOV UR49, 0x40000040 ;  /* 0x4000004000317882 */ /* 0x000fe20000000000 */
[----:B------:R-:W-:-:S05]  /*1790*/  UMOV UR53, 0x40000040 ;  /* 0x4000004000357882 */ /* 0x000fca0000000000 */
        /* <DEDUP_REMOVED lines=8> */
[----:B------:R-:W-:Y:S02]  /*1820*/  UIADD3 UR40, UR10, 0x800, URZ ;  /* 0x000008000a287890 */ /* 0x000fe4000fffe03f */
[----:B------:R-:W-:Y:S02]  /*1830*/  UIADD3 UR44, UR10, 0x802, URZ ;  /* 0x000008020a2c7890 */ /* 0x000fe4000fffe03f */
[----:B------:R-:W-:Y:S02]  /*1840*/  UIADD3 UR48, UR10, 0x804, URZ ;  /* 0x000008040a307890 */ /* 0x000fe4000fffe03f */
[----:B------:R-:W-:Y:S01]  /*1850*/  UIADD3 UR52, UR10, 0x806, URZ ;  /* 0x000008060a347890 */ /* 0x000fe2000fffe03f */
        /* <DEDUP_REMOVED lines=72> */
.L_x_2198:
[----:B-1----:R-:W-:Y:S01]  /*1ce0*/  LOP3.LUT R3, R72, 0xffffff80, RZ, 0xc0, !PT ;  /* 0xffffff8048037812 */ /* 0x002fe200078ec0ff */
[----:B------:R-:W-:Y:S01]  /*1cf0*/  UMOV UR5, 0xffffffa0 ;  /* 0xffffffa000057882 */ /* 0x000fe20000000000 */
[----:B------:R-:W-:Y:S01]  /*1d00*/  R2UR UR4, R17 ;  /* 0x00000000110472ca */ /* 0x000fe200000e0000 */
[----:B------:R-:W-:Y:S01]  /*1d10*/  UIMAD UR5, UR60, UR5, 0x61 ;  /* 0x000000613c0574a4 */ /* 0x000fe2000f8e0205 */
[----:B------:R-:W-:Y:S01]  /*1d20*/  LEA.HI R23, R23, R22, RZ, 0x2 ;  /* 0x0000001617177211 */ /* 0x000fe200078f10ff */
[----:B------:R-:W-:Y:S01]  /*1d30*/  IMAD.IADD R3, R22, 0x1, -R3 ;  /* 0x0000000116037824 */ /* 0x000fe200078e0a03 */
[----:B------:R-:W-:Y:S01]  /*1d40*/  LEA.HI R8, R73, R73, RZ, 0x1 ;  /* 0x0000004949087211 */ /* 0x000fe200078f08ff */
[----:B------:R-:W-:Y:S01]  /*1d50*/  ULDC UR7, c[0x0][0x288] ;  /* 0x0000a20000077ab9 */ /* 0x000fe20000000800 */
[----:B------:R-:W-:Y:S01]  /*1d60*/  LOP3.LUT R23, R23, 0xfffffffc, RZ, 0xc0, !PT ;  /* 0xfffffffc17177812 */ /* 0x000fe200078ec0ff */
[----:B------:R-:W1:Y:S01]  /*1d70*/  S2UR UR14, SR_CgaCtaId ;  /* 0x00000000000e79c3 */ /* 0x000e620000008800 */
[----:B0-----:R-:W-:Y:S01]  /*1d80*/  SHF.R.S32.HI R0, RZ, 0x1f, R3 ;  /* 0x0000001fff007819 */ /* 0x001fe20000011403 */
[----:B------:R-:W-:Y:S01]  /*1d90*/  UIADD3 UR6, UR39, 0x30840, URZ ;  /* 0x0003084027067890 */ /* 0x000fe2000fffe03f */
[----:B------:R-:W-:Y:S01]  /*1da0*/  LOP3.LUT R8, R8, 0x3fffffe, RZ, 0xc0, !PT ;  /* 0x03fffffe08087812 */ /* 0x000fe200078ec0ff */
[----:B------:R-:W-:Y:S01]  /*1db0*/  IMAD.IADD R23, R22, 0x1, -R23 ;  /* 0x0000000116177824 */ /* 0x000fe200078e0a17 */
[CC--:B------:R-:W-:Y:S01]  /*1dc0*/  LEA.HI R2, R0.reuse, R3.reuse, RZ, 0x2 ;  /* 0x0000000300027211 */ /* 0x0c0fe200078f10ff */
[----:B------:R-:W-:Y:S01]  /*1dd0*/  UISETP.NE.AND UP0, UPT, UR4, URZ, UPT ;  /* 0x0000003f0400728c */ /* 0x000fe2000bf05270 */
[----:B------:R-:W-:-:S02]  /*1de0*/  LEA.HI R4, R0, R3, RZ, 0x5 ;  /* 0x0000000300047211 */ /* 0x000fc400078f28ff */
[----:B------:R-:W-:Y:S02]  /*1df0*/  CS2R R118, SRZ ;  /* 0x0000000000767805 */ /* 0x000fe4000001ff00 */
[--C-:B------:R-:W-:Y:S02]  /*1e00*/  SHF.R.S32.HI R0, RZ, 0x2, R2.reuse ;  /* 0x00000002ff007819 */ /* 0x100fe40000011402 */
[----:B------:R-:W-:Y:S02]  /*1e10*/  CS2R R116, SRZ ;  /* 0x0000000000747805 */ /* 0x000fe4000001ff00 */
[----:B------:R-:W-:Y:S02]  /*1e20*/  SHF.R.S32.HI R5, RZ, 0x1f, R2 ;  /* 0x0000001fff057819 */ /* 0x000fe40000011402 */
[----:B------:R-:W-:Y:S02]  /*1e30*/  CS2R R114, SRZ ;  /* 0x0000000000727805 */ /* 0x000fe4000001ff00 */
[----:B------:R-:W-:-:S02]  /*1e40*/  SHF.R.S32.HI R4, RZ, 0x5, R4 ;  /* 0x00000005ff047819 */ /* 0x000fc40000011404 */
[----:B------:R-:W-:Y:S02]  /*1e50*/  CS2R R112, SRZ ;  /* 0x0000000000707805 */ /* 0x000fe4000001ff00 */
[----:B------:R-:W-:Y:S02]  /*1e60*/  LEA.HI R5, R5, R0, RZ, 0x3 ;  /* 0x0000000005057211 */ /* 0x000fe400078f18ff */
[----:B------:R-:W-:Y:S02]  /*1e70*/  CS2R R110, SRZ ;  /* 0x00000000006e7805 */ /* 0x000fe4000001ff00 */
[----:B------:R-:W-:Y:S01]  /*1e80*/  LEA.HI R9, R23, R23, RZ, 0x1 ;  /* 0x0000001717097211 */ /* 0x000fe200078f08ff */
[----:B------:R-:W-:Y:S01]  /*1e90*/  @UP0 ULDC UR4, c[0x0][0x44c] ;  /* 0x0001130000040ab9 */ /* 0x000fe20000000800 */
[----:B------:R-:W-:Y:S01]  /*1ea0*/  LEA R11, R4, UR38, 0x4 ;  /* 0x00000026040b7c11 */ /* 0x000fe2000f8e20ff */
[----:B------:R-:W-:Y:S01]  /*1eb0*/  @UP0 ULDC UR10, c[0x0][0x450] ;  /* 0x00011400000a0ab9 */ /* 0x000fe20000000800 */
[----:B------:R-:W-:-:S02]  /*1ec0*/  LOP3.LUT R5, R5, 0xfffffff8, RZ, 0xc0, !PT ;  /* 0xfffffff805057812 */ /* 0x000fc400078ec0ff */
[----:B------:R-:W-:Y:S02]  /*1ed0*/  CS2R R108, SRZ ;  /* 0x00000000006c7805 */ /* 0x000fe4000001ff00 */
[----:B------:R-:W-:Y:S01]  /*1ee0*/  IADD3 R8, R73, -R8, RZ ;  /* 0x8000000849087210 */ /* 0x000fe20007ffe0ff */
[----:B-1----:R-:W-:Y:S01]  /*1ef0*/  UPRMT UR6, UR14, 0x654, UR6 ;  /* 0x000006540e067896 */ /* 0x002fe20008000006 */
[----:B------:R-:W-:Y:S02]  /*1f00*/  LOP3.LUT R4, R9, 0x1ffffffe, RZ, 0xc0, !PT ;  /* 0x1ffffffe09047812 */ /* 0x000fe400078ec0ff */
[----:B------:R-:W-:Y:S02]  /*1f10*/  CS2R R106, SRZ ;  /* 0x00000000006a7805 */ /* 0x000fe4000001ff00 */
[----:B------:R-:W-:Y:S02]  /*1f20*/  IADD3 R5, R11, R0, -R5 ;  /* 0x000000000b057210 */ /* 0x000fe40007ffe805 */
[----:B------:R-:W-:-:S02]  /*1f30*/  CS2R R104, SRZ ;  /* 0x0000000000687805 */ /* 0x000fc4000001ff00 */
[----:B------:R-:W-:Y:S01]  /*1f40*/  PLOP3.LUT P1, PT, PT, PT, UP0, 0x80, 0x0 ;  /* 0x000000000000781c */ /* 0x000fe20003f2f008 */
[----:B------:R-:W-:Y:S01]  /*1f50*/  IMAD.IADD R4, R23, 0x1, -R4 ;  /* 0x0000000117047824 */ /* 0x000fe200078e0a04 */
[----:B------:R-:W-:Y:S01]  /*1f60*/  PLOP3.LUT P2, PT, PT, PT, UP0, 0x80, 0x0 ;  /* 0x000000000000781c */ /* 0x000fe20003f4f008 */
[----:B------:R-:W-:Y:S01]  /*1f70*/  IMAD R5, R8, 0x40, R5 ;  /* 0x0000004008057824 */ /* 0x000fe200078e0205 */
[----:B------:R-:W-:Y:S01]  /*1f80*/  LOP3.LUT R12, R2, 0x7ffffffc, RZ, 0xc0, !PT ;  /* 0x7ffffffc020c7812 */ /* 0x000fe200078ec0ff */
[----:B------:R-:W-:Y:S01]  /*1f90*/  SYNCS.ARRIVE.TRANS64.RED.A1T0 RZ, [UR6], RZ ;  /* 0x000000ffffff79a7 */ /* 0x000fe20008100406 */
[----:B------:R-:W-:Y:S01]  /*1fa0*/  MOV R8, UR42 ;  /* 0x0000002a00087c02 */ /* 0x000fe20008000f00 */
[----:B------:R-:W-:Y:S01]  /*1fb0*/  IMAD R11, R4, 0x8, R5 ;  /* 0x00000008040b7824 */ /* 0x000fe200078e0205 */
[----:B------:R-:W-:Y:S01]  /*1fc0*/  R2UR UR11, R18 ;  /* 0x00000000120b72ca */ /* 0x000fe200000e0000 */
[----:B------:R-:W-:Y:S01]  /*1fd0*/  IMAD.IADD R12, R3, 0x1, -R12 ;  /* 0x00000001030c7824 */ /* 0x000fe200078e0a0c */
[----:B------:R-:W-:Y:S01]  /*1fe0*/  UMOV UR6, URZ ;  /* 0x0000003f00067c82 */ /* 0x000fe20008000000 */
[----:B------:R-:W-:Y:S01]  /*1ff0*/  IMAD.U32 R3, RZ, RZ, UR5 ;  /* 0x00000005ff037e24 */ /* 0x000fe2000f8e00ff */
[----:B------:R-:W-:Y:S01]  /*2000*/  MOV R0, R11 ;  /* 0x0000000b00007202 */ /* 0x000fe20000000f00 */
[----:B------:R-:W-:Y:S01]  /*2010*/  @P1 IMAD.HI.U32 R4, R11, UR4, RZ ;  /* 0x000000040b041c27 */ /* 0x000fe2000f8e00ff */
[----:B------:R-:W-:-:S03]  /*2020*/  @UP0 ULDC UR4, c[0x0][0x450] ;  /* 0x0001140000040ab9 */ /* 0x000fc60000000800 */
[----:B------:R-:W-:Y:S01]  /*2030*/  IMAD R3, R12, -0x2, R3 ;  /* 0xfffffffe0c037824 */ /* 0x000fe200078e0203 */
[----:B------:R-:W-:Y:S01]  /*2040*/  @P2 SHF.R.U32.HI R0, RZ, UR4, R4 ;  /* 0x00000004ff002c19 */ /* 0x000fe20008011604 */
[----:B------:R-:W-:Y:S02]  /*2050*/  UIMAD UR4, UR60, -0x60, UR42 ;  /* 0xffffffa03c0478a4 */ /* 0x000fe4000f8e022a */
[----:B------:R-:W-:Y:S01]  /*2060*/  UIADD3 UR60, UR60, -0x2, URZ ;  /* 0xfffffffe3c3c7890 */ /* 0x000fe2000fffe03f */
[----:B------:R-:W-:Y:S01]  /*2070*/  IADD3 R3, R3, -UR7, R8 ;  /* 0x8000000703037c10 */ /* 0x000fe2000fffe008 */
[----:B------:R-:W0:Y:S01]  /*2080*/  SHFL.IDX PT, R4, R0, 0x1, 0x1c1f ;  /* 0x003c1f0000047f89 */ /* 0x000e2200000e0000 */
[----:B------:R-:W-:-:S03]  /*2090*/  UIADD3 UR4, UR4, 0x60, URZ ;  /* 0x0000006004047890 */ /* 0x000fc6000fffe03f */
[----:B------:R-:W1:Y:S03]  /*20a0*/  SHFL.IDX PT, R0, R0, RZ, 0x1c1f ;  /* 0x001c1fff00007589 */ /* 0x000e6600000e0000 */
[----:B------:R-:W-:Y:S01]  /*20b0*/  IMAD.U32 R5, RZ, RZ, UR4 ;  /* 0x00000004ff057e24 */ /* 0x000fe2000f8e00ff */
[----:B------:R-:W-:-:S03]  /*20c0*/  ULDC UR4, c[0x0][0x988] ;  /* 0x0002620000047ab9 */ /* 0x000fc60000000800 */
[----:B------:R-:W-:-:S05]  /*20d0*/  IMAD R2, R12, -0x2, R5 ;  /* 0xfffffffe0c027824 */ /* 0x000fca00078e0205 */
[----:B0-----:R-:W-:-:S04]  /*20e0*/  VIADDMNMX R4, R4, R3, R2, PT ;  /* 0x0000000304047246 */ /* 0x001fc80003800102 */
        /* <DEDUP_REMOVED lines=8> */
[C---:B------:R-:W-:Y:S02]  /*2170*/  ISETP.GT.AND P2, PT, R4.reuse, 0x10, PT ;  /* 0x000000100400780c */ /* 0x040fe40003f44270 */
[----:B------:R-:W-:Y:S02]  /*2180*/  FSEL R75, R31, -INF , P1 ;  /* 0xff8000001f4b7808 */ /* 0x000fe40000800000 */
[----:B------:R-:W-:Y:S02]  /*2190*/  FMNMX.FTZ R8, R73, R8, !PT ;  /* 0x0000000849087209 */ /* 0x000fe40007810000 */
        /* <DEDUP_REMOVED lines=57> */
[----:B------:R-:W-:Y:S02]  /*2530*/  FSEL R71, R71, -INF , P1 ;  /* 0xff80000047477808 */ /* 0x000fe40000800000 */
[----:B------:R-:W-:Y:S02]  /*2540*/  FMNMX.FTZ R8, R103, R8, !PT ;  /* 0x0000000867087209 */ /* 0x000fe40007810000 */
[----:B-1----:R-:W-:Y:S01]  /*2550*/  VIADDMNMX R3, R0, R3, R2, PT ;  /* 0x0000000300037246 */ /* 0x002fe20003800102 */
[----:B------:R-:W-:Y:S01]  /*2560*/  IMAD.U32 R2, RZ, RZ, UR4 ;  /* 0x00000004ff027e24 */ /* 0x000fe2000f8e00ff */
[----:B------:R-:W-:Y:S01]  /*2570*/  FMNMX.FTZ R8, R71, R8, !PT ;  /* 0x0000000847087209 */ /* 0x000fe20007810000 */
[----:B------:R-:W-:Y:S01]  /*2580*/  @UP0 ULDC UR4, c[0x0][0x44c] ;  /* 0x0001130000040ab9 */ /* 0x000fe20000000800 */
[C---:B------:R-:W-:Y:S01]  /*2590*/  ISETP.GT.AND P1, PT, R3.reuse, RZ, PT ;  /* 0x000000ff0300720c */ /* 0x040fe20003f24270 */
[----:B------:R-:W-:Y:S01]  /*25a0*/  UIMAD.WIDE.U32 UR4, UR38, UR4, URZ ;  /* 0x00000004260472a5 */ /* 0x000fe2000f8e003f */
[C---:B------:R-:W-:Y:S01]  /*25b0*/  ISETP.GT.AND P2, PT, R3.reuse, 0x1, PT ;  /* 0x000000010300780c */ /* 0x040fe20003f44270 */
[----:B------:R-:W0:Y:S01]  /*25c0*/  SHFL.BFLY PT, R9, R8, 0x2, 0x1f ;  /* 0x0c401f0008097f89 */ /* 0x000e2200000e0000 */
[----:B------:R-:W-:Y:S01]  /*25d0*/  ISETP.GT.AND P3, PT, R3, 0x8, PT ;  /* 0x000000080300780c */ /* 0x000fe20003f64270 */
[----:B------:R-:W-:Y:S01]  /*25e0*/  @UP0 USHF.R.U32.HI UR38, URZ, UR10, UR5 ;  /* 0x0000000a3f260299 */ /* 0x000fe20008011605 */
[----:B------:R-:W-:-:S02]  /*25f0*/  FSEL R25, R25, -INF , P2 ;  /* 0xff80000019197808 */ /* 0x000fc40001000000 */
[----:B------:R-:W-:Y:S01]  /*2600*/  FSEL R13, R28, -INF , P3 ;  /* 0xff8000001c0d7808 */ /* 0x000fe20001800000 */
[----:B------:R-:W-:Y:S01]  /*2610*/  UIADD3 UR4, UR38, -UR7, UR42 ;  /* 0x8000000726047290 */ /* 0x000fe2000fffe02a */
[C---:B------:R-:W-:Y:S02]  /*2620*/  ISETP.GT.AND P2, PT, R3.reuse, 0x10, PT ;  /* 0x000000100300780c */ /* 0x040fe40003f44270 */
[----:B------:R-:W-:Y:S01]  /*2630*/  ISETP.GT.AND P3, PT, R3, 0x18, PT ;  /* 0x000000180300780c */ /* 0x000fe20003f64270 */
[----:B------:R-:W-:Y:S01]  /*2640*/  UIMAD.WIDE UR4, UR4, 0x2aaaaaab, URZ ;  /* 0x2aaaaaab040478a5 */ /* 0x000fe2000f8e023f */
[----:B------:R-:W-:Y:S02]  /*2650*/  FSEL R15, R32, -INF , P2 ;  /* 0xff800000200f7808 */ /* 0x000fe40001000000 */
[----:B------:R-:W-:Y:S01]  /*2660*/  FSEL R21, R36, -INF , P3 ;  /* 0xff80000024157808 */ /* 0x000fe20001800000 */
[----:B------:R-:W-:-:S04]  /*2670*/  USHF.R.U32.HI UR4, URZ, 0x1f, UR5 ;  /* 0x0000001f3f047899 */ /* 0x000fc80008011605 */
[----:B------:R-:W-:-:S04]  /*2680*/  ULEA.HI.SX32 UR4, UR5, UR4, 0x1c ;  /* 0x0000000405047291 */ /* 0x000fc8000f8fe23f */
[----:B------:R-:W-:Y:S01]  /*2690*/  UISETP.LT.AND UP0, UPT, UR11, UR4, UPT ;  /* 0x000000040b00728c */ /* 0x000fe2000bf01270 */
[----:B0-----:R-:W-:-:S03]  /*26a0*/  FMNMX.FTZ R14, R8, R9, !PT ;  /* 0x00000009080e7209 */ /* 0x001fc60007810000 */
[----:B------:R-:W-:Y:S02]  /*26b0*/  USEL UR61, UR11, UR4, !UP0 ;  /* 0x000000040b3d7287 */ /* 0x000fe4000c000000 */
[----:B------:R-:W0:Y:S02]  /*26c0*/  SHFL.BFLY PT, R9, R14, 0x1, 0x1f ;  /* 0x0c201f000e097f89 */ /* 0x000e2400000e0000 */
[----:B------:R-:W-:Y:S01]  /*26d0*/  UISETP.GE.AND UP0, UPT, UR60, UR61, UPT ;  /* 0x0000003d3c00728c */ /* 0x000fe2000bf06270 */
[----:B------:R-:W-:Y:S01]  /*26e0*/  UMOV UR4, URZ ;  /* 0x0000003f00047c82 */ /* 0x000fe20008000000 */
[----:B0-----:R-:W-:Y:S02]  /*26f0*/  FMNMX.FTZ R4, R14, R9, !PT ;  /* 0x000000090e047209 */ /* 0x001fe40007810000 */
[----:B------:R-:W-:Y:S02]  /*2700*/  FSEL R9, R24, -INF , P1 ;  /* 0xff80000018097808 */ /* 0x000fe40000800000 */
[----:B------:R-:W-:Y:S01]  /*2710*/  ISETP.GT.AND P1, PT, R3, 0x9, PT ;  /* 0x000000090300780c */ /* 0x000fe20003f24270 */
[----:B------:R-:W-:Y:S01]  /*2720*/  FMUL.FTZ R8, R4, R2 ;  /* 0x0000000204087220 */ /* 0x000fe20000410000 */
[----:B------:R-:W-:-:S02]  /*2730*/  FMNMX.FTZ R0, R9, R25, !PT ;  /* 0x0000001909007209 */ /* 0x000fc40007810000 */
[----:B------:R-:W-:Y:S02]  /*2740*/  FSEL R29, R29, -INF , P1 ;  /* 0xff8000001d1d7808 */ /* 0x000fe40000800000 */
[----:B------:R-:W-:Y:S02]  /*2750*/  FMNMX.FTZ R0, R13, R0, !PT ;  /* 0x000000000d007209 */ /* 0x000fe40007810000 */
[----:B------:R-:W-:Y:S02]  /*2760*/  ISETP.GT.AND P1, PT, R3, 0x11, PT ;  /* 0x000000110300780c */ /* 0x000fe40003f24270 */
[----:B------:R-:W-:Y:S02]  /*2770*/  FMNMX.FTZ R0, R29, R0, !PT ;  /* 0x000000001d007209 */ /* 0x000fe40007810000 */
[----:B------:R-:W-:Y:S02]  /*2780*/  FSEL R33, R33, -INF , P1 ;  /* 0xff80000021217808 */ /* 0x000fe40000800000 */
[----:B------:R-:W-:-:S02]  /*2790*/  FMNMX.FTZ R0, R15, R0, !PT ;  /* 0x000000000f007209 */ /* 0x000fc40007810000 */
[----:B------:R-:W-:Y:S02]  /*27a0*/  FSETP.NEU.FTZ.AND P2, PT, R4, -INF , PT ;  /* 0xff8000000400780b */ /* 0x000fe40003f5d000 */
[----:B------:R-:W-:Y:S02]  /*27b0*/  ISETP.GT.AND P1, PT, R3, 0x19, PT ;  /* 0x000000190300780c */ /* 0x000fe40003f24270 */
[----:B------:R-:W-:Y:S02]  /*27c0*/  FMNMX.FTZ R0, R33, R0, !PT ;  /* 0x0000000021007209 */ /* 0x000fe40007810000 */
[----:B------:R-:W-:Y:S02]  /*27d0*/  FSEL R14, R8, RZ, P2 ;  /* 0x000000ff080e7208 */ /* 0x000fe40001000000 */
[----:B------:R-:W-:Y:S02]  /*27e0*/  ISETP.GT.AND P2, PT, R3, 0x20, PT ;  /* 0x000000200300780c */ /* 0x000fe40003f44270 */
[----:B------:R-:W-:Y:S01]  /*27f0*/  FSEL R37, R37, -INF , P1 ;  /* 0xff80000025257808 */ /* 0x000fe20000800000 */
[--C-:B------:R-:W-:Y:S01]  /*2800*/  FFMA.FTZ R8, R27, R2, -R14.reuse ;  /* 0x000000021b087223 */ /* 0x100fe2000001080e */
[----:B------:R-:W-:Y:S01]  /*2810*/  FMNMX.FTZ R0, R21, R0, !PT ;  /* 0x0000000015007209 */ /* 0x000fe20007810000 */
[-CC-:B------:R-:W-:Y:S01]  /*2820*/  FFMA.FTZ R5, R5, R2.reuse, -R14.reuse ;  /* 0x0000000205057223 */ /* 0x180fe2000001080e */
[----:B------:R-:W-:Y:S01]  /*2830*/  ISETP.GT.AND P1, PT, R3, 0x21, PT ;  /* 0x000000210300780c */ /* 0x000fe20003f24270 */
[----:B------:R-:W-:Y:S01]  /*2840*/  MUFU.EX2 R20, R8 ;  /* 0x0000000800147308 */ /* 0x000fe20000000800 */
[----:B------:R-:W-:Y:S01]  /*2850*/  FSEL R23, R40, -INF , P2 ;  /* 0xff80000028177808 */ /* 0x000fe20001000000 */
[--C-:B------:R-:W-:Y:S01]  /*2860*/  FFMA.FTZ R73, R73, R2, -R14.reuse ;  /* 0x0000000249497223 */ /* 0x100fe2000001080e */
[----:B------:R-:W-:Y:S01]  /*2870*/  FMNMX.FTZ R0, R37, R0, !PT ;  /* 0x0000000025007209 */ /* 0x000fe20007810000 */
[-CC-:B------:R-:W-:Y:S01]  /*2880*/  FFMA.FTZ R75, R75, R2.reuse, -R14.reuse ;  /* 0x000000024b4b7223 */ /* 0x180fe2000001080e */
[----:B------:R-:W-:Y:S01]  /*2890*/  ISETP.GT.AND P2, PT, R3, 0x28, PT ;  /* 0x000000280300780c */ /* 0x000fe20003f44270 */
[--C-:B------:R-:W-:Y:S01]  /*28a0*/  FFMA.FTZ R77, R77, R2, -R14.reuse ;  /* 0x000000024d4d7223 */ /* 0x100fe2000001080e */
[----:B------:R-:W-:Y:S01]  /*28b0*/  FSEL R41, R41, -INF , P1 ;  /* 0xff80000029297808 */ /* 0x000fe20000800000 */
[----:B------:R-:W-:Y:S01]  /*28c0*/  MUFU.EX2 R189, R5 ;  /* 0x0000000500bd7308 */ /* 0x000fe20000000800 */
[----:B------:R-:W-:Y:S01]  /*28d0*/  FMNMX.FTZ R0, R23, R0, !PT ;  /* 0x0000000017007209 */ /* 0x000fe20007810000 */
[-CC-:B------:R-:W-:Y:S01]  /*28e0*/  FFMA.FTZ R79, R79, R2.reuse, -R14.reuse ;  /* 0x000000024f4f7223 */ /* 0x180fe2000001080e */
[----:B------:R-:W-:Y:S01]  /*28f0*/  ISETP.GT.AND P1, PT, R3, 0x29, PT ;  /* 0x000000290300780c */ /* 0x000fe20003f24270 */
[-CC-:B------:R-:W-:Y:S01]  /*2900*/  FFMA.FTZ R81, R81, R2.reuse, -R14.reuse ;  /* 0x0000000251517223 */ /* 0x180fe2000001080e */
[----:B------:R-:W-:Y:S01]  /*2910*/  FSEL R27, R44, -INF , P2 ;  /* 0xff8000002c1b7808 */ /* 0x000fe20001000000 */
[--C-:B------:R-:W-:Y:S01]  /*2920*/  FFMA.FTZ R83, R83, R2, -R14.reuse ;  /* 0x0000000253537223 */ /* 0x100fe2000001080e */
[----:B------:R-:W-:Y:S01]  /*2930*/  FMNMX.FTZ R0, R41, R0, !PT ;  /* 0x0000000029007209 */ /* 0x000fe20007810000 */
[----:B------:R-:W-:Y:S01]  /*2940*/  MUFU.EX2 R73, R73 ;  /* 0x0000004900497308 */ /* 0x000fe20000000800 */
[----:B------:R-:W-:Y:S01]  /*2950*/  ISETP.GT.AND P2, PT, R3, 0x30, PT ;  /* 0x000000300300780c */ /* 0x000fe20003f44270 */
[-CC-:B------:R-:W-:Y:S01]  /*2960*/  FFMA.FTZ R85, R85, R2.reuse, -R14.reuse ;  /* 0x0000000255557223 */ /* 0x180fe2000001080e */
[----:B------:R-:W-:Y:S01]  /*2970*/  FSEL R45, R45, -INF , P1 ;  /* 0xff8000002d2d7808 */ /* 0x000fe20000800000 */
[--C-:B------:R-:W-:Y:S01]  /*2980*/  FFMA.FTZ R87, R87, R2, -R14.reuse ;  /* 0x0000000257577223 */ /* 0x100fe2000001080e */
[----:B------:R-:W-:Y:S01]  /*2990*/  FMNMX.FTZ R0, R27, R0, !PT ;  /* 0x000000001b007209 */ /* 0x000fe20007810000 */
[-CC-:B------:R-:W-:Y:S01]  /*29a0*/  FFMA.FTZ R89, R89, R2.reuse, -R14.reuse ;  /* 0x0000000259597223 */ /* 0x180fe2000001080e */
[----:B------:R-:W-:Y:S01]  /*29b0*/  ISETP.GT.AND P1, PT, R3, 0x31, PT ;  /* 0x000000310300780c */ /* 0x000fe20003f24270 */
[----:B------:R-:W0:Y:S01]  /*29c0*/  MUFU.EX2 R22, R75 ;  /* 0x0000004b00167308 */ /* 0x000e220000000800 */
        /* <DEDUP_REMOVED lines=15> */
[----:B------:R1:W2:Y:S01]  /*2ac0*/  MUFU.EX2 R24, R79 ;  /* 0x0000004f00187308 */ /* 0x0002a20000000800 */
[----:B------:R-:W-:Y:S01]  /*2ad0*/  ISETP.GT.AND P2, PT, R3, 0x40, PT ;  /* 0x000000400300780c */ /* 0x000fe20003f44270 */
[-CC-:B------:R-:W-:Y:S01]  /*2ae0*/  FFMA.FTZ R59, R59, R2.reuse, -R14.reuse ;  /* 0x000000023b3b7223 */ /* 0x180fe2000001080e */
        /* <DEDUP_REMOVED lines=13> */
[----:B------:R3:W4:Y:S01]  /*2bc0*/  MUFU.EX2 R26, R83 ;  /* 0x00000053001a7308 */ /* 0x0007220000000800 */
[----:B------:R-:W-:Y:S01]  /*2bd0*/  FMNMX.FTZ R0, R39, R0, !PT ;  /* 0x0000000027007209 */ /* 0x000fe20007810000 */
[----:B------:R-:W-:Y:S01]  /*2be0*/  FFMA.FTZ R14, R71, R2, -R14 ;  /* 0x00000002470e7223 */ /* 0x000fe2000001080e */
[----:B------:R-:W-:-:S02]  /*2bf0*/  ISETP.GT.AND P1, PT, R3, 0x49, PT ;  /* 0x000000490300780c */ /* 0x000fc40003f24270 */
[----:B-1----:R-:W-:Y:S02]  /*2c00*/  CS2R R78, SRZ ;  /* 0x00000000004e7805 */ /* 0x002fe4000001ff00 */
[----:B------:R-:W-:Y:S02]  /*2c10*/  FSEL R43, R60, -INF , P2 ;  /* 0xff8000003c2b7808 */ /* 0x000fe40001000000 */
[----:B------:R-:W-:Y:S02]  /*2c20*/  CS2R R74, SRZ ;  /* 0x00000000004a7805 */ /* 0x000fe4000001ff00 */
[----:B------:R-:W-:Y:S01]  /*2c30*/  FMNMX.FTZ R0, R57, R0, !PT ;  /* 0x0000000039007209 */ /* 0x000fe20007810000 */
[----:B------:R-:W-:Y:S01]  /*2c40*/  MUFU.EX2 R85, R85 ;  /* 0x0000005500557308 */ /* 0x000fe20000000800 */
[----:B------:R-:W-:Y:S02]  /*2c50*/  ISETP.GT.AND P2, PT, R3, 0x50, PT ;  /* 0x000000500300780c */ /* 0x000fe40003f44270 */
[----:B---3--:R-:W-:-:S02]  /*2c60*/  CS2R R82, SRZ ;  /* 0x0000000000527805 */ /* 0x008fc4000001ff00 */
[----:B------:R-:W-:Y:S02]  /*2c70*/  FSEL R61, R61, -INF , P1 ;  /* 0xff8000003d3d7808 */ /* 0x000fe40000800000 */
[----:B------:R-:W-:Y:S02]  /*2c80*/  CS2R R70, SRZ ;  /* 0x0000000000467805 */ /* 0x000fe4000001ff00 */
[----:B------:R-:W-:Y:S02]  /*2c90*/  FMNMX.FTZ R0, R43, R0, !PT ;  /* 0x000000002b007209 */ /* 0x000fe40007810000 */
[----:B------:R-:W-:Y:S01]  /*2ca0*/  ISETP.GT.AND P1, PT, R3, 0x51, PT ;  /* 0x000000510300780c */ /* 0x000fe20003f24270 */
[----:B------:R1:W3:Y:S01]  /*2cb0*/  MUFU.EX2 R28, R87 ;  /* 0x00000057001c7308 */ /* 0x0002e20000000800 */
[----:B------:R-:W-:Y:S02]  /*2cc0*/  FSEL R47, R64, -INF , P2 ;  /* 0xff800000402f7808 */ /* 0x000fe40001000000 */
[----:B------:R-:W-:-:S02]  /*2cd0*/  FMNMX.FTZ R0, R61, R0, !PT ;  /* 0x000000003d007209 */ /* 0x000fc40007810000 */
[----:B------:R-:W-:Y:S02]  /*2ce0*/  ISETP.GT.AND P2, PT, R3, 0x58, PT ;  /* 0x000000580300780c */ /* 0x000fe40003f44270 */
[----:B------:R-:W-:Y:S01]  /*2cf0*/  FSEL R65, R65, -INF , P1 ;  /* 0xff80000041417808 */ /* 0x000fe20000800000 */
[----:B------:R-:W-:Y:S01]  /*2d00*/  MUFU.EX2 R89, R89 ;  /* 0x0000005900597308 */ /* 0x000fe20000000800 */
[----:B------:R-:W-:Y:S02]  /*2d10*/  FMNMX.FTZ R0, R47, R0, !PT ;  /* 0x000000002f007209 */ /* 0x000fe40007810000 */
[----:B-1----:R-:W-:Y:S02]  /*2d20*/  CS2R R86, SRZ ;  /* 0x0000000000567805 */ /* 0x002fe4000001ff00 */
[----:B------:R-:W-:Y:S02]  /*2d30*/  ISETP.GT.AND P1, PT, R3, 0x59, PT ;  /* 0x000000590300780c */ /* 0x000fe40003f24270 */
[----:B------:R-:W-:-:S02]  /*2d40*/  FSEL R3, R68, -INF , P2 ;  /* 0xff80000044037808 */ /* 0x000fc40001000000 */
[----:B------:R-:W-:Y:S01]  /*2d50*/  FMNMX.FTZ R0, R65, R0, !PT ;  /* 0x0000000041007209 */ /* 0x000fe20007810000 */
[----:B------:R1:W5:Y:S01]  /*2d60*/  MUFU.EX2 R30, R91 ;  /* 0x0000005b001e7308 */ /* 0x0003620000000800 */
[----:B------:R-:W-:Y:S02]  /*2d70*/  FSEL R69, R69, -INF , P1 ;  /* 0xff80000045457808 */ /* 0x000fe40000800000 */
[----:B------:R-:W-:Y:S02]  /*2d80*/  FMNMX.FTZ R0, R3, R0, !PT ;  /* 0x0000000003007209 */ /* 0x000fe40007810000 */
[----:B0-----:R-:W-:Y:S02]  /*2d90*/  F2FP.BF16.F32.PACK_AB R191, R22, R73 ;  /* 0x0000004916bf723e */ /* 0x001fe400000010ff */
[----:B------:R-:W-:Y:S01]  /*2da0*/  FMNMX.FTZ R0, R69, R0, !PT ;  /* 0x0000000045007209 */ /* 0x000fe20007810000 */
[----:B------:R-:W-:Y:S01]  /*2db0*/  MUFU.EX2 R93, R93 ;  /* 0x0000005d005d7308 */ /* 0x000fe20000000800 */
[----:B--2---:R-:W-:-:S02]  /*2dc0*/  F2FP.BF16.F32.PACK_AB R185, R24, R77 ;  /* 0x0000004d18b9723e */ /* 0x004fc400000010ff */
[----:B-1----:R-:W-:Y:S02]  /*2dd0*/  CS2R R90, SRZ ;  /* 0x00000000005a7805 */ /* 0x002fe4000001ff00 */
[----:B----4-:R-:W-:Y:S01]  /*2de0*/  F2FP.BF16.F32.PACK_AB R187, R26, R81 ;  /* 0x000000511abb723e */ /* 0x010fe200000010ff */
[----:B------:R-:W0:Y:S01]  /*2df0*/  SHFL.BFLY PT, R5, R0, 0x2, 0x1f ;  /* 0x0c401f0000057f89 */ /* 0x000e2200000e0000 */
[----:B---3--:R-:W-:Y:S01]  /*2e00*/  F2FP.BF16.F32.PACK_AB R181, R28, R85 ;  /* 0x000000551cb5723e */ /* 0x008fe200000010ff */
[----:B------:R1:W2:Y:S01]  /*2e10*/  MUFU.EX2 R32, R51 ;  /* 0x0000003300207308 */ /* 0x0002a20000000800 */
[----:B-----5:R-:W-:-:S07]  /*2e20*/  F2FP.BF16.F32.PACK_AB R183, R30, R89 ;  /* 0x000000591eb7723e */ /* 0x020fce00000010ff */
[----:B------:R-:W-:Y:S01]  /*2e30*/  MUFU.EX2 R95, R95 ;  /* 0x0000005f005f7308 */ /* 0x000fe20000000800 */
[----:B-1----:R-:W-:-:S07]  /*2e40*/  CS2R R50, SRZ ;  /* 0x0000000000327805 */ /* 0x002fce000001ff00 */
[----:B------:R1:W3:Y:S01]  /*2e50*/  MUFU.EX2 R34, R55 ;  /* 0x0000003700227308 */ /* 0x0002e20000000800 */
[----:B--2---:R-:W-:Y:S02]  /*2e60*/  F2FP.BF16.F32.PACK_AB R177, R32, R93 ;  /* 0x0000005d20b1723e */ /* 0x004fe400000010ff */
[----:B0-----:R-:W-:-:S05]  /*2e70*/  FMNMX.FTZ R8, R0, R5, !PT ;  /* 0x0000000500087209 */ /* 0x001fca0007810000 */
[----:B------:R-:W-:Y:S01]  /*2e80*/  MUFU.EX2 R97, R97 ;  /* 0x0000006100617308 */ /* 0x000fe20000000800 */
[----:B------:R-:W0:Y:S01]  /*2e90*/  SHFL.BFLY PT, R5, R8, 0x1, 0x1f ;  /* 0x0c201f0008057f89 */ /* 0x000e2200000e0000 */
[----:B-1----:R-:W-:-:S06]  /*2ea0*/  CS2R R54, SRZ ;  /* 0x0000000000367805 */ /* 0x002fcc000001ff00 */
[----:B------:R1:W2:Y:S01]  /*2eb0*/  MUFU.EX2 R36, R59 ;  /* 0x0000003b00247308 */ /* 0x0002a20000000800 */
[----:B---3--:R-:W-:-:S07]  /*2ec0*/  F2FP.BF16.F32.PACK_AB R179, R34, R95 ;  /* 0x0000005f22b3723e */ /* 0x008fce00000010ff */
[----:B------:R-:W-:Y:S01]  /*2ed0*/  MUFU.EX2 R99, R99 ;  /* 0x0000006300637308 */ /* 0x000fe20000000800 */
[----:B-1----:R-:W-:-:S07]  /*2ee0*/  CS2R R58, SRZ ;  /* 0x00000000003a7805 */ /* 0x002fce000001ff00 */
[----:B------:R1:W3:Y:S01]  /*2ef0*/  MUFU.EX2 R38, R63 ;  /* 0x0000003f00267308 */ /* 0x0002e20000000800 */
[----:B0-----:R-:W-:Y:S02]  /*2f00*/  FMNMX.FTZ R5, R8, R5, !PT ;  /* 0x0000000508057209 */ /* 0x001fe40007810000 */
[----:B--2---:R-:W-:Y:S02]  /*2f10*/  F2FP.BF16.F32.PACK_AB R173, R36, R97 ;  /* 0x0000006124ad723e */ /* 0x004fe400000010ff */
[C---:B------:R-:W-:Y:S01]  /*2f20*/  FSETP.NEU.FTZ.AND P1, PT, R5.reuse, -INF , PT ;  /* 0xff8000000500780b */ /* 0x040fe20003f3d000 */
[----:B------:R-:W-:Y:S02]  /*2f30*/  FMUL.FTZ R0, R5, R2 ;  /* 0x0000000205007220 */ /* 0x000fe40000410000 */
[----:B------:R-:W-:Y:S01]  /*2f40*/  MUFU.EX2 R101, R101 ;  /* 0x0000006500657308 */ /* 0x000fe20000000800 */
[----:B-1----:R-:W-:Y:S02]  /*2f50*/  CS2R R62, SRZ ;  /* 0x00000000003e7805 */ /* 0x002fe4000001ff00 */
[----:B------:R-:W-:-:S02]  /*2f60*/  FSEL R0, R0, RZ, P1 ;  /* 0x000000ff00007208 */ /* 0x000fc40000800000 */
[----:B------:R-:W-:-:S03]  /*2f70*/  PLOP3.LUT P1, PT, PT, PT, UP0, 0x80, 0x0 ;  /* 0x000000000000781c */ /* 0x000fc60003f2f008 */
        /* <DEDUP_REMOVED lines=26> */
[----:B------:R-:W-:Y:S01]  /*3120*/  FFMA.FTZ R0, R69, R2, -R0 ;  /* 0x0000000245007223 */ /* 0x000fe20000010800 */
[----:B---3--:R-:W-:-:S02]  /*3130*/  F2FP.BF16.F32.PACK_AB R175, R38, R99 ;  /* 0x0000006326af723e */ /* 0x008fc400000010ff */
[----:B------:R-:W-:Y:S01]  /*3140*/  CS2R R68, SRZ ;  /* 0x0000000000447805 */ /* 0x000fe2000001ff00 */
[----:B------:R-:W2:Y:S01]  /*3150*/  MUFU.EX2 R190, R29 ;  /* 0x0000001d00be7308 */ /* 0x000ea20000000800 */
[----:B0-----:R-:W-:Y:S01]  /*3160*/  FADD.FTZ R40, R9, R188 ;  /* 0x000000bc09287221 */ /* 0x001fe20000010000 */
[----:B------:R-:W-:-:S06]  /*3170*/  F2FP.BF16.F32.PACK_AB R188, R188, R9 ;  /* 0x00000009bcbc723e */ /* 0x000fcc00000010ff */
[----:B------:R-:W0:Y:S01]  /*3180*/  MUFU.EX2 R15, R15 ;  /* 0x0000000f000f7308 */ /* 0x000e220000000800 */
[----:B-1----:R-:W-:Y:S01]  /*3190*/  FADD.FTZ R25, R13, R40 ;  /* 0x000000280d197221 */ /* 0x002fe20000010000 */
[----:B------:R-:W-:Y:S01]  /*31a0*/  FADD.FTZ R40, R189, R20 ;  /* 0x00000014bd287221 */ /* 0x000fe20000010000 */
[----:B------:R-:W-:-:S05]  /*31b0*/  F2FP.BF16.F32.PACK_AB R189, R20, R189 ;  /* 0x000000bd14bd723e */ /* 0x000fca00000010ff */
[----:B------:R-:W1:Y:S01]  /*31c0*/  MUFU.EX2 R184, R33 ;  /* 0x0000002100b87308 */ /* 0x000e620000000800 */
[C---:B--2---:R-:W-:Y:S01]  /*31d0*/  FADD.FTZ R42, R190.reuse, R25 ;  /* 0x00000019be2a7221 */ /* 0x044fe20000010000 */
[----:B------:R-:W-:Y:S01]  /*31e0*/  FADD.FTZ R25, R73, R40 ;  /* 0x0000002849197221 */ /* 0x000fe20000010000 */
[----:B------:R-:W-:Y:S02]  /*31f0*/  F2FP.BF16.F32.PACK_AB R190, R190, R13 ;  /* 0x0000000dbebe723e */ /* 0x000fe400000010ff */
[----:B------:R-:W-:Y:S01]  /*3200*/  CS2R R72, SRZ ;  /* 0x0000000000487805 */ /* 0x000fe2000001ff00 */
[----:B------:R-:W-:Y:S02]  /*3210*/  FADD.FTZ R40, R22, R25 ;  /* 0x0000001916287221 */ /* 0x000fe40000010000 */
[----:B------:R-:W2:Y:S01]  /*3220*/  MUFU.EX2 R21, R21 ;  /* 0x0000001500157308 */ /* 0x000ea20000000800 */
[----:B0-----:R-:W-:Y:S01]  /*3230*/  FADD.FTZ R29, R15, R42 ;  /* 0x0000002a0f1d7221 */ /* 0x001fe20000010000 */
[----:B------:R-:W-:Y:S01]  /*3240*/  FADD.FTZ R25, R77, R40 ;  /* 0x000000284d197221 */ /* 0x000fe20000010000 */
[----:B------:R-:W-:-:S03]  /*3250*/  CS2R R76, SRZ ;  /* 0x00000000004c7805 */ /* 0x000fc6000001ff00 */
[----:B------:R-:W-:Y:S02]  /*3260*/  FADD.FTZ R40, R24, R25 ;  /* 0x0000001918287221 */ /* 0x000fe40000010000 */
[----:B------:R-:W0:Y:S01]  /*3270*/  MUFU.EX2 R186, R37 ;  /* 0x0000002500ba7308 */ /* 0x000e220000000800 */
[C---:B-1----:R-:W-:Y:S01]  /*3280*/  FADD.FTZ R42, R184.reuse, R29 ;  /* 0x0000001db82a7221 */ /* 0x042fe20000010000 */
[----:B------:R-:W-:Y:S01]  /*3290*/  FADD.FTZ R25, R81, R40 ;  /* 0x0000002851197221 */ /* 0x000fe20000010000 */
[----:B------:R-:W-:Y:S02]  /*32a0*/  F2FP.BF16.F32.PACK_AB R184, R184, R15 ;  /* 0x0000000fb8b8723e */ /* 0x000fe400000010ff */
[----:B------:R-:W-:Y:S01]  /*32b0*/  CS2R R80, SRZ ;  /* 0x0000000000507805 */ /* 0x000fe2000001ff00 */
[----:B------:R-:W-:Y:S02]  /*32c0*/  FADD.FTZ R40, R26, R25 ;  /* 0x000000191a287221 */ /* 0x000fe40000010000 */
[----:B------:R-:W1:Y:S01]  /*32d0*/  MUFU.EX2 R23, R23 ;  /* 0x0000001700177308 */ /* 0x000e620000000800 */
[----:B--2---:R-:W-:Y:S01]  /*32e0*/  FADD.FTZ R29, R21, R42 ;  /* 0x0000002a151d7221 */ /* 0x004fe20000010000 */
[----:B------:R-:W-:Y:S01]  /*32f0*/  FADD.FTZ R25, R85, R40 ;  /* 0x0000002855197221 */ /* 0x000fe20000010000 */
[----:B------:R-:W-:-:S03]  /*3300*/  CS2R R84, SRZ ;  /* 0x0000000000547805 */ /* 0x000fc6000001ff00 */
[----:B------:R-:W-:Y:S02]  /*3310*/  FADD.FTZ R20, R28, R25 ;  /* 0x000000191c147221 */ /* 0x000fe40000010000 */
[----:B------:R2:W3:Y:S01]  /*3320*/  MUFU.EX2 R180, R41 ;  /* 0x0000002900b47308 */ /* 0x0004e20000000800 */
[C---:B0-----:R-:W-:Y:S01]  /*3330*/  FADD.FTZ R42, R186.reuse, R29 ;  /* 0x0000001dba2a7221 */ /* 0x041fe20000010000 */
[----:B------:R-:W-:Y:S01]  /*3340*/  FADD.FTZ R25, R89, R20 ;  /* 0x0000001459197221 */ /* 0x000fe20000010000 */
[----:B------:R-:W-:Y:S02]  /*3350*/  F2FP.BF16.F32.PACK_AB R186, R186, R21 ;  /* 0x00000015baba723e */ /* 0x000fe400000010ff */
[----:B------:R-:W-:Y:S01]  /*3360*/  CS2R R88, SRZ ;  /* 0x0000000000587805 */ /* 0x000fe2000001ff00 */
[----:B------:R-:W-:Y:S01]  /*3370*/  FADD.FTZ R20, R30, R25 ;  /* 0x000000191e147221 */ /* 0x000fe20000010000 */
[----:B------:R-:W-:Y:S01]  /*3380*/  CS2R R24, SRZ ;  /* 0x0000000000187805 */ /* 0x000fe2000001ff00 */
[----:B------:R-:W0:Y:S01]  /*3390*/  MUFU.EX2 R27, R27 ;  /* 0x0000001b001b7308 */ /* 0x000e220000000800 */
[----:B-1----:R-:W-:Y:S01]  /*33a0*/  FADD.FTZ R29, R23, R42 ;  /* 0x0000002a171d7221 */ /* 0x002fe20000010000 */
[----:B------:R-:W-:Y:S01]  /*33b0*/  FADD.FTZ R9, R93, R20 ;  /* 0x000000145d097221 */ /* 0x000fe20000010000 */
[----:B------:R-:W-:-:S02]  /*33c0*/  CS2R R92, SRZ ;  /* 0x00000000005c7805 */ /* 0x000fc4000001ff00 */
[----:B--2---:R-:W-:Y:S01]  /*33d0*/  CS2R R40, SRZ ;  /* 0x0000000000287805 */ /* 0x004fe2000001ff00 */
[----:B------:R-:W-:Y:S01]  /*33e0*/  FADD.FTZ R20, R32, R9 ;  /* 0x0000000920147221 */ /* 0x000fe20000010000 */
[----:B------:R-:W-:Y:S01]  /*33f0*/  CS2R R32, SRZ ;  /* 0x0000000000207805 */ /* 0x000fe2000001ff00 */
[----:B------:R1:W2:Y:S01]  /*3400*/  MUFU.EX2 R182, R45 ;  /* 0x0000002d00b67308 */ /* 0x0002a20000000800 */
[C---:B---3--:R-:W-:Y:S01]  /*3410*/  FADD.FTZ R42, R180.reuse, R29 ;  /* 0x0000001db42a7221 */ /* 0x048fe20000010000 */
[----:B------:R-:W-:Y:S01]  /*3420*/  FADD.FTZ R9, R95, R20 ;  /* 0x000000145f097221 */ /* 0x000fe20000010000 */
[----:B------:R-:W-:Y:S02]  /*3430*/  F2FP.BF16.F32.PACK_AB R180, R180, R23 ;  /* 0x00000017b4b4723e */ /* 0x000fe400000010ff */
[----:B------:R-:W-:Y:S01]  /*3440*/  CS2R R94, SRZ ;  /* 0x00000000005e7805 */ /* 0x000fe2000001ff00 */
[----:B------:R-:W-:Y:S02]  /*3450*/  FADD.FTZ R20, R34, R9 ;  /* 0x0000000922147221 */ /* 0x000fe40000010000 */
[----:B------:R-:W3:Y:S01]  /*3460*/  MUFU.EX2 R31, R31 ;  /* 0x0000001f001f7308 */ /* 0x000ee20000000800 */
[----:B0-----:R-:W-:Y:S01]  /*3470*/  FADD.FTZ R29, R27, R42 ;  /* 0x0000002a1b1d7221 */ /* 0x001fe20000010000 */
[----:B------:R-:W-:Y:S01]  /*3480*/  FADD.FTZ R9, R97, R20 ;  /* 0x0000001461097221 */ /* 0x000fe20000010000 */
[----:B------:R-:W-:-:S02]  /*3490*/  CS2R R96, SRZ ;  /* 0x0000000000607805 */ /* 0x000fc4000001ff00 */
[----:B-1----:R-:W-:Y:S01]  /*34a0*/  CS2R R44, SRZ ;  /* 0x00000000002c7805 */ /* 0x002fe2000001ff00 */
[----:B------:R-:W-:Y:S01]  /*34b0*/  FADD.FTZ R20, R36, R9 ;  /* 0x0000000924147221 */ /* 0x000fe20000010000 */
[----:B------:R-:W-:Y:S01]  /*34c0*/  CS2R R36, SRZ ;  /* 0x0000000000247805 */ /* 0x000fe2000001ff00 */
[----:B------:R0:W1:Y:S01]  /*34d0*/  MUFU.EX2 R176, R49 ;  /* 0x0000003100b07308 */ /* 0x0000620000000800 */
[C---:B--2---:R-:W-:Y:S01]  /*34e0*/  FADD.FTZ R22, R182.reuse, R29 ;  /* 0x0000001db6167221 */ /* 0x044fe20000010000 */
[----:B------:R-:W-:Y:S01]  /*34f0*/  FADD.FTZ R9, R99, R20 ;  /* 0x0000001463097221 */ /* 0x000fe20000010000 */
[----:B------:R-:W-:Y:S02]  /*3500*/  F2FP.BF16.F32.PACK_AB R182, R182, R27 ;  /* 0x0000001bb6b6723e */ /* 0x000fe400000010ff */
[----:B------:R-:W-:Y:S02]  /*3510*/  CS2R R98, SRZ ;  /* 0x0000000000627805 */ /* 0x000fe4000001ff00 */
[----:B------:R-:W-:Y:S01]  /*3520*/  CS2R R26, SRZ ;  /* 0x00000000001a7805 */ /* 0x000fe2000001ff00 */
[----:B------:R-:W-:Y:S01]  /*3530*/  FADD.FTZ R20, R38, R9 ;  /* 0x0000000926147221 */ /* 0x000fe20000010000 */
[----:B------:R-:W2:Y:S01]  /*3540*/  MUFU.EX2 R35, R35 ;  /* 0x0000002300237308 */ /* 0x000ea20000000800 */
[----:B---3--:R-:W-:-:S02]  /*3550*/  FADD.FTZ R29, R31, R22 ;  /* 0x000000161f1d7221 */ /* 0x008fc40000010000 */
[----:B------:R-:W-:Y:S01]  /*3560*/  FADD.FTZ R9, R101, R20 ;  /* 0x0000001465097221 */ /* 0x000fe20000010000 */
[----:B0-----:R-:W-:-:S04]  /*3570*/  CS2R R48, SRZ ;  /* 0x0000000000307805 */ /* 0x001fc8000001ff00 */
[----:B------:R0:W3:Y:S01]  /*3580*/  MUFU.EX2 R178, R53 ;  /* 0x0000003500b27308 */ /* 0x0000e20000000800 */
[C---:B-1----:R-:W-:Y:S01]  /*3590*/  FADD.FTZ R22, R176.reuse, R29 ;  /* 0x0000001db0167221 */ /* 0x042fe20000010000 */
[----:B------:R-:W-:Y:S02]  /*35a0*/  F2FP.BF16.F32.PACK_AB R176, R176, R31 ;  /* 0x0000001fb0b0723e */ /* 0x000fe400000010ff */
[----:B------:R-:W-:Y:S02]  /*35b0*/  CS2R R30, SRZ ;  /* 0x00000000001e7805 */ /* 0x000fe4000001ff00 */
[----:B------:R-:W-:Y:S02]  /*35c0*/  CS2R R28, SRZ ;  /* 0x00000000001c7805 */ /* 0x000fe4000001ff00 */
[----:B------:R-:W1:Y:S01]  /*35d0*/  MUFU.EX2 R39, R39 ;  /* 0x0000002700277308 */ /* 0x000e620000000800 */
[----:B--2---:R-:W-:Y:S01]  /*35e0*/  FADD.FTZ R13, R35, R22 ;  /* 0x00000016230d7221 */ /* 0x004fe20000010000 */
[----:B0-----:R-:W-:-:S06]  /*35f0*/  CS2R R52, SRZ ;  /* 0x0000000000347805 */ /* 0x001fcc000001ff00 */
[----:B------:R0:W2:Y:S01]  /*3600*/  MUFU.EX2 R172, R57 ;  /* 0x0000003900ac7308 */ /* 0x0000a20000000800 */
[C---:B---3--:R-:W-:Y:S01]  /*3610*/  FADD.FTZ R22, R178.reuse, R13 ;  /* 0x0000000db2167221 */ /* 0x048fe20000010000 */
[----:B------:R-:W-:Y:S02]  /*3620*/  F2FP.BF16.F32.PACK_AB R178, R178, R35 ;  /* 0x00000023b2b2723e */ /* 0x000fe400000010ff */
[----:B------:R-:W-:-:S04]  /*3630*/  CS2R R34, SRZ ;  /* 0x0000000000227805 */ /* 0x000fc8000001ff00 */
[----:B------:R-:W3:Y:S01]  /*3640*/  MUFU.EX2 R43, R43 ;  /* 0x0000002b002b7308 */ /* 0x000ee20000000800 */
[----:B-1----:R-:W-:Y:S01]  /*3650*/  FADD.FTZ R13, R39, R22 ;  /* 0x00000016270d7221 */ /* 0x002fe20000010000 */
[----:B0-----:R-:W-:-:S06]  /*3660*/  CS2R R56, SRZ ;  /* 0x0000000000387805 */ /* 0x001fcc000001ff00 */
[----:B------:R0:W1:Y:S01]  /*3670*/  MUFU.EX2 R174, R61 ;  /* 0x0000003d00ae7308 */ /* 0x0000620000000800 */
[C---:B--2---:R-:W-:Y:S01]  /*3680*/  FADD.FTZ R22, R172.reuse, R13 ;  /* 0x0000000dac167221 */ /* 0x044fe20000010000 */
[----:B------:R-:W-:Y:S02]  /*3690*/  F2FP.BF16.F32.PACK_AB R172, R172, R39 ;  /* 0x00000027acac723e */ /* 0x000fe400000010ff */
[----:B------:R-:W-:-:S04]  /*36a0*/  CS2R R38, SRZ ;  /* 0x0000000000267805 */ /* 0x000fc8000001ff00 */
[----:B------:R-:W2:Y:S01]  /*36b0*/  MUFU.EX2 R47, R47 ;  /* 0x0000002f002f7308 */ /* 0x000ea20000000800 */
[----:B---3--:R-:W-:Y:S01]  /*36c0*/  FADD.FTZ R13, R43, R22 ;  /* 0x000000162b0d7221 */ /* 0x008fe20000010000 */
[----:B0-----:R-:W-:-:S06]  /*36d0*/  CS2R R60, SRZ ;  /* 0x00000000003c7805 */ /* 0x001fcc000001ff00 */
[----:B------:R0:W3:Y:S01]  /*36e0*/  MUFU.EX2 R168, R65 ;  /* 0x0000004100a87308 */ /* 0x0000e20000000800 */
[C---:B-1----:R-:W-:Y:S01]  /*36f0*/  FADD.FTZ R22, R174.reuse, R13 ;  /* 0x0000000dae167221 */ /* 0x042fe20000010000 */
[----:B------:R-:W-:Y:S02]  /*3700*/  F2FP.BF16.F32.PACK_AB R174, R174, R43 ;  /* 0x0000002baeae723e */ /* 0x000fe400000010ff */
[----:B------:R-:W-:-:S04]  /*3710*/  CS2R R42, SRZ ;  /* 0x00000000002a7805 */ /* 0x000fc8000001ff00 */
[----:B------:R1:W4:Y:S01]  /*3720*/  MUFU.EX2 R8, R67 ;  /* 0x0000004300087308 */ /* 0x0003220000000800 */
[----:B--2---:R-:W-:Y:S01]  /*3730*/  FADD.FTZ R13, R47, R22 ;  /* 0x000000162f0d7221 */ /* 0x004fe20000010000 */
[----:B0-----:R-:W-:-:S06]  /*3740*/  CS2R R64, SRZ ;  /* 0x0000000000407805 */ /* 0x001fcc000001ff00 */
[----:B------:R-:W0:Y:S01]  /*3750*/  MUFU.EX2 R3, R3 ;  /* 0x0000000300037308 */ /* 0x000e220000000800 */
[C---:B---3--:R-:W-:Y:S01]  /*3760*/  FADD.FTZ R22, R168.reuse, R13 ;  /* 0x0000000da8167221 */ /* 0x048fe20000010000 */
[----:B------:R-:W-:Y:S02]  /*3770*/  F2FP.BF16.F32.PACK_AB R168, R168, R47 ;  /* 0x0000002fa8a8723e */ /* 0x000fe400000010ff */
[----:B-1----:R-:W-:Y:S02]  /*3780*/  CS2R R66, SRZ ;  /* 0x0000000000427805 */ /* 0x002fe4000001ff00 */
[----:B------:R-:W-:Y:S02]  /*3790*/  CS2R R46, SRZ ;  /* 0x00000000002e7805 */ /* 0x000fe4000001ff00 */
[----:B------:R-:W1:Y:S01]  /*37a0*/  MUFU.EX2 R0, R0 ;  /* 0x0000000000007308 */ /* 0x000e620000000800 */
[C---:B----4-:R-:W-:Y:S01]  /*37b0*/  FADD.FTZ R20, R8.reuse, R9 ;  /* 0x0000000908147221 */ /* 0x050fe20000010000 */
[----:B------:R-:W-:-:S02]  /*37c0*/  F2FP.BF16.F32.PACK_AB R169, R8, R101 ;  /* 0x0000006508a9723e */ /* 0x000fc400000010ff */
[----:B------:R-:W-:-:S04]  /*37d0*/  CS2R R100, SRZ ;  /* 0x0000000000647805 */ /* 0x000fc8000001ff00 */
[----:B------:R-:W2:Y:S01]  /*37e0*/  MUFU.EX2 R103, R103 ;  /* 0x0000006700677308 */ /* 0x000ea20000000800 */
[----:B0-----:R-:W-:-:S07]  /*37f0*/  FADD.FTZ R13, R3, R22 ;  /* 0x00000016030d7221 */ /* 0x001fce0000010000 */
[----:B------:R-:W0:Y:S01]  /*3800*/  MUFU.EX2 R14, R14 ;  /* 0x0000000e000e7308 */ /* 0x000e220000000800 */
[C---:B-1----:R-:W-:Y:S01]  /*3810*/  F2FP.BF16.F32.PACK_AB R170, R0.reuse, R3 ;  /* 0x0000000300aa723e */ /* 0x042fe200000010ff */
[----:B------:R-:W-:Y:S01]  /*3820*/  FADD.FTZ R9, R0, R13 ;  /* 0x0000000d00097221 */ /* 0x000fe20000010000 */
[----:B------:R-:W-:Y:S02]  /*3830*/  IMAD.MOV.U32 R0, RZ, RZ, 0x3f800000 ;  /* 0x3f800000ff007424 */ /* 0x000fe400078e00ff */
[----:B--2---:R-:W-:-:S04]  /*3840*/  FADD.FTZ R3, R103, R20 ;  /* 0x0000001467037221 */ /* 0x004fc80000010000 */
[C---:B0-----:R-:W-:Y:S01]  /*3850*/  FADD.FTZ R8, R14.reuse, R3 ;  /* 0x000000030e087221 */ /* 0x041fe20000010000 */
[----:B------:R-:W-:Y:S01]  /*3860*/  F2FP.BF16.F32.PACK_AB R171, R14, R103 ;  /* 0x000000670eab723e */ /* 0x000fe200000010ff */
[----:B------:R-:W-:Y:S01]  /*3870*/  IMAD.MOV.U32 R3, RZ, RZ, 0x3f800000 ;  /* 0x3f800000ff037424 */ /* 0x000fe200078e00ff */
[----:B------:R-:W-:Y:S01]  /*3880*/  CS2R R102, SRZ ;  /* 0x0000000000667805 */ /* 0x000fe2000001ff00 */
[----:B------:R-:W-:Y:S06]  /*3890*/  @!P1 BRA `(.L_x_2199) ;  /* 0x0000002400789947 */ /* 0x000fec0003800000 */
[----:B------:R-:W-:Y:S01]  /*38a0*/  MOV R13, R4 ;  /* 0x00000004000d7202 */ /* 0x000fe20000000f00 */
[----:B------:R-:W-:Y:S01]  /*38b0*/  IMAD.MOV.U32 R14, RZ, RZ, R5 ;  /* 0x000000ffff0e7224 */ /* 0x000fe200078e0005 */
[----:B------:R-:W-:Y:S01]  /*38c0*/  UMOV UR5, URZ ;  /* 0x0000003f00057c82 */ /* 0x000fe20008000000 */
[----:B------:R-:W-:Y:S01]  /*38d0*/  IMAD.MOV.U32 R3, RZ, RZ, 0x3f800000 ;  /* 0x3f800000ff037424 */ /* 0x000fe200078e00ff */
[----:B------:R-:W-:Y:S01]  /*38e0*/  UMOV UR7, URZ ;  /* 0x0000003f00077c82 */ /* 0x000fe20008000000 */
[----:B------:R-:W-:-:S07]  /*38f0*/  IMAD.MOV.U32 R119, RZ, RZ, RZ ;  /* 0x000000ffff777224 */ /* 0x000fce00078e00ff */
.L_x_2210:
[----:B------:R-:W-:-:S04]  /*3900*/  UISETP.NE.AND UP0, UPT, UR7, 0x1, UPT ;  /* 0x000000010700788c */ /* 0x000fc8000bf05270 */
[----:B------:R-:W-:-:S04]  /*3910*/  USEL UR6, URZ, 0x1, UP0 ;  /* 0x000000013f067887 */ /* 0x000fc80008000000 */
[----:B------:R-:W-:Y:S01]  /*3920*/  ULOP3.LUT UR6, UR5, UR6, URZ, 0x3c, !UPT ;  /* 0x0000000605067292 */ /* 0x000fe2000f8e3c3f */
[----:B------:R-:W-:Y:S11]  /*3930*/  @!P0 BRA `(.L_x_2200) ;  /* 0x0000000000048947 */ /* 0x000ff60003800000 */
[----:B------:R-:W-:Y:S01]  /*3940*/  BPT.TRAP 0x1 ;  /* 0x000000040000795c */ /* 0x000fe20000300000 */
.L_x_2200:
[----:B------:R-:W-:Y:S01]  /*3950*/  UIADD3 UR4, UR7, 0x1, URZ ;  /* 0x0000000107047890 */ /* 0x000fe2000fffe03f */
[----:B------:R-:W-:-:S03]  /*3960*/  MOV R2, UR6 ;  /* 0x0000000600027c02 */ /* 0x000fc60008000f00 */
[----:B------:R-:W-:Y:S01]  /*3970*/  UISETP.NE.AND UP0, UPT, UR4, 0x2, UPT ;  /* 0x000000020400788c */ /* 0x000fe2000bf05270 */
[----:B------:R-:W-:-:S03]  /*3980*/  SHF.L.U32 R2, R2, 0x1f, RZ ;  /* 0x0000001f02027819 */ /* 0x000fc600000006ff */
[----:B------:R-:W-:-:S04]  /*3990*/  USEL UR4, UR4, URZ, UP0 ;  /* 0x0000003f04047287 */ /* 0x000fc80008000000 */
[----:B------:R-:W-:-:S09]  /*39a0*/  ULEA UR38, UR4, UR39, 0x3 ;  /* 0x0000002704267291 */ /* 0x000fd2000f8e183f */
[----:B------:R0:W1:Y:S01]  /*39b0*/  SYNCS.PHASECHK.TRANS64.TRYWAIT P1, [UR38+0x30830], R2 ;  /* 0x03083002ff0075a7 */ /* 0x0000620008020166 */
[----:B------:R-:W-:Y:S05]  /*39c0*/  @!P0 BRA `(.L_x_2201) ;  /* 0x0000000000048947 */ /* 0x000fea0003800000 */
[----:B------:R-:W-:Y:S01]  /*39d0*/  BPT.TRAP 0x1 ;  /* 0x000000040000795c */ /* 0x000fe20000300000 */
.L_x_2201:
[----:B-1----:R-:W-:Y:S05]  /*39e0*/  @P1 BRA `(.L_x_2202) ;  /* 0x0000000000081947 */ /* 0x002fea0003800000 */
[----:B------:R-:W1:Y:S02]  /*39f0*/  SYNCS.PHASECHK.TRANS64.TRYWAIT P1, [UR38+0x30830], R2 ;  /* 0x03083002ff0075a7 */ /* 0x000e640008020166 */
[----:B-1----:R-:W-:Y:S05]  /*3a00*/  @!P1 BRA `(.L_x_2203) ;  /* 0x000000b000049947 */ /* 0x002fea0003800000 */
.L_x_2202:
        /* <DEDUP_REMOVED lines=162> */
.L_x_2204:
[----:B------:R-:W-:Y:S01]  /*4430*/  ULEA UR14, UR7, UR39, 0x3 ;  /* 0x00000027070e7291 */ /* 0x000fe2000f8e183f */
[----:B------:R-:W-:-:S05]  /*4440*/  IMAD.U32 R0, RZ, RZ, UR5 ;  /* 0x00000005ff007e24 */ /* 0x000fca000f8e00ff */
[----:B------:R-:W-:-:S04]  /*4450*/  SHF.L.U32 R0, R0, 0x1f, RZ ;  /* 0x0000001f00007819 */ /* 0x000fc800000006ff */
[----:B------:R2:W3:Y:S01]  /*4460*/  SYNCS.PHASECHK.TRANS64.TRYWAIT P1, [UR14+0x30850], R0 ;  /* 0x03085000ff0075a7 */ /* 0x0004e2000802014e */
[----:B------:R-:W-:Y:S05]  /*4470*/  @!P0 BRA `(.L_x_2205) ;  /* 0x0000000000048947 */ /* 0x000fea0003800000 */
[----:B------:R-:W-:Y:S01]  /*4480*/  BPT.TRAP 0x1 ;  /* 0x000000040000795c */ /* 0x000fe20000300000 */
.L_x_2205:
[----:B---3--:R-:W-:Y:S05]  /*4490*/  @P1 BRA `(.L_x_2206) ;  /* 0x0000000000081947 */ /* 0x008fea0003800000 */
[----:B------:R-:W3:Y:S02]  /*44a0*/  SYNCS.PHASECHK.TRANS64.TRYWAIT P1, [UR14+0x30850], R0 ;  /* 0x03085000ff0075a7 */ /* 0x000ee4000802014e */
[----:B---3--:R-:W-:Y:S05]  /*44b0*/  @!P1 BRA `(.L_x_2207) ;  /* 0x000000a400709947 */ /* 0x008fea0003800000 */
.L_x_2206:
        /* <DEDUP_REMOVED lines=37> */
.L_x_2208:
[----:B------:R-:W-:Y:S01]  /*4710*/  R2UR UR5, R17 ;  /* 0x00000000110572ca */ /* 0x000fe200000e0000 */
[----:B--23--:R-:W-:Y:S01]  /*4720*/  IMAD.MOV.U32 R0, RZ, RZ, R11 ;  /* 0x000000ffff007224 */ /* 0x00cfe200078e000b */
[----:B------:R-:W-:Y:S01]  /*4730*/  R2UR UR10, R16 ;  /* 0x00000000100a72ca */ /* 0x000fe200000e0000 */
[----:B------:R-:W-:Y:S01]  /*4740*/  ULDC UR11, c[0x0][0x2f0] ;  /* 0x0000bc00000b7ab9 */ /* 0x000fe20000000800 */
[----:B------:R-:W-:Y:S01]  /*4750*/  ULDC UR7, c[0x0][0x288] ;  /* 0x0000a20000077ab9 */ /* 0x000fe20000000800 */
[----:B------:R-:W-:Y:S01]  /*4760*/  MOV R15, UR11 ;  /* 0x0000000b000f7c02 */ /* 0x000fe20008000f00 */
[----:B------:R-:W-:-:S07]  /*4770*/  UIADD3 UR38, UR38, 0x30840, URZ ;  /* 0x0003084026267890 */ /* 0x000fce000fffe03f */
[----:B------:R-:W-:-:S06]  /*4780*/  UISETP.NE.AND UP0, UPT, UR5, URZ, UPT ;  /* 0x0000003f0500728c */ /* 0x000fcc000bf05270 */
[----:B------:R-:W-:Y:S02]  /*4790*/  PLOP3.LUT P1, PT, PT, PT, UP0, 0x80, 0x0 ;  /* 0x000000000000781c */ /* 0x000fe40003f2f008 */
[----:B------:R-:W-:-:S03]  /*47a0*/  PLOP3.LUT P2, PT, PT, PT, UP0, 0x80, 0x0 ;  /* 0x000000000000781c */ /* 0x000fc60003f4f008 */
[----:B------:R-:W-:-:S08]  /*47b0*/  @UP0 ULDC UR5, c[0x0][0x44c] ;  /* 0x0001130000050ab9 */ /* 0x000fd00000000800 */
[----:B01----:R-:W-:Y:S01]  /*47c0*/  @P1 IMAD.HI.U32 R2, R11, UR5, RZ ;  /* 0x000000050b021c27 */ /* 0x003fe2000f8e00ff */
[----:B------:R-:W-:-:S04]  /*47d0*/  @UP0 ULDC UR5, c[0x0][0x450] ;  /* 0x0001140000050ab9 */ /* 0x000fc80000000800 */
[----:B------:R-:W-:Y:S01]  /*47e0*/  @P2 SHF.R.U32.HI R0, RZ, UR5, R2 ;  /* 0x00000005ff002c19 */ /* 0x000fe20008011602 */
[----:B------:R-:W-:Y:S02]  /*47f0*/  UMOV UR5, 0x1 ;  /* 0x0000000100057882 */ /* 0x000fe40000000000 */
[----:B------:R-:W-:Y:S02]  /*4800*/  UIMAD UR5, UR60, -0x60, UR5 ;  /* 0xffffffa03c0578a4 */ /* 0x000fe4000f8e0205 */
[----:B------:R-:W0:Y:S04]  /*4810*/  SHFL.IDX PT, R3, R0, RZ, 0x1c1f ;  /* 0x001c1fff00037589 */ /* 0x000e2800000e0000 */
[----:B------:R-:W-:-:S04]  /*4820*/  IMAD.U32 R5, RZ, RZ, UR5 ;  /* 0x00000005ff057e24 */ /* 0x000fc8000f8e00ff */
[----:B------:R-:W-:Y:S01]  /*4830*/  IMAD R2, R12, -0x2, R5 ;  /* 0xfffffffe0c027824 */ /* 0x000fe200078e0205 */
[----:B------:R-:W1:Y:S01]  /*4840*/  S2UR UR5, SR_CgaCtaId ;  /* 0x00000000000579c3 */ /* 0x000e620000008800 */
[----:B------:R-:W2:Y:S02]  /*4850*/  SHFL.IDX PT, R5, R0, 0x1, 0x1c1f ;  /* 0x003c1f0000057f89 */ /* 0x000ea400000e0000 */
[----:B------:R-:W-:-:S05]  /*4860*/  IMAD R4, R15, UR10, R2 ;  /* 0x0000000a0f047c24 */ /* 0x000fca000f8e0202 */
[----:B0-----:R-:W-:-:S04]  /*4870*/  IADD3 R2, R3, -UR7, R4 ;  /* 0x8000000703027c10 */ /* 0x001fc8000fffe004 */
[C---:B------:R-:W-:Y:S02]  /*4880*/  ISETP.GT.AND P1, PT, R2.reuse, RZ, PT ;  /* 0x000000ff0200720c */ /* 0x040fe40003f24270 */
[----:B------:R-:W-:Y:S02]  /*4890*/  ISETP.GT.AND P2, PT, R2, 0x1, PT ;  /* 0x000000010200780c */ /* 0x000fe40003f44270 */
[----:B------:R-:W-:Y:S01]  /*48a0*/  FSEL R15, R120, -INF , P1 ;  /* 0xff800000780f7808 */ /* 0x000fe20000800000 */
[----:B-1----:R-:W-:Y:S01]  /*48b0*/  UPRMT UR38, UR5, 0x654, UR38 ;  /* 0x0000065405267896 */ /* 0x002fe20008000026 */
[----:B------:R-:W-:Y:S02]  /*48c0*/  ISETP.GT.AND P1, PT, R2, 0x8, PT ;  /* 0x000000080200780c */ /* 0x000fe40003f24270 */
[----:B------:R-:W-:Y:S02]  /*48d0*/  FSEL R191, R121, -INF , P2 ;  /* 0xff80000079bf7808 */ /* 0x000fe40001000000 */
[----:B------:R-:W-:-:S02]  /*48e0*/  FMNMX.FTZ R20, R15, R14, !PT ;  /* 0x0000000e0f147209 */ /* 0x000fc40007810000 */
[----:B------:R-:W-:Y:S02]  /*48f0*/  ISETP.GT.AND P2, PT, R2, 0x9, PT ;  /* 0x000000090200780c */ /* 0x000fe40003f44270 */
[----:B------:R-:W-:Y:S01]  /*4900*/  FSEL R189, R124, -INF , P1 ;  /* 0xff8000007cbd7808 */ /* 0x000fe20000800000 */
[----:B------:R-:W-:Y:S01]  /*4910*/  SYNCS.ARRIVE.TRANS64.RED.A1T0 RZ, [UR38], RZ ;  /* 0x000000ffffff79a7 */ /* 0x000fe20008100426 */
[----:B------:R-:W-:Y:S02]  /*4920*/  FMNMX.FTZ R20, R191, R20, !PT ;  /* 0x00000014bf147209 */ /* 0x000fe40007810000 */
[----:B------:R-:W-:Y:S02]  /*4930*/  ISETP.GT.AND P1, PT, R2, 0x10, PT ;  /* 0x000000100200780c */ /* 0x000fe40003f24270 */
[----:B------:R-:W-:Y:S02]  /*4940*/  FSEL R183, R125, -INF , P2 ;  /* 0xff8000007db77808 */ /* 0x000fe40001000000 */
[----:B------:R-:W-:-:S02]  /*4950*/  FMNMX.FTZ R20, R189, R20, !PT ;  /* 0x00000014bd147209 */ /* 0x000fc40007810000 */
[----:B------:R-:W-:Y:S02]  /*4960*/  ISETP.GT.AND P2, PT, R2, 0x11, PT ;  /* 0x000000110200780c */ /* 0x000fe40003f44270 */
[----:B------:R-:W-:Y:S02]  /*4970*/  FSEL R177, R128, -INF , P1 ;  /* 0xff80000080b17808 */ /* 0x000fe40000800000 */
        /* <DEDUP_REMOVED lines=53> */
[----:B------:R-:W-:Y:S01]  /*4cd0*/  FSEL R175, R164, -INF , P1 ;  /* 0xff800000a4af7808 */ /* 0x000fe20000800000 */
[----:B------:R-:W0:Y:S01]  /*4ce0*/  LDC R2, c[0x0][0x988] ;  /* 0x00026200ff027b82 */ /* 0x000e220000000800 */
[----:B------:R-:W-:Y:S02]  /*4cf0*/  FMNMX.FTZ R20, R161, R20, !PT ;  /* 0x00000014a1147209 */ /* 0x000fe40007810000 */
[----:B------:R-:W-:Y:S02]  /*4d00*/  FSEL R165, R165, -INF , P2 ;  /* 0xff800000a5a57808 */ /* 0x000fe40001000000 */
[----:B------:R-:W-:Y:S02]  /*4d10*/  FMNMX.FTZ R20, R175, R20, !PT ;  /* 0x00000014af147209 */ /* 0x000fe40007810000 */
[----:B--2---:R-:W-:-:S02]  /*4d20*/  IADD3 R4, R5, -UR7, R4 ;  /* 0x8000000705047c10 */ /* 0x004fc4000fffe004 */
[----:B------:R-:W-:Y:S02]  /*4d30*/  FMNMX.FTZ R20, R165, R20, !PT ;  /* 0x00000014a5147209 */ /* 0x000fe40007810000 */
[C---:B------:R-:W-:Y:S02]  /*4d40*/  ISETP.GT.AND P1, PT, R4.reuse, RZ, PT ;  /* 0x000000ff0400720c */ /* 0x040fe40003f24270 */
[----:B------:R-:W-:Y:S01]  /*4d50*/  ISETP.GT.AND P2, PT, R4, 0x1, PT ;  /* 0x000000010400780c */ /* 0x000fe20003f44270 */
[----:B------:R-:W1:Y:S01]  /*4d60*/  SHFL.BFLY PT, R179, R20, 0x2, 0x1f ;  /* 0x0c401f0014b37f89 */ /* 0x000e6200000e0000 */
[----:B------:R-:W-:Y:S02]  /*4d70*/  FSEL R122, R122, -INF , P1 ;  /* 0xff8000007a7a7808 */ /* 0x000fe40000800000 */
[----:B------:R-:W-:Y:S02]  /*4d80*/  ISETP.GT.AND P3, PT, R4, 0x8, PT ;  /* 0x000000080400780c */ /* 0x000fe40003f64270 */
[----:B------:R-:W-:-:S02]  /*4d90*/  FSEL R123, R123, -INF , P2 ;  /* 0xff8000007b7b7808 */ /* 0x000fc40001000000 */
[----:B------:R-:W-:Y:S02]  /*4da0*/  FMNMX.FTZ R0, R122, R13, !PT ;  /* 0x0000000d7a007209 */ /* 0x000fe40007810000 */
[C---:B------:R-:W-:Y:S02]  /*4db0*/  ISETP.GT.AND P4, PT, R4.reuse, 0x9, PT ;  /* 0x000000090400780c */ /* 0x040fe40003f84270 */
[----:B------:R-:W-:Y:S02]  /*4dc0*/  ISETP.GT.AND P2, PT, R4, 0x10, PT ;  /* 0x000000100400780c */ /* 0x000fe40003f44270 */
[----:B------:R-:W-:Y:S02]  /*4dd0*/  FSEL R127, R127, -INF , P4 ;  /* 0xff8000007f7f7808 */ /* 0x000fe40002000000 */
[----:B------:R-:W-:Y:S02]  /*4de0*/  FSEL R181, R130, -INF , P2 ;  /* 0xff80000082b57808 */ /* 0x000fe40001000000 */
[----:B------:R-:W-:-:S04]  /*4df0*/  ISETP.GT.AND P2, PT, R4, 0x18, PT ;  /* 0x000000180400780c */ /* 0x000fc80003f44270 */
[----:B------:R-:W-:Y:S02]  /*4e00*/  FSEL R187, R134, -INF , P2 ;  /* 0xff80000086bb7808 */ /* 0x000fe40001000000 */
[----:B------:R-:W-:Y:S02]  /*4e10*/  ISETP.GT.AND P2, PT, R4, 0x20, PT ;  /* 0x000000200400780c */ /* 0x000fe40003f44270 */
[----:B-1----:R-:W-:Y:S02]  /*4e20*/  FMNMX.FTZ R179, R20, R179, !PT ;  /* 0x000000b314b37209 */ /* 0x002fe40007810000 */
[----:B------:R-:W-:-:S03]  /*4e30*/  FMNMX.FTZ R20, R123, R0, !PT ;  /* 0x000000007b147209 */ /* 0x000fc60007810000 */
[----:B------:R-:W1:Y:S02]  /*4e40*/  SHFL.BFLY PT, R22, R179, 0x1, 0x1f ;  /* 0x0c201f00b3167f89 */ /* 0x000e6400000e0000 */
[----:B-1----:R-:W-:Y:S02]  /*4e50*/  FMNMX.FTZ R5, R179, R22, !PT ;  /* 0x00000016b3057209 */ /* 0x002fe40007810000 */
[----:B------:R-:W-:Y:S02]  /*4e60*/  FSEL R179, R126, -INF , P3 ;  /* 0xff8000007eb37808 */ /* 0x000fe40001800000 */
[----:B------:R-:W-:Y:S01]  /*4e70*/  ISETP.GT.AND P3, PT, R4, 0x11, PT ;  /* 0x000000110400780c */ /* 0x000fe20003f64270 */
[----:B0-----:R-:W-:Y:S01]  /*4e80*/  FMUL.FTZ R22, R5, R2 ;  /* 0x0000000205167220 */ /* 0x001fe20000410000 */
[----:B------:R-:W-:Y:S02]  /*4e90*/  FMNMX.FTZ R20, R179, R20, !PT ;  /* 0x00000014b3147209 */ /* 0x000fe40007810000 */
[----:B------:R-:W-:-:S02]  /*4ea0*/  FSEL R185, R131, -INF , P3 ;  /* 0xff80000083b97808 */ /* 0x000fc40001800000 */
[----:B------:R-:W-:Y:S02]  /*4eb0*/  FMNMX.FTZ R20, R127, R20, !PT ;  /* 0x000000147f147209 */ /* 0x000fe40007810000 */
[----:B------:R-:W-:Y:S02]  /*4ec0*/  FSETP.NEU.FTZ.AND P1, PT, R5, -INF , PT ;  /* 0xff8000000500780b */ /* 0x000fe40003f3d000 */
[----:B------:R-:W-:Y:S02]  /*4ed0*/  FMNMX.FTZ R20, R181, R20, !PT ;  /* 0x00000014b5147209 */ /* 0x000fe40007810000 */
[----:B------:R-:W-:Y:S02]  /*4ee0*/  ISETP.GT.AND P3, PT, R4, 0x19, PT ;  /* 0x000000190400780c */ /* 0x000fe40003f64270 */
[----:B------:R-:W-:Y:S02]  /*4ef0*/  FMNMX.FTZ R20, R185, R20, !PT ;  /* 0x00000014b9147209 */ /* 0x000fe40007810000 */
[----:B------:R-:W-:-:S02]  /*4f00*/  FSEL R0, R22, RZ, P1 ;  /* 0x000000ff16007208 */ /* 0x000fc40000800000 */
[----:B------:R-:W-:Y:S02]  /*4f10*/  FSEL R135, R135, -INF , P3 ;  /* 0xff80000087877808 */ /* 0x000fe40001800000 */
[----:B------:R-:W-:Y:S01]  /*4f20*/  FMNMX.FTZ R20, R187, R20, !PT ;  /* 0x00000014bb147209 */ /* 0x000fe20007810000 */
[-CC-:B------:R-:W-:Y:S01]  /*4f30*/  FFMA.FTZ R188, R191, R2.reuse, -R0.reuse ;  /* 0x00000002bfbc7223 */ /* 0x180fe20000010800 */
[----:B------:R-:W-:Y:S01]  /*4f40*/  ISETP.GT.AND P3, PT, R4, 0x21, PT ;  /* 0x000000210400780c */ /* 0x000fe20003f64270 */
[-CC-:B------:R-:W-:Y:S01]  /*4f50*/  FFMA.FTZ R190, R189, R2.reuse, -R0.reuse ;  /* 0x00000002bdbe7223 */ /* 0x180fe20000010800 */
[----:B------:R-:W-:Y:S01]  /*4f60*/  FSEL R191, R138, -INF , P2 ;  /* 0xff8000008abf7808 */ /* 0x000fe20001000000 */
[--C-:B------:R-:W-:Y:S01]  /*4f70*/  FFMA.FTZ R131, R183, R2, -R0.reuse ;  /* 0x00000002b7837223 */ /* 0x100fe20000010800 */
[----:B------:R-:W-:Y:S01]  /*4f80*/  FMNMX.FTZ R20, R135, R20, !PT ;  /* 0x0000001487147209 */ /* 0x000fe20007810000 */
[-CC-:B------:R-:W-:Y:S01]  /*4f90*/  FFMA.FTZ R184, R177, R2.reuse, -R0.reuse ;  /* 0x00000002b1b87223 */ /* 0x180fe20000010800 */
[C---:B------:R-:W-:Y:S01]  /*4fa0*/  ISETP.GT.AND P2, PT, R4.reuse, 0x28, PT ;  /* 0x000000280400780c */ /* 0x040fe20003f44270 */
[-CC-:B------:R-:W-:Y:S01]  /*4fb0*/  FFMA.FTZ R186, R121, R2.reuse, -R0.reuse ;  /* 0x0000000279ba7223 */ /* 0x180fe20000010800 */
[----:B------:R-:W-:Y:S01]  /*4fc0*/  FSEL R189, R139, -INF , P3 ;  /* 0xff8000008bbd7808 */ /* 0x000fe20001800000 */
[--C-:B------:R-:W-:Y:S01]  /*4fd0*/  FFMA.FTZ R139, R169, R2, -R0.reuse ;  /* 0x00000002a98b7223 */ /* 0x100fe20000010800 */
        /* <DEDUP_REMOVED lines=35> */
[----:B------:R-:W-:Y:S01]  /*5210*/  FFMA.FTZ R149, R165, R2, -R0 ;  /* 0x00000002a5957223 */ /* 0x000fe20000010800 */
[----:B------:R-:W-:Y:S01]  /*5220*/  FMNMX.FTZ R20, R177, R20, !PT ;  /* 0x00000014b1147209 */ /* 0x000fe20007810000 */
[----:B------:R-:W-:Y:S01]  /*5230*/  MUFU.EX2 R15, R15 ;  /* 0x0000000f000f7308 */ /* 0x000fe20000000800 */
[----:B------:R-:W-:-:S02]  /*5240*/  ISETP.GT.AND P3, PT, R4, 0x41, PT ;  /* 0x000000410400780c */ /* 0x000fc40003f64270 */
[----:B------:R-:W-:Y:S02]  /*5250*/  FSEL R169, R154, -INF , P2 ;  /* 0xff8000009aa97808 */ /* 0x000fe40001000000 */
[----:B------:R-:W-:Y:S02]  /*5260*/  FMNMX.FTZ R20, R151, R20, !PT ;  /* 0x0000001497147209 */ /* 0x000fe40007810000 */
[C---:B------:R-:W-:Y:S01]  /*5270*/  ISETP.GT.AND P2, PT, R4.reuse, 0x48, PT ;  /* 0x000000480400780c */ /* 0x040fe20003f44270 */
[----:B------:R-:W-:Y:S01]  /*5280*/  MUFU.EX2 R188, R188 ;  /* 0x000000bc00bc7308 */ /* 0x000fe20000000800 */
[----:B------:R-:W-:Y:S02]  /*5290*/  FSEL R155, R155, -INF , P3 ;  /* 0xff8000009b9b7808 */ /* 0x000fe40001800000 */
[----:B------:R-:W-:Y:S02]  /*52a0*/  FMNMX.FTZ R20, R169, R20, !PT ;  /* 0x00000014a9147209 */ /* 0x000fe40007810000 */
[----:B------:R-:W-:-:S02]  /*52b0*/  ISETP.GT.AND P3, PT, R4, 0x49, PT ;  /* 0x000000490400780c */ /* 0x000fc40003f64270 */
[----:B------:R-:W-:Y:S01]  /*52c0*/  FSEL R195, R158, -INF , P2 ;  /* 0xff8000009ec37808 */ /* 0x000fe20001000000 */
[----:B------:R-:W-:Y:S01]  /*52d0*/  MUFU.EX2 R190, R190 ;  /* 0x000000be00be7308 */ /* 0x000fe20000000800 */
[----:B------:R-:W-:Y:S02]  /*52e0*/  FMNMX.FTZ R20, R155, R20, !PT ;  /* 0x000000149b147209 */ /* 0x000fe40007810000 */
[C---:B------:R-:W-:Y:S02]  /*52f0*/  ISETP.GT.AND P2, PT, R4.reuse, 0x50, PT ;  /* 0x000000500400780c */ /* 0x040fe40003f44270 */
[----:B------:R-:W-:Y:S02]  /*5300*/  FSEL R159, R159, -INF , P3 ;  /* 0xff8000009f9f7808 */ /* 0x000fe40001800000 */
        /* <DEDUP_REMOVED lines=13> */
[----:B------:R-:W-:Y:S02]  /*53e0*/  FSEL R167, R167, -INF , P3 ;  /* 0xff800000a7a77808 */ /* 0x000fe40001800000 */
        /* <DEDUP_REMOVED lines=13> */
[----:B0-----:R-:W-:-:S02]  /*54c0*/  FMNMX.FTZ R4, R3, R4, !PT ;  /* 0x0000000403047209 */ /* 0x001fc40007810000 */
[----:B------:R-:W-:Y:S02]  /*54d0*/  FSEL R3, R5, RZ, P1 ;  /* 0x000000ff05037208 */ /* 0x000fe40000800000 */
[C---:B------:R-:W-:Y:S01]  /*54e0*/  FSETP.NEU.FTZ.AND P2, PT, R4.reuse, -INF , PT ;  /* 0xff8000000400780b */ /* 0x040fe20003f5d000 */
[CC--:B------:R-:W-:Y:S02]  /*54f0*/  FMUL.FTZ R20, R4.reuse, R2.reuse ;  /* 0x0000000204147220 */ /* 0x0c0fe40000410000 */
[----:B------:R-:W-:Y:S01]  /*5500*/  MUFU.EX2 R178, R178 ;  /* 0x000000b200b27308 */ /* 0x000fe20000000800 */
[----:B------:R-:W-:Y:S01]  /*5510*/  FADD.FTZ R3, -R3, R14 ;  /* 0x0000000e03037221 */ /* 0x000fe20000010100 */
[----:B------:R-:W-:Y:S02]  /*5520*/  FSEL R128, R4, RZ, P2 ;  /* 0x000000ff04807208 */ /* 0x000fe40001000000 */
[----:B------:R-:W-:Y:S01]  /*5530*/  FSEL R20, R20, RZ, P2 ;  /* 0x000000ff14147208 */ /* 0x000fe20001000000 */
[----:B------:R-:W-:-:S02]  /*5540*/  FMUL.FTZ R0, R3, R2 ;  /* 0x0000000203007220 */ /* 0x000fc40000410000 */
[----:B------:R-:W-:Y:S01]  /*5550*/  FADD.FTZ R3, -R128, R13 ;  /* 0x0000000d80037221 */ /* 0x000fe20000010100 */
        /* <DEDUP_REMOVED lines=46> */
[----:B0-----:R-:W-:Y:S01]  /*5840*/  FADD.FTZ R132, R122, R143 ;  /* 0x0000008f7a847221 */ /* 0x001fe20000010000 */
[----:B------:R-:W-:-:S06]  /*5850*/  FADD.FTZ R143, R121, R8 ;  /* 0x00000008798f7221 */ /* 0x000fcc0000010000 */
[----:B------:R-:W0:Y:S01]  /*5860*/  MUFU.EX2 R124, R124 ;  /* 0x0000007c007c7308 */ /* 0x000e220000000800 */
[----:B--2---:R-:W-:-:S07]  /*5870*/  FADD.FTZ R132, R185, R132 ;  /* 0x00000084b9847221 */ /* 0x004fce0000010000 */
[----:B------:R-:W2:Y:S01]  /*5880*/  MUFU.EX2 R181, R181 ;  /* 0x000000b500b57308 */ /* 0x000ea20000000800 */
[----:B-1----:R-:W-:Y:S01]  /*5890*/  FADD.FTZ R9, R187, R132 ;  /* 0x00000084bb097221 */ /* 0x002fe20000010000 */
[----:B------:R-:W-:-:S04]  /*58a0*/  FADD.FTZ R132, R180, R143 ;  /* 0x0000008fb4847221 */ /* 0x000fc80000010000 */
[----:B------:R-:W-:Y:S02]  /*58b0*/  FADD.FTZ R143, R21, R132 ;  /* 0x00000084158f7221 */ /* 0x000fe40000010000 */
[----:B------:R-:W1:Y:S01]  /*58c0*/  MUFU.EX2 R126, R126 ;  /* 0x0000007e007e7308 */ /* 0x000e620000000800 */
[----:B0-----:R-:W-:-:S07]  /*58d0*/  FADD.FTZ R8, R124, R9 ;  /* 0x000000097c087221 */ /* 0x001fce0000010000 */
[----:B------:R-:W0:Y:S01]  /*58e0*/  MUFU.EX2 R14, R14 ;  /* 0x0000000e000e7308 */ /* 0x000e220000000800 */
[----:B--2---:R-:W-:Y:S01]  /*58f0*/  FADD.FTZ R9, R181, R8 ;  /* 0x00000008b5097221 */ /* 0x004fe20000010000 */
[----:B------:R-:W-:-:S06]  /*5900*/  FADD.FTZ R8, R182, R143 ;  /* 0x0000008fb6087221 */ /* 0x000fcc0000010000 */
[----:B------:R-:W2:Y:S01]  /*5910*/  MUFU.EX2 R13, R13 ;  /* 0x0000000d000d7308 */ /* 0x000ea20000000800 */
[----:B-1----:R-:W-:-:S07]  /*5920*/  FADD.FTZ R9, R126, R9 ;  /* 0x000000097e097221 */ /* 0x002fce0000010000 */
        /* <DEDUP_REMOVED lines=49> */
.L_x_2209:
[----:B------:R-:W0:Y:S01]  /*5c40*/  S2UR UR5, SR_CgaCtaId ;  /* 0x00000000000579c3 */ /* 0x000e220000008800 */
        /* <DEDUP_REMOVED lines=35> */
.L_x_2199:
[----:B------:R-:W-:-:S13]  /*5e80*/  R2UR UR5, R18 ;  /* 0x00000000120572ca */ /* 0x000fda00000e0000 */
[----:B------:R-:W-:-:S06]  /*5e90*/  UISETP.GE.AND UP0, UPT, UR60, UR5, UPT ;  /* 0x000000053c00728c */ /* 0x000fcc000bf06270 */
[----:B------:R-:W-:-:S13]  /*5ea0*/  PLOP3.LUT P1, PT, PT, PT, UP0, 0x80, 0x0 ;  /* 0x000000000000781c */ /* 0x000fda0003f2f008 */
[----:B------:R-:W-:Y:S05]  /*5eb0*/  @!P1 BRA `(.L_x_2211) ;  /* 0x0000001c007c9947 */ /* 0x000fea0003800000 */
[----:B------:R-:W-:Y:S01]  /*5ec0*/  IMAD.MOV.U32 R13, RZ, RZ, R4 ;  /* 0x000000ffff0d7224 */ /* 0x000fe200078e0004 */
[----:B------:R-:W-:Y:S01]  /*5ed0*/  MOV R11, R5 ;  /* 0x00000005000b7202 */ /* 0x000fe20000000f00 */
[----:B------:R-:W-:Y:S01]  /*5ee0*/  UMOV UR61, UR6 ;  /* 0x00000006003d7c82 */ /* 0x000fe20008000000 */
[----:B------:R-:W-:-:S05]  /*5ef0*/  UMOV UR7, UR4 ;  /* 0x0000000400077c82 */ /* 0x000fca0008000000 */
.L_x_2222:
[----:B------:R-:W-:-:S04]  /*5f00*/  UIADD3 UR4, UR7, 0x1, URZ ;  /* 0x0000000107047890 */ /* 0x000fc8000fffe03f */
[----:B------:R-:W-:-:S04]  /*5f10*/  UISETP.NE.AND UP0, UPT, UR4, 0x2, UPT ;  /* 0x000000020400788c */ /* 0x000fc8000bf05270 */
[----:B------:R-:W-:Y:S02]  /*5f20*/  USEL UR6, URZ, 0x1, UP0 ;  /* 0x000000013f067887 */ /* 0x000fe40008000000 */
[----:B------:R-:W-:Y:S02]  /*5f30*/  USEL UR4, UR4, URZ, UP0 ;  /* 0x0000003f04047287 */ /* 0x000fe40008000000 */
[----:B------:R-:W-:Y:S01]  /*5f40*/  ULOP3.LUT UR6, UR61, UR6, URZ, 0x3c, !UPT ;  /* 0x000000063d067292 */ /* 0x000fe2000f8e3c3f */
[----:B------:R-:W-:Y:S11]  /*5f50*/  @!P0 BRA `(.L_x_2212) ;  /* 0x0000000000048947 */ /* 0x000ff60003800000 */
[----:B------:R-:W-:Y:S01]  /*5f60*/  BPT.TRAP 0x1 ;  /* 0x000000040000795c */ /* 0x000fe20000300000 */
.L_x_2212:
[----:B------:R-:W-:Y:S01]  /*5f70*/  ULEA UR38, UR4, UR39, 0x3 ;  /* 0x0000002704267291 */ /* 0x000fe2000f8e183f */
[----:B------:R-:W-:-:S05]  /*5f80*/  IMAD.U32 R2, RZ, RZ, UR6 ;  /* 0x00000006ff027e24 */ /* 0x000fca000f8e00ff */
[----:B------:R-:W-:-:S04]  /*5f90*/  SHF.L.U32 R2, R2, 0x1f, RZ ;  /* 0x0000001f02027819 */ /* 0x000fc800000006ff */
[----:B------:R0:W1:Y:S01]  /*5fa0*/  SYNCS.PHASECHK.TRANS64.TRYWAIT P1, [UR38+0x30830], R2 ;  /* 0x03083002ff0075a7 */ /* 0x0000620008020166 */
[----:B------:R-:W-:Y:S05]  /*5fb0*/  @!P0 BRA `(.L_x_2213) ;  /* 0x0000000000048947 */ /* 0x000fea0003800000 */
[----:B------:R-:W-:Y:S01]  /*5fc0*/  BPT.TRAP 0x1 ;  /* 0x000000040000795c */ /* 0x000fe20000300000 */
.L_x_2213:
[----:B-1----:R-:W-:Y:S05]  /*5fd0*/  @P1 BRA `(.L_x_2214) ;  /* 0x0000000000081947 */ /* 0x002fea0003800000 */
[----:B------:R-:W1:Y:S02]  /*5fe0*/  SYNCS.PHASECHK.TRANS64.TRYWAIT P1, [UR38+0x30830], R2 ;  /* 0x03083002ff0075a7 */ /* 0x000e640008020166 */
[----:B-1----:R-:W-:Y:S05]  /*5ff0*/  @!P1 BRA `(.L_x_2215) ;  /* 0x0000008800b89947 */ /* 0x002fea0003800000 */
.L_x_2214:
        /* <DEDUP_REMOVED lines=162> */
.L_x_2216:
[----:B------:R-:W-:Y:S01]  /*6a20*/  ULEA UR5, UR7, UR39, 0x3 ;  /* 0x0000002707057291 */ /* 0x000fe2000f8e183f */
[----:B------:R-:W-:-:S05]  /*6a30*/  IMAD.U32 R0, RZ, RZ, UR61 ;  /* 0x0000003dff007e24 */ /* 0x000fca000f8e00ff */
[----:B------:R-:W-:-:S04]  /*6a40*/  SHF.L.U32 R0, R0, 0x1f, RZ ;  /* 0x0000001f00007819 */ /* 0x000fc800000006ff */
[----:B------:R2:W3:Y:S01]  /*6a50*/  SYNCS.PHASECHK.TRANS64.TRYWAIT P1, [UR5+0x30850], R0 ;  /* 0x03085000ff0075a7 */ /* 0x0004e20008020145 */
[----:B------:R-:W-:Y:S05]  /*6a60*/  @!P0 BRA `(.L_x_2217) ;  /* 0x0000000000048947 */ /* 0x000fea0003800000 */
[----:B------:R-:W-:Y:S01]  /*6a70*/  BPT.TRAP 0x1 ;  /* 0x000000040000795c */ /* 0x000fe20000300000 */
.L_x_2217:
[----:B---3--:R-:W-:Y:S05]  /*6a80*/  @P1 BRA `(.L_x_2218) ;  /* 0x0000000000081947 */ /* 0x008fea0003800000 */
[----:B------:R-:W3:Y:S02]  /*6a90*/  SYNCS.PHASECHK.TRANS64.TRYWAIT P1, [UR5+0x30850], R0 ;  /* 0x03085000ff0075a7 */ /* 0x000ee40008020145 */
[----:B---3--:R-:W-:Y:S05]  /*6aa0*/  @!P1 BRA `(.L_x_2219) ;  /* 0x0000008000249947 */ /* 0x008fea0003800000 */
.L_x_2218:
        /* <DEDUP_REMOVED lines=36> */
.L_x_2220:
[----:B--23--:R-:W-:Y:S01]  /*6cf0*/  FMNMX.FTZ R0, R120, R11, !PT ;  /* 0x0000000b78007209 */ /* 0x00cfe20007810000 */
[----:B------:R-:W2:Y:S01]  /*6d00*/  S2UR UR7, SR_CgaCtaId ;  /* 0x00000000000779c3 */ /* 0x000ea20000008800 */
[----:B01----:R-:W-:Y:S01]  /*6d10*/  FMNMX.FTZ R2, R122, R13, !PT ;  /* 0x0000000d7a027209 */ /* 0x003fe20007810000 */
        /* <DEDUP_REMOVED lines=12> */
[----:B--2---:R-:W-:Y:S01]  /*6de0*/  UPRMT UR38, UR7, 0x654, UR38 ;  /* 0x0000065407267896 */ /* 0x004fe20008000026 */
        /* <DEDUP_REMOVED lines=40> */
[----:B------:R-:W0:Y:S01]  /*7070*/  SHFL.BFLY PT, R5, R12, 0x1, 0x1f ;  /* 0x0c201f000c057f89 */ /* 0x000e2200000e0000 */
[----:B------:R-:W1:Y:S03]  /*7080*/  LDC R2, c[0x0][0x988] ;  /* 0x00026200ff027b82 */ /* 0x000e660000000800 */
[----:B------:R-:W2:Y:S01]  /*7090*/  SHFL.BFLY PT, R15, R14, 0x1, 0x1f ;  /* 0x0c201f000e0f7f89 */ /* 0x000ea200000e0000 */
[----:B0-----:R-:W-:Y:S02]  /*70a0*/  FMNMX.FTZ R5, R12, R5, !PT ;  /* 0x000000050c057209 */ /* 0x001fe40007810000 */
[----:B--2---:R-:W-:-:S03]  /*70b0*/  FMNMX.FTZ R4, R14, R15, !PT ;  /* 0x0000000f0e047209 */ /* 0x004fc60007810000 */
[C---:B------:R-:W-:Y:S01]  /*70c0*/  FADD.FTZ R11, -R5.reuse, R11 ;  /* 0x0000000b050b7221 */ /* 0x040fe20000010100 */
[----:B-1----:R-:W-:-:S03]  /*70d0*/  FMUL.FTZ R169, R5, R2 ;  /* 0x0000000205a97220 */ /* 0x002fc60000410000 */
[-C--:B------:R-:W-:Y:S01]  /*70e0*/  FMUL.FTZ R15, R11, R2.reuse ;  /* 0x000000020b0f7220 */ /* 0x080fe20000410000 */
[C---:B------:R-:W-:Y:S01]  /*70f0*/  FADD.FTZ R11, -R4.reuse, R13 ;  /* 0x0000000d040b7221 */ /* 0x040fe20000010100 */
[-CC-:B------:R-:W-:Y:S01]  /*7100*/  FFMA.FTZ R188, R121, R2.reuse, -R169.reuse ;  /* 0x0000000279bc7223 */ /* 0x180fe200000108a9 */
[-CC-:B------:R-:W-:Y:S01]  /*7110*/  FFMA.FTZ R121, R145, R2.reuse, -R169.reuse ;  /* 0x0000000291797223 */ /* 0x180fe200000108a9 */
[-C--:B------:R-:W-:Y:S01]  /*7120*/  FMUL.FTZ R145, R4, R2.reuse ;  /* 0x0000000204917220 */ /* 0x080fe20000410000 */
[-C--:B------:R-:W-:Y:S01]  /*7130*/  FMUL.FTZ R3, R11, R2.reuse ;  /* 0x000000020b037220 */ /* 0x080fe20000410000 */
[-C--:B------:R-:W-:Y:S01]  /*7140*/  FFMA.FTZ R11, R120, R2.reuse, -R169 ;  /* 0x00000002780b7223 */ /* 0x080fe200000108a9 */
[----:B------:R0:W-:Y:S01]  /*7150*/  MUFU.EX2 R0, R15 ;  /* 0x0000000f00007308 */ /* 0x0001e20000000800 */
[-CC-:B------:R-:W-:Y:S01]  /*7160*/  FFMA.FTZ R12, R122, R2.reuse, -R145.reuse ;  /* 0x000000027a0c7223 */ /* 0x180fe20000010891 */
        /* <DEDUP_REMOVED lines=8> */
[-C--:B0-----:R-:W-:Y:S01]  /*71f0*/  FFMA.FTZ R15, R129, R2.reuse, -R169 ;  /* 0x00000002810f7223 */ /* 0x081fe200000108a9 */
        /* <DEDUP_REMOVED lines=9> */
[-C--:B------:R-:W-:Y:S01]  /*7290*/  FFMA.FTZ R22, R139, R2.reuse, -R145 ;  /* 0x000000028b167223 */ /* 0x080fe20000010891 */
[-C--:B------:R-:W-:Y:S01]  /*72a0*/  FFMA.FTZ R182, R140, R2.reuse, -R169 ;  /* 0x000000028cb67223 */ /* 0x080fe200000108a9 */
[-C--:B------:R-:W-:Y:S01]  /*72b0*/  FFMA.FTZ R183, R142, R2.reuse, -R145 ;  /* 0x000000028eb77223 */ /* 0x080fe20000010891 */
[-C--:B------:R-:W-:Y:S01]  /*72c0*/  FFMA.FTZ R23, R141, R2.reuse, -R169 ;  /* 0x000000028d177223 */ /* 0x080fe200000108a9 */
[----:B------:R-:W0:Y:S01]  /*72d0*/  MUFU.EX2 R12, R12 ;  /* 0x0000000c000c7308 */ /* 0x000e220000000800 */
[----:B-1----:R-:W-:Y:S01]  /*72e0*/  FFMA.FTZ R9, R0, R9, R11 ;  /* 0x0000000900097223 */ /* 0x002fe2000001000b */
[-C--:B------:R-:W-:Y:S01]  /*72f0*/  FFMA.FTZ R120, R143, R2.reuse, -R145 ;  /* 0x000000028f787223 */ /* 0x080fe20000010891 */
[-C--:B------:R-:W-:Y:S01]  /*7300*/  FFMA.FTZ R176, R144, R2.reuse, -R169 ;  /* 0x0000000290b07223 */ /* 0x080fe200000108a9 */
[-CC-:B------:R-:W-:Y:S01]  /*7310*/  FFMA.FTZ R177, R146, R2.reuse, -R145.reuse ;  /* 0x0000000292b17223 */ /* 0x180fe20000010891 */
        /* <DEDUP_REMOVED lines=23> */
[-C--:B------:R-:W-:Y:S01]  /*7490*/  FFMA.FTZ R166, R166, R2.reuse, -R145 ;  /* 0x00000002a6a67223 */ /* 0x080fe20000010891 */
[-C--:B------:R-:W-:Y:S01]  /*74a0*/  FFMA.FTZ R141, R165, R2.reuse, -R169 ;  /* 0x00000002a58d7223 */ /* 0x080fe200000108a9 */
[----:B------:R-:W-:-:S02]  /*74b0*/  FFMA.FTZ R145, R167, R2, -R145 ;  /* 0x00000002a7917223 */ /* 0x000fc40000010891 */
        /* <DEDUP_REMOVED lines=90> */
.L_x_2221:
[----:B------:R-:W0:Y:S01]  /*7a60*/  S2UR UR10, SR_CgaCtaId ;  /* 0x00000000000a79c3 */ /* 0x000e220000008800 */
[----:B------:R-:W-:Y:S01]  /*7a70*/  R2UR UR7, R18 ;  /* 0x00000000120772ca */ /* 0x000fe200000e0000 */
[----:B------:R-:W-:Y:S01]  /*7a80*/  UIADD3 UR5, UR5, 0x30860, URZ ;  /* 0x0003086005057890 */ /* 0x000fe2000fffe03f */
[----:B------:R-:W-:Y:S01]  /*7a90*/  F2FP.BF16.F32.PACK_AB R188, R188, R11 ;  /* 0x0000000bbcbc723e */ /* 0x000fe200000010ff */
[----:B------:R-:W-:Y:S01]  /*7aa0*/  UMOV UR61, UR6 ;  /* 0x00000006003d7c82 */ /* 0x000fe20008000000 */
[----:B------:R-:W-:Y:S01]  /*7ab0*/  F2FP.BF16.F32.PACK_AB R190, R13, R190 ;  /* 0x000000be0dbe723e */ /* 0x000fe200000010ff */
[----:B------:R-:W-:Y:S01]  /*7ac0*/  IMAD.MOV.U32 R13, RZ, RZ, R4 ;  /* 0x000000ffff0d7224 */ /* 0x000fe200078e0004 */
[----:B------:R-:W-:Y:S02]  /*7ad0*/  F2FP.BF16.F32.PACK_AB R189, R189, R12 ;  /* 0x0000000cbdbd723e */ /* 0x000fe400000010ff */
[----:B------:R-:W-:Y:S02]  /*7ae0*/  F2FP.BF16.F32.PACK_AB R191, R14, R191 ;  /* 0x000000bf0ebf723e */ /* 0x000fe400000010ff */
[----:B------:R-:W-:-:S02]  /*7af0*/  F2FP.BF16.F32.PACK_AB R184, R15, R184 ;  /* 0x000000b80fb8723e */ /* 0x000fc400000010ff */
[----:B------:R-:W-:Y:S01]  /*7b00*/  F2FP.BF16.F32.PACK_AB R185, R16, R185 ;  /* 0x000000b910b9723e */ /* 0x000fe200000010ff */
[----:B------:R-:W-:Y:S01]  /*7b10*/  UISETP.GT.AND UP0, UPT, UR60, UR7, UPT ;  /* 0x000000073c00728c */ /* 0x000fe2000bf04270 */
[----:B------:R-:W-:Y:S01]  /*7b20*/  F2FP.BF16.F32.PACK_AB R186, R17, R186 ;  /* 0x000000ba11ba723e */ /* 0x000fe200000010ff */
[----:B------:R-:W-:Y:S01]  /*7b30*/  UIADD3 UR60, UR60, -0x1, URZ ;  /* 0xffffffff3c3c7890 */ /* 0x000fe2000fffe03f */
[----:B------:R-:W-:Y:S01]  /*7b40*/  F2FP.BF16.F32.PACK_AB R187, R20, R187 ;  /* 0x000000bb14bb723e */ /* 0x000fe200000010ff */
[----:B------:R-:W-:Y:S01]  /*7b50*/  UMOV UR7, UR4 ;  /* 0x0000000400077c82 */ /* 0x000fe20008000000 */
[----:B------:R-:W-:Y:S02]  /*7b60*/  F2FP.BF16.F32.PACK_AB R180, R21, R180 ;  /* 0x000000b415b4723e */ /* 0x000fe400000010ff */
[----:B------:R-:W-:Y:S02]  /*7b70*/  PLOP3.LUT P1, PT, PT, PT, UP0, 0x80, 0x0 ;  /* 0x000000000000781c */ /* 0x000fe40003f2f008 */
        /* <DEDUP_REMOVED lines=17> */
[----:B------:R-:W-:Y:S01]  /*7c90*/  MOV R11, R5 ;  /* 0x00000005000b7202 */ /* 0x000fe20000000f00 */
[----:B------:R-:W-:Y:S06]  /*7ca0*/  @P1 BRA `(.L_x_2222) ;  /* 0xffffffe000941947 */ /* 0x000fec000383ffff */
.L_x_2211:
        /* <DEDUP_REMOVED lines=99> */
.L_x_2223:
[----:B------:R-:W-:Y:S01]  /*82e0*/  ULEA UR5, UR4, UR39, 0x3 ;  /* 0x0000002704057291 */ /* 0x000fe2000f8e183f */
[----:B------:R-:W-:-:S05]  /*82f0*/  IMAD.U32 R0, RZ, RZ, UR6 ;  /* 0x00000006ff007e24 */ /* 0x000fca000f8e00ff */
[----:B------:R-:W-:-:S04]  /*8300*/  SHF.L.U32 R0, R0, 0x1f, RZ ;  /* 0x0000001f00007819 */ /* 0x000fc800000006ff */
[----:B------:R0:W1:Y:S01]  /*8310*/  SYNCS.PHASECHK.TRANS64.TRYWAIT P1, [UR5+0x30850], R0 ;  /* 0x03085000ff0075a7 */ /* 0x0000620008020145 */
[----:B------:R-:W-:Y:S05]  /*8320*/  @!P0 BRA `(.L_x_2224) ;  /* 0x0000000000048947 */ /* 0x000fea0003800000 */
[----:B------:R-:W-:Y:S01]  /*8330*/  BPT.TRAP 0x1 ;  /* 0x000000040000795c */ /* 0x000fe20000300000 */
.L_x_2224:
[----:B-1----:R-:W-:Y:S05]  /*8340*/  @P1 BRA `(.L_x_2225) ;  /* 0x0000000000081947 */ /* 0x002fea0003800000 */
[----:B------:R-:W1:Y:S02]  /*8350*/  SYNCS.PHASECHK.TRANS64.TRYWAIT P1, [UR5+0x30850], R0 ;  /* 0x03085000ff0075a7 */ /* 0x000e640008020145 */
[----:B-1----:R-:W-:Y:S05]  /*8360*/  @!P1 BRA `(.L_x_2226) ;  /* 0x00000068000c9947 */ /* 0x002fea0003800000 */
.L_x_2225:
        /* <DEDUP_REMOVED lines=19> */
[----:B------:R-:W-:Y:S01]  /*84a0*/  MOV R3, 0xff800000 ;  /* 0xff80000000037802 */ /* 0x000fe20000000f00 */
[----:B------:R-:W-:-:S02]  /*84b0*/  IMAD.MOV.U32 R0, RZ, RZ, -0x800000 ;  /* 0xff800000ff007424 */ /* 0x000fc400078e00ff */
        /* <DEDUP_REMOVED lines=41> */
.L_x_2227:
        /* <DEDUP_REMOVED lines=101> */
.L_x_2191:
[----:B------:R-:W-:Y:S05]  /*8da0*/  @P0 BRA `(.L_x_2228) ;  /* 0x0000001800d00947 */ /* 0x000fea0003800000 */
[----:B0-----:R-:W0:Y:S01]  /*8db0*/  S2R R2, SR_TID.X ;  /* 0x0000000000027919 */ /* 0x001e220000002100 */
[----:B------:R-:W1:Y:S01]  /*8dc0*/  LDC R17, c[0x0][0xbe8] ;  /* 0x0002fa00ff117b82 */ /* 0x000e620000000800 */
[----:B------:R-:W-:Y:S01]  /*8dd0*/  R2UR UR13, R19 ;  /* 0x00000000130d72ca */ /* 0x000fe200000e0000 */
[----:B------:R-:W-:Y:S01]  /*8de0*/  ULDC.64 UR8, c[0x0][0xbd0] ;  /* 0x0002f40000087ab9 */ /* 0x000fe20000000a00 */
[----:B------:R-:W2:Y:S01]  /*8df0*/  S2R R21, SR_CTAID.X ;  /* 0x0000000000157919 */ /* 0x000ea20000002500 */
[----:B------:R-:W-:Y:S04]  /*8e00*/  BSSY B0, `(.L_x_2229) ;  /* 0x000011a000007945 */ /* 0x000fe80003800000 */
[----:B------:R-:W3:Y:S06]  /*8e10*/  S2UR UR12, SR_CTAID.Z ;  /* 0x00000000000c79c3 */ /* 0x000eec0000002700 */
[----:B------:R-:W-:-:S02]  /*8e20*/  USHF.R.S32.HI UR7, URZ, 0x1f, UR13 ;  /* 0x0000001f3f077899 */ /* 0x000fc4000801140d */
[----:B------:R-:W-:Y:S01]  /*8e30*/  IMAD R16, RZ, RZ, -UR13 ;  /* 0x8000000dff107e24 */ /* 0x000fe2000f8e02ff */
[----:B------:R-:W4:Y:S01]  /*8e40*/  S2UR UR11, SR_CTAID.Y ;  /* 0x00000000000b79c3 */ /* 0x000f220000002600 */
[----:B------:R-:W-:Y:S02]  /*8e50*/  UIMAD.WIDE.U32 UR4, UR13, UR8, URZ ;  /* 0x000000080d0472a5 */ /* 0x000fe4000f8e003f */
[----:B------:R-:W-:-:S04]  /*8e60*/  UIMAD UR6, UR7, UR8, URZ ;  /* 0x00000008070672a4 */ /* 0x000fc8000f8e023f */
[----:B------:R-:W-:Y:S01]  /*8e70*/  UIMAD UR6, UR13, UR9, UR6 ;  /* 0x000000090d0672a4 */ /* 0x000fe2000f8e0206 */
[----:B------:R-:W-:Y:S01]  /*8e80*/  BAR.SYNC.DEFER_BLOCKING 0x1, 0x100 ;  /* 0x0044000000007b1d */ /* 0x000fe20000010000 */
[----:B-1----:R-:W-:Y:S02]  /*8e90*/  ISETP.NE.AND P0, PT, R17, 0x1, PT ;  /* 0x000000011100780c */ /* 0x002fe40003f05270 */
[----:B------:R-:W-:-:S05]  /*8ea0*/  UIADD3 UR6, UR5, UR6, URZ ;  /* 0x0000000605067290 */ /* 0x000fca000fffe03f */
[----:B------:R-:W4:Y:S01]  /*8eb0*/  LDC R23, c[0x0][0xc50] ;  /* 0x00031400ff177b82 */ /* 0x000f220000000800 */
[----:B0-----:R-:W-:Y:S01]  /*8ec0*/  VIADD R4, R2, 0xffffff80 ;  /* 0xffffff8002047836 */ /* 0x001fe20000000000 */
[----:B---3--:R-:W-:Y:S01]  /*8ed0*/  USHF.R.S32.HI UR10, URZ, 0x1f, UR12 ;  /* 0x0000001f3f0a7899 */ /* 0x008fe2000801140c */
[----:B------:R-:W-:-:S03]  /*8ee0*/  ULDC.64 UR8, c[0x0][0xb38] ;  /* 0x0002ce0000087ab9 */ /* 0x000fc60000000a00 */
[----:B------:R-:W-:Y:S01]  /*8ef0*/  SHF.R.S32.HI R5, RZ, 0x1f, R4 ;  /* 0x0000001fff057819 */ /* 0x000fe20000011404 */
[----:B------:R-:W-:Y:S01]  /*8f00*/  UIMAD UR7, UR7, UR8, URZ ;  /* 0x00000008070772a4 */ /* 0x000fe2000f8e023f */
[----:B------:R-:W0:Y:S02]  /*8f10*/  LDC.64 R14, c[0x0][0xb40] ;  /* 0x0002d000ff0e7b82 */ /* 0x000e240000000a00 */
[CC--:B------:R-:W-:Y:S02]  /*8f20*/  LEA.HI R2, R5.reuse, R4.reuse, RZ, 0x7 ;  /* 0x0000000405027211 */ /* 0x0c0fe400078f38ff */
[----:B------:R-:W-:Y:S02]  /*8f30*/  LEA.HI R5, R5, R4, RZ, 0x2 ;  /* 0x0000000405057211 */ /* 0x000fe400078f10ff */
[----:B------:R-:W-:Y:S02]  /*8f40*/  LOP3.LUT R7, R2, 0xffffff80, RZ, 0xc0, !PT ;  /* 0xffffff8002077812 */ /* 0x000fe400078ec0ff */
[----:B------:R-:W-:Y:S01]  /*8f50*/  LOP3.LUT R5, R5, 0xfffffffc, RZ, 0xc0, !PT ;  /* 0xfffffffc05057812 */ /* 0x000fe200078ec0ff */
[----:B------:R-:W1:Y:S02]  /*8f60*/  @P0 LDC R13, c[0x0][0xbf0] ;  /* 0x0002fc00ff0d0b82 */ /* 0x000e640000000800 */
[----:B------:R-:W-:Y:S01]  /*8f70*/  IMAD.IADD R18, R4, 0x1, -R7 ;  /* 0x0000000104127824 */ /* 0x000fe200078e0a07 */
[----:B------:R-:W-:-:S02]  /*8f80*/  SHF.R.S32.HI R7, RZ, 0x7, R2 ;  /* 0x00000007ff077819 */ /* 0x000fc40000011402 */
[----:B------:R-:W-:Y:S02]  /*8f90*/  IADD3 R5, R4, -R5, RZ ;  /* 0x8000000504057210 */ /* 0x000fe40007ffe0ff */
[----:B------:R-:W-:Y:S01]  /*8fa0*/  SHF.R.S32.HI R9, RZ, 0x1f, R18 ;  /* 0x0000001fff097819 */ /* 0x000fe20000011412 */
[----:B------:R-:W3:Y:S01]  /*8fb0*/  @P0 LDC R123, c[0x0][0xbec] ;  /* 0x0002fb00ff7b0b82 */ /* 0x000ee20000000800 */
[----:B------:R-:W-:Y:S01]  /*8fc0*/  LEA.HI R2, R2, R7, RZ, 0x1 ;  /* 0x0000000702027211 */ /* 0x000fe200078f08ff */
[----:B----4-:R-:W-:Y:S01]  /*8fd0*/  IMAD R23, R23, R16, UR11 ;  /* 0x0000000b17177e24 */ /* 0x010fe2000f8e0210 */
[-C--:B------:R-:W-:Y:S02]  /*8fe0*/  LEA.HI R20, R9, R18.reuse, RZ, 0x2 ;  /* 0x0000001209147211 */ /* 0x080fe400078f10ff */
[----:B------:R-:W-:Y:S02]  /*8ff0*/  LOP3.LUT R2, R2, 0x3fffffe, RZ, 0xc0, !PT ;  /* 0x03fffffe02027812 */ /* 0x000fe400078ec0ff */
[--C-:B------:R-:W-:Y:S01]  /*9000*/  SHF.R.S32.HI R6, RZ, 0x2, R20.reuse ;  /* 0x00000002ff067819 */ /* 0x100fe20000011414 */
[----:B------:R-:W4:Y:S01]  /*9010*/  @P0 LDC R22, c[0x0][0xbf0] ;  /* 0x0002fc00ff160b82 */ /* 0x000f220000000800 */
[----:B------:R-:W-:Y:S01]  /*9020*/  SHF.R.S32.HI R11, RZ, 0x1f, R20 ;  /* 0x0000001fff0b7819 */ /* 0x000fe20000011414 */
[----:B------:R-:W-:Y:S01]  /*9030*/  IMAD.IADD R2, R7, 0x1, -R2 ;  /* 0x0000000107027824 */ /* 0x000fe200078e0a02 */
[----:B------:R-:W-:Y:S01]  /*9040*/  LEA.HI R9, R9, R18, RZ, 0x5 ;  /* 0x0000001209097211 */ /* 0x000fe200078f28ff */
[----:B0-----:R-:W-:Y:S01]  /*9050*/  IMAD R12, R14, UR10, RZ ;  /* 0x0000000a0e0c7c24 */ /* 0x001fe2000f8e02ff */
[----:B------:R-:W-:-:S02]  /*9060*/  LEA.HI R11, R11, R6, RZ, 0x3 ;  /* 0x000000060b0b7211 */ /* 0x000fc400078f18ff */
[----:B------:R-:W-:Y:S02]  /*9070*/  SHF.R.S32.HI R7, RZ, 0x5, R9 ;  /* 0x00000005ff077819 */ /* 0x000fe40000011409 */
[----:B------:R-:W-:Y:S01]  /*9080*/  LOP3.LUT R11, R11, 0xfffffff8, RZ, 0xc0, !PT ;  /* 0xfffffff80b0b7812 */ /* 0x000fe200078ec0ff */
[----:B------:R-:W0:Y:S04]  /*9090*/  @P0 LDC R9, c[0x0][0xbec] ;  /* 0x0002fb00ff090b82 */ /* 0x000e280000000800 */
[----:B------:R-:W-:Y:S01]  /*90a0*/  IMAD.IADD R4, R6, 0x1, -R11 ;  /* 0x0000000106047824 */ /* 0x000fe200078e0a0b */
[----:B------:R-:W-:-:S03]  /*90b0*/  LEA.HI R6, R5, R5, RZ, 0x1 ;  /* 0x0000000505067211 */ /* 0x000fc600078f08ff */
[----:B------:R-:W5:Y:S01]  /*90c0*/  LDC.64 R10, c[0x0][0xbd8] ;  /* 0x0002f600ff0a7b82 */ /* 0x000f620000000a00 */
[----:B------:R-:W-:Y:S02]  /*90d0*/  LOP3.LUT R6, R6, 0x1ffffffe, RZ, 0xc0, !PT ;  /* 0x1ffffffe06067812 */ /* 0x000fe400078ec0ff */
[----:B------:R-:W-:Y:S01]  /*90e0*/  LEA R7, R7, R4, 0x4 ;  /* 0x0000000407077211 */ /* 0x000fe200078e20ff */
[----:B------:R-:W-:Y:S02]  /*90f0*/  IMAD.U32 R4, RZ, RZ, UR4 ;  /* 0x00000004ff047e24 */ /* 0x000fe4000f8e00ff */
[----:B------:R-:W-:Y:S01]  /*9100*/  IMAD.IADD R121, R5, 0x1, -R6 ;  /* 0x0000000105797824 */ /* 0x000fe200078e0a06 */
[----:B------:R-:W-:Y:S01]  /*9110*/  LEA R2, R2, R7, 0x6 ;  /* 0x0000000702027211 */ /* 0x000fe200078e30ff */
[----:B------:R-:W-:Y:S01]  /*9120*/  IMAD.U32 R5, RZ, RZ, UR5 ;  /* 0x00000005ff057e24 */ /* 0x000fe2000f8e00ff */
[----:B------:R-:W-:Y:S01]  /*9130*/  UIMAD.WIDE.U32 UR4, UR13, UR8, URZ ;  /* 0x000000080d0472a5 */ /* 0x000fe2000f8e003f */
[----:B------:R-:W-:Y:S01]  /*9140*/  IMAD.U32 R5, RZ, RZ, UR6 ;  /* 0x00000006ff057e24 */ /* 0x000fe2000f8e00ff */
[----:B------:R-:W-:Y:S01]  /*9150*/  UIMAD UR6, UR13, UR9, UR7 ;  /* 0x000000090d0672a4 */ /* 0x000fe2000f8e0207 */
[----:B------:R-:W-:-:S02]  /*9160*/  IMAD R6, R121, 0x8, R2 ;  /* 0x0000000879067824 */ /* 0x000fc400078e0202 */
[----:B------:R-:W-:Y:S01]  /*9170*/  ULDC.64 UR8, c[0x0][0xb28] ;  /* 0x0002ca0000087ab9 */ /* 0x000fe20000000a00 */
[----:B------:R-:W-:Y:S02]  /*9180*/  UIADD3 UR6, UR5, UR6, URZ ;  /* 0x0000000605067290 */ /* 0x000fe4000fffe03f */
[----:B------:R-:W-:Y:S01]  /*9190*/  MOV R7, UR5 ;  /* 0x0000000500077c02 */ /* 0x000fe20008000f00 */
[----:B--2---:R-:W-:-:S03]  /*91a0*/  IMAD R2, R21, 0x80, R2 ;  /* 0x0000008015027824 */ /* 0x004fc600078e0202 */
[----:B------:R-:W-:Y:S01]  /*91b0*/  IMAD.U32 R7, RZ, RZ, UR6 ;  /* 0x00000006ff077e24 */ /* 0x000fe2000f8e00ff */
[----:B------:R-:W-:Y:S01]  /*91c0*/  ULDC.64 UR6, c[0x0][0xb48] ;  /* 0x0002d20000067ab9 */ /* 0x000fe20000000a00 */
[C---:B-----5:R-:W-:Y:S02]  /*91d0*/  IMAD R8, R10.reuse, UR10, RZ ;  /* 0x0000000a0a087c24 */ /* 0x060fe4000f8e02ff */
[----:B------:R-:W-:-:S04]  /*91e0*/  IMAD.WIDE.U32 R4, R10, UR12, R4 ;  /* 0x0000000c0a047c25 */ /* 0x000fc8000f8e0004 */
[----:B------:R-:W-:Y:S02]  /*91f0*/  IMAD R11, R11, UR12, R8 ;  /* 0x0000000c0b0b7c24 */ /* 0x000fe4000f8e0208 */
[----:B------:R-:W-:Y:S02]  /*9200*/  IMAD R8, R21, 0x80, R6 ;  /* 0x0000008015087824 */ /* 0x000fe400078e0206 */
[----:B------:R-:W-:Y:S01]  /*9210*/  IMAD.U32 R6, RZ, RZ, UR4 ;  /* 0x00000004ff067e24 */ /* 0x000fe2000f8e00ff */
[----:B------:R-:W-:Y:S01]  /*9220*/  IADD3 R5, R5, R11, RZ ;  /* 0x0000000b05057210 */ /* 0x000fe20007ffe0ff */
[----:B0-----:R-:W-:Y:S01]  /*9230*/  @P0 IMAD.HI.U32 R10, R8, R9, RZ ;  /* 0x00000009080a0227 */ /* 0x001fe200078e00ff */
[----:B------:R-:W-:-:S03]  /*9240*/  ULDC.64 UR4, c[0x0][0xbe0] ;  /* 0x0002f80000047ab9 */ /* 0x000fc60000000a00 */
[----:B------:R-:W-:Y:S01]  /*9250*/  IMAD.MOV.U32 R9, RZ, RZ, R8 ;  /* 0x000000ffff097224 */ /* 0x000fe200078e0008 */
[----:B-1----:R-:W-:Y:S01]  /*9260*/  @P0 SHF.R.U32.HI R9, RZ, R13, R10 ;  /* 0x0000000dff090219 */ /* 0x002fe2000001160a */
[----:B------:R-:W-:Y:S01]  /*9270*/  IMAD R13, R15, UR12, R12 ;  /* 0x0000000c0f0d7c24 */ /* 0x000fe2000f8e020c */
[----:B------:R-:W-:Y:S01]  /*9280*/  SHF.R.S32.HI R12, RZ, 0x1f, R23 ;  /* 0x0000001fff0c7819 */ /* 0x000fe20000011417 */
[----:B------:R-:W-:-:S04]  /*9290*/  IMAD.WIDE.U32 R6, R14, UR12, R6 ;  /* 0x0000000c0e067c25 */ /* 0x000fc8000f8e0006 */
[----:B---3--:R-:W-:-:S04]  /*92a0*/  @P0 IMAD.HI.U32 R123, R8, R123, RZ ;  /* 0x0000007b087b0227 */ /* 0x008fc800078e00ff */
[----:B------:R-:W-:Y:S02]  /*92b0*/  IMAD.IADD R7, R7, 0x1, R13 ;  /* 0x0000000107077824 */ /* 0x000fe400078e020d */
[----:B------:R-:W-:Y:S02]  /*92c0*/  IMAD R13, R12, UR6, RZ ;  /* 0x000000060c0d7c24 */ /* 0x000fe4000f8e02ff */
[----:B------:R-:W-:-:S04]  /*92d0*/  IMAD.WIDE.U32 R4, R23, UR4, R4 ;  /* 0x0000000417047c25 */ /* 0x000fc8000f8e0004 */
[----:B------:R-:W-:Y:S01]  /*92e0*/  IMAD.MOV.U32 R11, RZ, RZ, R8 ;  /* 0x000000ffff0b7224 */ /* 0x000fe200078e0008 */
[----:B----4-:R-:W-:Y:S01]  /*92f0*/  @P0 SHF.R.U32.HI R11, RZ, R22, R123 ;  /* 0x00000016ff0b0219 */ /* 0x010fe2000001167b */
[----:B------:R-:W-:Y:S01]  /*9300*/  IMAD R10, R12, UR4, RZ ;  /* 0x000000040c0a7c24 */ /* 0x000fe2000f8e02ff */
[----:B------:R-:W-:Y:S01]  /*9310*/  IADD3 R4, P0, R9, R4, RZ ;  /* 0x0000000409047210 */ /* 0x000fe20007f1e0ff */
[----:B------:R-:W-:Y:S01]  /*9320*/  IMAD R15, R23, UR7, R13 ;  /* 0x00000007170f7c24 */ /* 0x000fe2000f8e020d */
[--C-:B------:R-:W-:Y:S01]  /*9330*/  SHF.R.S32.HI R13, RZ, 0x1f, R9.reuse ;  /* 0x0000001fff0d7819 */ /* 0x100fe20000011409 */
[----:B------:R-:W-:Y:S01]  /*9340*/  IMAD.MOV R9, RZ, RZ, -R9 ;  /* 0x000000ffff097224 */ /* 0x000fe200078e0a09 */
[----:B------:R-:W-:Y:S01]  /*9350*/  IADD3 R14, -R11, RZ, RZ ;  /* 0x000000ff0b0e7210 */ /* 0x000fe20007ffe1ff */
[----:B------:R-:W-:Y:S01]  /*9360*/  IMAD R12, R23, UR5, R10 ;  /* 0x00000005170c7c24 */ /* 0x000fe2000f8e020a */
[----:B------:R-:W-:Y:S01]  /*9370*/  SHF.R.S32.HI R10, RZ, 0x1f, R11 ;  /* 0x0000001fff0a7819 */ /* 0x000fe2000001140b */
[----:B------:R-:W-:Y:S01]  /*9380*/  IMAD R9, R17, R9, R8 ;  /* 0x0000000911097224 */ /* 0x000fe200078e0208 */
[----:B------:R-:W-:Y:S01]  /*9390*/  ULDC.64 UR4, c[0x0][0xb30] ;  /* 0x0002cc0000047ab9 */ /* 0x000fe20000000a00 */
[----:B------:R-:W-:Y:S01]  /*93a0*/  IMAD.WIDE.U32 R6, R23, UR6, R6 ;  /* 0x0000000617067c25 */ /* 0x000fe2000f8e0006 */
[----:B------:R-:W-:Y:S01]  /*93b0*/  IADD3.X R5, R13, R5, R12, P0, !PT ;  /* 0x000000050d057210 */ /* 0x000fe200007fe40c */
[----:B------:R-:W-:-:S02]  /*93c0*/  ULDC.64 UR6, c[0x0][0xbc8] ;  /* 0x0002f20000067ab9 */ /* 0x000fc40000000a00 */
        /* <DEDUP_REMOVED lines=42> */
[----:B------:R-:W-:-:S05]  /*9670*/  IMAD.IADD R15, R18, 0x1, -R15 ;  /* 0x00000001120f7824 */ /* 0x000fca00078e0a0f */
[----:B------:R-:W-:Y:S01]  /*9680*/  SHF.L.U32 R2, R15, 0x1, RZ ;  /* 0x000000010f027819 */ /* 0x000fe200000006ff */
[----:B0-----:R3:W-:Y:S04]  /*9690*/  @!P1 ST.E desc[UR36][R10.64], R3 ;  /* 0x000000030a009985 */ /* 0x0017e8000c101924 */
[----:B--2---:R3:W-:Y:S01]  /*96a0*/  @!P0 ST.E desc[UR36][R12.64], R0 ;  /* 0x000000000c008985 */ /* 0x0047e2000c101924 */
[----:B------:R-:W-:Y:S05]  /*96b0*/  @P2 BRA `(.L_x_2230) ;  /* 0x0000000800382947 */ /* 0x000fea0003800000 */
[C---:B---3--:R-:W-:Y:S01]  /*96c0*/  VIADD R3, R2.reuse, 0x10 ;  /* 0x0000001002037836 */ /* 0x048fe20000000000 */
        /* <DEDUP_REMOVED lines=8> */
[C---:B------:R-:W-:Y:S01]  /*9750*/  IADD3 R17, R2.reuse, 0x20, RZ ;  /* 0x0000002002117810 */ /* 0x040fe20007ffe0ff */
[----:B------:R-:W-:Y:S01]  /*9760*/  VIADD R22, R2, 0x50 ;  /* 0x0000005002167836 */ /* 0x000fe20000000000 */
[----:B------:R-:W-:-:S02]  /*9770*/  ISETP.GE.AND P5, PT, R16, UR4, PT ;  /* 0x0000000410007c0c */ /* 0x000fc4000bfa6270 */
[----:B------:R-:W-:Y:S02]  /*9780*/  ISETP.GE.AND P6, PT, R17, UR4, PT ;  /* 0x0000000411007c0c */ /* 0x000fe4000bfc6270 */
[C---:B------:R-:W-:Y:S01]  /*9790*/  IADD3 R20, R2.reuse, 0x40, RZ ;  /* 0x0000004002147810 */ /* 0x040fe20007ffe0ff */
[----:B-1--4-:R-:W-:Y:S01]  /*97a0*/  @!P0 IMAD.WIDE R10, R2, 0x4, R4 ;  /* 0x00000004020a8825 */ /* 0x012fe200078e0204 */
[----:B------:R-:W-:Y:S02]  /*97b0*/  ISETP.GE.AND P3, PT, R18, UR4, PT ;  /* 0x0000000412007c0c */ /* 0x000fe4000bf66270 */
[----:B------:R-:W-:Y:S02]  /*97c0*/  @!P2 LEA.HI R3, R3, R3, RZ, 0x1 ;  /* 0x000000030303a211 */ /* 0x000fe400078f08ff */
[----:B------:R-:W-:Y:S01]  /*97d0*/  @!P1 LEA.HI R0, R0, R0, RZ, 0x1 ;  /* 0x0000000000009211 */ /* 0x000fe200078f08ff */
[----:B------:R0:W-:Y:S01]  /*97e0*/  @!P0 ST.E.64 desc[UR36][R10.64], R24 ;  /* 0x000000180a008985 */ /* 0x0001e2000c101b24 */
[----:B------:R-:W-:-:S02]  /*97f0*/  @!P2 LOP3.LUT R3, R3, 0xfffffffe, RZ, 0xc0, !PT ;  /* 0xfffffffe0303a812 */ /* 0x000fc400078ec0ff */
[----:B------:R-:W-:Y:S01]  /*9800*/  @!P1 LOP3.LUT R13, R0, 0xfffffffe, RZ, 0xc0, !PT ;  /* 0xfffffffe000d9812 */ /* 0x000fe200078ec0ff */
[----:B------:R-:W-:Y:S01]  /*9810*/  VIADD R0, R2, 0x28 ;  /* 0x0000002802007836 */ /* 0x000fe20000000000 */
[----:B------:R-:W-:Y:S01]  /*9820*/  @!P5 LEA.HI R16, R16, R16, RZ, 0x1 ;  /* 0x000000101010d211 */ /* 0x000fe200078f08ff */
[--C-:B------:R-:W-:Y:S01]  /*9830*/  @!P2 IMAD.WIDE R14, R3, 0x4, R4.reuse ;  /* 0x00000004030ea825 */ /* 0x100fe200078e0204 */
[----:B------:R-:W-:Y:S02]  /*9840*/  @!P6 LEA.HI R17, R17, R17, RZ, 0x1 ;  /* 0x000000111111e211 */ /* 0x000fe400078f08ff */
[----:B------:R-:W-:Y:S01]  /*9850*/  ISETP.GE.AND P0, PT, R0, UR4, PT ;  /* 0x0000000400007c0c */ /* 0x000fe2000bf06270 */
[----:B------:R-:W-:Y:S01]  /*9860*/  @!P1 IMAD.WIDE R12, R13, 0x4, R4 ;  /* 0x000000040d0c9825 */ /* 0x000fe200078e0204 */
[----:B------:R-:W-:-:S03]  /*9870*/  @!P3 LEA.HI R18, R18, R18, RZ, 0x1 ;  /* 0x000000121212b211 */ /* 0x000fc600078f08ff */
[C---:B------:R-:W-:Y:S01]  /*9880*/  VIADD R3, R2.reuse, 0x30 ;  /* 0x0000003002037836 */ /* 0x040fe20000000000 */
[----:B------:R1:W-:Y:S01]  /*9890*/  @!P1 ST.E.64 desc[UR36][R12.64], R28 ;  /* 0x0000001c0c009985 */ /* 0x0003e2000c101b24 */
[----:B------:R-:W-:Y:S01]  /*98a0*/  ISETP.GE.AND P1, PT, R21, UR4, PT ;  /* 0x0000000415007c0c */ /* 0x000fe2000bf26270 */
[----:B0-----:R-:W-:Y:S01]  /*98b0*/  VIADD R24, R2, 0x58 ;  /* 0x0000005802187836 */ /* 0x001fe20000000000 */
[----:B------:R-:W-:Y:S01]  /*98c0*/  @!P5 LOP3.LUT R11, R16, 0xfffffffe, RZ, 0xc0, !PT ;  /* 0xfffffffe100bd812 */ /* 0x000fe200078ec0ff */
[----:B------:R0:W-:Y:S01]  /*98d0*/  @!P2 ST.E.64 desc[UR36][R14.64], R32 ;  /* 0x000000200e00a985 */ /* 0x0001e2000c101b24 */
[----:B------:R-:W-:Y:S02]  /*98e0*/  ISETP.GE.AND P4, PT, R3, UR4, PT ;  /* 0x0000000403007c0c */ /* 0x000fe4000bf86270 */
[----:B------:R-:W-:Y:S01]  /*98f0*/  ISETP.GE.AND P2, PT, R20, UR4, PT ;  /* 0x0000000414007c0c */ /* 0x000fe2000bf46270 */
[----:B------:R-:W-:Y:S01]  /*9900*/  @!P5 IMAD.WIDE R10, R11, 0x4, R4 ;  /* 0x000000040b0ad825 */ /* 0x000fe200078e0204 */
[----:B------:R-:W-:-:S02]  /*9910*/  @!P0 LEA.HI R0, R0, R0, RZ, 0x1 ;  /* 0x0000000000008211 */ /* 0x000fc400078f08ff */
[----:B------:R-:W-:Y:S02]  /*9920*/  IADD3 R25, R2, 0x80, RZ ;  /* 0x0000008002197810 */ /* 0x000fe40007ffe0ff */
[----:B------:R2:W-:Y:S01]  /*9930*/  @!P5 ST.E.64 desc[UR36][R10.64], R36 ;  /* 0x000000240a00d985 */ /* 0x0005e2000c101b24 */
[----:B-1----:R-:W-:Y:S02]  /*9940*/  @!P6 LOP3.LUT R13, R17, 0xfffffffe, RZ, 0xc0, !PT ;  /* 0xfffffffe110de812 */ /* 0x002fe400078ec0ff */
[----:B------:R-:W-:Y:S02]  /*9950*/  @!P1 LEA.HI R16, R21, R21, RZ, 0x1 ;  /* 0x0000001515109211 */ /* 0x000fe400078f08ff */
[----:B0-----:R-:W-:Y:S01]  /*9960*/  @!P4 LEA.HI R14, R3, R3, RZ, 0x1 ;  /* 0x00000003030ec211 */ /* 0x001fe200078f08ff */
[----:B------:R-:W-:Y:S01]  /*9970*/  @!P6 IMAD.WIDE R12, R13, 0x4, R4 ;  /* 0x000000040d0ce825 */ /* 0x000fe200078e0204 */
[----:B------:R-:W-:Y:S02]  /*9980*/  @!P2 LEA.HI R20, R20, R20, RZ, 0x1 ;  /* 0x000000141414a211 */ /* 0x000fe400078f08ff */
[----:B------:R-:W-:-:S02]  /*9990*/  @!P0 LOP3.LUT R3, R0, 0xfffffffe, RZ, 0xc0, !PT ;  /* 0xfffffffe00038812 */ /* 0x000fc400078ec0ff */
[----:B------:R-:W-:Y:S01]  /*99a0*/  @!P4 LOP3.LUT R15, R14, 0xfffffffe, RZ, 0xc0, !PT ;  /* 0xfffffffe0e0fc812 */ /* 0x000fe200078ec0ff */
[----:B------:R0:W-:Y:S01]  /*99b0*/  @!P6 ST.E.64 desc[UR36][R12.64], R40 ;  /* 0x000000280c00e985 */ /* 0x0001e2000c101b24 */
[----:B------:R-:W-:Y:S01]  /*99c0*/  @!P3 LOP3.LUT R17, R18, 0xfffffffe, RZ, 0xc0, !PT ;  /* 0xfffffffe1211b812 */ /* 0x000fe200078ec0ff */
[----:B--2---:R-:W-:Y:S01]  /*99d0*/  @!P0 IMAD.WIDE R10, R3, 0x4, R4 ;  /* 0x00000004030a8825 */ /* 0x004fe200078e0204 */
[----:B------:R-:W-:Y:S02]  /*99e0*/  @!P2 LOP3.LUT R21, R20, 0xfffffffe, RZ, 0xc0, !PT ;  /* 0xfffffffe1415a812 */ /* 0x000fe400078ec0ff */
[----:B------:R-:W-:Y:S01]  /*99f0*/  @!P1 LOP3.LUT R23, R16, 0xfffffffe, RZ, 0xc0, !PT ;  /* 0xfffffffe10179812 */ /* 0x000fe200078ec0ff */
[----:B------:R-:W-:Y:S01]  /*9a00*/  VIADD R3, R2, 0x68 ;  /* 0x0000006802037836 */ /* 0x000fe20000000000 */
[----:B------:R-:W-:Y:S01]  /*9a10*/  ISETP.GE.AND P5, PT, R22, UR4, PT ;  /* 0x0000000416007c0c */ /* 0x000fe2000bfa6270 */
[----:B------:R1:W-:Y:S01]  /*9a20*/  @!P0 ST.E.64 desc[UR36][R10.64], R44 ;  /* 0x0000002c0a008985 */ /* 0x0003e2000c101b24 */
[C---:B------:R-:W-:Y:S01]  /*9a30*/  IADD3 R0, R2.reuse, 0x60, RZ ;  /* 0x0000006002007810 */ /* 0x040fe20007ffe0ff */
[----:B------:R-:W-:Y:S01]  /*9a40*/  VIADD R18, R2, 0x70 ;  /* 0x0000007002127836 */ /* 0x000fe20000000000 */
[----:B------:R-:W-:-:S02]  /*9a50*/  ISETP.GE.AND P6, PT, R24, UR4, PT ;  /* 0x0000000418007c0c */ /* 0x000fc4000bfc6270 */
[----:B------:R-:W-:Y:S01]  /*9a60*/  ISETP.GE.AND P0, PT, R0, UR4, PT ;  /* 0x0000000400007c0c */ /* 0x000fe2000bf06270 */
[----:B0-----:R-:W-:-:S04]  /*9a70*/  @!P4 IMAD.WIDE R12, R15, 0x4, R4 ;  /* 0x000000040f0cc825 */ /* 0x001fc800078e0204 */
[--C-:B------:R-:W-:Y:S01]  /*9a80*/  @!P3 IMAD.WIDE R14, R17, 0x4, R4.reuse ;  /* 0x00000004110eb825 */ /* 0x100fe200078e0204 */
[----:B------:R0:W-:Y:S01]  /*9a90*/  @!P4 ST.E.64 desc[UR36][R12.64], R48 ;  /* 0x000000300c00c985 */ /* 0x0001e2000c101b24 */
[----:B------:R-:W-:Y:S02]  /*9aa0*/  ISETP.GE.AND P4, PT, R25, UR4, PT ;  /* 0x0000000419007c0c */ /* 0x000fe4000bf86270 */
[--C-:B------:R-:W-:Y:S01]  /*9ab0*/  @!P2 IMAD.WIDE R16, R21, 0x4, R4.reuse ;  /* 0x000000041510a825 */ /* 0x100fe200078e0204 */
[----:B------:R2:W-:Y:S01]  /*9ac0*/  @!P3 ST.E.64 desc[UR36][R14.64], R52 ;  /* 0x000000340e00b985 */ /* 0x0005e2000c101b24 */
[----:B------:R-:W-:Y:S02]  /*9ad0*/  @!P5 LEA.HI R22, R22, R22, RZ, 0x1 ;  /* 0x000000161616d211 */ /* 0x000fe400078f08ff */
[----:B------:R-:W-:Y:S01]  /*9ae0*/  @!P1 IMAD.WIDE R20, R23, 0x4, R4 ;  /* 0x0000000417149825 */ /* 0x000fe200078e0204 */
[----:B------:R3:W-:Y:S01]  /*9af0*/  @!P2 ST.E.64 desc[UR36][R16.64], R56 ;  /* 0x000000381000a985 */ /* 0x0007e2000c101b24 */
[----:B------:R-:W-:-:S02]  /*9b00*/  ISETP.GE.AND P2, PT, R18, UR4, PT ;  /* 0x0000000412007c0c */ /* 0x000fc4000bf46270 */
[----:B------:R-:W-:Y:S01]  /*9b10*/  VIADD R23, R2, 0x78 ;  /* 0x0000007802177836 */ /* 0x000fe20000000000 */
[----:B------:R4:W-:Y:S01]  /*9b20*/  @!P1 ST.E.64 desc[UR36][R20.64], R60 ;  /* 0x0000003c14009985 */ /* 0x0009e2000c101b24 */
[----:B------:R-:W-:Y:S02]  /*9b30*/  ISETP.GE.AND P1, PT, R3, UR4, PT ;  /* 0x0000000403007c0c */ /* 0x000fe4000bf26270 */
[----:B------:R-:W-:Y:S02]  /*9b40*/  @!P6 LEA.HI R24, R24, R24, RZ, 0x1 ;  /* 0x000000181818e211 */ /* 0x000fe400078f08ff */
[----:B------:R-:W-:Y:S02]  /*9b50*/  ISETP.GE.AND P3, PT, R23, UR4, PT ;  /* 0x0000000417007c0c */ /* 0x000fe4000bf66270 */
[----:B-1----:R-:W-:Y:S02]  /*9b60*/  @!P5 LOP3.LUT R11, R22, 0xfffffffe, RZ, 0xc0, !PT ;  /* 0xfffffffe160bd812 */ /* 0x002fe400078ec0ff */
[----:B------:R-:W-:-:S02]  /*9b70*/  @!P0 LEA.HI R0, R0, R0, RZ, 0x1 ;  /* 0x0000000000008211 */ /* 0x000fc400078f08ff */
[----:B0-----:R-:W-:Y:S01]  /*9b80*/  @!P6 LOP3.LUT R13, R24, 0xfffffffe, RZ, 0xc0, !PT ;  /* 0xfffffffe180de812 */ /* 0x001fe200078ec0ff */
[--C-:B------:R-:W-:Y:S01]  /*9b90*/  @!P5 IMAD.WIDE R10, R11, 0x4, R4.reuse ;  /* 0x000000040b0ad825 */ /* 0x100fe200078e0204 */
[----:B--2---:R-:W-:Y:S02]  /*9ba0*/  @!P0 LOP3.LUT R15, R0, 0xfffffffe, RZ, 0xc0, !PT ;  /* 0xfffffffe000f8812 */ /* 0x004fe400078ec0ff */
[----:B------:R-:W-:Y:S01]  /*9bb0*/  @!P1 LEA.HI R3, R3, R3, RZ, 0x1 ;  /* 0x0000000303039211 */ /* 0x000fe200078f08ff */
[--C-:B------:R-:W-:Y:S01]  /*9bc0*/  @!P6 IMAD.WIDE R12, R13, 0x4, R4.reuse ;  /* 0x000000040d0ce825 */ /* 0x100fe200078e0204 */
[----:B------:R-:W-:Y:S01]  /*9bd0*/  @!P2 LEA.HI R18, R18, R18, RZ, 0x1 ;  /* 0x000000121212a211 */ /* 0x000fe200078f08ff */
[----:B------:R0:W-:Y:S01]  /*9be0*/  @!P5 ST.E.64 desc[UR36][R10.64], R64 ;  /* 0x000000400a00d985 */ /* 0x0001e2000c101b24 */
[----:B------:R-:W-:Y:S01]  /*9bf0*/  @!P1 LOP3.LUT R3, R3, 0xfffffffe, RZ, 0xc0, !PT ;  /* 0xfffffffe03039812 */ /* 0x000fe200078ec0ff */
[----:B------:R-:W-:Y:S01]  /*9c00*/  @!P0 IMAD.WIDE R14, R15, 0x4, R4 ;  /* 0x000000040f0e8825 */ /* 0x000fe200078e0204 */
[----:B------:R-:W-:Y:S01]  /*9c10*/  @!P3 LEA.HI R23, R23, R23, RZ, 0x1 ;  /* 0x000000171717b211 */ /* 0x000fe200078f08ff */
[----:B------:R1:W-:Y:S01]  /*9c20*/  @!P6 ST.E.64 desc[UR36][R12.64], R68 ;  /* 0x000000440c00e985 */ /* 0x0003e2000c101b24 */
[----:B------:R-:W-:Y:S01]  /*9c30*/  @!P4 LEA.HI R25, R25, R25, RZ, 0x1 ;  /* 0x000000191919c211 */ /* 0x000fe200078f08ff */
[----:B------:R-:W-:Y:S01]  /*9c40*/  VIADD R0, R2, 0x88 ;  /* 0x0000008802007836 */ /* 0x000fe20000000000 */
[----:B---3--:R-:W-:Y:S01]  /*9c50*/  @!P2 LOP3.LUT R17, R18, 0xfffffffe, RZ, 0xc0, !PT ;  /* 0xfffffffe1211a812 */ /* 0x008fe200078ec0ff */
[----:B------:R2:W-:Y:S01]  /*9c60*/  @!P0 ST.E.64 desc[UR36][R14.64], R72 ;  /* 0x000000480e008985 */ /* 0x0005e2000c101b24 */
[----:B------:R-:W-:Y:S01]  /*9c70*/  @!P3 LOP3.LUT R23, R23, 0xfffffffe, RZ, 0xc0, !PT ;  /* 0xfffffffe1717b812 */ /* 0x000fe200078ec0ff */
[----:B------:R-:W-:Y:S01]  /*9c80*/  VIADD R18, R2, 0x98 ;  /* 0x0000009802127836 */ /* 0x000fe20000000000 */
[----:B----4-:R-:W-:-:S02]  /*9c90*/  @!P4 LOP3.LUT R21, R25, 0xfffffffe, RZ, 0xc0, !PT ;  /* 0xfffffffe1915c812 */ /* 0x010fc400078ec0ff */
[----:B------:R-:W-:Y:S01]  /*9ca0*/  IADD3 R22, R2, 0xa0, RZ ;  /* 0x000000a002167810 */ /* 0x000fe20007ffe0ff */
[----:B0-----:R-:W-:Y:S01]  /*9cb0*/  @!P1 IMAD.WIDE R10, R3, 0x4, R4 ;  /* 0x00000004030a9825 */ /* 0x001fe200078e0204 */
[----:B------:R-:W-:-:S03]  /*9cc0*/  ISETP.GE.AND P0, PT, R0, UR4, PT ;  /* 0x0000000400007c0c */ /* 0x000fc6000bf06270 */
        /* <DEDUP_REMOVED lines=9> */
[----:B------:R-:W-:-:S02]  /*9d60*/  ISETP.GE.AND P3, PT, R22, UR4, PT ;  /* 0x0000000416007c0c */ /* 0x000fc4000bf66270 */
[C---:B--2---:R-:W-:Y:S01]  /*9d70*/  VIADD R14, R2.reuse, 0xa8 ;  /* 0x000000a8020e7836 */ /* 0x044fe20000000000 */
[----:B------:R2:W-:Y:S01]  /*9d80*/  @!P4 ST.E.64 desc[UR36][R20.64], R88 ;  /* 0x000000581400c985 */ /* 0x0005e2000c101b24 */
[----:B0-----:R-:W-:Y:S01]  /*9d90*/  VIADD R11, R2, 0xb8 ;  /* 0x000000b8020b7836 */ /* 0x001fe20000000000 */
[----:B------:R-:W-:Y:S01]  /*9da0*/  @!P0 LEA.HI R0, R0, R0, RZ, 0x1 ;  /* 0x0000000000008211 */ /* 0x000fe200078f08ff */
[----:B------:R-:W-:Y:S01]  /*9db0*/  VIADD R15, R2, 0xb0 ;  /* 0x000000b0020f7836 */ /* 0x000fe20000000000 */
[----:B------:R-:W-:Y:S02]  /*9dc0*/  ISETP.GE.AND P4, PT, R14, UR4, PT ;  /* 0x000000040e007c0c */ /* 0x000fe4000bf86270 */
[----:B------:R-:W-:Y:S02]  /*9dd0*/  ISETP.GE.AND P6, PT, R11, UR4, PT ;  /* 0x000000040b007c0c */ /* 0x000fe4000bfc6270 */
[----:B------:R-:W-:Y:S02]  /*9de0*/  ISETP.GE.AND P5, PT, R15, UR4, PT ;  /* 0x000000040f007c0c */ /* 0x000fe4000bfa6270 */
[----:B------:R-:W-:-:S02]  /*9df0*/  @!P1 LEA.HI R3, R3, R3, RZ, 0x1 ;  /* 0x0000000303039211 */ /* 0x000fc400078f08ff */
[----:B------:R-:W-:Y:S02]  /*9e00*/  @!P2 LEA.HI R18, R18, R18, RZ, 0x1 ;  /* 0x000000121212a211 */ /* 0x000fe400078f08ff */
[----:B------:R-:W-:Y:S02]  /*9e10*/  @!P3 LEA.HI R22, R22, R22, RZ, 0x1 ;  /* 0x000000161616b211 */ /* 0x000fe400078f08ff */
[----:B------:R-:W-:Y:S02]  /*9e20*/  @!P1 LOP3.LUT R3, R3, 0xfffffffe, RZ, 0xc0, !PT ;  /* 0xfffffffe03039812 */ /* 0x000fe400078ec0ff */
[----:B------:R-:W-:Y:S02]  /*9e30*/  @!P4 LEA.HI R14, R14, R14, RZ, 0x1 ;  /* 0x0000000e0e0ec211 */ /* 0x000fe400078f08ff */
[----:B-1----:R-:W-:Y:S02]  /*9e40*/  @!P6 LEA.HI R12, R11, R11, RZ, 0x1 ;  /* 0x0000000b0b0ce211 */ /* 0x002fe400078f08ff */
[----:B------:R-:W-:-:S02]  /*9e50*/  @!P5 LEA.HI R10, R15, R15, RZ, 0x1 ;  /* 0x0000000f0f0ad211 */ /* 0x000fc400078f08ff */
[----:B------:R-:W-:Y:S02]  /*9e60*/  @!P0 LOP3.LUT R11, R0, 0xfffffffe, RZ, 0xc0, !PT ;  /* 0xfffffffe000b8812 */ /* 0x000fe400078ec0ff */
[----:B------:R-:W-:Y:S02]  /*9e70*/  @!P2 LOP3.LUT R15, R18, 0xfffffffe, RZ, 0xc0, !PT ;  /* 0xfffffffe120fa812 */ /* 0x000fe400078ec0ff */
[----:B---3--:R-:W-:Y:S02]  /*9e80*/  @!P3 LOP3.LUT R17, R22, 0xfffffffe, RZ, 0xc0, !PT ;  /* 0xfffffffe1611b812 */ /* 0x008fe400078ec0ff */
[----:B--2---:R-:W-:Y:S01]  /*9e90*/  @!P4 LOP3.LUT R21, R14, 0xfffffffe, RZ, 0xc0, !PT ;  /* 0xfffffffe0e15c812 */ /* 0x004fe200078ec0ff */
        /* <DEDUP_REMOVED lines=16> */
.L_x_2230:
[----:B------:R-:W-:Y:S05]  /*9fa0*/  BSYNC B0 ;  /* 0x0000000000007941 */ /* 0x000fea0003800000 */
.L_x_2229:
[----:B------:R-:W-:Y:S01]  /*9fb0*/  ISETP.GE.AND P0, PT, R8, R7, PT ;  /* 0x000000070800720c */ /* 0x000fe20003f06270 */
[----:B01----:R2:W0:Y:S04]  /*9fc0*/  SHFL.IDX PT, R5, R9, 0x1, 0x1c1f ;  /* 0x003c1f0009057f89 */ /* 0x00342800000e0000 */
[----:B----4-:R2:W4:Y:S08]  /*9fd0*/  SHFL.IDX PT, R4, R6, 0x1, 0x1c1f ;  /* 0x003c1f0006047f89 */ /* 0x01053000000e0000 */
[----:B--2---:R-:W-:Y:S05]  /*9fe0*/  @P0 BRA `(.L_x_2189) ;  /* 0x0000004800540947 */ /* 0x004fea0003800000 */
[C---:B---3--:R-:W-:Y:S01]  /*9ff0*/  IADD3 R0, R2.reuse, 0x8, RZ ;  /* 0x0000000802007810 */ /* 0x048fe20007ffe0ff */
        /* <DEDUP_REMOVED lines=15> */
[----:B0---4-:R-:W-:Y:S01]  /*a0f0*/  @!P2 IMAD.WIDE R6, R2, 0x4, R4 ;  /* 0x000000040206a825 */ /* 0x011fe200078e0204 */
[----:B------:R-:W-:-:S02]  /*a100*/  ISETP.GE.AND P6, PT, R14, UR4, PT ;  /* 0x000000040e007c0c */ /* 0x000fc4000bfc6270 */
[----:B------:R-:W-:Y:S01]  /*a110*/  @!P3 LEA.HI R0, R0, R0, RZ, 0x1 ;  /* 0x000000000000b211 */ /* 0x000fe200078f08ff */
[----:B------:R-:W-:Y:S01]  /*a120*/  VIADD R21, R2, 0x78 ;  /* 0x0000007802157836 */ /* 0x000fe20000000000 */
[----:B------:R0:W-:Y:S01]  /*a130*/  @!P2 ST.E.64 desc[UR36][R6.64], R26 ;  /* 0x0000001a0600a985 */ /* 0x0001e2000c101b24 */
[----:B------:R-:W-:Y:S02]  /*a140*/  @!P0 LEA.HI R3, R3, R3, RZ, 0x1 ;  /* 0x0000000303038211 */ /* 0x000fe400078f08ff */
[----:B------:R-:W-:Y:S01]  /*a150*/  @!P3 LOP3.LUT R9, R0, 0xfffffffe, RZ, 0xc0, !PT ;  /* 0xfffffffe0009b812 */ /* 0x000fe200078ec0ff */
[----:B------:R-:W-:Y:S01]  /*a160*/  VIADD R0, R2, 0x20 ;  /* 0x0000002002007836 */ /* 0x000fe20000000000 */
[----:B------:R-:W-:Y:S02]  /*a170*/  @!P1 LEA.HI R10, R10, R10, RZ, 0x1 ;  /* 0x0000000a0a0a9211 */ /* 0x000fe400078f08ff */
[----:B------:R-:W-:Y:S01]  /*a180*/  @!P0 LOP3.LUT R3, R3, 0xfffffffe, RZ, 0xc0, !PT ;  /* 0xfffffffe03038812 */ /* 0x000fe200078ec0ff */
[----:B------:R-:W-:Y:S01]  /*a190*/  @!P3 IMAD.WIDE R8, R9, 0x4, R4 ;  /* 0x000000040908b825 */ /* 0x000fe200078e0204 */
[----:B------:R-:W-:-:S02]  /*a1a0*/  ISETP.GE.AND P2, PT, R0, UR4, PT ;  /* 0x0000000400007c0c */ /* 0x000fc4000bf46270 */
[----:B------:R-:W-:Y:S02]  /*a1b0*/  @!P4 LEA.HI R12, R12, R12, RZ, 0x1 ;  /* 0x0000000c0c0cc211 */ /* 0x000fe400078f08ff */
[----:B------:R1:W-:Y:S01]  /*a1c0*/  @!P3 ST.E.64 desc[UR36][R8.64], R30 ;  /* 0x0000001e0800b985 */ /* 0x0003e2000c101b24 */
[----:B------:R-:W-:Y:S01]  /*a1d0*/  ISETP.GE.AND P3, PT, R11, UR4, PT ;  /* 0x000000040b007c0c */ /* 0x000fe2000bf66270 */
[----:B0-----:R-:W-:Y:S01]  /*a1e0*/  @!P0 IMAD.WIDE R6, R3, 0x4, R4 ;  /* 0x0000000403068825 */ /* 0x001fe200078e0204 */
[----:B------:R-:W-:Y:S02]  /*a1f0*/  @!P6 LEA.HI R14, R14, R14, RZ, 0x1 ;  /* 0x0000000e0e0ee211 */ /* 0x000fe400078f08ff */
[----:B------:R-:W-:Y:S02]  /*a200*/  IADD3 R16, R2, 0x48, RZ ;  /* 0x0000004802107810 */ /* 0x000fe40007ffe0ff */
[----:B------:R0:W-:Y:S01]  /*a210*/  @!P0 ST.E.64 desc[UR36][R6.64], R34 ;  /* 0x0000002206008985 */ /* 0x0001e2000c101b24 */
[----:B------:R-:W-:-:S02]  /*a220*/  @!P6 LOP3.LUT R17, R14, 0xfffffffe, RZ, 0xc0, !PT ;  /* 0xfffffffe0e11e812 */ /* 0x000fc400078ec0ff */
[----:B------:R-:W-:Y:S02]  /*a230*/  @!P2 LEA.HI R0, R0, R0, RZ, 0x1 ;  /* 0x000000000000a211 */ /* 0x000fe400078f08ff */
[----:B------:R-:W-:Y:S02]  /*a240*/  ISETP.GE.AND P0, PT, R18, UR4, PT ;  /* 0x0000000412007c0c */ /* 0x000fe4000bf06270 */
[----:B-1----:R-:W-:Y:S02]  /*a250*/  @!P1 LOP3.LUT R9, R10, 0xfffffffe, RZ, 0xc0, !PT ;  /* 0xfffffffe0a099812 */ /* 0x002fe400078ec0ff */
[----:B------:R-:W-:Y:S02]  /*a260*/  @!P3 LEA.HI R11, R11, R11, RZ, 0x1 ;  /* 0x0000000b0b0bb211 */ /* 0x000fe400078f08ff */
[----:B------:R-:W-:Y:S01]  /*a270*/  @!P5 LEA.HI R10, R13, R13, RZ, 0x1 ;  /* 0x0000000d0d0ad211 */ /* 0x000fe200078f08ff */
[----:B------:R-:W-:Y:S01]  /*a280*/  @!P1 IMAD.WIDE R8, R9, 0x4, R4 ;  /* 0x0000000409089825 */ /* 0x000fe200078e0204 */
[----:B------:R-:W-:-:S02]  /*a290*/  @!P2 LOP3.LUT R3, R0, 0xfffffffe, RZ, 0xc0, !PT ;  /* 0xfffffffe0003a812 */ /* 0x000fc400078ec0ff */
[----:B------:R-:W-:Y:S01]  /*a2a0*/  @!P3 LOP3.LUT R11, R11, 0xfffffffe, RZ, 0xc0, !PT ;  /* 0xfffffffe0b0bb812 */ /* 0x000fe200078ec0ff */
[----:B------:R-:W-:Y:S01]  /*a2b0*/  VIADD R0, R2, 0x58 ;  /* 0x0000005802007836 */ /* 0x000fe20000000000 */
[----:B------:R-:W-:Y:S01]  /*a2c0*/  @!P4 LOP3.LUT R13, R12, 0xfffffffe, RZ, 0xc0, !PT ;  /* 0xfffffffe0c0dc812 */ /* 0x000fe200078ec0ff */
[----:B------:R1:W-:Y:S01]  /*a2d0*/  @!P1 ST.E.64 desc[UR36][R8.64], R38 ;  /* 0x0000002608009985 */ /* 0x0003e2000c101b24 */
[----:B------:R-:W-:Y:S01]  /*a2e0*/  @!P5 LOP3.LUT R15, R10, 0xfffffffe, RZ, 0xc0, !PT ;  /* 0xfffffffe0a0fd812 */ /* 0x000fe200078ec0ff */
[--C-:B0-----:R-:W-:Y:S01]  /*a2f0*/  @!P2 IMAD.WIDE R6, R3, 0x4, R4.reuse ;  /* 0x000000040306a825 */ /* 0x101fe200078e0204 */
[----:B------:R-:W-:Y:S02]  /*a300*/  ISETP.GE.AND P1, PT, R16, UR4, PT ;  /* 0x0000000410007c0c */ /* 0x000fe4000bf26270 */
[----:B------:R-:W-:Y:S01]  /*a310*/  @!P0 LEA.HI R18, R18, R18, RZ, 0x1 ;  /* 0x0000001212128211 */ /* 0x000fe200078f08ff */
[----:B------:R-:W-:Y:S01]  /*a320*/  VIADD R3, R2, 0x60 ;  /* 0x0000006002037836 */ /* 0x000fe20000000000 */
[----:B------:R0:W-:Y:S01]  /*a330*/  @!P2 ST.E.64 desc[UR36][R6.64], R42 ;  /* 0x0000002a0600a985 */ /* 0x0001e2000c101b24 */
[----:B------:R-:W-:Y:S01]  /*a340*/  ISETP.GE.AND P2, PT, R0, UR4, PT ;  /* 0x0000000400007c0c */ /* 0x000fe2000bf46270 */
[----:B-1----:R-:W-:-:S07]  /*a350*/  @!P3 IMAD.WIDE R8, R11, 0x4, R4 ;  /* 0x000000040b08b825 */ /* 0x002fce00078e0204 */
[----:B------:R-:W-:Y:S01]  /*a360*/  @!P1 LEA.HI R16, R16, R16, RZ, 0x1 ;  /* 0x0000001010109211 */ /* 0x000fe200078f08ff */
[--C-:B------:R-:W-:Y:S01]  /*a370*/  @!P4 IMAD.WIDE R10, R13, 0x4, R4.reuse ;  /* 0x000000040d0ac825 */ /* 0x100fe200078e0204 */
[----:B------:R1:W-:Y:S01]  /*a380*/  @!P3 ST.E.64 desc[UR36][R8.64], R46 ;  /* 0x0000002e0800b985 */ /* 0x0003e2000c101b24 */
[----:B------:R-:W-:Y:S02]  /*a390*/  ISETP.GE.AND P3, PT, R21, UR4, PT ;  /* 0x0000000415007c0c */ /* 0x000fe4000bf66270 */
[--C-:B------:R-:W-:Y:S01]  /*a3a0*/  @!P5 IMAD.WIDE R12, R15, 0x4, R4.reuse ;  /* 0x000000040f0cd825 */ /* 0x100fe200078e0204 */
[----:B------:R-:W-:Y:S01]  /*a3b0*/  @!P4 ST.E.64 desc[UR36][R10.64], R50 ;  /* 0x000000320a00c985 */ /* 0x000fe2000c101b24 */
[----:B------:R-:W-:Y:S02]  /*a3c0*/  ISETP.GE.AND P4, PT, R20, UR4, PT ;  /* 0x0000000414007c0c */ /* 0x000fe4000bf86270 */
[--C-:B------:R-:W-:Y:S01]  /*a3d0*/  @!P6 IMAD.WIDE R14, R17, 0x4, R4.reuse ;  /* 0x00000004110ee825 */ /* 0x100fe200078e0204 */
[----:B------:R-:W-:Y:S01]  /*a3e0*/  IADD3 R17, R2, 0x68, RZ ;  /* 0x0000006802117810 */ /* 0x000fe20007ffe0ff */
[----:B------:R2:W-:Y:S01]  /*a3f0*/  @!P5 ST.E.64 desc[UR36][R12.64], R54 ;  /* 0x000000360c00d985 */ /* 0x0005e2000c101b24 */
[----:B0-----:R-:W-:Y:S01]  /*a400*/  @!P1 LOP3.LUT R7, R16, 0xfffffffe, RZ, 0xc0, !PT ;  /* 0xfffffffe10079812 */ /* 0x001fe200078ec0ff */
[----:B------:R-:W-:Y:S01]  /*a410*/  VIADD R16, R2, 0x80 ;  /* 0x0000008002107836 */ /* 0x000fe20000000000 */
[----:B------:R-:W-:Y:S01]  /*a420*/  ISETP.GE.AND P5, PT, R17, UR4, PT ;  /* 0x0000000411007c0c */ /* 0x000fe2000bfa6270 */
[----:B------:R0:W-:Y:S01]  /*a430*/  @!P6 ST.E.64 desc[UR36][R14.64], R58 ;  /* 0x0000003a0e00e985 */ /* 0x0001e2000c101b24 */
[----:B------:R-:W-:Y:S01]  /*a440*/  ISETP.GE.AND P6, PT, R3, UR4, PT ;  /* 0x0000000403007c0c */ /* 0x000fe2000bfc6270 */
[----:B------:R-:W-:Y:S01]  /*a450*/  @!P1 IMAD.WIDE R6, R7, 0x4, R4 ;  /* 0x0000000407069825 */ /* 0x000fe200078e0204 */
[----:B-1----:R-:W-:-:S02]  /*a460*/  @!P0 LOP3.LUT R9, R18, 0xfffffffe, RZ, 0xc0, !PT ;  /* 0xfffffffe12098812 */ /* 0x002fc400078ec0ff */
[----:B------:R-:W-:Y:S02]  /*a470*/  @!P2 LEA.HI R0, R0, R0, RZ, 0x1 ;  /* 0x000000000000a211 */ /* 0x000fe400078f08ff */
[----:B------:R-:W-:Y:S01]  /*a480*/  @!P4 LEA.HI R20, R20, R20, RZ, 0x1 ;  /* 0x000000141414c211 */ /* 0x000fe200078f08ff */
[--C-:B------:R-:W-:Y:S01]  /*a490*/  @!P0 IMAD.WIDE R8, R9, 0x4, R4.reuse ;  /* 0x0000000409088825 */ /* 0x100fe200078e0204 */
[----:B------:R-:W-:Y:S01]  /*a4a0*/  @!P3 LEA.HI R21, R21, R21, RZ, 0x1 ;  /* 0x000000151515b211 */ /* 0x000fe200078f08ff */
[----:B------:R1:W-:Y:S01]  /*a4b0*/  @!P1 ST.E.64 desc[UR36][R6.64], R62 ;  /* 0x0000003e06009985 */ /* 0x0003e2000c101b24 */
[----:B--2---:R-:W-:Y:S02]  /*a4c0*/  @!P4 LOP3.LUT R13, R20, 0xfffffffe, RZ, 0xc0, !PT ;  /* 0xfffffffe140dc812 */ /* 0x004fe400078ec0ff */
[----:B------:R-:W-:Y:S01]  /*a4d0*/  @!P5 LEA.HI R17, R17, R17, RZ, 0x1 ;  /* 0x000000111111d211 */ /* 0x000fe200078f08ff */
[----:B------:R2:W-:Y:S01]  /*a4e0*/  @!P0 ST.E.64 desc[UR36][R8.64], R66 ;  /* 0x0000004208008985 */ /* 0x0005e2000c101b24 */
[----:B------:R-:W-:Y:S01]  /*a4f0*/  @!P6 LEA.HI R10, R3, R3, RZ, 0x1 ;  /* 0x00000003030ae211 */ /* 0x000fe200078f08ff */
[----:B------:R-:W-:Y:S01]  /*a500*/  @!P4 IMAD.WIDE R12, R13, 0x4, R4 ;  /* 0x000000040d0cc825 */ /* 0x000fe200078e0204 */
[----:B------:R-:W-:-:S02]  /*a510*/  @!P2 LOP3.LUT R3, R0, 0xfffffffe, RZ, 0xc0, !PT ;  /* 0xfffffffe0003a812 */ /* 0x000fc400078ec0ff */
[----:B------:R-:W-:Y:S01]  /*a520*/  @!P6 LOP3.LUT R11, R10, 0xfffffffe, RZ, 0xc0, !PT ;  /* 0xfffffffe0a0be812 */ /* 0x000fe200078ec0ff */
[C---:B------:R-:W-:Y:S01]  /*a530*/  VIADD R0, R2.reuse, 0x90 ;  /* 0x0000009002007836 */ /* 0x040fe20000000000 */
[----:B------:R-:W-:Y:S02]  /*a540*/  @!P5 LOP3.LUT R17, R17, 0xfffffffe, RZ, 0xc0, !PT ;  /* 0xfffffffe1111d812 */ /* 0x000fe400078ec0ff */
[----:B0-----:R-:W-:Y:S01]  /*a550*/  @!P3 LOP3.LUT R15, R21, 0xfffffffe, RZ, 0xc0, !PT ;  /* 0xfffffffe150fb812 */ /* 0x001fe200078ec0ff */
[--C-:B-1----:R-:W-:Y:S01]  /*a560*/  @!P2 IMAD.WIDE R6, R3, 0x4, R4.reuse ;  /* 0x000000040306a825 */ /* 0x102fe200078e0204 */
[----:B------:R-:W-:Y:S02]  /*a570*/  IADD3 R18, R2, 0x88, RZ ;  /* 0x0000008802127810 */ /* 0x000fe40007ffe0ff */
[----:B------:R-:W-:Y:S01]  /*a580*/  ISETP.GE.AND P0, PT, R16, UR4, PT ;  /* 0x0000000410007c0c */ /* 0x000fe2000bf06270 */
[--C-:B--2---:R-:W-:Y:S01]  /*a590*/  @!P6 IMAD.WIDE R8, R11, 0x4, R4.reuse ;  /* 0x000000040b08e825 */ /* 0x104fe200078e0204 */
[----:B------:R-:W-:Y:S01]  /*a5a0*/  ISETP.GE.AND P1, PT, R18, UR4, PT ;  /* 0x0000000412007c0c */ /* 0x000fe2000bf26270 */
[----:B------:R0:W-:Y:S01]  /*a5b0*/  @!P2 ST.E.64 desc[UR36][R6.64], R70 ;  /* 0x000000460600a985 */ /* 0x0001e2000c101b24 */
[----:B------:R-:W-:Y:S01]  /*a5c0*/  IADD3 R20, R2, 0xa8, RZ ;  /* 0x000000a802147810 */ /* 0x000fe20007ffe0ff */
[--C-:B------:R-:W-:Y:S01]  /*a5d0*/  @!P5 IMAD.WIDE R10, R17, 0x4, R4.reuse ;  /* 0x00000004110ad825 */ /* 0x100fe200078e0204 */
[----:B------:R-:W-:Y:S01]  /*a5e0*/  ISETP.GE.AND P2, PT, R0, UR4, PT ;  /* 0x0000000400007c0c */ /* 0x000fe2000bf46270 */
[----:B------:R1:W-:Y:S02]  /*a5f0*/  @!P6 ST.E.64 desc[UR36][R8.64], R74 ;  /* 0x0000004a0800e985 */ /* 0x0003e4000c101b24 */
[----:B------:R-:W-:-:S02]  /*a600*/  @!P3 IMAD.WIDE R14, R15, 0x4, R4 ;  /* 0x000000040f0eb825 */ /* 0x000fc400078e0204 */
[----:B------:R2:W-:Y:S01]  /*a610*/  @!P5 ST.E.64 desc[UR36][R10.64], R78 ;  /* 0x0000004e0a00d985 */ /* 0x0005e2000c101b24 */
[----:B------:R-:W-:Y:S01]  /*a620*/  ISETP.GE.AND P5, PT, R20, UR4, PT ;  /* 0x0000000414007c0c */ /* 0x000fe2000bfa6270 */
[----:B------:R-:W-:Y:S01]  /*a630*/  VIADD R3, R2, 0x98 ;  /* 0x0000009802037836 */ /* 0x000fe20000000000 */
[----:B------:R-:W-:Y:S01]  /*a640*/  @!P0 LEA.HI R16, R16, R16, RZ, 0x1 ;  /* 0x0000001010108211 */ /* 0x000fe200078f08ff */
[C---:B------:R-:W-:Y:S01]  /*a650*/  VIADD R17, R2.reuse, 0xa0 ;  /* 0x000000a002117836 */ /* 0x040fe20000000000 */
[----:B------:R3:W-:Y:S01]  /*a660*/  @!P4 ST.E.64 desc[UR36][R12.64], R82 ;  /* 0x000000520c00c985 */ /* 0x0007e2000c101b24 */
[----:B------:R-:W-:Y:S01]  /*a670*/  VIADD R21, R2, 0xb0 ;  /* 0x000000b002157836 */ /* 0x000fe20000000000 */
[----:B------:R-:W-:Y:S01]  /*a680*/  @!P1 LEA.HI R18, R18, R18, RZ, 0x1 ;  /* 0x0000001212129211 */ /* 0x000fe200078f08ff */
[----:B------:R-:W-:Y:S01]  /*a690*/  VIADD R2, R2, 0xb8 ;  /* 0x000000b802027836 */ /* 0x000fe20000000000 */
[----:B------:R4:W-:Y:S01]  /*a6a0*/  @!P3 ST.E.64 desc[UR36][R14.64], R86 ;  /* 0x000000560e00b985 */ /* 0x0009e2000c101b24 */
[----:B------:R-:W-:-:S02]  /*a6b0*/  ISETP.GE.AND P3, PT, R3, UR4, PT ;  /* 0x0000000403007c0c */ /* 0x000fc4000bf66270 */
[----:B------:R-:W-:Y:S02]  /*a6c0*/  ISETP.GE.AND P4, PT, R17, UR4, PT ;  /* 0x0000000411007c0c */ /* 0x000fe4000bf86270 */
[----:B------:R-:W-:Y:S02]  /*a6d0*/  ISETP.GE.AND P6, PT, R21, UR4, PT ;  /* 0x0000000415007c0c */ /* 0x000fe4000bfc6270 */
[----:B0-----:R-:W-:Y:S02]  /*a6e0*/  @!P0 LOP3.LUT R7, R16, 0xfffffffe, RZ, 0xc0, !PT ;  /* 0xfffffffe10078812 */ /* 0x001fe400078ec0ff */
[----:B-1----:R-:W-:Y:S02]  /*a6f0*/  @!P1 LOP3.LUT R9, R18, 0xfffffffe, RZ, 0xc0, !PT ;  /* 0xfffffffe12099812 */ /* 0x002fe400078ec0ff */
[----:B------:R-:W-:Y:S01]  /*a700*/  @!P2 LEA.HI R0, R0, R0, RZ, 0x1 ;  /* 0x000000000000a211 */ /* 0x000fe200078f08ff */
[----:B------:R-:W-:Y:S01]  /*a710*/  @!P0 IMAD.WIDE R6, R7, 0x4, R4 ;  /* 0x0000000407068825 */ /* 0x000fe200078e0204 */
[----:B------:R-:W-:-:S02]  /*a720*/  @!P5 LEA.HI R20, R20, R20, RZ, 0x1 ;  /* 0x000000141414d211 */ /* 0x000fc400078f08ff */
[----:B--2---:R-:W-:Y:S01]  /*a730*/  @!P3 LEA.HI R10, R3, R3, RZ, 0x1 ;  /* 0x00000003030ab211 */ /* 0x004fe200078f08ff */
[----:B------:R-:W-:Y:S01]  /*a740*/  @!P1 IMAD.WIDE R8, R9, 0x4, R4 ;  /* 0x0000000409089825 */ /* 0x000fe200078e0204 */
[----:B------:R-:W-:Y:S01]  /*a750*/  @!P4 LEA.HI R17, R17, R17, RZ, 0x1 ;  /* 0x000000111111c211 */ /* 0x000fe200078f08ff */
[----:B------:R0:W-:Y:S01]  /*a760*/  @!P0 ST.E.64 desc[UR36][R6.64], R90 ;  /* 0x0000005a06008985 */ /* 0x0001e2000c101b24 */
[----:B------:R-:W-:Y:S02]  /*a770*/  @!P6 LEA.HI R21, R21, R21, RZ, 0x1 ;  /* 0x000000151515e211 */ /* 0x000fe400078f08ff */
[----:B------:R-:W-:Y:S01]  /*a780*/  @!P2 LOP3.LUT R3, R0, 0xfffffffe, RZ, 0xc0, !PT ;  /* 0xfffffffe0003a812 */ /* 0x000fe200078ec0ff */
[----:B------:R1:W-:Y:S01]  /*a790*/  @!P1 ST.E.64 desc[UR36][R8.64], R94 ;  /* 0x0000005e08009985 */ /* 0x0003e2000c101b24 */
[----:B------:R-:W-:Y:S02]  /*a7a0*/  @!P3 LOP3.LUT R11, R10, 0xfffffffe, RZ, 0xc0, !PT ;  /* 0xfffffffe0a0bb812 */ /* 0x000fe400078ec0ff */
[----:B------:R-:W-:-:S02]  /*a7b0*/  @!P4 LOP3.LUT R17, R17, 0xfffffffe, RZ, 0xc0, !PT ;  /* 0xfffffffe1111c812 */ /* 0x000fc400078ec0ff */
        /* <DEDUP_REMOVED lines=15> */
[----:B------:R-:W-:-:S05]  /*a8b0*/  LOP3.LUT R3, R2, 0xfffffffe, RZ, 0xc0, !PT ;  /* 0xfffffffe02037812 */ /* 0x000fca00078ec0ff */
[----:B------:R-:W-:-:S05]  /*a8c0*/  IMAD.WIDE R4, R3, 0x4, R4 ;  /* 0x0000000403047825 */ /* 0x000fca00078e0204 */
[----:B------:R0:W-:Y:S01]  /*a8d0*/  ST.E.64 desc[UR36][R4.64], R118 ;  /* 0x0000007604007985 */ /* 0x0001e2000c101b24 */
[----:B------:R-:W-:Y:S05]  /*a8e0*/  BRA `(.L_x_2189) ;  /* 0x0000004000147947 */ /* 0x000fea0003800000 */
.L_x_2228:
[----:B------:R-:W0:Y:S02]  /*a8f0*/  S2R R0, SR_TID.X ;  /* 0x0000000000007919 */ /* 0x000e240000002100 */
[----:B0-----:R-:W-:-:S05]  /*a900*/  VIADD R2, R0, 0xffffff80 ;  /* 0xffffff8000027836 */ /* 0x001fca0000000000 */
[----:B------:R-:W-:-:S13]  /*a910*/  ISETP.GT.AND P0, PT, R2, 0x7f, PT ;  /* 0x0000007f0200780c */ /* 0x000fda0003f04270 */
[----:B------:R-:W-:Y:S05]  /*a920*/  @P0 BRA `(.L_x_2189) ;  /* 0x0000004000040947 */ /* 0x000fea0003800000 */
[----:B------:R-:W0:Y:S01]  /*a930*/  S2R R3, SR_CTAID.X ;  /* 0x0000000000037919 */ /* 0x000e220000002500 */
[----:B------:R-:W1:Y:S01]  /*a940*/  LDC R6, c[0x0][0xbe8] ;  /* 0x0002fa00ff067b82 */ /* 0x000e620000000800 */
[----:B------:R-:W-:Y:S01]  /*a950*/  ULDC UR4, c[0x0][0xa88] ;  /* 0x0002a20000047ab9 */ /* 0x000fe20000000800 */
[----:B0-----:R-:W-:Y:S01]  /*a960*/  LEA R0, R3, R0, 0x7 ;  /* 0x0000000003007211 */ /* 0x001fe200078e38ff */
[----:B-1----:R-:W-:-:S04]  /*a970*/  IMAD R3, R6, UR4, RZ ;  /* 0x0000000406037c24 */ /* 0x002fc8000f8e02ff */
[----:B------:R-:W-:-:S05]  /*a980*/  VIADD R0, R0, 0xffffff80 ;  /* 0xffffff8000007836 */ /* 0x000fca0000000000 */
[----:B------:R-:W-:-:S13]  /*a990*/  ISETP.GE.AND P0, PT, R0, R3, PT ;  /* 0x000000030000720c */ /* 0x000fda0003f06270 */
[----:B------:R-:W-:Y:S05]  /*a9a0*/  @P0 BRA `(.L_x_2189) ;  /* 0x0000003c00e40947 */ /* 0x000fea0003800000 */
[----:B------:R-:W-:Y:S01]  /*a9b0*/  ISETP.NE.AND P0, PT, R6, 0x1, PT ;  /* 0x000000010600780c */ /* 0x000fe20003f05270 */
[----:B------:R-:W0:Y:S01]  /*a9c0*/  S2UR UR7, SR_CTAID.Z ;  /* 0x00000000000779c3 */ /* 0x000e220000002700 */
[----:B------:R-:W-:Y:S01]  /*a9d0*/  R2UR UR11, R19 ;  /* 0x00000000130b72ca */ /* 0x000fe200000e0000 */
[----:B------:R-:W-:Y:S01]  /*a9e0*/  ULDC.64 UR8, c[0x0][0xbd0] ;  /* 0x0002f40000087ab9 */ /* 0x000fe20000000a00 */
[----:B------:R-:W-:-:S05]  /*a9f0*/  IMAD.MOV.U32 R5, RZ, RZ, R0 ;  /* 0x000000ffff057224 */ /* 0x000fca00078e0000 */
        /* <DEDUP_REMOVED lines=8> */
[----:B------:R-:W-:Y:S01]  /*aa80*/  MOV R3, UR5 ;  /* 0x0000000500037c02 */ /* 0x000fe20008000f00 */
[----:B------:R-:W-:Y:S01]  /*aa90*/  UIADD3 UR6, UR5, UR6, URZ ;  /* 0x0000000605067290 */ /* 0x000fe2000fffe03f */
[----:B------:R-:W-:Y:S02]  /*aaa0*/  IMAD.U32 R2, RZ, RZ, UR4 ;  /* 0x00000004ff027e24 */ /* 0x000fe4000f8e00ff */
[----:B------:R-:W-:Y:S02]  /*aab0*/  ULDC.64 UR4, c[0x0][0xbe0] ;  /* 0x0002f80000047ab9 */ /* 0x000fe40000000a00 */
[----:B------:R-:W0:Y:S01]  /*aac0*/  S2UR UR10, SR_CTAID.Y ;  /* 0x00000000000a79c3 */ /* 0x000e220000002600 */
[----:B------:R-:W-:-:S02]  /*aad0*/  IMAD.U32 R3, RZ, RZ, UR6 ;  /* 0x00000006ff037e24 */ /* 0x000fc4000f8e00ff */
[C---:B-1----:R-:W-:Y:S02]  /*aae0*/  IMAD R12, R10.reuse, UR8, RZ ;  /* 0x000000080a0c7c24 */ /* 0x042fe4000f8e02ff */
[----:B------:R-:W-:-:S03]  /*aaf0*/  IMAD.WIDE.U32 R2, R10, UR7, R2 ;  /* 0x000000070a027c25 */ /* 0x000fc6000f8e0002 */
[----:B------:R-:W0:Y:S01]  /*ab00*/  LDC R8, c[0x0][0xc50] ;  /* 0x00031400ff087b82 */ /* 0x000e220000000800 */
[----:B--2---:R-:W-:-:S04]  /*ab10*/  @P0 IMAD.HI.U32 R4, R0, R7, RZ ;  /* 0x0000000700040227 */ /* 0x004fc800078e00ff */
[----:B------:R-:W-:Y:S02]  /*ab20*/  IMAD R7, RZ, RZ, -UR11 ;  /* 0x8000000bff077e24 */ /* 0x000fe4000f8e02ff */
[----:B------:R-:W-:Y:S01]  /*ab30*/  IMAD R11, R11, UR7, R12 ;  /* 0x000000070b0b7c24 */ /* 0x000fe2000f8e020c */
        /* <DEDUP_REMOVED lines=24> */
.L_x_2187:
        /* <DEDUP_REMOVED lines=18> */
.L_x_2231:
[----:B------:R-:W-:Y:S01]  /*ade0*/  ULDC UR44, c[0x0][0xc50] ;  /* 0x00031400002c7ab9 */ /* 0x000fe20000000800 */
[----:B------:R-:W-:Y:S01]  /*adf0*/  UMOV UR41, UR6 ;  /* 0x0000000600297c82 */ /* 0x000fe20008000000 */
[----:B------:R-:W-:-:S11]  /*ae00*/  UISETP.NE.AND UP0, UPT, UR44, 0x1, UPT ;  /* 0x000000012c00788c */ /* 0x000fd6000bf05270 */
[----:B------:R-:W-:Y:S01]  /*ae10*/  @UP0 ULDC UR4, c[0x0][0xc54] ;  /* 0x0003150000040ab9 */ /* 0x000fe20000000800 */
[----:B------:R-:W-:Y:S01]  /*ae20*/  @UP0 ULDC UR7, c[0x0][0xc58] ;  /* 0x0003160000070ab9 */ /* 0x000fe20000000800 */
[----:B------:R-:W-:-:S04]  /*ae30*/  UIMAD.WIDE.U32 UR4, UR6, UR4, URZ ;  /* 0x00000004060472a5 */ /* 0x000fc8000f8e003f */
[----:B------:R-:W-:-:S12]  /*ae40*/  @UP0 USHF.R.U32.HI UR41, URZ, UR7, UR5 ;  /* 0x000000073f290299 */ /* 0x000fd80008011605 */
.L_x_2232:
[----:B------:R-:W-:Y:S01]  /*ae50*/  ISETP.GE.AND P0, PT, R26, RZ, PT ;  /* 0x000000ff1a00720c */ /* 0x000fe20003f06270 */
[----:B------:R-:W-:Y:S01]  /*ae60*/  UIADD3 UR4, -UR41, URZ, URZ ;  /* 0x0000003f29047290 */ /* 0x000fe2000fffe13f */
[----:B------:R-:W-:Y:S01]  /*ae70*/  IMAD.MOV.U32 R28, RZ, RZ, 0x1 ;  /* 0x00000001ff1c7424 */ /* 0x000fe200078e00ff */
[----:B------:R-:W-:Y:S01]  /*ae80*/  MOV R0, RZ ;  /* 0x000000ff00007202 */ /* 0x000fe20000000f00 */
[----:B------:R-:W-:Y:S01]  /*ae90*/  IMAD.MOV.U32 R6, RZ, RZ, 0x1 ;  /* 0x00000001ff067424 */ /* 0x000fe200078e00ff */
[----:B------:R-:W-:-:S08]  /*aea0*/  UIMAD UR44, UR44, UR4, UR6 ;  /* 0x000000042c2c72a4 */ /* 0x000fd0000f8e0206 */
[----:B------:R-:W-:Y:S05]  /*aeb0*/  @!P0 BRA `(.L_x_2233) ;  /* 0x0000003400d88947 */ /* 0x000fea0003800000 */
[----:B------:R-:W0:Y:S01]  /*aec0*/  LDC.64 R2, c[0x0][0xa28] ;  /* 0x00028a00ff027b82 */ /* 0x000e220000000a00 */
[----:B------:R-:W-:Y:S01]  /*aed0*/  ULDC UR4, c[0x0][0x448] ;  /* 0x0001120000047ab9 */ /* 0x000fe20000000800 */
[----:B------:R-:W-:Y:S01]  /*aee0*/  ULDC UR7, c[0x0][0x2f0] ;  /* 0x0000bc0000077ab9 */ /* 0x000fe20000000800 */
[----:B------:R-:W-:-:S05]  /*aef0*/  IMAD.MOV.U32 R22, RZ, RZ, RZ ;  /* 0x000000ffff167224 */ /* 0x000fca00078e00ff */
[----:B------:R-:W1:Y:S01]  /*af00*/  S2UR UR48, SR_CTAID.X ;  /* 0x00000000003079c3 */ /* 0x000e620000002500 */
[----:B------:R-:W-:Y:S01]  /*af10*/  UISETP.NE.AND UP1, UPT, UR4, 0x1, UPT ;  /* 0x000000010400788c */ /* 0x000fe2000bf25270 */
[----:B------:R-:W-:Y:S02]  /*af20*/  ULDC UR8, c[0x0][0x288] ;  /* 0x0000a20000087ab9 */ /* 0x000fe40000000800 */
[----:B------:R-:W-:Y:S02]  /*af30*/  ULDC.64 UR4, c[0x0][0x418] ;  /* 0x0001060000047ab9 */ /* 0x000fe40000000a00 */
[----:B------:R-:W-:-:S03]  /*af40*/  UISETP.NE.U32.AND UP0, UPT, UR4, URZ, UPT ;  /* 0x0000003f0400728c */ /* 0x000fc6000bf05070 */
[----:B------:R-:W-:Y:S01]  /*af50*/  ULDC UR4, c[0x0][0x424] ;  /* 0x0001090000047ab9 */ /* 0x000fe20000000800 */
[----:B------:R-:W-:-:S03]  /*af60*/  UISETP.NE.AND.EX UP0, UPT, UR5, URZ, UPT, UP0 ;  /* 0x0000003f0500728c */ /* 0x000fc6000bf05300 */
[----:B------:R-:W-:Y:S01]  /*af70*/  @UP1 ULDC UR5, c[0x0][0x44c] ;  /* 0x0001130000051ab9 */ /* 0x000fe20000000800 */
[----:B0-----:R-:W-:Y:S01]  /*af80*/  ISETP.NE.U32.AND P0, PT, R2, RZ, PT ;  /* 0x000000ff0200720c */ /* 0x001fe20003f05070 */
[----:B------:R-:W-:-:S03]  /*af90*/  USEL UR42, UR4, 0x1, UP0 ;  /* 0x00000001042a7887 */ /* 0x000fc60008000000 */
[----:B------:R-:W-:Y:S01]  /*afa0*/  ISETP.NE.AND.EX P0, PT, R3, RZ, PT, P0 ;  /* 0x000000ff0300720c */ /* 0x000fe20003f05300 */
[----:B-1----:R-:W-:Y:S02]  /*afb0*/  ULEA UR6, UR48, 0x7f, 0x7 ;  /* 0x0000007f30067891 */ /* 0x002fe4000f8e383f */
[----:B------:R-:W-:Y:S02]  /*afc0*/  UIMAD UR42, UR42, UR7, URZ ;  /* 0x000000072a2a72a4 */ /* 0x000fe4000f8e023f */
[----:B------:R-:W-:Y:S01]  /*afd0*/  UIMAD.WIDE.U32 UR4, UR6, UR5, URZ ;  /* 0x00000005060472a5 */ /* 0x000fe2000f8e003f */
[----:B------:R-:W-:-:S03]  /*afe0*/  @UP1 ULDC UR7, c[0x0][0x450] ;  /* 0x0001140000071ab9 */ /* 0x000fc60000000800 */
[----:B------:R-:W-:-:S04]  /*aff0*/  @UP1 USHF.R.U32.HI UR6, URZ, UR7, UR5 ;  /* 0x000000073f061299 */ /* 0x000fc80008011605 */
[----:B------:R-:W0:Y:S01]  /*b000*/  @P0 LDC.64 R2, c[0x0][0xa28] ;  /* 0x00028a00ff020b82 */ /* 0x000e220000000a00 */
[----:B------:R-:W-:Y:S02]  /*b010*/  UIADD3 UR5, UR42, 0x60, -UR8 ;  /* 0x000000602a057890 */ /* 0x000fe4000fffe808 */
[----:B------:R-:W-:Y:S02]  /*b020*/  UIADD3 UR4, UR42, 0x5f, URZ ;  /* 0x0000005f2a047890 */ /* 0x000fe4000fffe03f */
[----:B------:R-:W-:Y:S02]  /*b030*/  UIADD3 UR6, UR5, UR6, URZ ;  /* 0x0000000605067290 */ /* 0x000fe4000fffe03f */
[----:B------:R-:W-:Y:S02]  /*b040*/  UIMAD.WIDE UR4, UR4, 0x2aaaaaab, URZ ;  /* 0x2aaaaaab040478a5 */ /* 0x000fe4000f8e023f */
[----:B------:R-:W-:Y:S02]  /*b050*/  UIMAD.WIDE UR6, UR6, 0x2aaaaaab, URZ ;  /* 0x2aaaaaab060678a5 */ /* 0x000fe4000f8e023f */
[----:B------:R-:W-:-:S02]  /*b060*/  USHF.R.U32.HI UR43, URZ, 0x1f, UR5 ;  /* 0x0000001f3f2b7899 */ /* 0x000fc40008011605 */
[----:B------:R-:W-:Y:S02]  /*b070*/  USHF.R.U32.HI UR45, URZ, 0x1f, UR7 ;  /* 0x0000001f3f2d7899 */ /* 0x000fe40008011607 */
[----:B------:R-:W-:Y:S02]  /*b080*/  ULEA.HI.SX32 UR43, UR5, UR43, 0x1c ;  /* 0x0000002b052b7291 */ /* 0x000fe4000f8fe23f */
[----:B------:R-:W-:-:S04]  /*b090*/  ULEA.HI.SX32 UR45, UR7, UR45, 0x1c ;  /* 0x0000002d072d7291 */ /* 0x000fc8000f8fe23f */
[----:B------:R-:W-:Y:S02]  /*b0a0*/  UISETP.LT.AND UP0, UPT, UR43, UR45, UPT ;  /* 0x0000002d2b00728c */ /* 0x000fe4000bf01270 */
[----:B------:R-:W-:Y:S01]  /*b0b0*/  UP2UR UR49, UPR, URZ, 0x2 ;  /* 0x000000023f317883 */ /* 0x000fe20008000000 */
[----:B0-----:R-:W-:Y:S01]  /*b0c0*/  @P0 IMAD.WIDE R2, R26, 0x4, R2 ;  /* 0x000000041a020825 */ /* 0x001fe200078e0202 */
[----:B------:R-:W-:-:S04]  /*b0d0*/  USEL UR11, UR43, UR45, UP0 ;  /* 0x0000002d2b0b7287 */ /* 0x000fc80008000000 */
[----:B------:R-:W-:Y:S01]  /*b0e0*/  UISETP.GE.AND UP1, UPT, UR11, 0x1, UPT ;  /* 0x000000010b00788c */ /* 0x000fe2000bf26270 */
[----:B------:R0:W5:Y:S01]  /*b0f0*/  @P0 LDG.E R22, desc[UR36][R2.64] ;  /* 0x0000002402160981 */ /* 0x000162000c1e1900 */
[----:B------:R-:W-:Y:S02]  /*b100*/  USHF.R.U32.HI UR9, URZ, 0x10, UR44 ;  /* 0x000000103f097899 */ /* 0x000fe4000801162c */
[----:B------:R-:W-:Y:S02]  /*b110*/  ULOP3.LUT UR44, UR44, 0xffff, URZ, 0xc0, !UPT ;  /* 0x0000ffff2c2c7892 */ /* 0x000fe4000f8ec03f */
[----:B------:R-:W-:Y:S01]  /*b120*/  PLOP3.LUT P0, PT, PT, PT, UP1, 0x80, 0x0 ;  /* 0x000000000000781c */ /* 0x000fe20003f0f018 */
[----:B------:R-:W-:Y:S01]  /*b130*/  UISETP.NE.AND UP0, UPT, UR9, URZ, UPT ;  /* 0x0000003f0900728c */ /* 0x000fe2000bf05270 */
[----:B------:R-:W-:-:S10]  /*b140*/  UMOV UR40, URZ ;  /* 0x0000003f00287c82 */ /* 0x000fd40008000000 */
[----:B------:R-:W-:Y:S01]  /*b150*/  @!UP0 ULDC UR9, c[0x0][0x9f0] ;  /* 0x00027c0000098ab9 */ /* 0x000fe20000000800 */
[----:B0-----:R-:W-:Y:S05]  /*b160*/  @!P0 BRA `(.L_x_2234) ;  /* 0x0000000000788947 */ /* 0x001fea0003800000 */
[----:B------:R-:W-:Y:S01]  /*b170*/  IABS R0, UR9 ;  /* 0x0000000900007c13 */ /* 0x000fe20008000000 */
[----:B------:R-:W-:Y:S02]  /*b180*/  UIADD3 UR6, UR9, -0x1, UR11 ;  /* 0xffffffff09067890 */ /* 0x000fe4000fffe00b */
[----:B------:R-:W-:Y:S01]  /*b190*/  IABS R4, UR9 ;  /* 0x0000000900047c13 */ /* 0x000fe20008000000 */
[----:B------:R-:W-:Y:S01]  /*b1a0*/  UMOV UR4, URZ ;  /* 0x0000003f00047c82 */ /* 0x000fe20008000000 */
[----:B------:R-:W-:Y:S02]  /*b1b0*/  R2UR UR10, R0 ;  /* 0x00000000000a72ca */ /* 0x000fe400000e0000 */
[----:B------:R-:W-:Y:S01]  /*b1c0*/  IABS R3, UR6 ;  /* 0x0000000600037c13 */ /* 0x000fe20008000000 */
[----:B------:R-:W-:-:S03]  /*b1d0*/  ULOP3.LUT UR6, UR6, UR9, URZ, 0x3c, !UPT ;  /* 0x0000000906067292 */ /* 0x000fc6000f8e3c3f */
[----:B------:R-:W-:-:S07]  /*b1e0*/  R2UR UR8, R3 ;  /* 0x00000000030872ca */ /* 0x000fce00000e0000 */
[----:B------:R-:W0:Y:S08]  /*b1f0*/  I2F.RP R0, UR10 ;  /* 0x0000000a00007d06 */ /* 0x000e300008209400 */
[----:B0-----:R-:W0:Y:S02]  /*b200*/  MUFU.RCP R0, R0 ;  /* 0x0000000000007308 */ /* 0x001e240000001000 */
        /* <DEDUP_REMOVED lines=20> */
.L_x_2234:
[----:B------:R-:W-:Y:S02]  /*b350*/  UIMAD UR50, UR44, UR40, URZ ;  /* 0x000000282c3272a4 */ /* 0x000fe4000f8e023f */
[----:B------:R-:W-:Y:S01]  /*b360*/  IMAD.U32 R0, RZ, RZ, UR40 ;  /* 0x00000028ff007e24 */ /* 0x000fe2000f8e00ff */
[----:B------:R-:W-:-:S03]  /*b370*/  MOV R6, 0x1 ;  /* 0x0000000100067802 */ /* 0x000fc60000000f00 */
        /* <DEDUP_REMOVED lines=21> */
[----:B------:R-:W-:Y:S01]  /*b4d0*/  MOV R12, 0x1 ;  /* 0x00000001000c7802 */ /* 0x000fe20000000f00 */
[----:B------:R-:W-:-:S02]  /*b4e0*/  IMAD.U32 R10, RZ, RZ, UR4 ;  /* 0x00000004ff0a7e24 */ /* 0x000fc4000f8e00ff */
[----:B------:R-:W-:Y:S02]  /*b4f0*/  IMAD.U32 R11, RZ, RZ, UR5 ;  /* 0x00000005ff0b7e24 */ /* 0x000fe4000f8e00ff */
[----:B------:R-:W-:Y:S02]  /*b500*/  IMAD.MOV.U32 R8, RZ, RZ, 0x70 ;  /* 0x00000070ff087424 */ /* 0x000fe400078e00ff */
[----:B------:R-:W-:-:S07]  /*b510*/  IMAD.MOV.U32 R13, RZ, RZ, RZ ;  /* 0x000000ffff0d7224 */ /* 0x000fce00078e00ff */
[----:B------:R-:W-:-:S07]  /*b520*/  LEPC R20, `(.L_x_2235) ;  /* 0x000000001014794e */ /* 0x000fce0000000000 */
[----:B0----5:R-:W-:Y:S05]  /*b530*/  CALL.ABS.NOINC R2 ;  /* 0x0000000002007343 */ /* 0x021fea0003c00000 */
.L_x_2235:
        /* <DEDUP_REMOVED lines=13> */
[----:B------:R-:W-:Y:S01]  /*b610*/  MOV R8, 0x70 ;  /* 0x0000007000087802 */ /* 0x000fe20000000f00 */
[----:B------:R-:W-:-:S02]  /*b620*/  IMAD.U32 R10, RZ, RZ, UR4 ;  /* 0x00000004ff0a7e24 */ /* 0x000fc4000f8e00ff */
[----:B------:R-:W-:Y:S02]  /*b630*/  IMAD.U32 R11, RZ, RZ, UR5 ;  /* 0x00000005ff0b7e24 */ /* 0x000fe4000f8e00ff */
[----:B------:R-:W-:Y:S02]  /*b640*/  IMAD.MOV.U32 R12, RZ, RZ, 0x1 ;  /* 0x00000001ff0c7424 */ /* 0x000fe400078e00ff */
[----:B0-----:R-:W-:-:S07]  /*b650*/  IMAD.MOV.U32 R13, RZ, RZ, RZ ;  /* 0x000000ffff0d7224 */ /* 0x001fce00078e00ff */
[----:B------:R-:W-:-:S07]  /*b660*/  LEPC R20, `(.L_x_2237) ;  /* 0x000000001014794e */ /* 0x000fce0000000000 */
[----:B-1---5:R-:W-:Y:S05]  /*b670*/  CALL.ABS.NOINC R2 ;  /* 0x0000000002007343 */ /* 0x022fea0003c00000 */
.L_x_2237:
[----:B------:R0:W1:Y:S01]  /*b680*/  LDC.64 R2, c[0x4][R16] ;  /* 0x0100000010027b82 */ /* 0x0000620000000a00 */
[----:B------:R-:W-:Y:S01]  /*b690*/  ULDC.64 UR4, c[0x4][0x88] ;  /* 0x0100220000047ab9 */ /* 0x000fe20000000a00 */
[----:B------:R-:W-:Y:S01]  /*b6a0*/  ULDC.64 UR6, c[0x4][0x90] ;  /* 0x0100240000067ab9 */ /* 0x000fe20000000a00 */
[----:B------:R-:W-:Y:S01]  /*b6b0*/  IMAD.U32 R4, RZ, RZ, UR4 ;  /* 0x00000004ff047e24 */ /* 0x000fe2000f8e00ff */
[----:B------:R-:W-:Y:S01]  /*b6c0*/  MOV R5, UR5 ;  /* 0x0000000500057c02 */ /* 0x000fe20008000f00 */
        /* <DEDUP_REMOVED lines=10> */
.L_x_2236:
[----:B------:R-:W0:Y:S01]  /*b770*/  LDC.64 R2, c[0x0][0x9f8] ;  /* 0x00027e00ff027b82 */ /* 0x000e220000000a00 */
[----:B------:R-:W-:-:S07]  /*b780*/  MOV R36, R26 ;  /* 0x0000001a00247202 */ /* 0x000fce0000000f00 */
        /* <DEDUP_REMOVED lines=19> */
[----:B------:R-:W-:Y:S02]  /*b8c0*/  @P1 LOP3.LUT R16, R16, 0x20, RZ, 0xfc, !PT ;  /* 0x0000002010101812 */ /* 0x000fe400078efcff */
[----:B------:R-:W-:Y:S02]  /*b8d0*/  ISETP.GT.U32.OR P0, PT, R37, 0x5f, P0 ;  /* 0x0000005f2500780c */ /* 0x000fe40000704470 */
[----:B------:R-:W-:-:S03]  /*b8e0*/  MOV R9, R10 ;  /* 0x0000000a00097202 */ /* 0x000fc60000000f00 */
        /* <DEDUP_REMOVED lines=19> */
[----:B-1----:R-:W-:-:S04]  /*ba20*/  SHF.L.U32 R4, R25, 0x3, RZ ;  /* 0x0000000319047819 */ /* 0x002fc800000006ff */
        /* <DEDUP_REMOVED lines=12> */
.L_x_2280:
        /* <DEDUP_REMOVED lines=16> */
.L_x_2239:
[----:B------:R-:W-:Y:S01]  /*bbf0*/  SHF.R.S32.HI R6, RZ, 0x1f, R10 ;  /* 0x0000001fff067819 */ /* 0x000fe2000001140a */
[----:B------:R-:W-:Y:S01]  /*bc00*/  ULDC.64 UR4, c[0x0][0x328] ;  /* 0x0000ca0000047ab9 */ /* 0x000fe20000000a00 */
[----:B------:R-:W-:-:S03]  /*bc10*/  R2UR UR6, R35 ;  /* 0x00000000230672ca */ /* 0x000fc600000e0000 */
[----:B------:R-:W-:-:S04]  /*bc20*/  IMAD R3, R6, UR4, RZ ;  /* 0x0000000406037c24 */ /* 0x000fc8000f8e02ff */
[C---:B------:R-:W-:Y:S02]  /*bc30*/  IMAD R5, R10.reuse, UR5, R3 ;  /* 0x000000050a057c24 */ /* 0x040fe4000f8e0203 */
[----:B------:R-:W-:Y:S01]  /*bc40*/  IMAD.WIDE.U32 R2, R10, UR4, RZ ;  /* 0x000000040a027c25 */ /* 0x000fe2000f8e00ff */
[----:B------:R-:W-:-:S04]  /*bc50*/  ULDC.64 UR4, c[0x0][0x338] ;  /* 0x0000ce0000047ab9 */ /* 0x000fc80000000a00 */
[----:B------:R-:W-:Y:S02]  /*bc60*/  IADD3 R3, R3, R5, RZ ;  /* 0x0000000503037210 */ /* 0x000fe40007ffe0ff */
        /* <DEDUP_REMOVED lines=18> */
.L_x_2281:
        /* <DEDUP_REMOVED lines=26> */
[----:B------:R-:W-:Y:S01]  /*bf30*/  IADD3 R7, R3, UR4, RZ ;  /* 0x0000000403077c10 */ /* 0x000fe2000fffe0ff */
[----:B------:R-:W-:Y:S01]  /*bf40*/  UMOV UR4, 0xffffffff ;  /* 0xffffffff00047882 */ /* 0x000fe20000000000 */
[----:B------:R-:W-:Y:S02]  /*bf50*/  LOP3.LUT R3, R4, 0x1c0, RZ, 0xc0, !PT ;  /* 0x000001c004037812 */ /* 0x000fe400078ec0ff */
[----:B------:R-:W-:Y:S02]  /*bf60*/  LEA.HI.X R7, R2, UR7, R7, 0x1, P0 ;  /* 0x0000000702077c11 */ /* 0x000fe400080f0c07 */
[----:B------:R-:W-:Y:S02]  /*bf70*/  LOP3.LUT R4, R3, 0x38, R4, 0xf8, !PT ;  /* 0x0000003803047812 */ /* 0x000fe400078ef804 */
[----:B------:R-:W-:-:S02]  /*bf80*/  ISETP.GE.AND P0, PT, R6, 0x1, PT ;  /* 0x000000010600780c */ /* 0x000fc40003f06270 */
[----:B------:R-:W-:-:S04]  /*bf90*/  LOP3.LUT R25, R4, 0x38, R25, 0x78, !PT ;  /* 0x0000003804197812 */ /* 0x000fc800078e7819 */
[----:B------:R-:W-:Y:S01]  /*bfa0*/  LOP3.LUT R30, R25, 0x200, R30, 0xf8, !PT ;  /* 0x00000200191e7812 */ /* 0x000fe200078ef81e */
[----:B------:R-:W-:Y:S06]  /*bfb0*/  BRA.DIV UR4, `(.L_x_2241) ;  /* 0x0000002e04487947 */ /* 0x000fec000b800000 */
        /* <DEDUP_REMOVED lines=17> */
[----:B------:R-:W1:Y:S02]  /*c0d0*/  SHFL.IDX PT, R14, R0, 0x4, 0x181f ;  /* 0x00981f00000e7f89 */ /* 0x000e6400000e0000 */
[----:B--2---:R-:W-:Y:S02]  /*c0e0*/  IMAD.MOV.U32 R3, RZ, RZ, R8 ;  /* 0x000000ffff037224 */ /* 0x004fe400078e0008 */
[----:B------:R-:W-:Y:S04]  /*c0f0*/  @P0 LDGSTS.E.BYPASS.LTC128B.128 [R21+0x1ec00], desc[UR36][R4.64], !P3 ;  /* 0x1ec0000004150fae */ /* 0x000fe8000d901d64 */
[----:B------:R-:W-:Y:S04]  /*c100*/  @P0 LDGSTS.E.BYPASS.LTC128B.128 [R21+0x21c00], desc[UR36][R4.64+0x80], !P2 ;  /* 0x21c0008004150fae */ /* 0x000fe8000d101d64 */
[----:B------:R3:W-:Y:S01]  /*c110*/  @P0 LDGSTS.E.BYPASS.LTC128B.128 [R21+0x24c00], desc[UR36][R4.64+0x100], !P1 ;  /* 0x24c0010004150fae */ /* 0x0007e2000c901d64 */
[----:B------:R-:W-:-:S03]  /*c120*/  ISETP.GE.AND P0, PT, R6, 0x21, PT ;  /* 0x000000210600780c */ /* 0x000fc60003f06270 */
[----:B------:R-:W2:Y:S04]  /*c130*/  SHFL.IDX PT, R8, R7, 0x4, 0x181f ;  /* 0x00981f0007087f89 */ /* 0x000ea800000e0000 */
[----:B------:R-:W4:Y:S01]  /*c140*/  SHFL.IDX PT, R7, R7, 0x5, 0x181f ;  /* 0x00b81f0007077f89 */ /* 0x000f2200000e0000 */
        /* <DEDUP_REMOVED lines=9> */
[----:B--2---:R-:W-:-:S10]  /*c1e0*/  IMAD.MOV.U32 R3, RZ, RZ, R8 ;  /* 0x000000ffff037224 */ /* 0x004fd400078e0008 */
        /* <DEDUP_REMOVED lines=12> */
.L_x_2295:
        /* <DEDUP_REMOVED lines=18> */
.L_x_2242:
        /* <DEDUP_REMOVED lines=18> */
[----:B------:R-:W-:Y:S01]  /*c4f0*/  MOV R4, UR6 ;  /* 0x0000000600047c02 */ /* 0x000fe20008000f00 */
[----:B------:R-:W-:Y:S01]  /*c500*/  IMAD.U32 R5, RZ, RZ, UR7 ;  /* 0x00000007ff057e24 */ /* 0x000fe2000f8e00ff */
        /* <DEDUP_REMOVED lines=10> */
.L_x_2243:
[----:B------:R-:W-:Y:S01]  /*c5b0*/  UISETP.NE.AND UP0, UPT, UR49, URZ, UPT ;  /* 0x0000003f3100728c */ /* 0x000fe2000bf05270 */
[----:B------:R-:W-:Y:S01]  /*c5c0*/  IMAD.U32 R0, RZ, RZ, UR48 ;  /* 0x00000030ff007e24 */ /* 0x000fe2000f8e00ff */
[----:B------:R-:W-:Y:S01]  /*c5d0*/  MOV R4, UR38 ;  /* 0x0000002600047c02 */ /* 0x000fe20008000f00 */
[----:B------:R-:W-:Y:S01]  /*c5e0*/  IMAD.U32 R3, RZ, RZ, UR47 ;  /* 0x0000002fff037e24 */ /* 0x000fe2000f8e00ff */
[----:B------:R-:W-:Y:S01]  /*c5f0*/  ULDC.64 UR4, c[0x0][0x2e0] ;  /* 0x0000b80000047ab9 */ /* 0x000fe20000000a00 */
[----:B------:R-:W-:Y:S01]  /*c600*/  IMAD R7, R0, 0x80, R37 ;  /* 0x0000008000077824 */ /* 0x000fe200078e0225 */
[----:B------:R-:W-:Y:S01]  /*c610*/  PLOP3.LUT P0, PT, PT, PT, UP0, 0x80, 0x0 ;  /* 0x000000000000781c */ /* 0x000fe20003f0f008 */
[----:B------:R-:W0:Y:S01]  /*c620*/  LDC R0, c[0x0][0x448] ;  /* 0x00011200ff007b82 */ /* 0x000e220000000800 */
[----:B------:R-:W-:Y:S02]  /*c630*/  IMAD.MOV.U32 R2, RZ, RZ, R4 ;  /* 0x000000ffff027224 */ /* 0x000fe400078e0004 */
[----:B------:R-:W-:Y:S01]  /*c640*/  IMAD R25, R25, UR4, RZ ;  /* 0x0000000419197c24 */ /* 0x000fe2000f8e02ff */
[----:B------:R-:W-:Y:S01]  /*c650*/  @UP0 ULDC UR6, c[0x0][0x44c] ;  /* 0x0001130000060ab9 */ /* 0x000fe20000000800 */
[----:B------:R-:W-:Y:S01]  /*c660*/  IMAD.WIDE.U32 R2, R26, UR4, R2 ;  /* 0x000000041a027c25 */ /* 0x000fe2000f8e0002 */
[----:B------:R-:W-:-:S03]  /*c670*/  @UP0 ULDC UR4, c[0x0][0x450] ;  /* 0x0001140000040ab9 */ /* 0x000fc60000000800 */
[----:B------:R-:W-:Y:S02]  /*c680*/  IMAD.U32 R5, RZ, RZ, UR39 ;  /* 0x00000027ff057e24 */ /* 0x000fe4000f8e00ff */
[----:B------:R-:W-:Y:S02]  /*c690*/  IMAD.MOV.U32 R5, RZ, RZ, R7 ;  /* 0x000000ffff057224 */ /* 0x000fe400078e0007 */
[----:B------:R-:W-:Y:S01]  /*c6a0*/  @P0 IMAD.HI.U32 R6, R7, UR6, RZ ;  /* 0x0000000607060c27 */ /* 0x000fe2000f8e00ff */
[----:B------:R-:W-:-:S03]  /*c6b0*/  PLOP3.LUT P0, PT, PT, PT, UP0, 0x80, 0x0 ;  /* 0x000000000000781c */ /* 0x000fc60003f0f008 */
[----:B------:R-:W-:-:S05]  /*c6c0*/  IMAD R25, R26, UR5, R25 ;  /* 0x000000051a197c24 */ /* 0x000fca000f8e0219 */
[----:B------:R-:W-:-:S05]  /*c6d0*/  IADD3 R3, R3, R25, RZ ;  /* 0x0000001903037210 */ /* 0x000fca0007ffe0ff */
        /* <DEDUP_REMOVED lines=25> */
[----:B------:R-:W-:Y:S01]  /*c870*/  MOV R7, UR48 ;  /* 0x0000003000077c02 */ /* 0x000fe20008000f00 */
[----:B------:R-:W-:Y:S02]  /*c880*/  ULDC UR4, c[0x0][0x288] ;  /* 0x0000a20000047ab9 */ /* 0x000fe40000000800 */
[----:B------:R-:W0:Y:S01]  /*c890*/  SHFL.IDX PT, R2, R6, RZ, 0x181f ;  /* 0x00181fff06027589 */ /* 0x000e2200000e0000 */
[----:B------:R-:W-:Y:S02]  /*c8a0*/  IMAD R0, R0, UR4, RZ ;  /* 0x0000000400007c24 */ /* 0x000fe4000f8e02ff */
[----:B------:R-:W-:Y:S01]  /*c8b0*/  IMAD R7, R7, 0x80, R27 ;  /* 0x0000008007077824 */ /* 0x000fe200078e021b */
[----:B------:R-:W-:Y:S03]  /*c8c0*/  SHFL.IDX PT, R5, R8, 0x1, 0x181f ;  /* 0x00381f0008057f89 */ /* 0x000fe600000e0000 */
[C---:B------:R-:W-:Y:S01]  /*c8d0*/  VIADD R11, R7.reuse, 0x10 ;  /* 0x00000010070b7836 */ /* 0x040fe20000000000 */
[----:B------:R-:W-:Y:S01]  /*c8e0*/  ISETP.GE.AND P1, PT, R7, R0, PT ;  /* 0x000000000700720c */ /* 0x000fe20003f26270 */
[----:B------:R-:W1:Y:S04]  /*c8f0*/  SHFL.IDX PT, R4, R6, 0x1, 0x181f ;  /* 0x00381f0006047f89 */ /* 0x000e6800000e0000 */
[----:B------:R-:W-:Y:S08]  /*c900*/  SHFL.IDX PT, R14, R6, 0x7, 0x181f ;  /* 0x00f81f00060e7f89 */ /* 0x000ff000000e0000 */
[----:B------:R-:W-:Y:S01]  /*c910*/  @!P1 LEA R9, R30, UR46, 0x1 ;  /* 0x0000002e1e099c11 */ /* 0x000fe2000f8e08ff */
[----:B0-----:R-:W-:-:S05]  /*c920*/  @!P1 IMAD.WIDE.U32 R2, R23, 0x2, R2 ;  /* 0x0000000217029825 */ /* 0x001fca00078e0002 */
[----:B------:R-:W-:Y:S04]  /*c930*/  @!P1 LDGSTS.E.BYPASS.LTC128B.128 [R9+0x12400], desc[UR36][R2.64], !P3 ;  /* 0x1240000002099fae */ /* 0x000fe8000d901d64 */
[----:B------:R-:W-:Y:S04]  /*c940*/  @!P1 LDGSTS.E.BYPASS.LTC128B.128 [R9+0x16400], desc[UR36][R2.64+0x80], !P2 ;  /* 0x1640008002099fae */ /* 0x000fe8000d101d64 */
[----:B------:R0:W-:Y:S01]  /*c950*/  @!P1 LDGSTS.E.BYPASS.LTC128B.128 [R9+0x1a400], desc[UR36][R2.64+0x100], !P0 ;  /* 0x1a40010002099fae */ /* 0x0001e2000c101d64 */
[----:B------:R-:W-:Y:S02]  /*c960*/  ISETP.GE.AND P1, PT, R11, R0, PT ;  /* 0x000000000b00720c */ /* 0x000fe40003f26270 */
[C---:B------:R-:W-:Y:S01]  /*c970*/  IADD3 R11, R7.reuse, 0x30, RZ ;  /* 0x00000030070b7810 */ /* 0x040fe20007ffe0ff */
        /* <DEDUP_REMOVED lines=50> */
.L_x_2312:
        /* <DEDUP_REMOVED lines=14> */
.L_x_2246:
[----:B------:R-:W-:Y:S05]  /*cd80*/  BSYNC B0 ;  /* 0x0000000000007941 */ /* 0x000fea0003800000 */
.L_x_2245:
[----:B------:R-:W-:Y:S01]  /*cd90*/  NOP ;  /* 0x0000000000007918 */ /* 0x000fe20000000000 */
[----:B------:R-:W-:Y:S01]  /*cda0*/  SYNCS.ARRIVE.TRANS64.RED.A0T1 RZ, [UR46+0x30800], RZ ;  /* 0x030800ffffff79a7 */ /* 0x000fe2000820042e */
[----:B------:R-:W-:Y:S01]  /*cdb0*/  IMAD.MOV.U32 R0, RZ, RZ, 0x1 ;  /* 0x00000001ff007424 */ /* 0x000fe200078e00ff */
[----:B------:R-:W-:Y:S04]  /*cdc0*/  ARRIVES.LDGSTSBAR.64.TRANSCNT [UR46+0x30800] ;  /* 0x03080000ff0079b0 */ /* 0x000fe80008000aae */
[----:B------:R-:W-:Y:S01]  /*cdd0*/  SHF.L.U32 R0, R0, 0x1f, RZ ;  /* 0x0000001f00007819 */ /* 0x000fe200000006ff */
[----:B------:R-:W-:Y:S01]  /*cde0*/  NOP ;  /* 0x0000000000007918 */ /* 0x000fe20000000000 */
[----:B------:R-:W-:Y:S01]  /*cdf0*/  SYNCS.ARRIVE.TRANS64.A1T0 RZ, [UR46+0x30800], RZ ;  /* 0x030800ffffff79a7 */ /* 0x000fe2000810002e */
[----:B------:R-:W-:Y:S01]  /*ce00*/  IADD3 R19, R19, -0x2, RZ ;  /* 0xfffffffe13137810 */ /* 0x000fe20007ffe0ff */
[----:B------:R-:W1:Y:S02]  /*ce10*/  SYNCS.PHASECHK.TRANS64.TRYWAIT P0, [UR46+0x30820], R0 ;  /* 0x03082000ff0075a7 */ /* 0x000e64000800016e */
[----:B-1----:R-:W-:Y:S05]  /*ce20*/  @!P0 BRA `(.L_x_2247) ;  /* 0x00000030001c8947 */ /* 0x002fea0003800000 */
.L_x_2313:
[----:B------:R-:W-:Y:S01]  /*ce30*/  ISETP.GE.AND P0, PT, R19, UR50, PT ;  /* 0x0000003213007c0c */ /* 0x000fe2000bf06270 */
[----:B------:R-:W-:Y:S02]  /*ce40*/  IMAD.MOV.U32 R28, RZ, RZ, 0x1 ;  /* 0x00000001ff1c7424 */ /* 0x000fe400078e00ff */
[----:B------:R-:W-:-:S10]  /*ce50*/  IMAD.MOV.U32 R26, RZ, RZ, RZ ;  /* 0x000000ffff1a7224 */ /* 0x000fd400078e00ff */
[----:B------:R-:W-:Y:S05]  /*ce60*/  @!P0 BRA `(.L_x_2248) ;  /* 0x0000001000388947 */ /* 0x000fea0003800000 */
[----:B0-----:R-:W0:Y:S01]  /*ce70*/  S2R R2, SR_TID.X ;  /* 0x0000000000027919 */ /* 0x001e220000002100 */
[----:B------:R-:W-:Y:S01]  /*ce80*/  UIADD3 UR4, UR44, 0x1, URZ ;  /* 0x000000012c047890 */ /* 0x000fe2000fffe03f */
[----:B------:R-:W-:Y:S01]  /*ce90*/  LOP3.LUT R0, RZ, UR43, RZ, 0x33, !PT ;  /* 0x0000002bff007c12 */ /* 0x000fe2000f8e33ff */
[----:B------:R-:W-:Y:S01]  /*cea0*/  ULOP3.LUT UR5, URZ, UR45, URZ, 0x33, !UPT ;  /* 0x0000002d3f057292 */ /* 0x000fe2000f8e333f */
[----:B------:R-:W-:Y:S01]  /*ceb0*/  BSSY B0, `(.L_x_2248) ;  /* 0x0000109000007945 */ /* 0x000fe20003800000 */
[----:B------:R-:W-:Y:S01]  /*cec0*/  UIMAD UR4, UR4, UR40, URZ ;  /* 0x00000028040472a4 */ /* 0x000fe2000f8e023f */
[----:B------:R-:W-:Y:S02]  /*ced0*/  IMAD.MOV.U32 R27, RZ, RZ, 0x1 ;  /* 0x00000001ff1b7424 */ /* 0x000fe400078e00ff */
[----:B------:R-:W-:-:S03]  /*cee0*/  IMAD.MOV.U32 R25, RZ, RZ, RZ ;  /* 0x000000ffff197224 */ /* 0x000fc600078e00ff */
[----:B------:R-:W-:Y:S01]  /*cef0*/  LOP3.LUT R3, RZ, UR4, RZ, 0x33, !PT ;  /* 0x00000004ff037c12 */ /* 0x000fe2000f8e33ff */
[----:B------:R-:W-:Y:S02]  /*cf00*/  ULDC UR4, c[0x0][0x2f4] ;  /* 0x0000bd0000047ab9 */ /* 0x000fe40000000800 */
[----:B------:R-:W-:Y:S02]  /*cf10*/  ISETP.GE.AND P3, PT, R23, UR4, PT ;  /* 0x0000000417007c0c */ /* 0x000fe4000bf66270 */
[----:B------:R-:W-:Y:S02]  /*cf20*/  VIMNMX3 R0, R0, UR5, R3, !PT ;  /* 0x0000000500007c0f */ /* 0x000fe4000f800103 */
[----:B------:R-:W-:Y:S02]  /*cf30*/  ISETP.GE.AND P2, PT, R34, UR4, PT ;  /* 0x0000000422007c0c */ /* 0x000fe4000bf46270 */
[----:B------:R-:W-:Y:S02]  /*cf40*/  IADD3 R31, -R0, -0x2, RZ ;  /* 0xfffffffe001f7810 */ /* 0x000fe40007ffe1ff */
[----:B------:R-:W-:-:S02]  /*cf50*/  ISETP.GE.AND P1, PT, R33, UR4, PT ;  /* 0x0000000421007c0c */ /* 0x000fc4000bf26270 */
[----:B0-----:R-:W-:-:S04]  /*cf60*/  LOP3.LUT R2, R2, 0x7f, RZ, 0xc0, !PT ;  /* 0x0000007f02027812 */ /* 0x001fc800078ec0ff */
[----:B------:R-:W-:-:S04]  /*cf70*/  SHF.R.U32.HI R2, RZ, 0x3, R2 ;  /* 0x00000003ff027819 */ /* 0x000fc80000011602 */
[----:B------:R-:W-:Y:S02]  /*cf80*/  IADD3 R22, R24, R22, R2 ;  /* 0x0000001618167210 */ /* 0x000fe40007ffe002 */
[----:B------:R-:W-:Y:S01]  /*cf90*/  IADD3 R5, -R2, UR42, RZ ;  /* 0x0000002a02057c10 */ /* 0x000fe2000fffe1ff */
[----:B------:R-:W-:Y:S01]  /*cfa0*/  IMAD.SHL.U32 R2, R23, 0x2, RZ ;  /* 0x0000000217027824 */ /* 0x000fe200078e00ff */
[----:B------:R-:W-:-:S03]  /*cfb0*/  IADD3 R3, R22, -0x120, RZ ;  /* 0xfffffee016037810 */ /* 0x000fc60007ffe0ff */
[C---:B------:R-:W-:Y:S02]  /*cfc0*/  IMAD R5, R0.reuse, 0x60, R5 ;  /* 0x0000006000057824 */ /* 0x040fe400078e0205 */
[----:B------:R-:W-:Y:S02]  /*cfd0*/  IMAD R20, R0, -0x60, R3 ;  /* 0xffffffa000147824 */ /* 0x000fe400078e0203 */
[----:B------:R-:W-:-:S07]  /*cfe0*/  VIADD R0, R5, 0xc0 ;  /* 0x000000c005007836 */ /* 0x000fce0000000000 */
.L_x_2261:
[----:B------:R-:W2:Y:S01]  /*cff0*/  LDL R8, [R1] ;  /* 0x0000000001087983 */ /* 0x000ea20000100800 */
[----:B------:R-:W0:Y:S01]  /*d000*/  LDC R2, c[0x0][0x430] ;  /* 0x00010c00ff027b82 */ /* 0x000e220000000800 */
[----:B------:R-:W-:-:S13]  /*d010*/  ISETP.GT.U32.AND P5, PT, R37, 0x5f, PT ;  /* 0x0000005f2500780c */ /* 0x000fda0003fa4070 */
[----:B------:R-:W2:Y:S01]  /*d020*/  @!P5 LDC.64 R4, c[0x0][0x428] ;  /* 0x00010a00ff04db82 */ /* 0x000ea20000000a00 */
[----:B0-----:R-:W-:-:S13]  /*d030*/  ISETP.NE.AND P0, PT, R2, 0x1, PT ;  /* 0x000000010200780c */ /* 0x001fda0003f05270 */
[----:B------:R-:W0:Y:S08]  /*d040*/  @P0 LDC R3, c[0x0][0x434] ;  /* 0x00010d00ff030b82 */ /* 0x000e300000000800 */
[----:B------:R-:W1:Y:S01]  /*d050*/  @P0 LDC R7, c[0x0][0x438] ;  /* 0x00010e00ff070b82 */ /* 0x000e620000000800 */
[----:B------:R-:W-:Y:S01]  /*d060*/  MOV R9, R20 ;  /* 0x0000001400097202 */ /* 0x000fe20000000f00 */
        /* <DEDUP_REMOVED lines=21> */
.L_x_2249:
[----:B------:R-:W-:Y:S01]  /*d1c0*/  LEA R19, R26, UR46, 0x3 ;  /* 0x0000002e1a137c11 */ /* 0x000fe2000f8e18ff */
[----:B------:R-:W-:Y:S01]  /*d1d0*/  BSSY B1, `(.L_x_2250) ;  /* 0x0000004000017945 */ /* 0x000fe20003800000 */
[----:B------:R-:W-:-:S04]  /*d1e0*/  SHF.L.U32 R2, R28, 0x1f, RZ ;  /* 0x0000001f1c027819 */ /* 0x000fc800000006ff */
[----:B------:R-:W0:Y:S02]  /*d1f0*/  SYNCS.PHASECHK.TRANS64.TRYWAIT P0, [R19+URZ+0x30840], R2 ;  /* 0x03084002130075a7 */ /* 0x000e24000800017f */
[----:B0-----:R-:W-:Y:S05]  /*d200*/  @!P0 BRA `(.L_x_2251) ;  /* 0x0000002c003c8947 */ /* 0x001fea0003800000 */
.L_x_2314:
[----:B------:R-:W-:Y:S05]  /*d210*/  BSYNC B1 ;  /* 0x0000000000017941 */ /* 0x000fea0003800000 */
.L_x_2250:
        /* <DEDUP_REMOVED lines=26> */
[----:B------:R-:W-:Y:S01]  /*d3c0*/  IADD3 R3, R3, UR4, RZ ;  /* 0x0000000403037c10 */ /* 0x000fe2000fffe0ff */
[----:B------:R-:W-:-:S03]  /*d3d0*/  UMOV UR4, 0xffffffff ;  /* 0xffffffff00047882 */ /* 0x000fc60000000000 */
        /* <DEDUP_REMOVED lines=25> */
[----:B0-----:R-:W-:-:S02]  /*d570*/  IADD3.X R11, RZ, R7, RZ, P0, !PT ;  /* 0x00000007ff0b7210 */ /* 0x001fc400007fe4ff */
[-C--:B------:R-:W-:Y:S02]  /*d580*/  IADD3 R6, P0, R2, R12.reuse, RZ ;  /* 0x0000000c02067210 */ /* 0x080fe40007f1e0ff */
        /* <DEDUP_REMOVED lines=15> */
.L_x_2328:
        /* <DEDUP_REMOVED lines=12> */
.L_x_2253:
        /* <DEDUP_REMOVED lines=10> */
.L_x_2254:
[----:B------:R1:W-:Y:S01]  /*d7e0*/  SYNCS.ARRIVE.TRANS64.A1T0 RZ, [R19+URZ+0x30830], RZ ;  /* 0x030830ff13ff79a7 */ /* 0x0003e2000810003f */
[----:B------:R-:W-:Y:S05]  /*d7f0*/  @!P5 BRA `(.L_x_2255) ;  /* 0x000000000004d947 */ /* 0x000fea0003800000 */
[----:B------:R-:W-:Y:S01]  /*d800*/  BPT.TRAP 0x1 ;  /* 0x000000040000795c */ /* 0x000fe20000300000 */
.L_x_2255:
[----:B0-----:R-:W-:Y:S01]  /*d810*/  SHF.L.U32 R3, R27, 0x1f, RZ ;  /* 0x0000001f1b037819 */ /* 0x001fe200000006ff */
[----:B------:R-:W-:Y:S01]  /*d820*/  BSSY B1, `(.L_x_2256) ;  /* 0x0000004000017945 */ /* 0x000fe20003800000 */
[----:B------:R-:W-:-:S04]  /*d830*/  LEA R6, R25, UR46, 0x3 ;  /* 0x0000002e19067c11 */ /* 0x000fc8000f8e18ff */
[----:B------:R-:W0:Y:S02]  /*d840*/  SYNCS.PHASECHK.TRANS64.TRYWAIT P0, [R6+URZ+0x30860], R3 ;  /* 0x03086003060075a7 */ /* 0x000e24000800017f */
[----:B0-----:R-:W-:Y:S05]  /*d850*/  @!P0 BRA `(.L_x_2257) ;  /* 0x0000002c008c8947 */ /* 0x001fea0003800000 */
.L_x_2329:
[----:B------:R-:W-:Y:S05]  /*d860*/  BSYNC B1 ;  /* 0x0000000000017941 */ /* 0x000fea0003800000 */
.L_x_2256:
        /* <DEDUP_REMOVED lines=28> */
[----:B------:R-:W0:Y:S02]  /*da30*/  SHFL.IDX PT, R14, R17, 0x3, 0x181f ;  /* 0x00781f00110e7f89 */ /* 0x000e2400000e0000 */
[----:B--2---:R-:W-:Y:S02]  /*da40*/  IADD3.X R3, RZ, R8, RZ, P0, !PT ;  /* 0x00000008ff037210 */ /* 0x004fe400007fe4ff */
        /* <DEDUP_REMOVED lines=18> */
[----:B------:R3:W4:Y:S03]  /*db70*/  SHFL.IDX PT, R14, R17, 0x5, 0x181f ;  /* 0x00b81f00110e7f89 */ /* 0x00072600000e0000 */
[----:B--2---:R-:W-:Y:S01]  /*db80*/  IMAD.X R3, RZ, RZ, R8, P0 ;  /* 0x000000ffff037224 */ /* 0x004fe200000e0608 */
[----:B------:R-:W-:Y:S01]  /*db90*/  ISETP.LT.OR P0, PT, R0, 0x41, P3 ;  /* 0x000000410000780c */ /* 0x000fe20001f01670 */
[----:B------:R3:W2:-:S12]  /*dba0*/  SHFL.IDX PT, R8, R18, 0x5, 0x181f ;  /* 0x00b81f0012087f89 */ /* 0x00069800000e0000 */
[----:B------:R3:W-:Y:S01]  /*dbb0*/  LDGSTS.E.BYPASS.LTC128B.128 [R7+0x2400], desc[UR36][R2.64], !P0 ;  /* 0x0240000002077fae */ /* 0x0007e2000c101d64 */
[----:B------:R-:W-:-:S13]  /*dbc0*/  ISETP.LT.OR P0, PT, R0, 0x41, P2 ;  /* 0x000000410000780c */ /* 0x000fda0001701670 */
[----:B------:R3:W-:Y:S01]  /*dbd0*/  LDGSTS.E.BYPASS.LTC128B.128 [R7+0x5400], desc[UR36][R2.64+0x80], !P0 ;  /* 0x0540008002077fae */ /* 0x0007e2000c101d64 */
[----:B------:R-:W-:-:S13]  /*dbe0*/  ISETP.LT.OR P0, PT, R0, 0x41, P1 ;  /* 0x000000410000780c */ /* 0x000fda0000f01670 */
[----:B--2-4-:R3:W-:Y:S02]  /*dbf0*/  LDGSTS.E.BYPASS.LTC128B.128 [R7+0x8400], desc[UR36][R2.64+0x100], !P0 ;  /* 0x0840010002077fae */ /* 0x0147e4000c101d64 */
.L_x_2343:
[----:B0--3--:R-:W-:Y:S01]  /*dc00*/  IADD3 R2, P0, R14, R9, RZ ;  /* 0x000000090e027210 */ /* 0x009fe20007f1e0ff */
        /* <DEDUP_REMOVED lines=17> */
[----:B------:R-:W-:Y:S01]  /*dd20*/  IMAD R5, R32, UR4, RZ ;  /* 0x0000000420057c24 */ /* 0x000fe2000f8e02ff */
[----:B------:R-:W-:-:S03]  /*dd30*/  IADD3 R3, R3, R9, RZ ;  /* 0x0000000903037210 */ /* 0x000fc60007ffe0ff */
[C---:B------:R-:W-:Y:S02]  /*dd40*/  IMAD R5, R4.reuse, UR5, R5 ;  /* 0x0000000504057c24 */ /* 0x040fe4000f8e0205 */
[----:B------:R-:W-:-:S04]  /*dd50*/  IMAD.WIDE.U32 R2, R4, UR4, R2 ;  /* 0x0000000404027c25 */ /* 0x000fc8000f8e0002 */
[----:B-1----:R-:W-:-:S07]  /*dd60*/  IMAD.IADD R19, R3, 0x1, R5 ;  /* 0x0000000103137824 */ /* 0x002fce00078e0205 */
.L_x_2259:
        /* <DEDUP_REMOVED lines=10> */
.L_x_2260:
[----:B------:R-:W-:Y:S01]  /*de10*/  R2UR UR4, R35 ;  /* 0x00000000230472ca */ /* 0x000fe200000e0000 */
[----:B------:R-:W-:Y:S01]  /*de20*/  ULDC.64 UR6, c[0x0][0x330] ;  /* 0x0000cc0000067ab9 */ /* 0x000fe20000000a00 */
[----:B------:R-:W-:Y:S01]  /*de30*/  IMAD.MOV.U32 R18, RZ, RZ, R2 ;  /* 0x000000ffff127224 */ /* 0x000fe200078e0002 */
[----:B------:R0:W-:Y:S01]  /*de40*/  SYNCS.ARRIVE.TRANS64.A1T0 RZ, [R6+URZ+0x30850], RZ ;  /* 0x030850ff06ff79a7 */ /* 0x0001e2000810003f */
[----:B------:R-:W-:Y:S01]  /*de50*/  IMAD.U32 R3, RZ, RZ, UR6 ;  /* 0x00000006ff037e24 */ /* 0x000fe2000f8e00ff */
[----:B------:R-:W-:Y:S01]  /*de60*/  MOV R25, R26 ;  /* 0x0000001a00197202 */ /* 0x000fe20000000f00 */
[----:B------:R-:W-:Y:S02]  /*de70*/  VIADD R31, R31, 0xffffffff ;  /* 0xffffffff1f1f7836 */ /* 0x000fe40000000000 */
[----:B------:R-:W-:-:S04]  /*de80*/  IMAD.WIDE.U32 R18, R3, UR41, R18 ;  /* 0x0000002903127c25 */ /* 0x000fc8000f8e0012 */
[----:B------:R-:W-:Y:S01]  /*de90*/  VIADD R0, R0, 0x60 ;  /* 0x0000006000007836 */ /* 0x000fe20000000000 */
[----:B------:R-:W-:Y:S01]  /*dea0*/  UIMAD UR4, UR4, UR6, URZ ;  /* 0x00000006040472a4 */ /* 0x000fe2000f8e023f */
[----:B------:R-:W-:Y:S02]  /*deb0*/  VIADD R20, R20, 0xffffffa0 ;  /* 0xffffffa014147836 */ /* 0x000fe40000000000 */
        /* <DEDUP_REMOVED lines=9> */
.L_x_2248:
[----:B------:R-:W-:-:S13]  /*df50*/  LOP3.LUT P0, RZ, R16, 0x10, RZ, 0xc0, !PT ;  /* 0x0000001010ff7812 */ /* 0x000fda000780c0ff */
[----:B------:R-:W-:Y:S05]  /*df60*/  @!P0 BRA `(.L_x_2262) ;  /* 0x0000000000048947 */ /* 0x000fea0003800000 */
[----:B------:R-:W-:Y:S01]  /*df70*/  BPT.TRAP 0x1 ;  /* 0x000000040000795c */ /* 0x000fe20000300000 */
.L_x_2262:
        /* <DEDUP_REMOVED lines=12> */
.L_x_2344:
[----:B------:R-:W-:Y:S05]  /*e040*/  BSYNC B0 ;  /* 0x0000000000007941 */ /* 0x000fea0003800000 */
.L_x_2263:
        /* <DEDUP_REMOVED lines=25> */
[----:B------:R-:W0:Y:S03]  /*e1e0*/  SHFL.IDX PT, R14, R17, 0x3, 0x181f ;  /* 0x00781f00110e7f89 */ /* 0x000e2600000e0000 */
[----:B------:R-:W-:Y:S01]  /*e1f0*/  IMAD.WIDE.U32 R2, R23, 0x2, R2 ;  /* 0x0000000217027825 */ /* 0x000fe200078e0002 */
[----:B------:R-:W1:Y:S04]  /*e200*/  SHFL.IDX PT, R6, R18, 0x3, 0x181f ;  /* 0x00781f0012067f89 */ /* 0x000e6800000e0000 */
        /* <DEDUP_REMOVED lines=18> */
[----:B0-----:R-:W-:Y:S01]  /*e330*/  MOV R2, R14 ;  /* 0x0000000e00027202 */ /* 0x001fe20000000f00 */
[----:B-1----:R-:W-:Y:S02]  /*e340*/  IMAD.MOV.U32 R3, RZ, RZ, R6 ;  /* 0x000000ffff037224 */ /* 0x002fe400078e0006 */
[----:B------:R0:W1:Y:S01]  /*e350*/  SHFL.IDX PT, R14, R17, 0x5, 0x181f ;  /* 0x00b81f00110e7f89 */ /* 0x00006200000e0000 */
[----:B------:R-:W-:Y:S01]  /*e360*/  MOV R6, RZ ;  /* 0x000000ff00067202 */ /* 0x000fe20000000f00 */
        /* <DEDUP_REMOVED lines=13> */
.L_x_2358:
        /* <DEDUP_REMOVED lines=14> */
.L_x_2266:
        /* <DEDUP_REMOVED lines=10> */
.L_x_2267:
[----:B------:R1:W-:Y:S02]  /*e5c0*/  SYNCS.ARRIVE.TRANS64.A1T0 RZ, [R0+URZ+0x30850], RZ ;  /* 0x030850ff00ff79a7 */ /* 0x0003e4000810003f */
[----:B-1----:R-:W-:-:S05]  /*e5d0*/  VIADD R0, R26, 0x1 ;  /* 0x000000011a007836 */ /* 0x002fca0000000000 */
[----:B------:R-:W-:-:S04]  /*e5e0*/  ISETP.NE.AND P0, PT, R0, 0x2, PT ;  /* 0x000000020000780c */ /* 0x000fc80003f05270 */
[----:B0-----:R-:W-:Y:S02]  /*e5f0*/  SEL R3, RZ, 0x1, P0 ;  /* 0x00000001ff037807 */ /* 0x001fe40000000000 */
[----:B------:R-:W-:Y:S02]  /*e600*/  SEL R0, R0, RZ, P0 ;  /* 0x000000ff00007207 */ /* 0x000fe40000000000 */
[----:B------:R-:W-:-:S07]  /*e610*/  LOP3.LUT R28, R28, R3, RZ, 0x3c, !PT ;  /* 0x000000031c1c7212 */ /* 0x000fce00078e3cff */
.L_x_2233:
[----:B------:R-:W0:Y:S01]  /*e620*/  S2R R3, SR_CgaCtaId ;  /* 0x0000000000037919 */ /* 0x000e220000008800 */
[----:B------:R-:W-:Y:S02]  /*e630*/  MOV R2, 0x400 ;  /* 0x0000040000027802 */ /* 0x000fe40000000f00 */
[----:B------:R-:W-:Y:S02]  /*e640*/  SHF.L.U32 R6, R6, 0x1f, RZ ;  /* 0x0000001f06067819 */ /* 0x000fe400000006ff */
[----:B0-----:R-:W-:-:S04]  /*e650*/  LEA R7, R3, R2, 0x18 ;  /* 0x0000000203077211 */ /* 0x001fc800078ec0ff */
[----:B------:R-:W0:Y:S02]  /*e660*/  SYNCS.PHASECHK.TRANS64.TRYWAIT P0, [R7+URZ+0x30820], R6 ;  /* 0x03082006070075a7 */ /* 0x000e24000800017f */
[----:B0-----:R-:W-:Y:S05]  /*e670*/  @!P0 BRA `(.L_x_2268) ;  /* 0x0000003000748947 */ /* 0x001fea0003800000 */
.L_x_2359:
[----:B------:R-:W-:-:S03]  /*e680*/  UMOV UR4, 0xffffffff ;  /* 0xffffffff00047882 */ /* 0x000fc60000000000 */
[----:B------:R-:W-:Y:S05]  /*e690*/  BRA.DIV UR4, `(.L_x_2269) ;  /* 0x0000003204807947 */ /* 0x000fea000b800000 */
[----:B------:R-:W1:Y:S02]  /*e6a0*/  S2R R2, SR_TID.X ;  /* 0x0000000000027919 */ /* 0x000e640000002100 */
[----:B-1----:R-:W-:-:S04]  /*e6b0*/  SHF.R.U32.HI R2, RZ, 0x5, R2 ;  /* 0x00000005ff027819 */ /* 0x002fc80000011602 */
[----:B------:R-:W-:-:S05]  /*e6c0*/  LOP3.LUT R2, R2, 0x3, RZ, 0xc0, !PT ;  /* 0x0000000302027812 */ /* 0x000fca00078ec0ff */
[----:B------:R1:W2:Y:S02]  /*e6d0*/  SHFL.IDX PT, R14, R2, RZ, 0x1f ;  /* 0x00001fff020e7589 */ /* 0x0002a400000e0000 */
.L_x_2362:
[----:B--2---:R-:W-:-:S13]  /*e6e0*/  ISETP.NE.AND P0, PT, R14, RZ, PT ;  /* 0x000000ff0e00720c */ /* 0x004fda0003f05270 */
[----:B------:R-:W-:Y:S05]  /*e6f0*/  @P0 BRA `(.L_x_2189) ;  /* 0x0000000000900947 */ /* 0x000fea0003800000 */
[----:B------:R-:W-:-:S03]  /*e700*/  UMOV UR4, 0xffffffff ;  /* 0xffffffff00047882 */ /* 0x000fc60000000000 */
[----:B------:R-:W-:Y:S05]  /*e710*/  BRA.DIV UR4, `(.L_x_2270) ;  /* 0x0000003204947947 */ /* 0x000fea000b800000 */
[----:B------:R-:W-:-:S13]  /*e720*/  ELECT P6, URZ, PT ;  /* 0x00000000003f782f */ /* 0x000fda00038c0000 */
.L_x_2365:
[----:B------:R-:W-:Y:S05]  /*e730*/  @!P6 BRA `(.L_x_2189) ;  /* 0x000000000080e947 */ /* 0x000fea0003800000 */
[----:B-1----:R-:W2:Y:S02]  /*e740*/  LDL R2, [R1+0x4] ;  /* 0x0000040001027983 */ /* 0x002ea40000100800 */
[----:B--2---:R-:W-:-:S13]  /*e750*/  R2UR UR4, R2 ;  /* 0x00000000020472ca */ /* 0x004fda00000e0000 */
[----:B------:R-:W-:-:S06]  /*e760*/  ULOP3.LUT UR4, UR4, 0x2, URZ, 0xfc, !UPT ;  /* 0x0000000204047892 */ /* 0x000fcc000f8efc3f */
[----:B------:R-:W-:-:S04]  /*e770*/  MOV R2, UR4 ;  /* 0x0000000400027c02 */ /* 0x000fc80008000f00 */
[----:B------:R-:W-:-:S13]  /*e780*/  ISETP.NE.AND P0, PT, R2, 0x3, PT ;  /* 0x000000030200780c */ /* 0x000fda0003f05270 */
[----:B------:R-:W-:Y:S05]  /*e790*/  @!P0 BRA `(.L_x_2271) ;  /* 0x0000000000048947 */ /* 0x000fea0003800000 */
[----:B------:R-:W-:Y:S01]  /*e7a0*/  BPT.TRAP 0x1 ;  /* 0x000000040000795c */ /* 0x000fe20000300000 */
.L_x_2271:
[----:B------:R-:W-:Y:S01]  /*e7b0*/  IMAD R5, R0, 0x8, R7 ;  /* 0x0000000800057824 */ /* 0x000fe200078e0207 */
[----:B------:R-:W-:Y:S01]  /*e7c0*/  SHF.L.U32 R2, R28, 0x1f, RZ ;  /* 0x0000001f1c027819 */ /* 0x000fe200000006ff */
[----:B------:R-:W-:-:S03]  /*e7d0*/  VIADD R0, R0, 0x1 ;  /* 0x0000000100007836 */ /* 0x000fc60000000000 */
[----:B------:R-:W1:Y:S02]  /*e7e0*/  SYNCS.PHASECHK.TRANS64.TRYWAIT P1, [R5+URZ+0x30840], R2 ;  /* 0x03084002050075a7 */ /* 0x000e64000802017f */
[----:B------:R-:W-:-:S04]  /*e7f0*/  ISETP.NE.AND P2, PT, R0, 0x2, PT ;  /* 0x000000020000780c */ /* 0x000fc80003f45270 */
[----:B------:R-:W-:Y:S01]  /*e800*/  SEL R3, RZ, 0x1, P2 ;  /* 0x00000001ff037807 */ /* 0x000fe20001000000 */
[----:B-1----:R-:W-:Y:S08]  /*e810*/  @!P1 BRA `(.L_x_2272) ;  /* 0x0000003000749947 */ /* 0x002ff00003800000 */
.L_x_2366:
[----:B------:R-:W-:Y:S02]  /*e820*/  SEL R0, R0, RZ, P2 ;  /* 0x000000ff00007207 */ /* 0x000fe40001000000 */
[----:B------:R-:W-:Y:S01]  /*e830*/  LOP3.LUT R3, R28, R3, RZ, 0x3c, !PT ;  /* 0x000000031c037212 */ /* 0x000fe200078e3cff */
[----:B------:R-:W-:Y:S06]  /*e840*/  @!P0 BRA `(.L_x_2273) ;  /* 0x0000000000048947 */ /* 0x000fec0003800000 */
[----:B------:R-:W-:Y:S01]  /*e850*/  BPT.TRAP 0x1 ;  /* 0x000000040000795c */ /* 0x000fe20000300000 */
.L_x_2273:
[----:B0-----:R-:W-:Y:S01]  /*e860*/  IMAD R7, R0, 0x8, R7 ;  /* 0x0000000800077824 */ /* 0x001fe200078e0207 */
[----:B------:R-:W-:-:S04]  /*e870*/  SHF.L.U32 R0, R3, 0x1f, RZ ;  /* 0x0000001f03007819 */ /* 0x000fc800000006ff */
[----:B------:R-:W0:Y:S02]  /*e880*/  SYNCS.PHASECHK.TRANS64.TRYWAIT P1, [R7+URZ+0x30840], R0 ;  /* 0x03084000070075a7 */ /* 0x000e24000802017f */
[----:B0-----:R-:W-:Y:S05]  /*e890*/  @!P1 BRA `(.L_x_2274) ;  /* 0x0000003000689947 */ /* 0x001fea0003800000 */
.L_x_2367:
[----:B------:R-:W-:Y:S05]  /*e8a0*/  @!P0 BRA `(.L_x_2275) ;  /* 0x0000000000048947 */ /* 0x000fea0003800000 */
[----:B------:R-:W-:Y:S01]  /*e8b0*/  BPT.TRAP 0x1 ;  /* 0x000000040000795c */ /* 0x000fe20000300000 */
.L_x_2275:
[----:B------:R-:W2:Y:S02]  /*e8c0*/  SYNCS.PHASECHK.TRANS64.TRYWAIT P1, [R5+URZ+0x30860], R2 ;  /* 0x03086002050075a7 */ /* 0x000ea4000802017f */
[----:B--2---:R-:W-:Y:S05]  /*e8d0*/  @!P1 BRA `(.L_x_2276) ;  /* 0x00000030006c9947 */ /* 0x004fea0003800000 */
.L_x_2368:
[----:B------:R-:W-:Y:S05]  /*e8e0*/  @!P0 BRA `(.L_x_2277) ;  /* 0x0000000000048947 */ /* 0x000fea0003800000 */
[----:B------:R-:W-:Y:S01]  /*e8f0*/  BPT.TRAP 0x1 ;  /* 0x000000040000795c */ /* 0x000fe20000300000 */
.L_x_2277:
[----:B---3--:R3:W4:Y:S02]  /*e900*/  SYNCS.PHASECHK.TRANS64.TRYWAIT P0, [R7+URZ+0x30860], R0 ;  /* 0x03086000070075a7 */ /* 0x008724000800017f */
[----:B----4-:R-:W-:Y:S05]  /*e910*/  @!P0 NANOSLEEP.SYNCS 0x989680 ;  /* 0x009896800000895d */ /* 0x010fea0003900000 */
[----:B------:R-:W4:Y:S02]  /*e920*/  @!P0 SYNCS.PHASECHK.TRANS64 P0, [R7+URZ+0x30860], R0 ;  /* 0x03086000070085a7 */ /* 0x000f24000800007f */
[----:B----4-:R-:W-:Y:S05]  /*e930*/  @!P0 BRA `(.L_x_2277) ;  /* 0xfffffffc00f08947 */ /* 0x010fea000383ffff */
.L_x_2189:
[----:B------:R-:W-:Y:S05]  /*e940*/  BSYNC B6 ;  /* 0x0000000000067941 */ /* 0x000fea0003800000 */
.L_x_2186:
[----:B------:R-:W-:Y:S05]  /*e950*/  EXIT ;  /* 0x000000000000794d */ /* 0x000fea0003800000 */
.L_x_2193:
[----:B-1----:R-:W-:-:S04]  /*e960*/  MOV R3, UR39 ;  /* 0x0000002700037c02 */ /* 0x002fc80008000f00 */
[----:B------:R1:W2:Y:S03]  /*e970*/  SYNCS.PHASECHK.TRANS64.TRYWAIT P0, [R3+URZ+0x30800], R0 ;  /* 0x03080000030075a7 */ /* 0x0002a6000800017f */
[----:B--2---:R-:W-:Y:S05]  /*e980*/  @!P0 NANOSLEEP.SYNCS 0x989680 ;  /* 0x009896800000895d */ /* 0x004fea0003900000 */
[----:B------:R-:W2:Y:S02]  /*e990*/  @!P0 SYNCS.PHASECHK.TRANS64 P0, [R3+URZ+0x30800], R0 ;  /* 0x03080000030085a7 */ /* 0x000ea4000800007f */
[----:B--2---:R-:W-:Y:S05]  /*e9a0*/  @!P0 BRA `(.L_x_2193) ;  /* 0xfffffffc00ec8947 */ /* 0x004fea000383ffff */
[----:B------:R-:W-:Y:S05]  /*e9b0*/  BRA `(.L_x_2278) ;  /* 0xffffff2800c47947 */ /* 0x000fea000383ffff */
.L_x_2197:
[----:B-1----:R-:W-:-:S04]  /*e9c0*/  IMAD.U32 R3, RZ, RZ, UR39 ;  /* 0x00000027ff037e24 */ /* 0x002fc8000f8e00ff */
[----:B------:R1:W2:Y:S03]  /*e9d0*/  SYNCS.PHASECHK.TRANS64.TRYWAIT P1, [R3+URZ+0x30830], R0 ;  /* 0x03083000030075a7 */ /* 0x0002a6000802017f */
[----:B--2---:R-:W-:Y:S05]  /*e9e0*/  @!P1 NANOSLEEP.SYNCS 0x989680 ;  /* 0x009896800000995d */ /* 0x004fea0003900000 */
[----:B------:R-:W2:Y:S02]  /*e9f0*/  @!P1 SYNCS.PHASECHK.TRANS64 P1, [R3+URZ+0x30830], R0 ;  /* 0x03083000030095a7 */ /* 0x000ea4000802007f */
[----:B--2---:R-:W-:Y:S05]  /*ea00*/  @!P1 BRA `(.L_x_2197) ;  /* 0xfffffffc00ec9947 */ /* 0x004fea000383ffff */
[----:B------:R-:W-:Y:S05]  /*ea10*/  BRA `(.L_x_2196) ;  /* 0xffffff2800e87947 */ /* 0x000fea000383ffff */
.L_x_2203:
[----:B-1----:R-:W-:-:S04]  /*ea20*/  IMAD.U32 R5, RZ, RZ, UR38 ;  /* 0x00000026ff057e24 */ /* 0x002fc8000f8e00ff */
[----:B------:R1:W2:Y:S03]  /*ea30*/  SYNCS.PHASECHK.TRANS64.TRYWAIT P1, [R5+URZ+0x30830], R2 ;  /* 0x03083002050075a7 */ /* 0x0002a6000802017f */
[----:B--2---:R-:W-:Y:S05]  /*ea40*/  @!P1 NANOSLEEP.SYNCS 0x989680 ;  /* 0x009896800000995d */ /* 0x004fea0003900000 */
[----:B------:R-:W2:Y:S02]  /*ea50*/  @!P1 SYNCS.PHASECHK.TRANS64 P1, [R5+URZ+0x30830], R2 ;  /* 0x03083002050095a7 */ /* 0x000ea4000802007f */
[----:B--2---:R-:W-:Y:S05]  /*ea60*/  @!P1 BRA `(.L_x_2203) ;  /* 0xfffffffc00ec9947 */ /* 0x004fea000383ffff */
[----:B------:R-:W-:Y:S05]  /*ea70*/  BRA `(.L_x_2202) ;  /* 0xffffff4c00e47947 */ /* 0x000fea000383ffff */
.L_x_2207:
[----:B---3--:R-:W-:-:S04]  /*ea80*/  IMAD.U32 R3, RZ, RZ, UR14 ;  /* 0x0000000eff037e24 */ /* 0x008fc8000f8e00ff */
[----:B------:R3:W4:Y:S03]  /*ea90*/  SYNCS.PHASECHK.TRANS64.TRYWAIT P1, [R3+URZ+0x30850], R0 ;  /* 0x03085000030075a7 */ /* 0x000726000802017f */
[----:B----4-:R-:W-:Y:S05]  /*eaa0*/  @!P1 NANOSLEEP.SYNCS 0x989680 ;  /* 0x009896800000995d */ /* 0x010fea0003900000 */
[----:B------:R-:W4:Y:S02]  /*eab0*/  @!P1 SYNCS.PHASECHK.TRANS64 P1, [R3+URZ+0x30850], R0 ;  /* 0x03085000030095a7 */ /* 0x000f24000802007f */
[----:B----4-:R-:W-:Y:S05]  /*eac0*/  @!P1 BRA `(.L_x_2207) ;  /* 0xfffffffc00ec9947 */ /* 0x010fea000383ffff */
[----:B------:R-:W-:Y:S05]  /*ead0*/  BRA `(.L_x_2206) ;  /* 0xffffff5800787947 */ /* 0x000fea000383ffff */
.L_x_2215:
[----:B-1----:R-:W-:-:S04]  /*eae0*/  MOV R5, UR38 ;  /* 0x0000002600057c02 */ /* 0x002fc80008000f00 */
[----:B------:R1:W2:Y:S03]  /*eaf0*/  SYNCS.PHASECHK.TRANS64.TRYWAIT P1, [R5+URZ+0x30830], R2 ;  /* 0x03083002050075a7 */ /* 0x0002a6000802017f */
[----:B--2---:R-:W-:Y:S05]  /*eb00*/  @!P1 NANOSLEEP.SYNCS 0x989680 ;  /* 0x009896800000995d */ /* 0x004fea0003900000 */
[----:B------:R-:W2:Y:S02]  /*eb10*/  @!P1 SYNCS.PHASECHK.TRANS64 P1, [R5+URZ+0x30830], R2 ;  /* 0x03083002050095a7 */ /* 0x000ea4000802007f */
[----:B--2---:R-:W-:Y:S05]  /*eb20*/  @!P1 BRA `(.L_x_2215) ;  /* 0xfffffffc00ec9947 */ /* 0x004fea000383ffff */
[----:B------:R-:W-:Y:S05]  /*eb30*/  BRA `(.L_x_2214) ;  /* 0xffffff7400307947 */ /* 0x000fea000383ffff */
.L_x_2219:
[----:B---3--:R-:W-:-:S04]  /*eb40*/  IMAD.U32 R3, RZ, RZ, UR5 ;  /* 0x00000005ff037e24 */ /* 0x008fc8000f8e00ff */
[----:B------:R3:W4:Y:S03]  /*eb50*/  SYNCS.PHASECHK.TRANS64.TRYWAIT P1, [R3+URZ+0x30850], R0 ;  /* 0x03085000030075a7 */ /* 0x000726000802017f */
[----:B----4-:R-:W-:Y:S05]  /*eb60*/  @!P1 NANOSLEEP.SYNCS 0x989680 ;  /* 0x009896800000995d */ /* 0x010fea0003900000 */
[----:B------:R-:W4:Y:S02]  /*eb70*/  @!P1 SYNCS.PHASECHK.TRANS64 P1, [R3+URZ+0x30850], R0 ;  /* 0x03085000030095a7 */ /* 0x000f24000802007f */
[----:B----4-:R-:W-:Y:S05]  /*eb80*/  @!P1 BRA `(.L_x_2219) ;  /* 0xfffffffc00ec9947 */ /* 0x010fea000383ffff */
[----:B------:R-:W-:Y:S05]  /*eb90*/  BRA `(.L_x_2218) ;  /* 0xffffff7c00c47947 */ /* 0x000fea000383ffff */
.L_x_2226:
[----:B-1----:R-:W-:-:S04]  /*eba0*/  IMAD.U32 R3, RZ, RZ, UR5 ;  /* 0x00000005ff037e24 */ /* 0x002fc8000f8e00ff */
[----:B------:R1:W2:Y:S03]  /*ebb0*/  SYNCS.PHASECHK.TRANS64.TRYWAIT P1, [R3+URZ+0x30850], R0 ;  /* 0x03085000030075a7 */ /* 0x0002a6000802017f */
[----:B--2---:R-:W-:Y:S05]  /*ebc0*/  @!P1 NANOSLEEP.SYNCS 0x989680 ;  /* 0x009896800000995d */ /* 0x004fea0003900000 */
[----:B------:R-:W2:Y:S02]  /*ebd0*/  @!P1 SYNCS.PHASECHK.TRANS64 P1, [R3+URZ+0x30850], R0 ;  /* 0x03085000030095a7 */ /* 0x000ea4000802007f */
[----:B--2---:R-:W-:Y:S05]  /*ebe0*/  @!P1 BRA `(.L_x_2226) ;  /* 0xfffffffc00ec9947 */ /* 0x004fea000383ffff */
[----:B------:R-:W-:Y:S05]  /*ebf0*/  BRA `(.L_x_2225) ;  /* 0xffffff9400dc7947 */ /* 0x000fea000383ffff */
.L_x_2238:
[----:B------:R-:W-:Y:S01]  /*ec00*/  IMAD.MOV.U32 R13, RZ, RZ, R18 ;  /* 0x000000ffff0d7224 */ /* 0x000fe200078e0012 */
[----:B------:R-:W-:Y:S01]  /*ec10*/  MOV R12, RZ ;  /* 0x000000ff000c7202 */ /* 0x000fe20000000f00 */
[----:B------:R-:W-:Y:S02]  /*ec20*/  IMAD.MOV.U32 R11, RZ, RZ, 0x1f ;  /* 0x0000001fff0b7424 */ /* 0x000fe400078e00ff */
[----:B------:R-:W-:-:S07]  /*ec30*/  IMAD.MOV.U32 R15, RZ, RZ, -0x1 ;  /* 0xffffffffff0f7424 */ /* 0x000fce00078e00ff */
[----:B-----5:R-:W-:Y:S05]  /*ec40*/  WARPSYNC.COLLECTIVE R15, `(.L_x_2279) ;  /* 0x000000000f087348 */ /* 0x020fea0003c00000 */
[----:B------:R0:W1:Y:S02]  /*ec50*/  SHFL.IDX P6, R14, R13, R12, R11 ;  /* 0x0000000c0d0e7389 */ /* 0x00006400000c000b */
[----:B01---5:R-:W-:Y:S01]  /*ec60*/  ENDCOLLECTIVE ;  /* 0x000000000000791b */ /* 0x023fe20003800000 */
.L_x_2279:
[----:B------:R-:W-:Y:S05]  /*ec70*/  BRA `(.L_x_2280) ;  /* 0xffffffcc009c7947 */ /* 0x000fea000383ffff */
.L_x_2240:
[----:B0-----:R-:W-:-:S04]  /*ec80*/  IMAD.U32 R3, RZ, RZ, UR46 ;  /* 0x0000002eff037e24 */ /* 0x001fc8000f8e00ff */
[----:B------:R0:W1:Y:S03]  /*ec90*/  SYNCS.PHASECHK.TRANS64.TRYWAIT P0, [R3+URZ+0x30840], R2 ;  /* 0x03084002030075a7 */ /* 0x000066000800017f */
[----:B-1----:R-:W-:Y:S05]  /*eca0*/  @!P0 NANOSLEEP.SYNCS 0x989680 ;  /* 0x009896800000895d */ /* 0x002fea0003900000 */
[----:B------:R-:W1:Y:S02]  /*ecb0*/  @!P0 SYNCS.PHASECHK.TRANS64 P0, [R3+URZ+0x30840], R2 ;  /* 0x03084002030085a7 */ /* 0x000e64000800007f */
[----:B-1----:R-:W-:Y:S05]  /*ecc0*/  @!P0 BRA `(.L_x_2240) ;  /* 0xfffffffc00ec8947 */ /* 0x002fea000383ffff */
[----:B------:R-:W-:Y:S05]  /*ecd0*/  BRA `(.L_x_2281) ;  /* 0xffffffd0002c7947 */ /* 0x000fea000383ffff */
.L_x_2241:
[----:B------:R-:W-:Y:S01]  /*ece0*/  BSSY B0, `(.L_x_2282) ;  /* 0x0000008000007945 */ /* 0x000fe20003800000 */
[----:B------:R-:W-:Y:S01]  /*ecf0*/  MOV R13, R7 ;  /* 0x00000007000d7202 */ /* 0x000fe20000000f00 */
[----:B------:R-:W-:Y:S02]  /*ed00*/  IMAD.MOV.U32 R12, RZ, RZ, RZ ;  /* 0x000000ffff0c7224 */ /* 0x000fe400078e00ff */
[----:B------:R-:W-:Y:S02]  /*ed10*/  IMAD.MOV.U32 R11, RZ, RZ, 0x181f ;  /* 0x0000181fff0b7424 */ /* 0x000fe400078e00ff */
[----:B------:R-:W-:-:S07]  /*ed20*/  IMAD.MOV.U32 R15, RZ, RZ, -0x1 ;  /* 0xffffffffff0f7424 */ /* 0x000fce00078e00ff */
[----:B------:R-:W-:Y:S05]  /*ed30*/  WARPSYNC.COLLECTIVE R15, `(.L_x_2283) ;  /* 0x000000000f087348 */ /* 0x000fea0003c00000 */
[----:B------:R0:W1:Y:S02]  /*ed40*/  SHFL.IDX P6, R14, R13, R12, R11 ;  /* 0x0000000c0d0e7389 */ /* 0x00006400000c000b */
[----:B01----:R-:W-:Y:S01]  /*ed50*/  ENDCOLLECTIVE ;  /* 0x000000000000791b */ /* 0x003fe20003800000 */
.L_x_2283:
[----:B------:R-:W-:Y:S05]  /*ed60*/  BSYNC B0 ;  /* 0x0000000000007941 */ /* 0x000fea0003800000 */
.L_x_2282:
[----:B------:R-:W-:Y:S01]  /*ed70*/  IMAD.MOV.U32 R13, RZ, RZ, R0 ;  /* 0x000000ffff0d7224 */ /* 0x000fe200078e0000 */
[----:B------:R-:W-:Y:S01]  /*ed80*/  MOV R15, 0xffffffff ;  /* 0xffffffff000f7802 */ /* 0x000fe20000000f00 */
[----:B------:R-:W-:Y:S01]  /*ed90*/  IMAD.MOV.U32 R12, RZ, RZ, RZ ;  /* 0x000000ffff0c7224 */ /* 0x000fe200078e00ff */
[----:B------:R-:W-:Y:S01]  /*eda0*/  MOV R3, R14 ;  /* 0x0000000e00037202 */ /* 0x000fe20000000f00 */
[----:B------:R-:W-:Y:S01]  /*edb0*/  IMAD.MOV.U32 R11, RZ, RZ, 0x181f ;  /* 0x0000181fff0b7424 */ /* 0x000fe200078e00ff */
[----:B------:R-:W-:-:S07]  /*edc0*/  @P0 LEA R9, R30, UR46, 0x1 ;  /* 0x0000002e1e090c11 */ /* 0x000fce000f8e08ff */
[----:B------:R-:W-:Y:S05]  /*edd0*/  WARPSYNC.COLLECTIVE R15, `(.L_x_2284) ;  /* 0x000000000f087348 */ /* 0x000fea0003c00000 */
[----:B------:R0:W1:Y:S02]  /*ede0*/  SHFL.IDX P6, R14, R13, R12, R11 ;  /* 0x0000000c0d0e7389 */ /* 0x00006400000c000b */
[----:B01----:R-:W-:Y:S01]  /*edf0*/  ENDCOLLECTIVE ;  /* 0x000000000000791b */ /* 0x003fe20003800000 */
.L_x_2284:
[----:B------:R-:W-:Y:S02]  /*ee00*/  IMAD.MOV.U32 R13, RZ, RZ, R7 ;  /* 0x000000ffff0d7224 */ /* 0x000fe400078e0007 */
[----:B------:R-:W-:Y:S02]  /*ee10*/  IMAD.MOV.U32 R12, RZ, RZ, 0x1 ;  /* 0x00000001ff0c7424 */ /* 0x000fe400078e00ff */
[----:B------:R-:W-:-:S07]  /*ee20*/  IMAD.MOV.U32 R2, RZ, RZ, R14 ;  /* 0x000000ffff027224 */ /* 0x000fce00078e000e */
[----:B------:R-:W-:Y:S05]  /*ee30*/  WARPSYNC.COLLECTIVE R15, `(.L_x_2285) ;  /* 0x000000000f087348 */ /* 0x000fea0003c00000 */
[----:B------:R0:W1:Y:S02]  /*ee40*/  SHFL.IDX P6, R14, R13, R12, R11 ;  /* 0x0000000c0d0e7389 */ /* 0x00006400000c000b */
[----:B01----:R-:W-:Y:S01]  /*ee50*/  ENDCOLLECTIVE ;  /* 0x000000000000791b */ /* 0x003fe20003800000 */
.L_x_2285:
        /* <DEDUP_REMOVED lines=13> */
.L_x_2286:
[----:B------:R-:W-:Y:S01]  /*ef30*/  @P0 LEA R21, R30, UR46, 0x1 ;  /* 0x0000002e1e150c11 */ /* 0x000fe2000f8e08ff */
[----:B------:R-:W-:Y:S01]  /*ef40*/  IMAD.MOV.U32 R13, RZ, RZ, R7 ;  /* 0x000000ffff0d7224 */ /* 0x000fe200078e0007 */
[----:B------:R-:W-:Y:S01]  /*ef50*/  MOV R12, 0x2 ;  /* 0x00000002000c7802 */ /* 0x000fe20000000f00 */
[----:B------:R-:W-:-:S07]  /*ef60*/  IMAD.MOV.U32 R4, RZ, RZ, R14 ;  /* 0x000000ffff047224 */ /* 0x000fce00078e000e */
[----:B------:R-:W-:Y:S05]  /*ef70*/  WARPSYNC.COLLECTIVE R15, `(.L_x_2287) ;  /* 0x000000000f087348 */ /* 0x000fea0003c00000 */
[----:B------:R0:W1:Y:S02]  /*ef80*/  SHFL.IDX P6, R14, R13, R12, R11 ;  /* 0x0000000c0d0e7389 */ /* 0x00006400000c000b */
[----:B01----:R-:W-:Y:S01]  /*ef90*/  ENDCOLLECTIVE ;  /* 0x000000000000791b */ /* 0x003fe20003800000 */
.L_x_2287:
        /* <DEDUP_REMOVED lines=13> */
.L_x_2288:
        /* <DEDUP_REMOVED lines=8> */
.L_x_2289:
[----:B------:R-:W-:-:S05]  /*f0f0*/  @P0 IMAD.WIDE.U32 R2, R23, 0x2, R2 ;  /* 0x0000000217020825 */ /* 0x000fca00078e0002 */
[----:B------:R-:W-:Y:S01]  /*f100*/  @!PT LDS RZ, [RZ] ;  /* 0x00000000fffff984 */ /* 0x000fe20000000800 */
[----:B------:R-:W-:Y:S01]  /*f110*/  @!PT LDS RZ, [RZ] ;  /* 0x00000000fffff984 */ /* 0x000fe20000000800 */
[----:B------:R-:W-:Y:S01]  /*f120*/  @!PT LDS RZ, [RZ] ;  /* 0x00000000fffff984 */ /* 0x000fe20000000800 */
[----:B------:R0:W-:Y:S04]  /*f130*/  @P0 LDGSTS.E.BYPASS.LTC128B.128 [R25+0x1f400], desc[UR36][R2.64], !P3 ;  /* 0x1f40000002190fae */ /* 0x0001e8000d901d64 */
[----:B------:R0:W-:Y:S01]  /*f140*/  @P0 LDGSTS.E.BYPASS.LTC128B.128 [R25+0x22400], desc[UR36][R2.64+0x80], !P2 ;  /* 0x2240008002190fae */ /* 0x0001e2000d101d64 */
[----:B------:R-:W-:-:S03]  /*f150*/  MOV R13, R0 ;  /* 0x00000000000d7202 */ /* 0x000fc60000000f00 */
[----:B------:R0:W-:Y:S01]  /*f160*/  @P0 LDGSTS.E.BYPASS.LTC128B.128 [R25+0x25400], desc[UR36][R2.64+0x100], !P1 ;  /* 0x2540010002190fae */ /* 0x0001e2000c901d64 */
[----:B------:R-:W-:Y:S01]  /*f170*/  ISETP.GE.AND P0, PT, R6, 0x31, PT ;  /* 0x000000310600780c */ /* 0x000fe20003f06270 */
[----:B------:R-:W-:-:S12]  /*f180*/  IMAD.MOV.U32 R9, RZ, RZ, R14 ;  /* 0x000000ffff097224 */ /* 0x000fd800078e000e */
[----:B0-----:R-:W-:Y:S05]  /*f190*/  WARPSYNC.COLLECTIVE R15, `(.L_x_2290) ;  /* 0x000000000f087348 */ /* 0x001fea0003c00000 */
[----:B------:R1:W2:Y:S02]  /*f1a0*/  SHFL.IDX P6, R14, R13, R12, R11 ;  /* 0x0000000c0d0e7389 */ /* 0x0002a400000c000b */
[----:B012---:R-:W-:Y:S01]  /*f1b0*/  ENDCOLLECTIVE ;  /* 0x000000000000791b */ /* 0x007fe20003800000 */
.L_x_2290:
[----:B------:R-:W-:Y:S01]  /*f1c0*/  IMAD.MOV.U32 R5, RZ, RZ, R9 ;  /* 0x000000ffff057224 */ /* 0x000fe200078e0009 */
[----:B------:R-:W-:Y:S02]  /*f1d0*/  @P0 LEA R9, R30, UR46, 0x1 ;  /* 0x0000002e1e090c11 */ /* 0x000fe4000f8e08ff */
[----:B------:R-:W-:Y:S01]  /*f1e0*/  MOV R13, R7 ;  /* 0x00000007000d7202 */ /* 0x000fe20000000f00 */
[----:B------:R-:W-:Y:S02]  /*f1f0*/  IMAD.MOV.U32 R12, RZ, RZ, 0x4 ;  /* 0x00000004ff0c7424 */ /* 0x000fe400078e00ff */
[----:B------:R-:W-:-:S07]  /*f200*/  IMAD.MOV.U32 R10, RZ, RZ, R14 ;  /* 0x000000ffff0a7224 */ /* 0x000fce00078e000e */
[----:B------:R-:W-:Y:S05]  /*f210*/  WARPSYNC.COLLECTIVE R15, `(.L_x_2291) ;  /* 0x000000000f087348 */ /* 0x000fea0003c00000 */
[----:B------:R0:W1:Y:S02]  /*f220*/  SHFL.IDX P6, R14, R13, R12, R11 ;  /* 0x0000000c0d0e7389 */ /* 0x00006400000c000b */
[----:B01----:R-:W-:Y:S01]  /*f230*/  ENDCOLLECTIVE ;  /* 0x000000000000791b */ /* 0x003fe20003800000 */
.L_x_2291:
        /* <DEDUP_REMOVED lines=14> */
.L_x_2292:
[----:B------:R-:W-:Y:S01]  /*f320*/  IMAD.MOV.U32 R3, RZ, RZ, R8 ;  /* 0x000000ffff037224 */ /* 0x000fe200078e0008 */
[----:B------:R-:W-:Y:S01]  /*f330*/  @P0 LEA R21, R30, UR46, 0x1 ;  /* 0x0000002e1e150c11 */ /* 0x000fe2000f8e08ff */
[----:B------:R-:W-:Y:S02]  /*f340*/  IMAD.MOV.U32 R13, RZ, RZ, R7 ;  /* 0x000000ffff0d7224 */ /* 0x000fe400078e0007 */
[----:B------:R-:W-:Y:S01]  /*f350*/  IMAD.MOV.U32 R12, RZ, RZ, 0x5 ;  /* 0x00000005ff0c7424 */ /* 0x000fe200078e00ff */
[----:B------:R-:W-:-:S07]  /*f360*/  MOV R2, R14 ;  /* 0x0000000e00027202 */ /* 0x000fce0000000f00 */
[----:B------:R-:W-:Y:S05]  /*f370*/  WARPSYNC.COLLECTIVE R15, `(.L_x_2293) ;  /* 0x000000000f087348 */ /* 0x000fea0003c00000 */
[----:B------:R0:W1:Y:S02]  /*f380*/  SHFL.IDX P6, R14, R13, R12, R11 ;  /* 0x0000000c0d0e7389 */ /* 0x00006400000c000b */
[----:B01----:R-:W-:Y:S01]  /*f390*/  ENDCOLLECTIVE ;  /* 0x000000000000791b */ /* 0x003fe20003800000 */
.L_x_2293:
        /* <DEDUP_REMOVED lines=8> */
[----:B------:R-:W-:-:S07]  /*f420*/  MOV R7, R14 ;  /* 0x0000000e00077202 */ /* 0x000fce0000000f00 */
[----:B0-----:R-:W-:Y:S05]  /*f430*/  WARPSYNC.COLLECTIVE R15, `(.L_x_2294) ;  /* 0x000000000f087348 */ /* 0x001fea0003c00000 */
[----:B------:R1:W2:Y:S02]  /*f440*/  SHFL.IDX P6, R14, R13, R12, R11 ;  /* 0x0000000c0d0e7389 */ /* 0x0002a400000c000b */
[----:B012---:R-:W-:Y:S01]  /*f450*/  ENDCOLLECTIVE ;  /* 0x000000000000791b */ /* 0x007fe20003800000 */
.L_x_2294:
[----:B------:R-:W-:Y:S05]  /*f460*/  BRA `(.L_x_2295) ;  /* 0xffffffcc00907947 */ /* 0x000fea000383ffff */
.L_x_2244:
[----:B------:R-:W-:Y:S01]  /*f470*/  IMAD.MOV.U32 R13, RZ, RZ, R8 ;  /* 0x000000ffff0d7224 */ /* 0x000fe200078e0008 */
[----:B------:R-:W-:Y:S01]  /*f480*/  MOV R11, 0x181f ;  /* 0x0000181f000b7802 */ /* 0x000fe20000000f00 */
[----:B------:R-:W-:Y:S02]  /*f490*/  IMAD.MOV.U32 R12, RZ, RZ, RZ ;  /* 0x000000ffff0c7224 */ /* 0x000fe400078e00ff */
[----:B------:R-:W-:Y:S02]  /*f4a0*/  IMAD.MOV.U32 R15, RZ, RZ, -0x1 ;  /* 0xffffffffff0f7424 */ /* 0x000fe400078e00ff */
[----:B------:R-:W-:-:S07]  /*f4b0*/  IMAD.U32 R7, RZ, RZ, UR48 ;  /* 0x00000030ff077e24 */ /* 0x000fce000f8e00ff */
[----:B------:R-:W-:Y:S05]  /*f4c0*/  WARPSYNC.COLLECTIVE R15, `(.L_x_2296) ;  /* 0x000000000f087348 */ /* 0x000fea0003c00000 */
[----:B------:R0:W1:Y:S02]  /*f4d0*/  SHFL.IDX P6, R14, R13, R12, R11 ;  /* 0x0000000c0d0e7389 */ /* 0x00006400000c000b */
[----:B01----:R-:W-:Y:S01]  /*f4e0*/  ENDCOLLECTIVE ;  /* 0x000000000000791b */ /* 0x003fe20003800000 */
.L_x_2296:
[----:B------:R-:W-:-:S04]  /*f4f0*/  IMAD R7, R7, 0x80, R27 ;  /* 0x0000008007077824 */ /* 0x000fc800078e021b */
[----:B------:R-:W-:Y:S02]  /*f500*/  VIADD R5, R7, 0x10 ;  /* 0x0000001007057836 */ /* 0x000fe40000000000 */
[----:B------:R-:W-:Y:S02]  /*f510*/  IMAD.MOV.U32 R13, RZ, RZ, R6 ;  /* 0x000000ffff0d7224 */ /* 0x000fe400078e0006 */
[----:B------:R-:W-:-:S07]  /*f520*/  IMAD.MOV.U32 R3, RZ, RZ, R14 ;  /* 0x000000ffff037224 */ /* 0x000fce00078e000e */
[----:B------:R-:W-:Y:S05]  /*f530*/  WARPSYNC.COLLECTIVE R15, `(.L_x_2297) ;  /* 0x000000000f087348 */ /* 0x000fea0003c00000 */
[----:B------:R0:W1:Y:S02]  /*f540*/  SHFL.IDX P6, R14, R13, R12, R11 ;  /* 0x0000000c0d0e7389 */ /* 0x00006400000c000b */
[----:B01----:R-:W-:Y:S01]  /*f550*/  ENDCOLLECTIVE ;  /* 0x000000000000791b */ /* 0x003fe20003800000 */
.L_x_2297:
        /* <DEDUP_REMOVED lines=10> */
.L_x_2298:
        /* <DEDUP_REMOVED lines=13> */
.L_x_2299:
[----:B------:R-:W-:Y:S01]  /*f6d0*/  VIADD R3, R7, 0x20 ;  /* 0x0000002007037836 */ /* 0x000fe20000000000 */
[----:B------:R-:W-:Y:S01]  /*f6e0*/  @!P1 LEA R21, R30, UR46, 0x1 ;  /* 0x0000002e1e159c11 */ /* 0x000fe2000f8e08ff */
[----:B------:R-:W-:Y:S02]  /*f6f0*/  IMAD.MOV.U32 R13, RZ, RZ, R8 ;  /* 0x000000ffff0d7224 */ /* 0x000fe400078e0008 */
[----:B------:R-:W-:Y:S01]  /*f700*/  IMAD.MOV.U32 R12, RZ, RZ, 0x2 ;  /* 0x00000002ff0c7424 */ /* 0x000fe200078e00ff */
[----:B------:R-:W-:-:S07]  /*f710*/  MOV R4, R14 ;  /* 0x0000000e00047202 */ /* 0x000fce0000000f00 */
[----:B------:R-:W-:Y:S05]  /*f720*/  WARPSYNC.COLLECTIVE R15, `(.L_x_2300) ;  /* 0x000000000f087348 */ /* 0x000fea0003c00000 */
[----:B------:R0:W1:Y:S02]  /*f730*/  SHFL.IDX P6, R14, R13, R12, R11 ;  /* 0x0000000c0d0e7389 */ /* 0x00006400000c000b */
[----:B01----:R-:W-:Y:S01]  /*f740*/  ENDCOLLECTIVE ;  /* 0x000000000000791b */ /* 0x003fe20003800000 */
.L_x_2300:
        /* <DEDUP_REMOVED lines=8> */
[----:B------:R-:W-:Y:S02]  /*f7d0*/  ISETP.GE.AND P1, PT, R3, R0, PT ;  /* 0x000000000300720c */ /* 0x000fe40003f26270 */
[----:B------:R-:W-:-:S11]  /*f7e0*/  MOV R3, R14 ;  /* 0x0000000e00037202 */ /* 0x000fd60000000f00 */
[----:B0-----:R-:W-:Y:S05]  /*f7f0*/  WARPSYNC.COLLECTIVE R15, `(.L_x_2301) ;  /* 0x000000000f087348 */ /* 0x001fea0003c00000 */
[----:B------:R1:W2:Y:S02]  /*f800*/  SHFL.IDX P6, R14, R13, R12, R11 ;  /* 0x0000000c0d0e7389 */ /* 0x0002a400000c000b */
[----:B012---:R-:W-:Y:S01]  /*f810*/  ENDCOLLECTIVE ;  /* 0x000000000000791b */ /* 0x007fe20003800000 */
.L_x_2301:
        /* <DEDUP_REMOVED lines=8> */
.L_x_2302:
        /* <DEDUP_REMOVED lines=13> */
.L_x_2303:
        /* <DEDUP_REMOVED lines=8> */
.L_x_2304:
        /* <DEDUP_REMOVED lines=13> */
.L_x_2305:
        /* <DEDUP_REMOVED lines=8> */
.L_x_2306:
        /* <DEDUP_REMOVED lines=13> */
.L_x_2307:
        /* <DEDUP_REMOVED lines=8> */
.L_x_2308:
        /* <DEDUP_REMOVED lines=13> */
.L_x_2309:
[----:B------:R-:W-:Y:S01]  /*fd60*/  @!P1 LEA R9, R30, UR46, 0x1 ;  /* 0x0000002e1e099c11 */ /* 0x000fe2000f8e08ff */
[----:B------:R-:W-:Y:S01]  /*fd70*/  IMAD.MOV.U32 R13, RZ, RZ, R8 ;  /* 0x000000ffff0d7224 */ /* 0x000fe200078e0008 */
[----:B------:R-:W-:Y:S01]  /*fd80*/  MOV R12, 0x7 ;  /* 0x00000007000c7802 */ /* 0x000fe20000000f00 */
[----:B------:R-:W-:-:S07]  /*fd90*/  IMAD.MOV.U32 R2, RZ, RZ, R14 ;  /* 0x000000ffff027224 */ /* 0x000fce00078e000e */
[----:B------:R-:W-:Y:S05]  /*fda0*/  WARPSYNC.COLLECTIVE R15, `(.L_x_2310) ;  /* 0x000000000f087348 */ /* 0x000fea0003c00000 */
[----:B------:R0:W1:Y:S02]  /*fdb0*/  SHFL.IDX P6, R14, R13, R12, R11 ;  /* 0x0000000c0d0e7389 */ /* 0x00006400000c000b */
[----:B01----:R-:W-:Y:S01]  /*fdc0*/  ENDCOLLECTIVE ;  /* 0x000000000000791b */ /* 0x003fe20003800000 */
.L_x_2310:
        /* <DEDUP_REMOVED lines=12> */
.L_x_2311:
[----:B------:R-:W-:Y:S05]  /*fe90*/  BRA `(.L_x_2312) ;  /* 0xffffffcc00807947 */ /* 0x000fea000383ffff */
.L_x_2247:
[----:B0-----:R-:W-:-:S04]  /*fea0*/  IMAD.U32 R3, RZ, RZ, UR46 ;  /* 0x0000002eff037e24 */ /* 0x001fc8000f8e00ff */
[----:B------:R0:W1:Y:S03]  /*feb0*/  SYNCS.PHASECHK.TRANS64.TRYWAIT P0, [R3+URZ+0x30820], R0 ;  /* 0x03082000030075a7 */ /* 0x000066000800017f */
[----:B-1----:R-:W-:Y:S05]  /*fec0*/  @!P0 NANOSLEEP.SYNCS 0x989680 ;  /* 0x009896800000895d */ /* 0x002fea0003900000 */
[----:B------:R-:W1:Y:S02]  /*fed0*/  @!P0 SYNCS.PHASECHK.TRANS64 P0, [R3+URZ+0x30820], R0 ;  /* 0x03082000030085a7 */ /* 0x000e64000800007f */
[----:B-1----:R-:W-:Y:S05]  /*fee0*/  @!P0 BRA `(.L_x_2247) ;  /* 0xfffffffc00ec8947 */ /* 0x002fea000383ffff */
[----:B------:R-:W-:Y:S05]  /*fef0*/  BRA `(.L_x_2313) ;  /* 0xffffffcc00cc7947 */ /* 0x000fea000383ffff */
.L_x_2251:
[----:B0-----:R0:W1:Y:S02]  /*ff00*/  SYNCS.PHASECHK.TRANS64.TRYWAIT P0, [R19+URZ+0x30840], R2 ;  /* 0x03084002130075a7 */ /* 0x001064000800017f */
[----:B-1----:R-:W-:Y:S05]  /*ff10*/  @!P0 NANOSLEEP.SYNCS 0x989680 ;  /* 0x009896800000895d */ /* 0x002fea0003900000 */
[----:B------:R-:W1:Y:S02]  /*ff20*/  @!P0 SYNCS.PHASECHK.TRANS64 P0, [R19+URZ+0x30840], R2 ;  /* 0x03084002130085a7 */ /* 0x000e64000800007f */
[----:B-1----:R-:W-:Y:S05]  /*ff30*/  @!P0 BRA `(.L_x_2251) ;  /* 0xfffffffc00f08947 */ /* 0x002fea000383ffff */
[----:B------:R-:W-:Y:S05]  /*ff40*/  BRA `(.L_x_2314) ;  /* 0xffffffd000b07947 */ /* 0x000fea000383ffff */
.L_x_2252:
        /* <DEDUP_REMOVED lines=8> */
.L_x_2316:
[----:B------:R-:W-:Y:S05]  /*ffd0*/  BSYNC B1 ;  /* 0x0000000000017941 */ /* 0x000fea0003800000 */
.L_x_2315:
[----:B------:R-:W-:Y:S01]  /*ffe0*/  IMAD.MOV.U32 R13, RZ, RZ, R21 ;  /* 0x000000ffff0d7224 */ /* 0x000fe200078e0015 */
[----:B------:R-:W-:Y:S01]  /*fff0*/  MOV R3, R14 ;  /* 0x0000000e00037202 */ /* 0x000fe20000000f00 */
[----:B------:R-:W-:Y:S01]  /*10000*/  IMAD.MOV.U32 R12, RZ, RZ, RZ ;  /* 0x000000ffff0c7224 */ /* 0x000fe200078e00ff */
[----:B------:R-:W-:Y:S01]  /*10010*/  SHF.L.U32 R8, R23, 0x1, RZ ;  /* 0x0000000117087819 */ /* 0x000fe200000006ff */
[----:B------:R-:W-:Y:S01]  /*10020*/  IMAD.MOV.U32 R11, RZ, RZ, 0x181f ;  /* 0x0000181fff0b7424 */ /* 0x000fe200078e00ff */
[----:B------:R-:W-:Y:S01]  /*10030*/  P2R R6, PR, RZ, 0x2 ;  /* 0x00000002ff067803 */ /* 0x000fe20000000000 */
[----:B------:R-:W-:Y:S01]  /*10040*/  IMAD.MOV.U32 R15, RZ, RZ, -0x1 ;  /* 0xffffffffff0f7424 */ /* 0x000fe200078e00ff */
[----:B------:R-:W-:Y:S02]  /*10050*/  LOP3.LUT P1, RZ, R16, 0x4, RZ, 0xc0, !PT ;  /* 0x0000000410ff7812 */ /* 0x000fe4000782c0ff */
[----:B------:R-:W-:-:S11]  /*10060*/  LEA R22, R22, UR46, 0x1 ;  /* 0x0000002e16167c11 */ /* 0x000fd6000f8e08ff */
[----:B------:R-:W-:Y:S05]  /*10070*/  WARPSYNC.COLLECTIVE R15, `(.L_x_2317) ;  /* 0x000000000f087348 */ /* 0x000fea0003c00000 */
[----:B------:R0:W1:Y:S02]  /*10080*/  SHFL.IDX P6, R14, R13, R12, R11 ;  /* 0x0000000c0d0e7389 */ /* 0x00006400000c000b */
[----:B01----:R-:W-:Y:S01]  /*10090*/  ENDCOLLECTIVE ;  /* 0x000000000000791b */ /* 0x003fe20003800000 */
.L_x_2317:
[----:B------:R-:W-:Y:S01]  /*100a0*/  IMAD.MOV.U32 R13, RZ, RZ, R24 ;  /* 0x000000ffff0d7224 */ /* 0x000fe200078e0018 */
[----:B------:R-:W-:Y:S02]  /*100b0*/  MOV R12, 0x1 ;  /* 0x00000001000c7802 */ /* 0x000fe40000000f00 */
[----:B------:R-:W-:-:S13]  /*100c0*/  IADD3 R2, P0, R14, R8, RZ ;  /* 0x000000080e027210 */ /* 0x000fda0007f1e0ff */
[----:B------:R-:W-:Y:S05]  /*100d0*/  WARPSYNC.COLLECTIVE R15, `(.L_x_2318) ;  /* 0x000000000f087348 */ /* 0x000fea0003c00000 */
[----:B------:R0:W1:Y:S02]  /*100e0*/  SHFL.IDX P6, R14, R13, R12, R11 ;  /* 0x0000000c0d0e7389 */ /* 0x00006400000c000b */
[----:B01----:R-:W-:Y:S01]  /*100f0*/  ENDCOLLECTIVE ;  /* 0x000000000000791b */ /* 0x003fe20003800000 */
.L_x_2318:
        /* <DEDUP_REMOVED lines=12> */
.L_x_2319:
[----:B------:R-:W-:Y:S01]  /*101c0*/  MOV R13, R24 ;  /* 0x00000018000d7202 */ /* 0x000fe20000000f00 */
[----:B------:R-:W-:Y:S01]  /*101d0*/  IMAD.MOV.U32 R12, RZ, RZ, 0x2 ;  /* 0x00000002ff0c7424 */ /* 0x000fe200078e00ff */
[----:B------:R-:W-:-:S13]  /*101e0*/  IADD3 R2, P0, R14, R8, RZ ;  /* 0x000000080e027210 */ /* 0x000fda0007f1e0ff */
[----:B------:R-:W-:Y:S05]  /*101f0*/  WARPSYNC.COLLECTIVE R15, `(.L_x_2320) ;  /* 0x000000000f087348 */ /* 0x000fea0003c00000 */
[----:B------:R0:W1:Y:S02]  /*10200*/  SHFL.IDX P6, R14, R13, R12, R11 ;  /* 0x0000000c0d0e7389 */ /* 0x00006400000c000b */
[----:B01----:R-:W-:Y:S01]  /*10210*/  ENDCOLLECTIVE ;  /* 0x000000000000791b */ /* 0x003fe20003800000 */
.L_x_2320:
        /* <DEDUP_REMOVED lines=12> */
.L_x_2321:
[----:B------:R-:W-:Y:S01]  /*102e0*/  IMAD.MOV.U32 R13, RZ, RZ, R24 ;  /* 0x000000ffff0d7224 */ /* 0x000fe200078e0018 */
[----:B------:R-:W-:Y:S02]  /*102f0*/  MOV R12, 0x3 ;  /* 0x00000003000c7802 */ /* 0x000fe40000000f00 */
[----:B------:R-:W-:-:S07]  /*10300*/  MOV R10, R14 ;  /* 0x0000000e000a7202 */ /* 0x000fce0000000f00 */
[----:B------:R-:W-:Y:S05]  /*10310*/  WARPSYNC.COLLECTIVE R15, `(.L_x_2322) ;  /* 0x000000000f087348 */ /* 0x000fea0003c00000 */
[----:B------:R0:W1:Y:S02]  /*10320*/  SHFL.IDX P6, R14, R13, R12, R11 ;  /* 0x0000000c0d0e7389 */ /* 0x00006400000c000b */
[----:B01----:R-:W-:Y:S01]  /*10330*/  ENDCOLLECTIVE ;  /* 0x000000000000791b */ /* 0x003fe20003800000 */
.L_x_2322:
        /* <DEDUP_REMOVED lines=13> */
.L_x_2323:
[----:B------:R-:W-:Y:S01]  /*10410*/  IMAD.MOV.U32 R13, RZ, RZ, R24 ;  /* 0x000000ffff0d7224 */ /* 0x000fe200078e0018 */
[----:B------:R-:W-:Y:S02]  /*10420*/  MOV R12, 0x4 ;  /* 0x00000004000c7802 */ /* 0x000fe40000000f00 */
[----:B------:R-:W-:-:S07]  /*10430*/  MOV R2, R14 ;  /* 0x0000000e00027202 */ /* 0x000fce0000000f00 */
[----:B------:R-:W-:Y:S05]  /*10440*/  WARPSYNC.COLLECTIVE R15, `(.L_x_2324) ;  /* 0x000000000f087348 */ /* 0x000fea0003c00000 */
[----:B------:R0:W1:Y:S02]  /*10450*/  SHFL.IDX P6, R14, R13, R12, R11 ;  /* 0x0000000c0d0e7389 */ /* 0x00006400000c000b */
[----:B01----:R-:W-:Y:S01]  /*10460*/  ENDCOLLECTIVE ;  /* 0x000000000000791b */ /* 0x003fe20003800000 */
.L_x_2324:
        /* <DEDUP_REMOVED lines=13> */
.L_x_2325:
[----:B------:R-:W-:Y:S01]  /*10540*/  IMAD.MOV.U32 R13, RZ, RZ, R24 ;  /* 0x000000ffff0d7224 */ /* 0x000fe200078e0018 */
[----:B------:R-:W-:Y:S02]  /*10550*/  MOV R12, 0x5 ;  /* 0x00000005000c7802 */ /* 0x000fe40000000f00 */
[----:B------:R-:W-:-:S07]  /*10560*/  MOV R2, R14 ;  /* 0x0000000e00027202 */ /* 0x000fce0000000f00 */
[----:B------:R-:W-:Y:S05]  /*10570*/  WARPSYNC.COLLECTIVE R15, `(.L_x_2326) ;  /* 0x000000000f087348 */ /* 0x000fea0003c00000 */
[----:B------:R0:W1:Y:S02]  /*10580*/  SHFL.IDX P6, R14, R13, R12, R11 ;  /* 0x0000000c0d0e7389 */ /* 0x00006400000c000b */
[----:B01----:R-:W-:Y:S01]  /*10590*/  ENDCOLLECTIVE ;  /* 0x000000000000791b */ /* 0x003fe20003800000 */
.L_x_2326:
        /* <DEDUP_REMOVED lines=14> */
.L_x_2327:
[----:B------:R-:W-:Y:S05]  /*10680*/  BRA `(.L_x_2328) ;  /* 0xffffffcc00fc7947 */ /* 0x000fea000383ffff */
.L_x_2257:
[----:B0-----:R0:W2:Y:S02]  /*10690*/  SYNCS.PHASECHK.TRANS64.TRYWAIT P0, [R6+URZ+0x30860], R3 ;  /* 0x03086003060075a7 */ /* 0x0010a4000800017f */
[----:B--2---:R-:W-:Y:S05]  /*106a0*/  @!P0 NANOSLEEP.SYNCS 0x989680 ;  /* 0x009896800000895d */ /* 0x004fea0003900000 */
[----:B------:R-:W2:Y:S02]  /*106b0*/  @!P0 SYNCS.PHASECHK.TRANS64 P0, [R6+URZ+0x30860], R3 ;  /* 0x03086003060085a7 */ /* 0x000ea4000800007f */
[----:B--2---:R-:W-:Y:S05]  /*106c0*/  @!P0 BRA `(.L_x_2257) ;  /* 0xfffffffc00f08947 */ /* 0x004fea000383ffff */
[----:B------:R-:W-:Y:S05]  /*106d0*/  BRA `(.L_x_2329) ;  /* 0xffffffd000607947 */ /* 0x000fea000383ffff */
.L_x_2258:
        /* <DEDUP_REMOVED lines=8> */
.L_x_2331:
[----:B------:R-:W-:Y:S05]  /*10760*/  BSYNC B1 ;  /* 0x0000000000017941 */ /* 0x000fea0003800000 */
.L_x_2330:
        /* <DEDUP_REMOVED lines=9> */
.L_x_2332:
[----:B------:R-:W-:Y:S02]  /*10800*/  IMAD.MOV.U32 R13, RZ, RZ, R18 ;  /* 0x000000ffff0d7224 */ /* 0x000fe400078e0012 */
[----:B------:R-:W-:Y:S01]  /*10810*/  IMAD.MOV.U32 R12, RZ, RZ, 0x1 ;  /* 0x00000001ff0c7424 */ /* 0x000fe200078e00ff */
[----:B------:R-:W-:-:S13]  /*10820*/  IADD3 R2, P0, R14, R9, RZ ;  /* 0x000000090e027210 */ /* 0x000fda0007f1e0ff */
[----:B------:R-:W-:Y:S05]  /*10830*/  WARPSYNC.COLLECTIVE R15, `(.L_x_2333) ;  /* 0x000000000f087348 */ /* 0x000fea0003c00000 */
[----:B------:R0:W1:Y:S02]  /*10840*/  SHFL.IDX P6, R14, R13, R12, R11 ;  /* 0x0000000c0d0e7389 */ /* 0x00006400000c000b */
[----:B01----:R-:W-:Y:S01]  /*10850*/  ENDCOLLECTIVE ;  /* 0x000000000000791b */ /* 0x003fe20003800000 */
.L_x_2333:
        /* <DEDUP_REMOVED lines=12> */
.L_x_2334:
        /* <DEDUP_REMOVED lines=12> */
.L_x_2335:
        /* <DEDUP_REMOVED lines=12> */
.L_x_2336:
        /* <DEDUP_REMOVED lines=12> */
.L_x_2337:
        /* <DEDUP_REMOVED lines=12> */
.L_x_2338:
        /* <DEDUP_REMOVED lines=12> */
.L_x_2339:
        /* <DEDUP_REMOVED lines=12> */
.L_x_2340:
        /* <DEDUP_REMOVED lines=12> */
.L_x_2341:
        /* <DEDUP_REMOVED lines=12> */
.L_x_2342:
[----:B------:R-:W-:Y:S01]  /*10f20*/  @!PT LDS RZ, [RZ] ;  /* 0x00000000fffff984 */ /* 0x000fe20000000800 */
[----:B------:R-:W-:Y:S01]  /*10f30*/  @!PT LDS RZ, [RZ] ;  /* 0x00000000fffff984 */ /* 0x000fe20000000800 */
[----:B------:R-:W-:Y:S01]  /*10f40*/  @!PT LDS RZ, [RZ] ;  /* 0x00000000fffff984 */ /* 0x000fe20000000800 */
[----:B------:R0:W-:Y:S01]  /*10f50*/  LDGSTS.E.BYPASS.LTC128B.128 [R7+0x5400], desc[UR36][R2.64+0x80], !P0 ;  /* 0x0540008002077fae */ /* 0x0001e2000c101d64 */
[----:B------:R-:W-:-:S13]  /*10f60*/  ISETP.LT.OR P0, PT, R0, 0x41, P1 ;  /* 0x000000410000780c */ /* 0x000fda0000f01670 */
[----:B------:R0:W-:Y:S01]  /*10f70*/  LDGSTS.E.BYPASS.LTC128B.128 [R7+0x8400], desc[UR36][R2.64+0x100], !P0 ;  /* 0x0840010002077fae */ /* 0x0001e2000c101d64 */
[----:B------:R-:W-:Y:S05]  /*10f80*/  BRA `(.L_x_2343) ;  /* 0xffffffcc001c7947 */ /* 0x000fea000383ffff */
.L_x_2264:
[----:B0-----:R0:W1:Y:S02]  /*10f90*/  SYNCS.PHASECHK.TRANS64.TRYWAIT P0, [R0+URZ+0x30860], R3 ;  /* 0x03086003000075a7 */ /* 0x001064000800017f */
[----:B-1----:R-:W-:Y:S05]  /*10fa0*/  @!P0 NANOSLEEP.SYNCS 0x989680 ;  /* 0x009896800000895d */ /* 0x002fea0003900000 */
[----:B------:R-:W1:Y:S02]  /*10fb0*/  @!P0 SYNCS.PHASECHK.TRANS64 P0, [R0+URZ+0x30860], R3 ;  /* 0x03086003000085a7 */ /* 0x000e64000800007f */
[----:B-1----:R-:W-:Y:S05]  /*10fc0*/  @!P0 BRA `(.L_x_2264) ;  /* 0xfffffffc00f08947 */ /* 0x002fea000383ffff */
[----:B------:R-:W-:Y:S05]  /*10fd0*/  BRA `(.L_x_2344) ;  /* 0xffffffd000187947 */ /* 0x000fea000383ffff */
.L_x_2265:
        /* <DEDUP_REMOVED lines=8> */
.L_x_2346:
[----:B------:R-:W-:Y:S05]  /*11060*/  BSYNC B0 ;  /* 0x0000000000007941 */ /* 0x000fea0003800000 */
.L_x_2345:
        /* <DEDUP_REMOVED lines=9> */
.L_x_2347:
        /* <DEDUP_REMOVED lines=13> */
.L_x_2348:
        /* <DEDUP_REMOVED lines=15> */
.L_x_2349:
[----:B------:R-:W-:Y:S02]  /*112c0*/  IMAD.MOV.U32 R3, RZ, RZ, R6 ;  /* 0x000000ffff037224 */ /* 0x000fe400078e0006 */
[----:B------:R-:W-:Y:S01]  /*112d0*/  IMAD.MOV.U32 R13, RZ, RZ, R18 ;  /* 0x000000ffff0d7224 */ /* 0x000fe200078e0012 */
[----:B------:R-:W-:Y:S02]  /*112e0*/  MOV R12, 0x2 ;  /* 0x00000002000c7802 */ /* 0x000fe40000000f00 */
[----:B------:R-:W-:-:S07]  /*112f0*/  MOV R2, R14 ;  /* 0x0000000e00027202 */ /* 0x000fce0000000f00 */
[----:B------:R-:W-:Y:S05]  /*11300*/  WARPSYNC.COLLECTIVE R15, `(.L_x_2350) ;  /* 0x000000000f087348 */ /* 0x000fea0003c00000 */
[----:B------:R0:W1:Y:S02]  /*11310*/  SHFL.IDX P6, R14, R13, R12, R11 ;  /* 0x0000000c0d0e7389 */ /* 0x00006400000c000b */
[----:B01----:R-:W-:Y:S01]  /*11320*/  ENDCOLLECTIVE ;  /* 0x000000000000791b */ /* 0x003fe20003800000 */
.L_x_2350:
        /* <DEDUP_REMOVED lines=15> */
.L_x_2351:
[----:B------:R-:W-:Y:S01]  /*11420*/  IMAD.MOV.U32 R3, RZ, RZ, R7 ;  /* 0x000000ffff037224 */ /* 0x000fe200078e0007 */
[----:B------:R-:W-:Y:S01]  /*11430*/  MOV R13, R18 ;  /* 0x00000012000d7202 */ /* 0x000fe20000000f00 */
[----:B------:R-:W-:Y:S01]  /*11440*/  IMAD.MOV.U32 R12, RZ, RZ, 0x3 ;  /* 0x00000003ff0c7424 */ /* 0x000fe200078e00ff */
[----:B------:R-:W-:-:S07]  /*11450*/  MOV R8, R14 ;  /* 0x0000000e00087202 */ /* 0x000fce0000000f00 */
[----:B------:R-:W-:Y:S05]  /*11460*/  WARPSYNC.COLLECTIVE R15, `(.L_x_2352) ;  /* 0x000000000f087348 */ /* 0x000fea0003c00000 */
[----:B------:R0:W1:Y:S02]  /*11470*/  SHFL.IDX P6, R14, R13, R12, R11 ;  /* 0x0000000c0d0e7389 */ /* 0x00006400000c000b */
[----:B01----:R-:W-:Y:S01]  /*11480*/  ENDCOLLECTIVE ;  /* 0x000000000000791b */ /* 0x003fe20003800000 */
.L_x_2352:
        /* <DEDUP_REMOVED lines=16> */
.L_x_2353:
        /* <DEDUP_REMOVED lines=8> */
.L_x_2354:
        /* <DEDUP_REMOVED lines=15> */
.L_x_2355:
[----:B------:R-:W-:Y:S01]  /*11700*/  MOV R3, R7 ;  /* 0x0000000700037202 */ /* 0x000fe20000000f00 */
[----:B------:R-:W-:Y:S02]  /*11710*/  IMAD.MOV.U32 R13, RZ, RZ, R18 ;  /* 0x000000ffff0d7224 */ /* 0x000fe400078e0012 */
[----:B------:R-:W-:Y:S02]  /*11720*/  IMAD.MOV.U32 R12, RZ, RZ, 0x5 ;  /* 0x00000005ff0c7424 */ /* 0x000fe400078e00ff */
[----:B------:R-:W-:-:S07]  /*11730*/  IMAD.MOV.U32 R8, RZ, RZ, R14 ;  /* 0x000000ffff087224 */ /* 0x000fce00078e000e */
[----:B------:R-:W-:Y:S05]  /*11740*/  WARPSYNC.COLLECTIVE R15, `(.L_x_2356) ;  /* 0x000000000f087348 */ /* 0x000fea0003c00000 */
[----:B------:R0:W1:Y:S02]  /*11750*/  SHFL.IDX P6, R14, R13, R12, R11 ;  /* 0x0000000c0d0e7389 */ /* 0x00006400000c000b */
[----:B01----:R-:W-:Y:S01]  /*11760*/  ENDCOLLECTIVE ;  /* 0x000000000000791b */ /* 0x003fe20003800000 */
.L_x_2356:
        /* <DEDUP_REMOVED lines=13> */
.L_x_2357:
[----:B------:R-:W-:Y:S05]  /*11840*/  BRA `(.L_x_2358) ;  /* 0xffffffc800fc7947 */ /* 0x000fea000383ffff */
.L_x_2268:
[----:B0-----:R0:W1:Y:S02]  /*11850*/  SYNCS.PHASECHK.TRANS64.TRYWAIT P0, [R7+URZ+0x30820], R6 ;  /* 0x03082006070075a7 */ /* 0x001064000800017f */
[----:B-1----:R-:W-:Y:S05]  /*11860*/  @!P0 NANOSLEEP.SYNCS 0x989680 ;  /* 0x009896800000895d */ /* 0x002fea0003900000 */
[----:B------:R-:W1:Y:S02]  /*11870*/  @!P0 SYNCS.PHASECHK.TRANS64 P0, [R7+URZ+0x30820], R6 ;  /* 0x03082006070085a7 */ /* 0x000e64000800007f */
[----:B-1----:R-:W-:Y:S05]  /*11880*/  @!P0 BRA `(.L_x_2268) ;  /* 0xfffffffc00f08947 */ /* 0x002fea000383ffff */
[----:B------:R-:W-:Y:S05]  /*11890*/  BRA `(.L_x_2359) ;  /* 0xffffffcc00787947 */ /* 0x000fea000383ffff */
.L_x_2269:
        /* <DEDUP_REMOVED lines=11> */
.L_x_2361:
[----:B------:R-:W-:Y:S05]  /*11950*/  BSYNC B0 ;  /* 0x0000000000007941 */ /* 0x000fea0003800000 */
.L_x_2360:
[----:B------:R-:W-:Y:S05]  /*11960*/  BRA `(.L_x_2362) ;  /* 0xffffffcc005c7947 */ /* 0x000fea000383ffff */
.L_x_2270:
[----:B------:R-:W-:Y:S01]  /*11970*/  BSSY B0, `(.L_x_2363) ;  /* 0x0000006000007945 */ /* 0x000fe20003800000 */
[----:B------:R-:W-:-:S07]  /*11980*/  IMAD.MOV.U32 R15, RZ, RZ, -0x1 ;  /* 0xffffffffff0f7424 */ /* 0x000fce00078e00ff */
[----:B01---5:R-:W-:Y:S05]  /*11990*/  WARPSYNC.COLLECTIVE R15, `(.L_x_2364) ;  /* 0x000000000f0c7348 */ /* 0x023fea0003c00000 */
[----:B------:R-:W-:Y:S02]  /*119a0*/  ELECT P6, UR62, PT ;  /* 0x00000000003e782f */ /* 0x000fe400038c0000 */
[----:B------:R-:W-:Y:S01]  /*119b0*/  MOV R14, UR62 ;  /* 0x0000003e000e7c02 */ /* 0x000fe20008000f00 */
[----:B01---5:R-:W-:Y:S10]  /*119c0*/  ENDCOLLECTIVE ;  /* 0x000000000000791b */ /* 0x023ff40003800000 */
.L_x_2364:
[----:B------:R-:W-:Y:S05]  /*119d0*/  BSYNC B0 ;  /* 0x0000000000007941 */ /* 0x000fea0003800000 */
.L_x_2363:
[----:B------:R-:W-:Y:S05]  /*119e0*/  BRA `(.L_x_2365) ;  /* 0xffffffcc00507947 */ /* 0x000fea000383ffff */
.L_x_2272:
[----:B-1----:R1:W2:Y:S02]  /*119f0*/  SYNCS.PHASECHK.TRANS64.TRYWAIT P1, [R5+URZ+0x30840], R2 ;  /* 0x03084002050075a7 */ /* 0x0022a4000802017f */
[----:B--2---:R-:W-:Y:S05]  /*11a00*/  @!P1 NANOSLEEP.SYNCS 0x989680 ;  /* 0x009896800000995d */ /* 0x004fea0003900000 */
[----:B------:R-:W2:Y:S02]  /*11a10*/  @!P1 SYNCS.PHASECHK.TRANS64 P1, [R5+URZ+0x30840], R2 ;  /* 0x03084002050095a7 */ /* 0x000ea4000802007f */
[----:B--2---:R-:W-:Y:S05]  /*11a20*/  @!P1 BRA `(.L_x_2272) ;  /* 0xfffffffc00f09947 */ /* 0x004fea000383ffff */
[----:B------:R-:W-:Y:S05]  /*11a30*/  BRA `(.L_x_2366) ;  /* 0xffffffcc00787947 */ /* 0x000fea000383ffff */
.L_x_2274:
[----:B0-----:R0:W2:Y:S02]  /*11a40*/  SYNCS.PHASECHK.TRANS64.TRYWAIT P1, [R7+URZ+0x30840], R0 ;  /* 0x03084000070075a7 */ /* 0x0010a4000802017f */
[----:B--2---:R-:W-:Y:S05]  /*11a50*/  @!P1 NANOSLEEP.SYNCS 0x989680 ;  /* 0x009896800000995d */ /* 0x004fea0003900000 */
[----:B------:R-:W2:Y:S02]  /*11a60*/  @!P1 SYNCS.PHASECHK.TRANS64 P1, [R7+URZ+0x30840], R0 ;  /* 0x03084000070095a7 */ /* 0x000ea4000802007f */
[----:B--2---:R-:W-:Y:S05]  /*11a70*/  @!P1 BRA `(.L_x_2274) ;  /* 0xfffffffc00f09947 */ /* 0x004fea000383ffff */
[----:B------:R-:W-:Y:S05]  /*11a80*/  BRA `(.L_x_2367) ;  /* 0xffffffcc00847947 */ /* 0x000fea000383ffff */
.L_x_2276:
[----:B--2---:R2:W3:Y:S02]  /*11a90*/  SYNCS.PHASECHK.TRANS64.TRYWAIT P1, [R5+URZ+0x30860], R2 ;  /* 0x03086002050075a7 */ /* 0x0044e4000802017f */
[----:B---3--:R-:W-:Y:S05]  /*11aa0*/  @!P1 NANOSLEEP.SYNCS 0x989680 ;  /* 0x009896800000995d */ /* 0x008fea0003900000 */
[----:B------:R-:W3:Y:S02]  /*11ab0*/  @!P1 SYNCS.PHASECHK.TRANS64 P1, [R5+URZ+0x30860], R2 ;  /* 0x03086002050095a7 */ /* 0x000ee4000802007f */
[----:B---3--:R-:W-:Y:S05]  /*11ac0*/  @!P1 BRA `(.L_x_2276) ;  /* 0xfffffffc00f09947 */ /* 0x008fea000383ffff */
[----:B------:R-:W-:Y:S05]  /*11ad0*/  BRA `(.L_x_2368) ;  /* 0xffffffcc00807947 */ /* 0x000fea000383ffff */
.L_x_2369:
        /* <DEDUP_REMOVED lines=10> */
.L_x_3216:


//--------------------- .text._ZN7cutlass13device_kernelIN5flash11enable_sm90INS1_16FlashAttnFwdSm90INS1_25CollectiveMainloopFwdSm90ILi2EN4cute5tupleIJNS5_1CILi1EEES8_S8_EEENS6_IJNS7_ILi128EEENS7_ILi96EEENS7_ILi192EEEEEELi192ENS_10bfloat16_tEfNS_4arch4Sm90ELb1ELb0ELb0ELb1ELb1ELb0ELb0ELb1ELb1ELb1ELb1ELb0EEENS1_21CollectiveEpilogueFwdINS6_IJSA_SC_SB_EEES9_SE_SG_Li256ELb1ELb1ELb1ELb0EEENS1_36VarlenDynamicPersistentTileSchedulerILi128ELi96ELi256ELi128ELb1ELb1ELb1ELb1ELb1ELb1EEEEEEEEEvNT_6ParamsE --------------------------
	.section	.text._ZN7cutlass13device_kernelIN5flash11enable_sm90INS1_16FlashAttnFwdSm90INS1_25CollectiveMainloopFwdSm90ILi2EN4cute5tupleIJNS5_1CILi1EEES8_S8_EEENS6_IJNS7_ILi128EEENS7_ILi96EEENS7_ILi192EEEEEELi192ENS_10bfloat16_tEfNS_4arch4Sm90ELb1ELb0ELb0ELb1ELb1ELb0ELb0ELb1ELb1ELb1ELb1ELb0EEENS1_21CollectiveEpilogueFwdINS6_IJSA_SC_SB_EEES9_SE_SG_Li256ELb1ELb1ELb1ELb0EEENS1_36VarlenDynamicPersistentTileSchedulerILi128ELi96ELi256ELi128ELb1ELb1ELb1ELb1ELb1ELb1EEEEEEEEEvNT_6ParamsE,"ax",@progbits
	.align	128
.text._ZN7cutlass13device_kernelIN5flash11enable_sm90INS1_16FlashAttnFwdSm90INS1_25CollectiveMainloopFwdSm90ILi2EN4cute5tupleIJNS5_1CILi1EEES8_S8_EEENS6_IJNS7_ILi128EEENS7_ILi96EEENS7_ILi192EEEEEELi192ENS_10bfloat16_tEfNS_4arch4Sm90ELb1ELb0ELb0ELb1ELb1ELb0ELb0ELb1ELb1ELb1ELb1ELb0EEENS1_21CollectiveEpilogueFwdINS6_IJSA_SC_SB_EEES9_SE_SG_Li256ELb1ELb1ELb1ELb0EEENS1_36VarlenDynamicPersistentTileSchedulerILi128ELi96ELi256ELi128ELb1ELb1ELb1ELb1ELb1ELb1EEEEEEEEEvNT_6ParamsE:
        .type           _ZN7cutlass13device_kernelIN5flash11enable_sm90INS1_16FlashAttnFwdSm90INS1_25CollectiveMainloopFwdSm90ILi2EN4cute5tupleIJNS5_1CILi1EEES8_S8_EEENS6_IJNS7_ILi128EEENS7_ILi96EEENS7_ILi192EEEEEELi192ENS_10bfloat16_tEfNS_4arch4Sm90ELb1ELb0ELb0ELb1ELb1ELb0ELb0ELb1ELb1ELb1ELb1ELb0EEENS1_21CollectiveEpilogueFwdINS6_IJSA_SC_SB_EEES9_SE_SG_Li256ELb1ELb1ELb1ELb0EEENS1_36VarlenDynamicPersistentTileSchedulerILi128ELi96ELi256ELi128ELb1ELb1ELb1ELb1ELb1ELb1EEEEEEEEEvNT_6ParamsE,@function
        .size           _ZN7cutlass13device_kernelIN5flash11enable_sm90INS1_16FlashAttnFwdSm90INS1_25CollectiveMainloopFwdSm90ILi2EN4cute5tupleIJNS5_1CILi1EEES8_S8_EEENS6_IJNS7_ILi128EEENS7_ILi96EEENS7_ILi192EEEEEELi192ENS_10bfloat16_tEfNS_4arch4Sm90ELb1ELb0ELb0ELb1ELb1ELb0ELb0ELb1ELb1ELb1ELb1ELb0EEENS1_21CollectiveEpilogueFwdINS6_IJSA_SC_SB_EEES9_SE_SG_Li256ELb1ELb1ELb1ELb0EEENS1_36VarlenDynamicPersistentTileSchedulerILi128ELi96ELi256ELi128ELb1ELb1ELb1ELb1ELb1ELb1EEEEEEEEEvNT_6ParamsE,(.L_x_3217 - _ZN7cutlass13device_kernelIN5flash11enable_sm90INS1_16FlashAttnFwdSm90INS1_25CollectiveMainloopFwdSm90ILi2EN4cute5tupleIJNS5_1CILi1EEES8_S8_EEENS6_IJNS7_ILi128EEENS7_ILi96EEENS7_ILi192EEEEEELi192ENS_10bfloat16_tEfNS_4arch4Sm90ELb1ELb0ELb0ELb1ELb1ELb0ELb0ELb1ELb1ELb1ELb1ELb0EEENS1_21CollectiveEpilogueFwdINS6_IJSA_SC_SB_EEES9_SE_SG_Li256ELb1ELb1ELb1ELb0EEENS1_36VarlenDynamicPersistentTileSchedulerILi128ELi96ELi256ELi128ELb1ELb1ELb1ELb1ELb1ELb1EEEEEEEEEvNT_6ParamsE)
        .other          _ZN7cutlass13device_kernelIN5flash11enable_sm90INS1_16FlashAttnFwdSm90INS1_25CollectiveMainloopFwdSm90ILi2EN4cute5tupleIJNS5_1CILi1EEES8_S8_EEENS6_IJNS7_ILi128EEENS7_ILi96EEENS7_ILi192EEEEEELi192ENS_10bfloat16_tEfNS_4arch4Sm90ELb1ELb0ELb0ELb1ELb1ELb0ELb0ELb1ELb1ELb1ELb1ELb0EEENS1_21CollectiveEpilogueFwdINS6_IJSA_SC_SB_EEES9_SE_SG_Li256ELb1ELb1ELb1ELb0EEENS1_36VarlenDynamicPersistentTileSchedulerILi128ELi96ELi256ELi128ELb1ELb1ELb1ELb1ELb1ELb1EEEEEEEEEvNT_6ParamsE,@"STO_CUDA_ENTRY STV_DEFAULT"
_ZN7cutlass13device_kernelIN5flash11enable_sm90INS1_16FlashAttnFwdSm90INS1_25CollectiveMainloopFwdSm90ILi2EN4cute5tupleIJNS5_1CILi1EEES8_S8_EEENS6_IJNS7_ILi128EEENS7_ILi96EEENS7_ILi192EEEEEELi192ENS_10bfloat16_tEfNS_4arch4Sm90ELb1ELb0ELb0ELb1ELb1ELb0ELb0ELb1ELb1ELb1ELb1ELb0EEENS1_21CollectiveEpilogueFwdINS6_IJSA_SC_SB_EEES9_SE_SG_Li256ELb1ELb1ELb1ELb0EEENS1_36VarlenDynamicPersistentTileSchedulerILi128ELi96ELi256ELi128ELb1ELb1ELb1ELb1ELb1ELb1EEEEEEEEEvNT_6ParamsE:
        /* <DEDUP_REMOVED lines=45> */
.L_x_2370:
        /* <DEDUP_REMOVED lines=22> */
.L_x_2371:
        /* <DEDUP_REMOVED lines=18> */
.L_x_2372:
        /* <DEDUP_REMOVED lines=22> */
.L_x_2373:
        /* <DEDUP_REMOVED lines=23> */
.L_x_2374:
        /* <DEDUP_REMOVED lines=10> */
.L_x_2376:
        /* <DEDUP_REMOVED lines=109> */
[----:B------:R-:W-:Y:S02]  /*0f90*/  VIADD R23, R17, 0x40 ;  /* 0x0000004011177836 */ /* 0x000fe40000000000 */
[----:B------:R-:W-:-:S07]  /*0fa0*/  IMAD R18, R4, 0x8, R5 ;  /* 0x0000000804127824 */ /* 0x000fce00078e0205 */
.L_x_2440:
[----:B------:R-:W-:Y:S01]  /*0fb0*/  ULDC.64 UR8, c[0x0][0xc88] ;  /* 0x0003220000087ab9 */ /* 0x000fe20000000a00 */
[----:B------:R-:W-:Y:S01]  /*0fc0*/  ULDC.64 UR10, c[0x0][0xa18] ;  /* 0x00028600000a7ab9 */ /* 0x000fe20000000a00 */
[----:B------:R-:W-:Y:S02]  /*0fd0*/  UIMAD.WIDE UR8, UR7, 0x4, UR8 ;  /* 0x00000004070878a5 */ /* 0x000fe4000f8e0208 */
[----:B------:R-:W-:Y:S01]  /*0fe0*/  UISETP.NE.U32.AND UP1, UPT, UR10, URZ, UPT ;  /* 0x0000003f0a00728c */ /* 0x000fe2000bf25070 */
[----:B------:R-:W-:-:S03]  /*0ff0*/  ULDC UR7, c[0x0][0x2f0] ;  /* 0x0000bc0000077ab9 */ /* 0x000fc60000000800 */
[----:B0123--:R-:W-:Y:S02]  /*1000*/  IMAD.U32 R2, RZ, RZ, UR8 ;  /* 0x00000008ff027e24 */ /* 0x00ffe4000f8e00ff */
        /* <DEDUP_REMOVED lines=10> */
[----:B------:R-:W-:Y:S01]  /*10b0*/  IMAD.U32 R197, RZ, RZ, UR4 ;  /* 0x00000004ffc57e24 */ /* 0x000fe2000f8e00ff */
        /* <DEDUP_REMOVED lines=8> */
[----:B------:R-:W-:Y:S01]  /*1140*/  IMAD.U32 R4, RZ, RZ, UR10 ;  /* 0x0000000aff047e24 */ /* 0x000fe2000f8e00ff */
[----:B------:R-:W-:Y:S02]  /*1150*/  ULDC UR4, c[0x0][0x424] ;  /* 0x0001090000047ab9 */ /* 0x000fe40000000800 */
[----:B----4-:R-:W-:Y:S01]  /*1160*/  IMAD.U32 R5, RZ, RZ, UR11 ;  /* 0x0000000bff057e24 */ /* 0x010fe2000f8e00ff */
[----:B------:R-:W2:Y:S01]  /*1170*/  @P0 LDG.E R2, desc[UR36][R2.64] ;  /* 0x0000002402020981 */ /* 0x000ea2000c1e1900 */
[----:B------:R-:W-:Y:S01]  /*1180*/  UISETP.NE.U32.AND UP0, UPT, UR8, URZ, UPT ;  /* 0x0000003f0800728c */ /* 0x000fe2000bf05070 */
[----:B------:R-:W-:Y:S02]  /*1190*/  ULDC.64 UR10, c[0x0][0xa20] ;  /* 0x00028800000a7ab9 */ /* 0x000fe40000000a00 */
[----:B------:R-:W3:Y:S01]  /*11a0*/  @P2 LDG.E R4, desc[UR36][R4.64] ;  /* 0x0000002404042981 */ /* 0x000ee2000c1e1900 */
[----:B------:R-:W-:Y:S01]  /*11b0*/  UISETP.NE.AND.EX UP0, UPT, UR9, URZ, UPT, UP0 ;  /* 0x0000003f0900728c */ /* 0x000fe2000bf05300 */
[----:B------:R-:W-:Y:S01]  /*11c0*/  ISETP.NE.U32.AND P1, PT, RZ, UR10, PT ;  /* 0x0000000aff007c0c */ /* 0x000fe2000bf25070 */
[----:B------:R-:W-:-:S02]  /*11d0*/  ULOP3.LUT UR8, UR5, 0xffff, URZ, 0xc0, !UPT ;  /* 0x0000ffff05087892 */ /* 0x000fc4000f8ec03f */
[----:B------:R-:W-:Y:S01]  /*11e0*/  USEL UR4, UR4, 0x1, UP0 ;  /* 0x0000000104047887 */ /* 0x000fe20008000000 */
[----:B------:R-:W-:Y:S01]  /*11f0*/  ISETP.NE.AND.EX P1, PT, RZ, UR11, PT, P1 ;  /* 0x0000000bff007c0c */ /* 0x000fe2000bf25310 */
[----:B------:R-:W-:Y:S02]  /*1200*/  UMOV UR60, URZ ;  /* 0x0000003f003c7c82 */ /* 0x000fe40008000000 */
[----:B------:R-:W-:Y:S01]  /*1210*/  IMAD.U32 R214, RZ, RZ, UR8 ;  /* 0x00000008ffd67e24 */ /* 0x000fe2000f8e00ff */
[----:B------:R-:W-:Y:S01]  /*1220*/  UIMAD UR4, UR4, UR7, URZ ;  /* 0x00000007040472a4 */ /* 0x000fe2000f8e023f */
[----:B--2---:R-:W-:Y:S02]  /*1230*/  @P0 R2UR UR60, R2 ;  /* 0x00000000023c02ca */ /* 0x004fe400000e0000 */
[----:B---3--:R-:W-:Y:S01]  /*1240*/  @P2 R2UR UR42, R4 ;  /* 0x00000000042a22ca */ /* 0x008fe200000e0000 */
[----:B-----5:R-:W-:-:S14]  /*1250*/  @P2 BRA `(.L_x_2377) ;  /* 0x00000000003c2947 */ /* 0x020fdc0003800000 */
[----:B------:R-:W-:Y:S01]  /*1260*/  ULDC.64 UR8, c[0x0][0xa00] ;  /* 0x0002800000087ab9 */ /* 0x000fe20000000a00 */
[----:B------:R-:W-:Y:S01]  /*1270*/  ULDC UR42, c[0x0][0x288] ;  /* 0x0000a200002a7ab9 */ /* 0x000fe20000000800 */
[----:B------:R-:W-:-:S04]  /*1280*/  ISETP.NE.U32.AND P0, PT, RZ, UR8, PT ;  /* 0x00000008ff007c0c */ /* 0x000fc8000bf05070 */
[----:B------:R-:W-:-:S13]  /*1290*/  ISETP.NE.AND.EX P0, PT, RZ, UR9, PT, P0 ;  /* 0x00000009ff007c0c */ /* 0x000fda000bf05300 */
[----:B------:R-:W-:Y:S05]  /*12a0*/  @!P0 BRA `(.L_x_2377) ;  /* 0x0000000000288947 */ /* 0x000fea0003800000 */
[----:B------:R-:W-:Y:S01]  /*12b0*/  R2UR UR7, R197 ;  /* 0x00000000c50772ca */ /* 0x000fe200000e0000 */
[----:B------:R-:W-:-:S12]  /*12c0*/  ULDC.64 UR8, c[0x0][0xa00] ;  /* 0x0002800000087ab9 */ /* 0x000fd80000000a00 */
[----:B------:R-:W-:-:S06]  /*12d0*/  UIMAD.WIDE UR8, UR7, 0x4, UR8 ;  /* 0x00000004070878a5 */ /* 0x000fcc000f8e0208 */
[----:B------:R-:W-:Y:S02]  /*12e0*/  IMAD.U32 R2, RZ, RZ, UR8 ;  /* 0x00000008ff027e24 */ /* 0x000fe4000f8e00ff */
[----:B------:R-:W-:-:S05]  /*12f0*/  IMAD.U32 R3, RZ, RZ, UR9 ;  /* 0x00000009ff037e24 */ /* 0x000fca000f8e00ff */
[----:B------:R-:W2:Y:S04]  /*1300*/  LDG.E R4, desc[UR36][R2.64] ;  /* 0x0000002402047981 */ /* 0x000ea8000c1e1900 */
[----:B------:R-:W3:Y:S01]  /*1310*/  LDG.E R0, desc[UR36][R2.64+0x4] ;  /* 0x0000042402007981 */ /* 0x000ee2000c1e1900 */
[----:B--2---:R-:W-:Y:S02]  /*1320*/  R2UR UR42, R4 ;  /* 0x00000000042a72ca */ /* 0x004fe400000e0000 */
[----:B---3--:R-:W-:-:S13]  /*1330*/  R2UR UR7, R0 ;  /* 0x00000000000772ca */ /* 0x008fda00000e0000 */
[----:B------:R-:W-:-:S12]  /*1340*/  UIADD3 UR42, -UR42, UR7, URZ ;  /* 0x000000072a2a7290 */ /* 0x000fd8000fffe13f */
.L_x_2377:
[----:B------:R-:W-:Y:S05]  /*1350*/  @!P1 BRA `(.L_x_2378) ;  /* 0x0000000000249947 */ /* 0x000fea0003800000 */
[----:B------:R-:W-:Y:S02]  /*1360*/  R2UR UR7, R197 ;  /* 0x00000000c50772ca */ /* 0x000fe400000e0000 */
[----:B------:R-:W-:-:S11]  /*1370*/  R2UR UR8, R216 ;  /* 0x00000000d80872ca */ /* 0x000fd600000e0000 */
[----:B------:R-:W-:-:S04]  /*1380*/  ULEA UR4, UP0, UR7, UR10, 0x2 ;  /* 0x0000000a07047291 */ /* 0x000fc8000f80103f */
[----:B------:R-:W-:Y:S02]  /*1390*/  ULEA.HI.X UR7, UR7, UR11, UR8, 0x2, UP0 ;  /* 0x0000000b07077291 */ /* 0x000fe400080f1408 */
[----:B------:R-:W-:-:S04]  /*13a0*/  IMAD.U32 R2, RZ, RZ, UR4 ;  /* 0x00000004ff027e24 */ /* 0x000fc8000f8e00ff */
[----:B------:R-:W-:-:S05]  /*13b0*/  IMAD.U32 R3, RZ, RZ, UR7 ;  /* 0x00000007ff037e24 */ /* 0x000fca000f8e00ff */
[----:B------:R-:W2:Y:S02]  /*13c0*/  LDG.E R2, desc[UR36][R2.64] ;  /* 0x0000002402027981 */ /* 0x000ea4000c1e1900 */
[----:B--2---:R-:W-:Y:S01]  /*13d0*/  R2UR UR4, R2 ;  /* 0x00000000020472ca */ /* 0x004fe200000e0000 */
[----:B------:R-:W-:-:S14]  /*13e0*/  BRA `(.L_x_2379) ;  /* 0x0000000000387947 */ /* 0x000fdc0003800000 */
.L_x_2378:
[----:B------:R-:W-:Y:S02]  /*13f0*/  ULDC.64 UR8, c[0x0][0xa08] ;  /* 0x0002820000087ab9 */ /* 0x000fe40000000a00 */
        /* <DEDUP_REMOVED lines=13> */
.L_x_2379:
[----:B------:R-:W-:Y:S01]  /*14d0*/  ULDC UR7, c[0x0][0x448] ;  /* 0x0001120000077ab9 */ /* 0x000fe20000000800 */
[----:B------:R-:W-:Y:S02]  /*14e0*/  USHF.L.U32 UR43, UR6, 0x7, URZ ;  /* 0x00000007062b7899 */ /* 0x000fe4000800063f */
[----:B------:R-:W-:Y:S02]  /*14f0*/  UISETP.NE.AND UP0, UPT, UR7, 0x1, UPT ;  /* 0x000000010700788c */ /* 0x000fe4000bf05270 */
[----:B------:R-:W-:Y:S02]  /*1500*/  UIADD3 UR8, UR43, 0x7f, URZ ;  /* 0x0000007f2b087890 */ /* 0x000fe4000fffe03f */
[----:B------:R-:W-:Y:S02]  /*1510*/  UIADD3 UR60, -UR60, UR4, URZ ;  /* 0x000000043c3c7290 */ /* 0x000fe4000fffe13f */
[----:B------:R-:W-:-:S05]  /*1520*/  UP2UR UR4, UPR, URZ, 0x1 ;  /* 0x000000013f047883 */ /* 0x000fca0008000000 */
[----:B------:R-:W-:Y:S01]  /*1530*/  @UP0 ULDC UR6, c[0x0][0x44c] ;  /* 0x0001130000060ab9 */ /* 0x000fe20000000800 */
[----:B------:R-:W-:Y:S01]  /*1540*/  @UP0 ULDC UR9, c[0x0][0x450] ;  /* 0x0001140000090ab9 */ /* 0x000fe20000000800 */
[----:B------:R-:W-:Y:S01]  /*1550*/  UIMAD.WIDE.U32 UR6, UR8, UR6, URZ ;  /* 0x00000006080672a5 */ /* 0x000fe2000f8e003f */
[----:B------:R-:W-:Y:S01]  /*1560*/  IMAD.U32 R16, RZ, RZ, UR4 ;  /* 0x00000004ff107e24 */ /* 0x000fe2000f8e00ff */
[----:B------:R-:W-:Y:S02]  /*1570*/  UIADD3 UR4, UR60, 0x60, -UR42 ;  /* 0x000000603c047890 */ /* 0x000fe4000fffe82a */
[----:B------:R-:W-:Y:S02]  /*1580*/  @UP0 USHF.R.U32.HI UR8, URZ, UR9, UR7 ;  /* 0x000000093f080299 */ /* 0x000fe40008011607 */
[----:B------:R-:W-:Y:S02]  /*1590*/  UIADD3 UR6, UR60, 0x5f, URZ ;  /* 0x0000005f3c067890 */ /* 0x000fe4000fffe03f */
[----:B------:R-:W-:-:S02]  /*15a0*/  UIADD3 UR8, UR4, UR8, URZ ;  /* 0x0000000804087290 */ /* 0x000fc4000fffe03f */
[----:B------:R-:W-:Y:S02]  /*15b0*/  UIMAD.WIDE UR6, UR6, 0x2aaaaaab, URZ ;  /* 0x2aaaaaab060678a5 */ /* 0x000fe4000f8e023f */
[----:B------:R-:W-:Y:S02]  /*15c0*/  UIMAD.WIDE UR8, UR8, 0x2aaaaaab, URZ ;  /* 0x2aaaaaab080878a5 */ /* 0x000fe4000f8e023f */
[----:B------:R-:W-:Y:S02]  /*15d0*/  USHF.R.U32.HI UR4, URZ, 0x1f, UR7 ;  /* 0x0000001f3f047899 */ /* 0x000fe40008011607 */
[----:B------:R-:W-:Y:S02]  /*15e0*/  USHF.R.U32.HI UR6, URZ, 0x1f, UR9 ;  /* 0x0000001f3f067899 */ /* 0x000fe40008011609 */
[----:B------:R-:W-:Y:S02]  /*15f0*/  ULEA.HI.SX32 UR7, UR7, UR4, 0x1c ;  /* 0x0000000407077291 */ /* 0x000fe4000f8fe23f */
[----:B------:R-:W-:-:S02]  /*1600*/  ULEA.HI.SX32 UR6, UR9, UR6, 0x1c ;  /* 0x0000000609067291 */ /* 0x000fc4000f8fe23f */
[----:B------:R-:W-:Y:S02]  /*1610*/  ULOP3.LUT UR4, UR5, 0xff000000, URZ, 0xc0, !UPT ;  /* 0xff00000005047892 */ /* 0x000fe4000f8ec03f */
[----:B------:R-:W-:Y:S02]  /*1620*/  UISETP.LT.AND UP0, UPT, UR7, UR6, UPT ;  /* 0x000000060700728c */ /* 0x000fe4000bf01270 */
[----:B------:R-:W-:Y:S02]  /*1630*/  ULOP3.LUT UR5, UR5, 0xff0000, URZ, 0xc0, !UPT ;  /* 0x00ff000005057892 */ /* 0x000fe4000f8ec03f */
[----:B------:R-:W-:Y:S02]  /*1640*/  USEL UR9, UR7, UR6, UP0 ;  /* 0x0000000607097287 */ /* 0x000fe40008000000 */
[----:B------:R-:W-:Y:S02]  /*1650*/  USHF.R.U32.HI UR4, URZ, 0x8, UR4 ;  /* 0x000000083f047899 */ /* 0x000fe40008011604 */
[----:B------:R-:W-:-:S02]  /*1660*/  UISETP.GE.AND UP0, UPT, UR9, 0x1, UPT ;  /* 0x000000010900788c */ /* 0x000fc4000bf06270 */
[----:B------:R-:W-:-:S03]  /*1670*/  ULEA.HI UR5, UR5, UR4, URZ, 0x10 ;  /* 0x0000000405057291 */ /* 0x000fc6000f8f803f */
[----:B------:R-:W-:Y:S01]  /*1680*/  UMOV UR4, URZ ;  /* 0x0000003f00047c82 */ /* 0x000fe20008000000 */
[----:B------:R-:W-:Y:S01]  /*1690*/  PLOP3.LUT P0, PT, PT, PT, UP0, 0x80, 0x0 ;  /* 0x000000000000781c */ /* 0x000fe20003f0f008 */
[----:B------:R-:W-:Y:S02]  /*16a0*/  ULOP3.LUT UR6, UR5, 0xff, URZ, 0xc0, !UPT ;  /* 0x000000ff05067892 */ /* 0x000fe4000f8ec03f */
[----:B------:R-:W-:-:S04]  /*16b0*/  USHF.R.U32.HI UR5, URZ, 0x10, UR5 ;  /* 0x000000103f057899 */ /* 0x000fc80008011605 */
[----:B------:R-:W-:Y:S02]  /*16c0*/  IMAD.U32 R196, RZ, RZ, UR6 ;  /* 0x00000006ffc47e24 */ /* 0x000fe4000f8e00ff */
[----:B------:R-:W-:-:S04]  /*16d0*/  IMAD.U32 R22, RZ, RZ, UR5 ;  /* 0x00000005ff167e24 */ /* 0x000fc8000f8e00ff */
[----:B------:R-:W-:Y:S05]  /*16e0*/  @!P0 BRA `(.L_x_2380) ;  /* 0x0000000000948947 */ /* 0x000fea0003800000 */
        /* <DEDUP_REMOVED lines=37> */
.L_x_2380:
        /* <DEDUP_REMOVED lines=19> */
[----:B------:R-:W-:Y:S01]  /*1a70*/  VIADDMNMX R3, R3, UR61, R0, PT ;  /* 0x0000003d03037c46 */ /* 0x000fe2000b800100 */
[----:B------:R-:W-:Y:S01]  /*1a80*/  IMAD.MOV.U32 R0, RZ, RZ, RZ ;  /* 0x000000ffff007224 */ /* 0x000fe200078e00ff */
[----:B------:R-:W-:Y:S02]  /*1a90*/  CS2R R20, SRZ ;  /* 0x0000000000147805 */ /* 0x000fe4000001ff00 */
[----:B------:R-:W-:-:S02]  /*1aa0*/  CS2R R90, SRZ ;  /* 0x00000000005a7805 */ /* 0x000fc4000001ff00 */
[----:B------:R-:W-:Y:S02]  /*1ab0*/  R2UR UR5, R3 ;  /* 0x00000000030572ca */ /* 0x000fe400000e0000 */
        /* <DEDUP_REMOVED lines=12> */
[----:B------:R-:W-:Y:S02]  /*1b80*/  UISETP.GT.AND UP0, UPT, UR5, UR61, UPT ;  /* 0x0000003d0500728c */ /* 0x000fe4000bf04270 */
[----:B------:R-:W-:Y:S01]  /*1b90*/  IMAD.U32 R92, RZ, RZ, UR5 ;  /* 0x00000005ff5c7e24 */ /* 0x000fe2000f8e00ff */
        /* <DEDUP_REMOVED lines=59> */
.L_x_2382:
        /* <DEDUP_REMOVED lines=12> */
.L_x_2529:
[----:B------:R-:W-:Y:S05]  /*2010*/  @!P0 BRA `(.L_x_2384) ;  /* 0x0000000000048947 */ /* 0x000fea0003800000 */
[----:B------:R-:W-:Y:S01]  /*2020*/  BPT.TRAP 0x1 ;  /* 0x000000040000795c */ /* 0x000fe20000300000 */
.L_x_2384:
[----:B0-----:R-:W-:Y:S02]  /*2030*/  IMAD.U32 R0, RZ, RZ, UR39 ;  /* 0x00000027ff007e24 */ /* 0x001fe4000f8e00ff */
[----:B------:R-:W-:-:S03]  /*2040*/  IMAD.U32 R3, RZ, RZ, UR38 ;  /* 0x00000026ff037e24 */ /* 0x000fc6000f8e00ff */
[----:B------:R-:W-:Y:S02]  /*2050*/  LEA R0, R0, UR40, 0x3 ;  /* 0x0000002800007c11 */ /* 0x000fe4000f8e18ff */
[----:B------:R-:W-:-:S04]  /*2060*/  SHF.L.U32 R3, R3, 0x1f, RZ ;  /* 0x0000001f03037819 */ /* 0x000fc800000006ff */
[----:B------:R0:W1:Y:S01]  /*2070*/  SYNCS.PHASECHK.TRANS64.TRYWAIT P1, [R0+URZ+0x30830], R3 ;  /* 0x03083003000075a7 */ /* 0x000062000802017f */
[----:B------:R-:W-:Y:S05]  /*2080*/  @!P0 BRA `(.L_x_2385) ;  /* 0x0000000000048947 */ /* 0x000fea0003800000 */
[----:B------:R-:W-:Y:S01]  /*2090*/  BPT.TRAP 0x1 ;  /* 0x000000040000795c */ /* 0x000fe20000300000 */
.L_x_2385:
[----:B-1----:R-:W-:Y:S05]  /*20a0*/  @P1 BRA `(.L_x_2386) ;  /* 0x0000000000081947 */ /* 0x002fea0003800000 */
[----:B------:R-:W1:Y:S02]  /*20b0*/  SYNCS.PHASECHK.TRANS64.TRYWAIT P1, [R0+URZ+0x30830], R3 ;  /* 0x03083003000075a7 */ /* 0x000e64000802017f */
[----:B-1----:R-:W-:Y:S05]  /*20c0*/  @!P1 BRA `(.L_x_2387) ;  /* 0x0000011400fc9947 */ /* 0x002fea0003800000 */
.L_x_2386:
        /* <DEDUP_REMOVED lines=13> */
[----:B------:R-:W-:Y:S02]  /*21a0*/  ULOP3.LUT UR4, UR44, 0x10000, URZ, 0xfc, !UPT ;  /* 0x000100002c047892 */ /* 0x000fe4000f8efc3f */
[----:B------:R-:W-:Y:S02]  /*21b0*/  UIMAD UR5, UR39, 0x900, UR41 ;  /* 0x00000900270578a4 */ /* 0x000fe4000f8e0229 */
[----:B------:R-:W-:Y:S02]  /*21c0*/  UIADD3 UR6, UR4, 0x2, URZ ;  /* 0x0000000204067890 */ /* 0x000fe4000fffe03f */
[----:B------:R-:W-:Y:S01]  /*21d0*/  UIADD3 UR7, UR5, 0x2, URZ ;  /* 0x0000000205077890 */ /* 0x000fe2000fffe03f */
[----:B------:R-:W-:Y:S02]  /*21e0*/  UMOV UR8, UR4 ;  /* 0x0000000400087c82 */ /* 0x000fe40008000000 */
[----:B------:R-:W-:Y:S01]  /*21f0*/  UMOV UR10, UR5 ;  /* 0x00000005000a7c82 */ /* 0x000fe20008000000 */
[----:B------:R-:W-:Y:S01]  /*2200*/  IMAD.U32 R8, RZ, RZ, UR8 ;  /* 0x00000008ff087e24 */ /* 0x000fe2000f8e00ff */
[----:B------:R-:W-:Y:S01]  /*2210*/  HGMMA.64x96x16.F32.BF16 R24, gdesc[UR8], RZ, !UPT, gsb0 ;  /* 0x01600000081879f0 */ /* 0x000fe2000c0018ff */
[----:B------:R-:W-:Y:S01]  /*2220*/  UMOV UR8, UR6 ;  /* 0x0000000600087c82 */ /* 0x000fe20008000000 */
[----:B------:R-:W-:Y:S01]  /*2230*/  UMOV UR9, 0x40000040 ;  /* 0x4000004000097882 */ /* 0x000fe20000000000 */
[----:B------:R-:W-:Y:S01]  /*2240*/  UMOV UR10, UR7 ;  /* 0x00000007000a7c82 */ /* 0x000fe20008000000 */
[----:B------:R-:W-:Y:S01]  /*2250*/  UMOV UR11, 0x40000040 ;  /* 0x40000040000b7882 */ /* 0x000fe20000000000 */
[----:B------:R-:W-:Y:S01]  /*2260*/  UIADD3 UR56, UR4, 0x4, URZ ;  /* 0x0000000404387890 */ /* 0x000fe2000fffe03f */
[----:B------:R-:W-:Y:S01]  /*2270*/  IMAD.U32 R6, RZ, RZ, UR8 ;  /* 0x00000008ff067e24 */ /* 0x000fe2000f8e00ff */
[----:B------:R-:W-:Y:S01]  /*2280*/  UIADD3 UR58, UR5, 0x4, URZ ;  /* 0x00000004053a7890 */ /* 0x000fe2000fffe03f */
[----:B------:R-:W-:Y:S01]  /*2290*/  IMAD.U32 R7, RZ, RZ, UR9 ;  /* 0x00000009ff077e24 */ /* 0x000fe2000f8e00ff */
        /* <DEDUP_REMOVED lines=70> */
.L_x_2388:
[----:B------:R-:W-:Y:S01]  /*2700*/  R2UR UR4, R16 ;  /* 0x00000000100472ca */ /* 0x000fe200000e0000 */
[----:B------:R-:W-:Y:S01]  /*2710*/  VIADD R2, R18, UR43 ;  /* 0x0000002b12027c36 */ /* 0x000fe20008000000 */
[----:B------:R-:W-:Y:S01]  /*2720*/  R2UR UR6, R92 ;  /* 0x000000005c0672ca */ /* 0x000fe200000e0000 */
[----:B------:R-:W-:Y:S01]  /*2730*/  IMAD.U32 R11, RZ, RZ, UR42 ;  /* 0x0000002aff0b7e24 */ /* 0x000fe2000f8e00ff */
[----:B------:R-:W-:Y:S01]  /*2740*/  ULDC UR14, c[0x0][0x988] ;  /* 0x00026200000e7ab9 */ /* 0x000fe20000000800 */
[----:B------:R-:W-:Y:S01]  /*2750*/  R2UR UR10, R0 ;  /* 0x00000000000a72ca */ /* 0x000fe200000e0000 */
[----:B------:R-:W2:Y:S01]  /*2760*/  S2UR UR15, SR_CgaCtaId ;  /* 0x00000000000f79c3 */ /* 0x000ea20000008800 */
[----:B------:R-:W-:Y:S02]  /*2770*/  CS2R R118, SRZ ;  /* 0x0000000000767805 */ /* 0x000fe4000001ff00 */
[----:B------:R-:W-:Y:S02]  /*2780*/  CS2R R116, SRZ ;  /* 0x0000000000747805 */ /* 0x000fe4000001ff00 */
[----:B------:R-:W-:-:S02]  /*2790*/  CS2R R114, SRZ ;  /* 0x0000000000727805 */ /* 0x000fc4000001ff00 */
[----:B------:R-:W-:Y:S02]  /*27a0*/  CS2R R112, SRZ ;  /* 0x0000000000707805 */ /* 0x000fe4000001ff00 */
[----:B------:R-:W-:Y:S02]  /*27b0*/  CS2R R110, SRZ ;  /* 0x00000000006e7805 */ /* 0x000fe4000001ff00 */
[----:B------:R-:W-:Y:S01]  /*27c0*/  CS2R R108, SRZ ;  /* 0x00000000006c7805 */ /* 0x000fe2000001ff00 */
[----:B------:R-:W-:Y:S01]  /*27d0*/  UISETP.NE.AND UP0, UPT, UR4, URZ, UPT ;  /* 0x0000003f0400728c */ /* 0x000fe2000bf05270 */
[----:B------:R-:W-:Y:S01]  /*27e0*/  CS2R R106, SRZ ;  /* 0x00000000006a7805 */ /* 0x000fe2000001ff00 */
[----:B------:R-:W-:Y:S01]  /*27f0*/  UIMAD UR5, UR6, -0x60, UR60 ;  /* 0xffffffa0060578a4 */ /* 0x000fe2000f8e023c */
[----:B------:R-:W-:Y:S02]  /*2800*/  CS2R R104, SRZ ;  /* 0x0000000000687805 */ /* 0x000fe4000001ff00 */
[----:B------:R-:W-:-:S02]  /*2810*/  CS2R R102, SRZ ;  /* 0x0000000000667805 */ /* 0x000fc4000001ff00 */
[----:B------:R-:W-:Y:S02]  /*2820*/  CS2R R100, SRZ ;  /* 0x0000000000647805 */ /* 0x000fe4000001ff00 */
[----:B------:R-:W-:Y:S02]  /*2830*/  PLOP3.LUT P1, PT, PT, PT, UP0, 0x80, 0x0 ;  /* 0x000000000000781c */ /* 0x000fe40003f2f008 */
[----:B------:R-:W-:Y:S02]  /*2840*/  CS2R R98, SRZ ;  /* 0x0000000000627805 */ /* 0x000fe4000001ff00 */
[----:B------:R-:W-:Y:S01]  /*2850*/  PLOP3.LUT P2, PT, PT, PT, UP0, 0x80, 0x0 ;  /* 0x000000000000781c */ /* 0x000fe20003f4f008 */
[----:B------:R-:W-:Y:S01]  /*2860*/  IMAD.U32 R10, RZ, RZ, UR5 ;  /* 0x00000005ff0a7e24 */ /* 0x000fe2000f8e00ff */
[----:B------:R-:W-:Y:S01]  /*2870*/  UMOV UR5, UR43 ;  /* 0x0000002b00057c82 */ /* 0x000fe20008000000 */
[----:B------:R-:W-:Y:S01]  /*2880*/  @UP0 ULDC UR4, c[0x0][0x44c] ;  /* 0x0001130000040ab9 */ /* 0x000fe20000000800 */
[----:B------:R-:W-:Y:S01]  /*2890*/  @UP0 ULDC UR11, c[0x0][0x450] ;  /* 0x00011400000b0ab9 */ /* 0x000fe20000000800 */
[----:B------:R-:W-:-:S02]  /*28a0*/  CS2R R96, SRZ ;  /* 0x0000000000607805 */ /* 0x000fc4000001ff00 */
[----:B------:R-:W-:Y:S02]  /*28b0*/  CS2R R94, SRZ ;  /* 0x00000000005e7805 */ /* 0x000fe4000001ff00 */
[----:B------:R-:W-:Y:S02]  /*28c0*/  CS2R R92, SRZ ;  /* 0x00000000005c7805 */ /* 0x000fe4000001ff00 */
[----:B------:R-:W-:Y:S01]  /*28d0*/  CS2R R90, SRZ ;  /* 0x00000000005a7805 */ /* 0x000fe2000001ff00 */
[----:B01----:R-:W-:Y:S01]  /*28e0*/  @P1 IMAD.HI.U32 R3, R2, UR4, RZ ;  /* 0x0000000402031c27 */ /* 0x003fe2000f8e00ff */
[----:B------:R-:W-:-:S04]  /*28f0*/  @UP0 ULDC UR4, c[0x0][0x450] ;  /* 0x0001140000040ab9 */ /* 0x000fc80000000800 */
[----:B------:R-:W-:Y:S01]  /*2900*/  @P2 SHF.R.U32.HI R2, RZ, UR4, R3 ;  /* 0x00000004ff022c19 */ /* 0x000fe20008011603 */
[----:B------:R-:W-:Y:S01]  /*2910*/  UIMAD UR4, UR6, -0x60, URZ ;  /* 0xffffffa0060478a4 */ /* 0x000fe2000f8e023f */
[----:B------:R-:W-:-:S03]  /*2920*/  IADD3 R3, -R17, 0x60, R10 ;  /* 0x0000006011037810 */ /* 0x000fc60007ffe10a */
[----:B------:R-:W0:Y:S02]  /*2930*/  SHFL.IDX PT, R5, R2, 0x1, 0x1c1f ;  /* 0x003c1f0002057f89 */ /* 0x000e2400000e0000 */
[----:B------:R-:W-:Y:S01]  /*2940*/  IMAD.U32 R4, RZ, RZ, UR4 ;  /* 0x00000004ff047e24 */ /* 0x000fe2000f8e00ff */
[----:B------:R-:W-:Y:S01]  /*2950*/  UIADD3 UR4, UR6, -0x2, URZ ;  /* 0xfffffffe06047890 */ /* 0x000fe2000fffe03f */
[----:B------:R-:W1:Y:S02]  /*2960*/  SHFL.IDX PT, R2, R2, RZ, 0x1c1f ;  /* 0x001c1fff02027589 */ /* 0x000e6400000e0000 */
[----:B------:R-:W-:Y:S01]  /*2970*/  @UP0 ULDC UR6, c[0x0][0x44c] ;  /* 0x0001130000060ab9 */ /* 0x000fe20000000800 */
[----:B------:R-:W-:Y:S01]  /*2980*/  IADD3 R4, -R17, 0x61, R4 ;  /* 0x0000006111047810 */ /* 0x000fe20007ffe104 */
[----:B------:R-:W-:-:S03]  /*2990*/  UIMAD.WIDE.U32 UR6, UR43, UR6, URZ ;  /* 0x000000062b0672a5 */ /* 0x000fc6000f8e003f */
[----:B------:R-:W-:Y:S01]  /*29a0*/  IADD3 R4, -R11, UR60, R4 ;  /* 0x0000003c0b047c10 */ /* 0x000fe2000fffe104 */
[----:B------:R-:W-:-:S04]  /*29b0*/  @UP0 USHF.R.U32.HI UR5, URZ, UR11, UR7 ;  /* 0x0000000b3f050299 */ /* 0x000fc80008011607 */
[----:B------:R-:W-:Y:S02]  /*29c0*/  UIADD3 UR6, UR5, UR60, -UR42 ;  /* 0x0000003c05067290 */ /* 0x000fe4000fffe82a */
[----:B------:R-:W-:Y:S02]  /*29d0*/  UIADD3 UR5, UR10, 0x30840, URZ ;  /* 0x000308400a057890 */ /* 0x000fe4000fffe03f */
[----:B------:R-:W-:Y:S02]  /*29e0*/  UIMAD.WIDE UR6, UR6, 0x2aaaaaab, URZ ;  /* 0x2aaaaaab060678a5 */ /* 0x000fe4000f8e023f */
[----:B--2---:R-:W-:Y:S01]  /*29f0*/  UPRMT UR5, UR15, 0x654, UR5 ;  /* 0x000006540f057896 */ /* 0x004fe20008000005 */
[----:B0-----:R-:W-:Y:S01]  /*2a00*/  VIADDMNMX R5, R5, R4, R3, PT ;  /* 0x0000000405057246 */ /* 0x001fe20003800103 */
[----:B------:R-:W-:-:S03]  /*2a10*/  USHF.R.U32.HI UR6, URZ, 0x1f, UR7 ;  /* 0x0000001f3f067899 */ /* 0x000fc60008011607 */
[C---:B------:R-:W-:Y:S01]  /*2a20*/  ISETP.GT.AND P1, PT, R5.reuse, RZ, PT ;  /* 0x000000ff0500720c */ /* 0x040fe20003f24270 */
[----:B------:R-:W-:Y:S01]  /*2a30*/  ULEA.HI.SX32 UR6, UR7, UR6, 0x1c ;  /* 0x0000000607067291 */ /* 0x000fe2000f8fe23f */
[C---:B------:R-:W-:Y:S02]  /*2a40*/  ISETP.GT.AND P2, PT, R5.reuse, 0x1, PT ;  /* 0x000000010500780c */ /* 0x040fe40003f44270 */
[----:B------:R-:W-:Y:S01]  /*2a50*/  SYNCS.ARRIVE.TRANS64.RED.A1T0 RZ, [UR5], RZ ;  /* 0x000000ffffff79a7 */ /* 0x000fe20008100405 */
[----:B------:R-:W-:Y:S01]  /*2a60*/  ISETP.GT.AND P3, PT, R5, 0x8, PT ;  /* 0x000000080500780c */ /* 0x000fe20003f64270 */
[----:B------:R-:W-:Y:S01]  /*2a70*/  UISETP.LT.AND UP0, UPT, UR61, UR6, UPT ;  /* 0x000000063d00728c */ /* 0x000fe2000bf01270 */
[----:B------:R-:W-:Y:S02]  /*2a80*/  FSEL R13, R26, -INF , P1 ;  /* 0xff8000001a0d7808 */ /* 0x000fe40000800000 */
[----:B------:R-:W-:Y:S01]  /*2a90*/  FSEL R27, R27, -INF , P2 ;  /* 0xff8000001b1b7808 */ /* 0x000fe20001000000 */
[----:B------:R-:W-:Y:S01]  /*2aa0*/  USEL UR11, UR61, UR6, !UP0 ;  /* 0x000000063d0b7287 */ /* 0x000fe2000c000000 */
[----:B------:R-:W-:-:S02]  /*2ab0*/  ISETP.GT.AND P1, PT, R5, 0x9, PT ;  /* 0x000000090500780c */ /* 0x000fc40003f24270 */
[----:B------:R-:W-:Y:S01]  /*2ac0*/  FSEL R15, R30, -INF , P3 ;  /* 0xff8000001e0f7808 */ /* 0x000fe20001800000 */
[----:B------:R-:W-:Y:S01]  /*2ad0*/  UISETP.GE.AND UP0, UPT, UR4, UR11, UPT ;  /* 0x0000000b0400728c */ /* 0x000fe2000bf06270 */
[----:B------:R-:W-:Y:S02]  /*2ae0*/  FMNMX.FTZ R10, R13, R27, !PT ;  /* 0x0000001b0d0a7209 */ /* 0x000fe40007810000 */
[----:B------:R-:W-:Y:S02]  /*2af0*/  ISETP.GT.AND P2, PT, R5, 0x10, PT ;  /* 0x000000100500780c */ /* 0x000fe40003f44270 */
[----:B------:R-:W-:Y:S02]  /*2b00*/  FSEL R31, R31, -INF , P1 ;  /* 0xff8000001f1f7808 */ /* 0x000fe40000800000 */
[----:B------:R-:W-:Y:S02]  /*2b10*/  FMNMX.FTZ R10, R15, R10, !PT ;  /* 0x0000000a0f0a7209 */ /* 0x000fe40007810000 */
        /* <DEDUP_REMOVED lines=58> */
[----:B------:R-:W-:Y:S02]  /*2ec0*/  FMNMX.FTZ R10, R89, R10, !PT ;  /* 0x0000000a590a7209 */ /* 0x000fe40007810000 */
[----:B-1----:R-:W-:Y:S02]  /*2ed0*/  VIADDMNMX R4, R2, R4, R3, PT ;  /* 0x0000000402047246 */ /* 0x002fe40003800103 */
[----:B------:R-:W-:-:S02]  /*2ee0*/  FMNMX.FTZ R10, R71, R10, !PT ;  /* 0x0000000a470a7209 */ /* 0x000fc40007810000 */
[C---:B------:R-:W-:Y:S02]  /*2ef0*/  ISETP.GT.AND P1, PT, R4.reuse, RZ, PT ;  /* 0x000000ff0400720c */ /* 0x040fe40003f24270 */
[C---:B------:R-:W-:Y:S01]  /*2f00*/  ISETP.GT.AND P2, PT, R4.reuse, 0x1, PT ;  /* 0x000000010400780c */ /* 0x040fe20003f44270 */
[----:B------:R-:W0:Y:S01]  /*2f10*/  SHFL.BFLY PT, R5, R10, 0x2, 0x1f ;  /* 0x0c401f000a057f89 */ /* 0x000e2200000e0000 */
[C---:B------:R-:W-:Y:S02]  /*2f20*/  ISETP.GT.AND P3, PT, R4.reuse, 0x8, PT ;  /* 0x000000080400780c */ /* 0x040fe40003f64270 */
[----:B------:R-:W-:Y:S02]  /*2f30*/  FSEL R34, R25, -INF , P2 ;  /* 0xff80000019227808 */ /* 0x000fe40001000000 */
[----:B------:R-:W-:-:S04]  /*2f40*/  ISETP.GT.AND P2, PT, R4, 0x10, PT ;  /* 0x000000100400780c */ /* 0x000fc80003f44270 */
[----:B------:R-:W-:Y:S02]  /*2f50*/  FSEL R32, R32, -INF , P2 ;  /* 0xff80000020207808 */ /* 0x000fe40001000000 */
[----:B0-----:R-:W-:Y:S02]  /*2f60*/  FMNMX.FTZ R12, R10, R5, !PT ;  /* 0x000000050a0c7209 */ /* 0x001fe40007810000 */
[----:B------:R-:W-:Y:S02]  /*2f70*/  FSEL R5, R24, -INF , P1 ;  /* 0xff80000018057808 */ /* 0x000fe40000800000 */
[----:B------:R-:W-:Y:S01]  /*2f80*/  ISETP.GT.AND P1, PT, R4, 0x9, PT ;  /* 0x000000090400780c */ /* 0x000fe20003f24270 */
[----:B------:R-:W0:Y:S01]  /*2f90*/  SHFL.BFLY PT, R11, R12, 0x1, 0x1f ;  /* 0x0c201f000c0b7f89 */ /* 0x000e2200000e0000 */
[----:B------:R-:W-:Y:S02]  /*2fa0*/  FMNMX.FTZ R2, R5, R34, !PT ;  /* 0x0000002205027209 */ /* 0x000fe40007810000 */
[----:B------:R-:W-:-:S02]  /*2fb0*/  FSEL R29, R29, -INF , P1 ;  /* 0xff8000001d1d7808 */ /* 0x000fc40000800000 */
[----:B------:R-:W-:-:S04]  /*2fc0*/  ISETP.GT.AND P1, PT, R4, 0x11, PT ;  /* 0x000000110400780c */ /* 0x000fc80003f24270 */
[----:B------:R-:W-:Y:S02]  /*2fd0*/  FSEL R33, R33, -INF , P1 ;  /* 0xff80000021217808 */ /* 0x000fe40000800000 */
[----:B------:R-:W-:-:S04]  /*2fe0*/  ISETP.GT.AND P1, PT, R4, 0x19, PT ;  /* 0x000000190400780c */ /* 0x000fc80003f24270 */
[----:B------:R-:W-:Y:S02]  /*2ff0*/  FSEL R37, R37, -INF , P1 ;  /* 0xff80000025257808 */ /* 0x000fe40000800000 */
[----:B------:R-:W-:-:S04]  /*3000*/  ISETP.GT.AND P1, PT, R4, 0x21, PT ;  /* 0x000000210400780c */ /* 0x000fc80003f24270 */
[----:B------:R-:W-:Y:S02]  /*3010*/  FSEL R41, R41, -INF , P1 ;  /* 0xff80000029297808 */ /* 0x000fe40000800000 */
[----:B------:R-:W-:Y:S02]  /*3020*/  ISETP.GT.AND P1, PT, R4, 0x29, PT ;  /* 0x000000290400780c */ /* 0x000fe40003f24270 */
[----:B0-----:R-:W-:Y:S02]  /*3030*/  FMNMX.FTZ R3, R12, R11, !PT ;  /* 0x0000000b0c037209 */ /* 0x001fe40007810000 */
[----:B------:R-:W-:Y:S02]  /*3040*/  FSEL R11, R28, -INF , P3 ;  /* 0xff8000001c0b7808 */ /* 0x000fe40001800000 */
[----:B------:R-:W-:Y:S02]  /*3050*/  ISETP.GT.AND P3, PT, R4, 0x18, PT ;  /* 0x000000180400780c */ /* 0x000fe40003f64270 */
[----:B------:R-:W-:-:S02]  /*3060*/  FMNMX.FTZ R2, R11, R2, !PT ;  /* 0x000000020b027209 */ /* 0x000fc40007810000 */
[----:B------:R-:W-:Y:S02]  /*3070*/  FSETP.NEU.FTZ.AND P2, PT, R3, -INF , PT ;  /* 0xff8000000300780b */ /* 0x000fe40003f5d000 */
[----:B------:R-:W-:Y:S01]  /*3080*/  FMNMX.FTZ R25, R29, R2, !PT ;  /* 0x000000021d197209 */ /* 0x000fe20007810000 */
[----:B------:R-:W-:Y:S01]  /*3090*/  FMUL.FTZ R2, R3, UR14 ;  /* 0x0000000e03027c20 */ /* 0x000fe20008410000 */
[----:B------:R-:W-:Y:S02]  /*30a0*/  FSEL R36, R36, -INF , P3 ;  /* 0xff80000024247808 */ /* 0x000fe40001800000 */
[----:B------:R-:W-:Y:S02]  /*30b0*/  FMNMX.FTZ R10, R32, R25, !PT ;  /* 0x00000019200a7209 */ /* 0x000fe40007810000 */
[----:B------:R-:W-:Y:S02]  /*30c0*/  FSEL R2, R2, RZ, P2 ;  /* 0x000000ff02027208 */ /* 0x000fe40001000000 */
[----:B------:R-:W-:-:S02]  /*30d0*/  FMNMX.FTZ R25, R33, R10, !PT ;  /* 0x0000000a21197209 */ /* 0x000fc40007810000 */
[----:B------:R-:W-:Y:S01]  /*30e0*/  ISETP.GT.AND P2, PT, R4, 0x20, PT ;  /* 0x000000200400780c */ /* 0x000fe20003f44270 */
[--C-:B------:R-:W-:Y:S01]  /*30f0*/  FFMA.FTZ R189, R13, UR14, -R2.reuse ;  /* 0x0000000e0dbd7c23 */ /* 0x100fe20008010802 */
[----:B------:R-:W-:Y:S01]  /*3100*/  FMNMX.FTZ R10, R36, R25, !PT ;  /* 0x00000019240a7209 */ /* 0x000fe20007810000 */
[--C-:B------:R-:W-:Y:S01]  /*3110*/  FFMA.FTZ R191, R15, UR14, -R2.reuse ;  /* 0x0000000e0fbf7c23 */ /* 0x100fe20008010802 */
[----:B------:R-:W-:Y:S01]  /*3120*/  FSEL R40, R40, -INF , P2 ;  /* 0xff80000028287808 */ /* 0x000fe20001000000 */
[--C-:B------:R-:W-:Y:S01]  /*3130*/  FFMA.FTZ R185, R21, UR14, -R2.reuse ;  /* 0x0000000e15b97c23 */ /* 0x100fe20008010802 */
[----:B------:R-:W-:Y:S01]  /*3140*/  FMNMX.FTZ R13, R37, R10, !PT ;  /* 0x0000000a250d7209 */ /* 0x000fe20007810000 */
[--C-:B------:R-:W-:Y:S01]  /*3150*/  FFMA.FTZ R10, R27, UR14, -R2.reuse ;  /* 0x0000000e1b0a7c23 */ /* 0x100fe20008010802 */
[----:B------:R-:W-:Y:S01]  /*3160*/  ISETP.GT.AND P2, PT, R4, 0x28, PT ;  /* 0x000000280400780c */ /* 0x000fe20003f44270 */
[----:B------:R-:W-:Y:S01]  /*3170*/  MUFU.EX2 R189, R189 ;  /* 0x000000bd00bd7308 */ /* 0x000fe20000000800 */
[----:B------:R-:W-:Y:S01]  /*3180*/  FMNMX.FTZ R12, R40, R13, !PT ;  /* 0x0000000d280c7209 */ /* 0x000fe20007810000 */
[--C-:B------:R-:W-:Y:S01]  /*3190*/  FFMA.FTZ R73, R73, UR14, -R2.reuse ;  /* 0x0000000e49497c23 */ /* 0x100fe20008010802 */
[----:B------:R-:W-:Y:S01]  /*31a0*/  FSEL R44, R44, -INF , P2 ;  /* 0xff8000002c2c7808 */ /* 0x000fe20001000000 */
[--C-:B------:R-:W-:Y:S01]  /*31b0*/  FFMA.FTZ R39, R39, UR14, -R2.reuse ;  /* 0x0000000e27277c23 */ /* 0x100fe20008010802 */
[----:B------:R-:W-:Y:S01]  /*31c0*/  FMNMX.FTZ R13, R41, R12, !PT ;  /* 0x0000000c290d7209 */ /* 0x000fe20007810000 */
[--C-:B------:R-:W-:Y:S01]  /*31d0*/  FFMA.FTZ R75, R75, UR14, -R2.reuse ;  /* 0x0000000e4b4b7c23 */ /* 0x100fe20008010802 */
[----:B------:R-:W-:Y:S01]  /*31e0*/  ISETP.GT.AND P2, PT, R4, 0x30, PT ;  /* 0x000000300400780c */ /* 0x000fe20003f44270 */
[----:B------:R-:W0:Y:S01]  /*31f0*/  MUFU.EX2 R10, R10 ;  /* 0x0000000a000a7308 */ /* 0x000e220000000800 */
[----:B------:R-:W-:Y:S01]  /*3200*/  FSEL R45, R45, -INF , P1 ;  /* 0xff8000002d2d7808 */ /* 0x000fe20000800000 */
[--C-:B------:R-:W-:Y:S01]  /*3210*/  FFMA.FTZ R43, R43, UR14, -R2.reuse ;  /* 0x0000000e2b2b7c23 */ /* 0x100fe20008010802 */
[----:B------:R-:W-:Y:S01]  /*3220*/  FMNMX.FTZ R12, R44, R13, !PT ;  /* 0x0000000d2c0c7209 */ /* 0x000fe20007810000 */
[--C-:B------:R-:W-:Y:S01]  /*3230*/  FFMA.FTZ R77, R77, UR14, -R2.reuse ;  /* 0x0000000e4d4d7c23 */ /* 0x100fe20008010802 */
[----:B------:R-:W-:Y:S01]  /*3240*/  ISETP.GT.AND P1, PT, R4, 0x31, PT ;  /* 0x000000310400780c */ /* 0x000fe20003f24270 */
[--C-:B------:R-:W-:Y:S01]  /*3250*/  FFMA.FTZ R47, R47, UR14, -R2.reuse ;  /* 0x0000000e2f2f7c23 */ /* 0x100fe20008010802 */
[----:B------:R-:W-:Y:S01]  /*3260*/  FSEL R48, R48, -INF , P2 ;  /* 0xff80000030307808 */ /* 0x000fe20001000000 */
[----:B------:R-:W1:Y:S01]  /*3270*/  MUFU.EX2 R191, R191 ;  /* 0x000000bf00bf7308 */ /* 0x000e620000000800 */
[----:B------:R-:W-:Y:S01]  /*3280*/  FMNMX.FTZ R13, R45, R12, !PT ;  /* 0x0000000c2d0d7209 */ /* 0x000fe20007810000 */
[--C-:B------:R-:W-:Y:S01]  /*3290*/  FFMA.FTZ R12, R31, UR14, -R2.reuse ;  /* 0x0000000e1f0c7c23 */ /* 0x100fe20008010802 */
[----:B------:R-:W-:Y:S01]  /*32a0*/  ISETP.GT.AND P2, PT, R4, 0x38, PT ;  /* 0x000000380400780c */ /* 0x000fe20003f44270 */
[--C-:B------:R-:W-:Y:S01]  /*32b0*/  FFMA.FTZ R177, R79, UR14, -R2.reuse ;  /* 0x0000000e4fb17c23 */ /* 0x100fe20008010802 */
[----:B------:R-:W-:Y:S01]  /*32c0*/  FSEL R49, R49, -INF , P1 ;  /* 0xff80000031317808 */ /* 0x000fe20000800000 */
[----:B------:R-:W-:Y:S01]  /*32d0*/  FFMA.FTZ R179, R81, UR14, -R2 ;  /* 0x0000000e51b37c23 */ /* 0x000fe20008010802 */
[----:B------:R-:W-:Y:S01]  /*32e0*/  FMNMX.FTZ R14, R48, R13, !PT ;  /* 0x0000000d300e7209 */ /* 0x000fe20007810000 */
[----:B------:R-:W-:Y:S01]  /*32f0*/  MUFU.EX2 R12, R12 ;  /* 0x0000000c000c7308 */ /* 0x000fe20000000800 */
[----:B------:R-:W-:Y:S01]  /*3300*/  ISETP.GT.AND P1, PT, R4, 0x39, PT ;  /* 0x000000390400780c */ /* 0x000fe20003f24270 */
[----:B0-----:R-:W-:Y:S01]  /*3310*/  FADD.FTZ R58, R189, R10 ;  /* 0x0000000abd3a7221 */ /* 0x001fe20000010000 */
[----:B------:R-:W-:Y:S01]  /*3320*/  FSEL R52, R52, -INF , P2 ;  /* 0xff80000034347808 */ /* 0x000fe20001000000 */
[--C-:B------:R-:W-:Y:S01]  /*3330*/  FFMA.FTZ R24, R55, UR14, -R2.reuse ;  /* 0x0000000e37187c23 */ /* 0x100fe20008010802 */
[----:B------:R-:W-:Y:S01]  /*3340*/  FMNMX.FTZ R13, R49, R14, !PT ;  /* 0x0000000e310d7209 */ /* 0x000fe20007810000 */
[----:B------:R-:W-:Y:S01]  /*3350*/  FFMA.FTZ R173, R83, UR14, -R2 ;  /* 0x0000000e53ad7c23 */ /* 0x000fe20008010802 */
[----:B------:R-:W-:Y:S01]  /*3360*/  ISETP.GT.AND P2, PT, R4, 0x40, PT ;  /* 0x000000400400780c */ /* 0x000fe20003f44270 */
[----:B------:R-:W-:Y:S01]  /*3370*/  MUFU.EX2 R185, R185 ;  /* 0x000000b900b97308 */ /* 0x000fe20000000800 */
[----:B------:R-:W-:Y:S01]  /*3380*/  FSEL R53, R53, -INF , P1 ;  /* 0xff80000035357808 */ /* 0x000fe20000800000 */
[----:B-1----:R-:W-:Y:S01]  /*3390*/  FADD.FTZ R15, R191, R58 ;  /* 0x0000003abf0f7221 */ /* 0x002fe20000010000 */
[----:B------:R-:W-:Y:S01]  /*33a0*/  FMNMX.FTZ R14, R52, R13, !PT ;  /* 0x0000000d340e7209 */ /* 0x000fe20007810000 */
[--C-:B------:R-:W-:Y:S01]  /*33b0*/  FFMA.FTZ R26, R59, UR14, -R2.reuse ;  /* 0x0000000e3b1a7c23 */ /* 0x100fe20008010802 */
[----:B------:R-:W-:Y:S01]  /*33c0*/  ISETP.GT.AND P1, PT, R4, 0x41, PT ;  /* 0x000000410400780c */ /* 0x000fe20003f24270 */
[--C-:B------:R-:W-:Y:S01]  /*33d0*/  FFMA.FTZ R175, R85, UR14, -R2.reuse ;  /* 0x0000000e55af7c23 */ /* 0x100fe20008010802 */
[----:B------:R-:W-:Y:S01]  /*33e0*/  FSEL R56, R56, -INF , P2 ;  /* 0xff80000038387808 */ /* 0x000fe20001000000 */
[----:B------:R-:W-:Y:S01]  /*33f0*/  MUFU.EX2 R73, R73 ;  /* 0x0000004900497308 */ /* 0x000fe20000000800 */
[----:B------:R-:W-:Y:S01]  /*3400*/  FMNMX.FTZ R13, R53, R14, !PT ;  /* 0x0000000e350d7209 */ /* 0x000fe20007810000 */
[--C-:B------:R-:W-:Y:S01]  /*3410*/  FFMA.FTZ R14, R35, UR14, -R2.reuse ;  /* 0x0000000e230e7c23 */ /* 0x100fe20008010802 */
[----:B------:R-:W-:Y:S01]  /*3420*/  ISETP.GT.AND P2, PT, R4, 0x48, PT ;  /* 0x000000480400780c */ /* 0x000fe20003f44270 */
[--C-:B------:R-:W-:Y:S01]  /*3430*/  FFMA.FTZ R28, R63, UR14, -R2.reuse ;  /* 0x0000000e3f1c7c23 */ /* 0x100fe20008010802 */
[----:B------:R-:W-:Y:S01]  /*3440*/  FSEL R57, R57, -INF , P1 ;  /* 0xff80000039397808 */ /* 0x000fe20000800000 */
[--C-:B------:R-:W-:Y:S01]  /*3450*/  FFMA.FTZ R169, R87, UR14, -R2.reuse ;  /* 0x0000000e57a97c23 */ /* 0x100fe20008010802 */
[----:B------:R-:W-:Y:S01]  /*3460*/  FMNMX.FTZ R20, R56, R13, !PT ;  /* 0x0000000d38147209 */ /* 0x000fe20007810000 */
[----:B------:R-:W-:Y:S01]  /*3470*/  MUFU.EX2 R14, R14 ;  /* 0x0000000e000e7308 */ /* 0x000fe20000000800 */
[----:B------:R-:W-:Y:S01]  /*3480*/  ISETP.GT.AND P1, PT, R4, 0x49, PT ;  /* 0x000000490400780c */ /* 0x000fe20003f24270 */
[--C-:B------:R-:W-:Y:S01]  /*3490*/  FFMA.FTZ R30, R67, UR14, -R2.reuse ;  /* 0x0000000e431e7c23 */ /* 0x100fe20008010802 */
[----:B------:R-:W-:Y:S01]  /*34a0*/  FSEL R60, R60, -INF , P2 ;  /* 0xff8000003c3c7808 */ /* 0x000fe20001000000 */
[----:B------:R-:W-:Y:S01]  /*34b0*/  FFMA.FTZ R171, R89, UR14, -R2 ;  /* 0x0000000e59ab7c23 */ /* 0x000fe20008010802 */
[----:B------:R-:W-:-:S02]  /*34c0*/  FMNMX.FTZ R13, R57, R20, !PT ;  /* 0x00000014390d7209 */ /* 0x000fc40007810000 */
[----:B------:R-:W-:Y:S02]  /*34d0*/  CS2R R88, SRZ ;  /* 0x0000000000587805 */ /* 0x000fe4000001ff00 */
[----:B------:R-:W-:Y:S01]  /*34e0*/  ISETP.GT.AND P2, PT, R4, 0x50, PT ;  /* 0x000000500400780c */ /* 0x000fe20003f44270 */
[----:B------:R-:W0:Y:S01]  /*34f0*/  MUFU.EX2 R42, R39 ;  /* 0x00000027002a7308 */ /* 0x000e220000000800 */
[----:B------:R-:W-:Y:S02]  /*3500*/  FSEL R61, R61, -INF , P1 ;  /* 0xff8000003d3d7808 */ /* 0x000fe40000800000 */
[----:B------:R-:W-:Y:S02]  /*3510*/  CS2R R86, SRZ ;  /* 0x0000000000567805 */ /* 0x000fe4000001ff00 */
[----:B------:R-:W-:Y:S02]  /*3520*/  FMNMX.FTZ R20, R60, R13, !PT ;  /* 0x0000000d3c147209 */ /* 0x000fe40007810000 */
[----:B------:R-:W-:-:S02]  /*3530*/  CS2R R84, SRZ ;  /* 0x0000000000547805 */ /* 0x000fc4000001ff00 */
[----:B------:R-:W-:Y:S02]  /*3540*/  ISETP.GT.AND P1, PT, R4, 0x51, PT ;  /* 0x000000510400780c */ /* 0x000fe40003f24270 */
[----:B------:R-:W-:Y:S02]  /*3550*/  CS2R R82, SRZ ;  /* 0x0000000000527805 */ /* 0x000fe4000001ff00 */
[----:B------:R-:W-:Y:S01]  /*3560*/  FSEL R64, R64, -INF , P2 ;  /* 0xff80000040407808 */ /* 0x000fe20001000000 */
[----:B------:R-:W-:Y:S01]  /*3570*/  MUFU.EX2 R75, R75 ;  /* 0x0000004b004b7308 */ /* 0x000fe20000000800 */
[----:B------:R-:W-:Y:S02]  /*3580*/  FMNMX.FTZ R13, R61, R20, !PT ;  /* 0x000000143d0d7209 */ /* 0x000fe40007810000 */
[----:B------:R-:W-:Y:S02]  /*3590*/  CS2R R80, SRZ ;  /* 0x0000000000507805 */ /* 0x000fe4000001ff00 */
[----:B------:R-:W-:-:S02]  /*35a0*/  ISETP.GT.AND P2, PT, R4, 0x58, PT ;  /* 0x000000580400780c */ /* 0x000fc40003f44270 */
[----:B------:R-:W-:Y:S02]  /*35b0*/  CS2R R78, SRZ ;  /* 0x00000000004e7805 */ /* 0x000fe4000001ff00 */
[----:B------:R-:W-:Y:S02]  /*35c0*/  FSEL R65, R65, -INF , P1 ;  /* 0xff80000041417808 */ /* 0x000fe40000800000 */
[----:B------:R-:W-:Y:S02]  /*35d0*/  CS2R R66, SRZ ;  /* 0x0000000000427805 */ /* 0x000fe4000001ff00 */
[----:B------:R-:W-:Y:S01]  /*35e0*/  FMNMX.FTZ R20, R64, R13, !PT ;  /* 0x0000000d40147209 */ /* 0x000fe20007810000 */
[----:B------:R-:W1:Y:S01]  /*35f0*/  MUFU.EX2 R46, R43 ;  /* 0x0000002b002e7308 */ /* 0x000e620000000800 */
[----:B------:R-:W-:Y:S02]  /*3600*/  ISETP.GT.AND P1, PT, R4, 0x59, PT ;  /* 0x000000590400780c */ /* 0x000fe40003f24270 */
[----:B------:R-:W-:-:S02]  /*3610*/  CS2R R62, SRZ ;  /* 0x00000000003e7805 */ /* 0x000fc4000001ff00 */
[----:B------:R-:W-:Y:S02]  /*3620*/  FSEL R68, R68, -INF , P2 ;  /* 0xff80000044447808 */ /* 0x000fe40001000000 */
[----:B------:R-:W-:Y:S02]  /*3630*/  CS2R R58, SRZ ;  /* 0x00000000003a7805 */ /* 0x000fe4000001ff00 */
[----:B------:R-:W-:Y:S01]  /*3640*/  FMNMX.FTZ R13, R65, R20, !PT ;  /* 0x00000014410d7209 */ /* 0x000fe20007810000 */
[--C-:B------:R-:W-:Y:S01]  /*3650*/  FFMA.FTZ R20, R51, UR14, -R2.reuse ;  /* 0x0000000e33147c23 */ /* 0x100fe20008010802 */
[----:B------:R-:W-:Y:S01]  /*3660*/  FSEL R69, R69, -INF , P1 ;  /* 0xff80000045457808 */ /* 0x000fe20000800000 */
[----:B------:R-:W-:Y:S01]  /*3670*/  MUFU.EX2 R77, R77 ;  /* 0x0000004d004d7308 */ /* 0x000fe20000000800 */
[----:B------:R-:W-:Y:S01]  /*3680*/  FMNMX.FTZ R4, R68, R13, !PT ;  /* 0x0000000d44047209 */ /* 0x000fe20007810000 */
[----:B------:R-:W-:Y:S01]  /*3690*/  FFMA.FTZ R2, R71, UR14, -R2 ;  /* 0x0000000e47027c23 */ /* 0x000fe20008010802 */
[----:B------:R-:W-:-:S02]  /*36a0*/  F2FP.BF16.F32.PACK_AB R189, R10, R189 ;  /* 0x000000bd0abd723e */ /* 0x000fc400000010ff */
[----:B------:R-:W-:Y:S02]  /*36b0*/  CS2R R70, SRZ ;  /* 0x0000000000467805 */ /* 0x000fe4000001ff00 */
[----:B------:R-:W-:Y:S02]  /*36c0*/  FMNMX.FTZ R4, R69, R4, !PT ;  /* 0x0000000445047209 */ /* 0x000fe40007810000 */
[----:B0-----:R-:W-:Y:S01]  /*36d0*/  F2FP.BF16.F32.PACK_AB R187, R42, R73 ;  /* 0x000000492abb723e */ /* 0x001fe200000010ff */
[----:B------:R-:W0:Y:S01]  /*36e0*/  MUFU.EX2 R50, R47 ;  /* 0x0000002f00327308 */ /* 0x000e220000000800 */
[----:B-1----:R-:W-:Y:S01]  /*36f0*/  F2FP.BF16.F32.PACK_AB R181, R46, R75 ;  /* 0x0000004b2eb5723e */ /* 0x002fe200000010ff */
[----:B------:R-:W1:Y:S01]  /*3700*/  SHFL.BFLY PT, R13, R4, 0x2, 0x1f ;  /* 0x0c401f00040d7f89 */ /* 0x000e6200000e0000 */
[----:B------:R-:W-:-:S05]  /*3710*/  F2FP.BF16.F32.PACK_AB R191, R12, R191 ;  /* 0x000000bf0cbf723e */ /* 0x000fca00000010ff */
[----:B------:R-:W-:Y:S08]  /*3720*/  MUFU.EX2 R177, R177 ;  /* 0x000000b100b17308 */ /* 0x000ff00000000800 */
[----:B------:R-:W-:Y:S01]  /*3730*/  MUFU.EX2 R20, R20 ;  /* 0x0000001400147308 */ /* 0x000fe20000000800 */
[----:B0-----:R-:W-:-:S07]  /*3740*/  F2FP.BF16.F32.PACK_AB R183, R50, R77 ;  /* 0x0000004d32b7723e */ /* 0x001fce00000010ff */
[----:B------:R-:W-:Y:S01]  /*3750*/  MUFU.EX2 R179, R179 ;  /* 0x000000b300b37308 */ /* 0x000fe20000000800 */
[----:B-1----:R-:W-:-:S05]  /*3760*/  FMNMX.FTZ R13, R4, R13, !PT ;  /* 0x0000000d040d7209 */ /* 0x002fca0007810000 */
[----:B------:R-:W0:Y:S02]  /*3770*/  SHFL.BFLY PT, R4, R13, 0x1, 0x1f ;  /* 0x0c201f000d047f89 */ /* 0x000e2400000e0000 */
[----:B------:R-:W-:Y:S08]  /*3780*/  MUFU.EX2 R24, R24 ;  /* 0x0000001800187308 */ /* 0x000ff00000000800 */
[----:B------:R-:W-:Y:S08]  /*3790*/  MUFU.EX2 R173, R173 ;  /* 0x000000ad00ad7308 */ /* 0x000ff00000000800 */
[----:B------:R-:W-:Y:S01]  /*37a0*/  MUFU.EX2 R26, R26 ;  /* 0x0000001a001a7308 */ /* 0x000fe20000000800 */
[----:B0-----:R-:W-:-:S07]  /*37b0*/  FMNMX.FTZ R4, R13, R4, !PT ;  /* 0x000000040d047209 */ /* 0x001fce0007810000 */
[----:B------:R-:W-:Y:S01]  /*37c0*/  MUFU.EX2 R175, R175 ;  /* 0x000000af00af7308 */ /* 0x000fe20000000800 */
[C---:B------:R-:W-:Y:S01]  /*37d0*/  FSETP.NEU.FTZ.AND P1, PT, R4.reuse, -INF , PT ;  /* 0xff8000000400780b */ /* 0x040fe20003f3d000 */
[----:B------:R-:W-:-:S06]  /*37e0*/  FMUL.FTZ R13, R4, UR14 ;  /* 0x0000000e040d7c20 */ /* 0x000fcc0008410000 */
[----:B------:R-:W-:Y:S01]  /*37f0*/  MUFU.EX2 R28, R28 ;  /* 0x0000001c001c7308 */ /* 0x000fe20000000800 */
[----:B------:R-:W-:Y:S02]  /*3800*/  FSEL R38, R13, RZ, P1 ;  /* 0x000000ff0d267208 */ /* 0x000fe40000800000 */
[----:B------:R-:W-:-:S03]  /*3810*/  PLOP3.LUT P1, PT, PT, PT, UP0, 0x80, 0x0 ;  /* 0x000000000000781c */ /* 0x000fc60003f2f008 */
        /* <DEDUP_REMOVED lines=14> */
[----:B------:R-:W0:Y:S01]  /*3900*/  MUFU.EX2 R34, R34 ;  /* 0x0000002200227308 */ /* 0x000e220000000800 */
[--C-:B------:R-:W-:Y:S01]  /*3910*/  FFMA.FTZ R49, R49, UR14, -R38.reuse ;  /* 0x0000000e31317c23 */ /* 0x100fe20008010826 */
[--C-:B------:R-:W-:Y:S01]  /*3920*/  FFMA.FTZ R52, R52, UR14, -R38.reuse ;  /* 0x0000000e34347c23 */ /* 0x100fe20008010826 */
[--C-:B------:R-:W-:Y:S01]  /*3930*/  FFMA.FTZ R53, R53, UR14, -R38.reuse ;  /* 0x0000000e35357c23 */ /* 0x100fe20008010826 */
[--C-:B------:R-:W-:Y:S01]  /*3940*/  FFMA.FTZ R56, R56, UR14, -R38.reuse ;  /* 0x0000000e38387c23 */ /* 0x100fe20008010826 */
[--C-:B------:R-:W-:Y:S01]  /*3950*/  FFMA.FTZ R57, R57, UR14, -R38.reuse ;  /* 0x0000000e39397c23 */ /* 0x100fe20008010826 */
[--C-:B------:R-:W-:Y:S01]  /*3960*/  FFMA.FTZ R60, R60, UR14, -R38.reuse ;  /* 0x0000000e3c3c7c23 */ /* 0x100fe20008010826 */
[--C-:B------:R-:W-:Y:S01]  /*3970*/  FFMA.FTZ R61, R61, UR14, -R38.reuse ;  /* 0x0000000e3d3d7c23 */ /* 0x100fe20008010826 */
[----:B------:R-:W1:Y:S01]  /*3980*/  MUFU.EX2 R11, R11 ;  /* 0x0000000b000b7308 */ /* 0x000e620000000800 */
[--C-:B------:R-:W-:Y:S01]  /*3990*/  FFMA.FTZ R64, R64, UR14, -R38.reuse ;  /* 0x0000000e40407c23 */ /* 0x100fe20008010826 */
[--C-:B------:R-:W-:Y:S01]  /*39a0*/  FFMA.FTZ R65, R65, UR14, -R38.reuse ;  /* 0x0000000e41417c23 */ /* 0x100fe20008010826 */
[--C-:B------:R-:W-:Y:S01]  /*39b0*/  FFMA.FTZ R68, R68, UR14, -R38.reuse ;  /* 0x0000000e44447c23 */ /* 0x100fe20008010826 */
[----:B------:R-:W-:-:S04]  /*39c0*/  FFMA.FTZ R38, R69, UR14, -R38 ;  /* 0x0000000e45267c23 */ /* 0x000fc80008010826 */
[----:B------:R-:W2:Y:S01]  /*39d0*/  MUFU.EX2 R190, R29 ;  /* 0x0000001d00be7308 */ /* 0x000ea20000000800 */
[----:B0-----:R-:W-:Y:S01]  /*39e0*/  FADD.FTZ R54, R5, R34 ;  /* 0x0000002205367221 */ /* 0x001fe20000010000 */
[----:B------:R-:W-:Y:S02]  /*39f0*/  F2FP.BF16.F32.PACK_AB R188, R34, R5 ;  /* 0x0000000522bc723e */ /* 0x000fe400000010ff */
[----:B------:R-:W-:-:S04]  /*3a00*/  CS2R R34, SRZ ;  /* 0x0000000000227805 */ /* 0x000fc8000001ff00 */
[----:B------:R-:W0:Y:S01]  /*3a10*/  MUFU.EX2 R32, R32 ;  /* 0x0000002000207308 */ /* 0x000e220000000800 */
[----:B-1----:R-:W-:Y:S01]  /*3a20*/  FADD.FTZ R13, R11, R54 ;  /* 0x000000360b0d7221 */ /* 0x002fe20000010000 */
[----:B------:R-:W-:-:S06]  /*3a30*/  FADD.FTZ R54, R12, R15 ;  /* 0x0000000f0c367221 */ /* 0x000fcc0000010000 */
[----:B------:R-:W1:Y:S01]  /*3a40*/  MUFU.EX2 R33, R33 ;  /* 0x0000002100217308 */ /* 0x000e620000000800 */
[C---:B--2---:R-:W-:Y:S01]  /*3a50*/  FADD.FTZ R13, R190.reuse, R13 ;  /* 0x0000000dbe0d7221 */ /* 0x044fe20000010000 */
[----:B------:R-:W-:-:S06]  /*3a60*/  F2FP.BF16.F32.PACK_AB R190, R190, R11 ;  /* 0x0000000bbebe723e */ /* 0x000fcc00000010ff */
[----:B------:R-:W2:Y:S01]  /*3a70*/  MUFU.EX2 R36, R36 ;  /* 0x0000002400247308 */ /* 0x000ea20000000800 */
[----:B0-----:R-:W-:Y:S01]  /*3a80*/  FADD.FTZ R0, R32, R13 ;  /* 0x0000000d20007221 */ /* 0x001fe20000010000 */
[----:B------:R-:W-:Y:S01]  /*3a90*/  FADD.FTZ R13, R185, R54 ;  /* 0x00000036b90d7221 */ /* 0x000fe20000010000 */
[----:B------:R-:W-:-:S05]  /*3aa0*/  F2FP.BF16.F32.PACK_AB R185, R14, R185 ;  /* 0x000000b90eb9723e */ /* 0x000fca00000010ff */
[----:B------:R-:W0:Y:S01]  /*3ab0*/  MUFU.EX2 R37, R37 ;  /* 0x0000002500257308 */ /* 0x000e220000000800 */
[C---:B-1----:R-:W-:Y:S01]  /*3ac0*/  FADD.FTZ R15, R33.reuse, R0 ;  /* 0x00000000210f7221 */ /* 0x042fe20000010000 */
[----:B------:R-:W-:Y:S01]  /*3ad0*/  FADD.FTZ R0, R14, R13 ;  /* 0x0000000d0e007221 */ /* 0x000fe20000010000 */
[----:B------:R-:W-:Y:S02]  /*3ae0*/  F2FP.BF16.F32.PACK_AB R184, R33, R32 ;  /* 0x0000002021b8723e */ /* 0x000fe400000010ff */
[----:B------:R-:W-:Y:S01]  /*3af0*/  CS2R R32, SRZ ;  /* 0x0000000000207805 */ /* 0x000fe2000001ff00 */
[----:B------:R-:W-:Y:S01]  /*3b00*/  FADD.FTZ R13, R73, R0 ;  /* 0x00000000490d7221 */ /* 0x000fe20000010000 */
[----:B------:R-:W-:Y:S01]  /*3b10*/  CS2R R72, SRZ ;  /* 0x0000000000487805 */ /* 0x000fe2000001ff00 */
[----:B------:R-:W1:Y:S01]  /*3b20*/  MUFU.EX2 R40, R40 ;  /* 0x0000002800287308 */ /* 0x000e620000000800 */
[----:B--2---:R-:W-:Y:S01]  /*3b30*/  FADD.FTZ R54, R36, R15 ;  /* 0x0000000f24367221 */ /* 0x004fe20000010000 */
[----:B------:R-:W-:Y:S01]  /*3b40*/  FADD.FTZ R0, R42, R13 ;  /* 0x0000000d2a007221 */ /* 0x000fe20000010000 */
[----:B------:R-:W-:-:S03]  /*3b50*/  CS2R R42, SRZ ;  /* 0x00000000002a7805 */ /* 0x000fc6000001ff00 */
[----:B------:R-:W-:Y:S01]  /*3b60*/  FADD.FTZ R13, R75, R0 ;  /* 0x000000004b0d7221 */ /* 0x000fe20000010000 */
[----:B------:R-:W-:Y:S01]  /*3b70*/  CS2R R74, SRZ ;  /* 0x00000000004a7805 */ /* 0x000fe2000001ff00 */
[----:B------:R-:W2:Y:S01]  /*3b80*/  MUFU.EX2 R41, R41 ;  /* 0x0000002900297308 */ /* 0x000ea20000000800 */
[C---:B0-----:R-:W-:Y:S01]  /*3b90*/  FADD.FTZ R15, R37.reuse, R54 ;  /* 0x00000036250f7221 */ /* 0x041fe20000010000 */
[----:B------:R-:W-:Y:S01]  /*3ba0*/  FADD.FTZ R0, R46, R13 ;  /* 0x0000000d2e007221 */ /* 0x000fe20000010000 */
[----:B------:R-:W-:Y:S02]  /*3bb0*/  F2FP.BF16.F32.PACK_AB R186, R37, R36 ;  /* 0x0000002425ba723e */ /* 0x000fe400000010ff */
[----:B------:R-:W-:Y:S02]  /*3bc0*/  CS2R R46, SRZ ;  /* 0x00000000002e7805 */ /* 0x000fe4000001ff00 */
[----:B------:R-:W-:Y:S01]  /*3bd0*/  CS2R R36, SRZ ;  /* 0x0000000000247805 */ /* 0x000fe2000001ff00 */
[----:B------:R-:W-:Y:S01]  /*3be0*/  FADD.FTZ R13, R77, R0 ;  /* 0x000000004d0d7221 */ /* 0x000fe20000010000 */
[----:B------:R-:W-:Y:S01]  /*3bf0*/  CS2R R76, SRZ ;  /* 0x00000000004c7805 */ /* 0x000fe2000001ff00 */
[----:B------:R-:W0:Y:S01]  /*3c00*/  MUFU.EX2 R44, R44 ;  /* 0x0000002c002c7308 */ /* 0x000e220000000800 */
[----:B-1----:R-:W-:Y:S01]  /*3c10*/  FADD.FTZ R54, R40, R15 ;  /* 0x0000000f28367221 */ /* 0x002fe20000010000 */
[----:B------:R-:W-:Y:S01]  /*3c20*/  FADD.FTZ R0, R50, R13 ;  /* 0x0000000d32007221 */ /* 0x000fe20000010000 */
[----:B------:R-:W-:-:S03]  /*3c30*/  CS2R R50, SRZ ;  /* 0x0000000000327805 */ /* 0x000fc6000001ff00 */
[----:B------:R-:W-:Y:S01]  /*3c40*/  FADD.FTZ R13, R177, R0 ;  /* 0x00000000b10d7221 */ /* 0x000fe20000010000 */
[C---:B------:R-:W-:Y:S01]  /*3c50*/  F2FP.BF16.F32.PACK_AB R177, R20.reuse, R177 ;  /* 0x000000b114b1723e */ /* 0x040fe200000010ff */
[----:B------:R-:W1:Y:S01]  /*3c60*/  MUFU.EX2 R45, R45 ;  /* 0x0000002d002d7308 */ /* 0x000e620000000800 */
[C---:B--2---:R-:W-:Y:S01]  /*3c70*/  FADD.FTZ R15, R41.reuse, R54 ;  /* 0x00000036290f7221 */ /* 0x044fe20000010000 */
[----:B------:R-:W-:Y:S01]  /*3c80*/  FADD.FTZ R0, R20, R13 ;  /* 0x0000000d14007221 */ /* 0x000fe20000010000 */
[----:B------:R-:W-:Y:S02]  /*3c90*/  F2FP.BF16.F32.PACK_AB R180, R41, R40 ;  /* 0x0000002829b4723e */ /* 0x000fe400000010ff */
[----:B------:R-:W-:Y:S02]  /*3ca0*/  CS2R R54, SRZ ;  /* 0x0000000000367805 */ /* 0x000fe4000001ff00 */
[----:B------:R-:W-:Y:S01]  /*3cb0*/  CS2R R40, SRZ ;  /* 0x0000000000287805 */ /* 0x000fe2000001ff00 */
[----:B------:R-:W-:Y:S01]  /*3cc0*/  FADD.FTZ R5, R179, R0 ;  /* 0x00000000b3057221 */ /* 0x000fe20000010000 */
[----:B------:R-:W-:Y:S01]  /*3cd0*/  F2FP.BF16.F32.PACK_AB R179, R24, R179 ;  /* 0x000000b318b3723e */ /* 0x000fe200000010ff */
[----:B------:R-:W2:Y:S01]  /*3ce0*/  MUFU.EX2 R48, R48 ;  /* 0x0000003000307308 */ /* 0x000ea20000000800 */
[----:B0-----:R-:W-:Y:S01]  /*3cf0*/  FADD.FTZ R10, R44, R15 ;  /* 0x0000000f2c0a7221 */ /* 0x001fe20000010000 */
[----:B------:R-:W-:Y:S01]  /*3d00*/  FADD.FTZ R0, R24, R5 ;  /* 0x0000000518007221 */ /* 0x000fe20000010000 */
[----:B------:R-:W-:-:S05]  /*3d10*/  CS2R R24, SRZ ;  /* 0x0000000000187805 */ /* 0x000fca000001ff00 */
[----:B------:R-:W0:Y:S01]  /*3d20*/  MUFU.EX2 R49, R49 ;  /* 0x0000003100317308 */ /* 0x000e220000000800 */
[C---:B-1----:R-:W-:Y:S01]  /*3d30*/  FADD.FTZ R15, R45.reuse, R10 ;  /* 0x0000000a2d0f7221 */ /* 0x042fe20000010000 */
[----:B------:R-:W-:Y:S02]  /*3d40*/  F2FP.BF16.F32.PACK_AB R182, R45, R44 ;  /* 0x0000002c2db6723e */ /* 0x000fe400000010ff */
[----:B------:R-:W-:-:S04]  /*3d50*/  CS2R R44, SRZ ;  /* 0x00000000002c7805 */ /* 0x000fc8000001ff00 */
[----:B------:R-:W1:Y:S01]  /*3d60*/  MUFU.EX2 R52, R52 ;  /* 0x0000003400347308 */ /* 0x000e620000000800 */
[----:B--2---:R-:W-:-:S07]  /*3d70*/  FADD.FTZ R10, R48, R15 ;  /* 0x0000000f300a7221 */ /* 0x004fce0000010000 */
[----:B------:R-:W2:Y:S01]  /*3d80*/  MUFU.EX2 R53, R53 ;  /* 0x0000003500357308 */ /* 0x000ea20000000800 */
[C---:B0-----:R-:W-:Y:S01]  /*3d90*/  FADD.FTZ R15, R49.reuse, R10 ;  /* 0x0000000a310f7221 */ /* 0x041fe20000010000 */
[----:B------:R-:W-:Y:S02]  /*3da0*/  F2FP.BF16.F32.PACK_AB R176, R49, R48 ;  /* 0x0000003031b0723e */ /* 0x000fe400000010ff */
[----:B------:R-:W-:-:S04]  /*3db0*/  CS2R R48, SRZ ;  /* 0x0000000000307805 */ /* 0x000fc8000001ff00 */
[----:B------:R-:W0:Y:S01]  /*3dc0*/  MUFU.EX2 R56, R56 ;  /* 0x0000003800387308 */ /* 0x000e220000000800 */
[----:B-1----:R-:W-:-:S07]  /*3dd0*/  FADD.FTZ R10, R52, R15 ;  /* 0x0000000f340a7221 */ /* 0x002fce0000010000 */
[----:B------:R-:W1:Y:S01]  /*3de0*/  MUFU.EX2 R57, R57 ;  /* 0x0000003900397308 */ /* 0x000e620000000800 */
[C---:B--2---:R-:W-:Y:S01]  /*3df0*/  FADD.FTZ R11, R53.reuse, R10 ;  /* 0x0000000a350b7221 */ /* 0x044fe20000010000 */
[----:B------:R-:W-:Y:S02]  /*3e00*/  F2FP.BF16.F32.PACK_AB R178, R53, R52 ;  /* 0x0000003435b2723e */ /* 0x000fe400000010ff */
[----:B------:R-:W-:-:S04]  /*3e10*/  CS2R R52, SRZ ;  /* 0x0000000000347805 */ /* 0x000fc8000001ff00 */
[----:B------:R-:W2:Y:S01]  /*3e20*/  MUFU.EX2 R60, R60 ;  /* 0x0000003c003c7308 */ /* 0x000ea20000000800 */
[----:B0-----:R-:W-:Y:S01]  /*3e30*/  FADD.FTZ R10, R56, R11 ;  /* 0x0000000b380a7221 */ /* 0x001fe20000010000 */
[----:B------:R-:W-:Y:S01]  /*3e40*/  FADD.FTZ R11, R173, R0 ;  /* 0x00000000ad0b7221 */ /* 0x000fe20000010000 */
[----:B------:R-:W-:-:S03]  /*3e50*/  F2FP.BF16.F32.PACK_AB R173, R26, R173 ;  /* 0x000000ad1aad723e */ /* 0x000fc600000010ff */
[----:B------:R-:W-:Y:S01]  /*3e60*/  FADD.FTZ R0, R26, R11 ;  /* 0x0000000b1a007221 */ /* 0x000fe20000010000 */
[----:B------:R-:W-:Y:S01]  /*3e70*/  CS2R R26, SRZ ;  /* 0x00000000001a7805 */ /* 0x000fe2000001ff00 */
[----:B------:R-:W0:Y:S01]  /*3e80*/  MUFU.EX2 R61, R61 ;  /* 0x0000003d003d7308 */ /* 0x000e220000000800 */
[----:B-1----:R-:W-:Y:S01]  /*3e90*/  FADD.FTZ R13, R57, R10 ;  /* 0x0000000a390d7221 */ /* 0x002fe20000010000 */
[----:B------:R-:W-:Y:S01]  /*3ea0*/  FADD.FTZ R11, R175, R0 ;  /* 0x00000000af0b7221 */ /* 0x000fe20000010000 */
[----:B------:R-:W-:Y:S02]  /*3eb0*/  F2FP.BF16.F32.PACK_AB R172, R57, R56 ;  /* 0x0000003839ac723e */ /* 0x000fe400000010ff */
[----:B------:R-:W-:Y:S02]  /*3ec0*/  CS2R R56, SRZ ;  /* 0x0000000000387805 */ /* 0x000fe4000001ff00 */
[C---:B------:R-:W-:Y:S01]  /*3ed0*/  F2FP.BF16.F32.PACK_AB R175, R28.reuse, R175 ;  /* 0x000000af1caf723e */ /* 0x040fe200000010ff */
[----:B------:R-:W-:Y:S01]  /*3ee0*/  FADD.FTZ R0, R28, R11 ;  /* 0x0000000b1c007221 */ /* 0x000fe20000010000 */
[----:B------:R-:W-:Y:S01]  /*3ef0*/  CS2R R28, SRZ ;  /* 0x00000000001c7805 */ /* 0x000fe2000001ff00 */
        /* <DEDUP_REMOVED lines=9> */
[----:B--2---:R-:W-:-:S07]  /*3f90*/  FADD.FTZ R11, R169, R0 ;  /* 0x00000000a90b7221 */ /* 0x004fce0000010000 */
[----:B------:R-:W2:Y:S01]  /*3fa0*/  MUFU.EX2 R68, R68 ;  /* 0x0000004400447308 */ /* 0x000ea20000000800 */
[C---:B0-----:R-:W-:Y:S01]  /*3fb0*/  FADD.FTZ R13, R65.reuse, R10 ;  /* 0x0000000a410d7221 */ /* 0x041fe20000010000 */
[----:B------:R-:W-:Y:S02]  /*3fc0*/  F2FP.BF16.F32.PACK_AB R168, R65, R64 ;  /* 0x0000004041a8723e */ /* 0x000fe400000010ff */
[----:B------:R-:W-:-:S04]  /*3fd0*/  CS2R R64, SRZ ;  /* 0x0000000000407805 */ /* 0x000fc8000001ff00 */
[----:B------:R-:W0:Y:S01]  /*3fe0*/  MUFU.EX2 R171, R171 ;  /* 0x000000ab00ab7308 */ /* 0x000e220000000800 */
[C---:B-1----:R-:W-:Y:S01]  /*3ff0*/  FADD.FTZ R0, R30.reuse, R11 ;  /* 0x0000000b1e007221 */ /* 0x042fe20000010000 */
[----:B------:R-:W-:Y:S02]  /*4000*/  F2FP.BF16.F32.PACK_AB R169, R30, R169 ;  /* 0x000000a91ea9723e */ /* 0x000fe400000010ff */
[----:B------:R-:W-:-:S04]  /*4010*/  CS2R R30, SRZ ;  /* 0x00000000001e7805 */ /* 0x000fc8000001ff00 */
[----:B------:R1:W3:Y:S01]  /*4020*/  MUFU.EX2 R5, R38 ;  /* 0x0000002600057308 */ /* 0x0002e20000000800 */
[----:B--2---:R-:W-:-:S07]  /*4030*/  FADD.FTZ R10, R68, R13 ;  /* 0x0000000d440a7221 */ /* 0x004fce0000010000 */
[----:B------:R-:W2:Y:S01]  /*4040*/  MUFU.EX2 R2, R2 ;  /* 0x0000000200027308 */ /* 0x000ea20000000800 */
[----:B0-----:R-:W-:Y:S01]  /*4050*/  FADD.FTZ R11, R171, R0 ;  /* 0x00000000ab0b7221 */ /* 0x001fe20000010000 */
[----:B------:R-:W-:Y:S01]  /*4060*/  IMAD.MOV.U32 R0, RZ, RZ, 0x3f800000 ;  /* 0x3f800000ff007424 */ /* 0x000fe200078e00ff */
[----:B-1----:R-:W-:Y:S01]  /*4070*/  CS2R R38, SRZ ;  /* 0x0000000000267805 */ /* 0x002fe2000001ff00 */
[C---:B---3--:R-:W-:Y:S01]  /*4080*/  FADD.FTZ R10, R5.reuse, R10 ;  /* 0x0000000a050a7221 */ /* 0x048fe20000010000 */
[----:B------:R-:W-:Y:S02]  /*4090*/  F2FP.BF16.F32.PACK_AB R170, R5, R68 ;  /* 0x0000004405aa723e */ /* 0x000fe400000010ff */
[----:B------:R-:W-:Y:S01]  /*40a0*/  CS2R R68, SRZ ;  /* 0x0000000000447805 */ /* 0x000fe2000001ff00 */
[C---:B--2---:R-:W-:Y:S01]  /*40b0*/  FADD.FTZ R5, R2.reuse, R11 ;  /* 0x0000000b02057221 */ /* 0x044fe20000010000 */
[----:B------:R-:W-:Y:S01]  /*40c0*/  F2FP.BF16.F32.PACK_AB R171, R2, R171 ;  /* 0x000000ab02ab723e */ /* 0x000fe200000010ff */
[----:B------:R-:W-:Y:S01]  /*40d0*/  IMAD.MOV.U32 R2, RZ, RZ, 0x3f800000 ;  /* 0x3f800000ff027424 */ /* 0x000fe200078e00ff */
[----:B------:R-:W-:Y:S06]  /*40e0*/  @!P1 BRA `(.L_x_2389) ;  /* 0x0000002400a09947 */ /* 0x000fec0003800000 */
[----:B------:R-:W-:Y:S01]  /*40f0*/  IMAD.MOV.U32 R11, RZ, RZ, R3 ;  /* 0x000000ffff0b7224 */ /* 0x000fe200078e0003 */
[----:B------:R-:W-:Y:S01]  /*4100*/  MOV R12, R4 ;  /* 0x00000004000c7202 */ /* 0x000fe20000000f00 */
[----:B------:R-:W-:Y:S01]  /*4110*/  IMAD.MOV.U32 R2, RZ, RZ, 0x3f800000 ;  /* 0x3f800000ff027424 */ /* 0x000fe200078e00ff */
[----:B------:R-:W-:Y:S01]  /*4120*/  UMOV UR5, UR38 ;  /* 0x0000002600057c82 */ /* 0x000fe20008000000 */
[----:B------:R-:W-:Y:S01]  /*4130*/  IMAD.MOV.U32 R119, RZ, RZ, RZ ;  /* 0x000000ffff777224 */ /* 0x000fe200078e00ff */
[----:B------:R-:W-:Y:S01]  /*4140*/  UMOV UR6, UR39 ;  /* 0x0000002700067c82 */ /* 0x000fe20008000000 */
[----:B------:R-:W-:-:S05]  /*4150*/  ULDC UR34, c[0x0][0x988] ;  /* 0x0002620000227ab9 */ /* 0x000fca0000000800 */
.L_x_2400:
[----:B------:R-:W-:-:S04]  /*4160*/  UISETP.NE.AND UP0, UPT, UR6, 0x1, UPT ;  /* 0x000000010600788c */ /* 0x000fc8000bf05270 */
[----:B------:R-:W-:-:S04]  /*4170*/  USEL UR38, URZ, 0x1, UP0 ;  /* 0x000000013f267887 */ /* 0x000fc80008000000 */
[----:B------:R-:W-:Y:S01]  /*4180*/  ULOP3.LUT UR38, UR5, UR38, URZ, 0x3c, !UPT ;  /* 0x0000002605267292 */ /* 0x000fe2000f8e3c3f */
[----:B------:R-:W-:Y:S11]  /*4190*/  @!P0 BRA `(.L_x_2390) ;  /* 0x0000000000048947 */ /* 0x000ff60003800000 */
[----:B------:R-:W-:Y:S01]  /*41a0*/  BPT.TRAP 0x1 ;  /* 0x000000040000795c */ /* 0x000fe20000300000 */
.L_x_2390:
        /* <DEDUP_REMOVED lines=9> */
.L_x_2391:
[----:B-1----:R-:W-:Y:S05]  /*4240*/  @P1 BRA `(.L_x_2392) ;  /* 0x0000000000081947 */ /* 0x002fea0003800000 */
[----:B------:R-:W1:Y:S02]  /*4250*/  SYNCS.PHASECHK.TRANS64.TRYWAIT P1, [UR7+0x30830], R3 ;  /* 0x03083003ff0075a7 */ /* 0x000e640008020147 */
[----:B-1----:R-:W-:Y:S05]  /*4260*/  @!P1 BRA `(.L_x_2393) ;  /* 0x000000f400a89947 */ /* 0x002fea0003800000 */
.L_x_2392:
        /* <DEDUP_REMOVED lines=175> */
.L_x_2394:
[----:B------:R-:W-:Y:S01]  /*4d60*/  ULEA UR10, UR6, UR40, 0x3 ;  /* 0x00000028060a7291 */ /* 0x000fe2000f8e183f */
[----:B------:R-:W-:-:S05]  /*4d70*/  IMAD.U32 R0, RZ, RZ, UR5 ;  /* 0x00000005ff007e24 */ /* 0x000fca000f8e00ff */
[----:B------:R-:W-:-:S04]  /*4d80*/  SHF.L.U32 R0, R0, 0x1f, RZ ;  /* 0x0000001f00007819 */ /* 0x000fc800000006ff */
[----:B------:R2:W3:Y:S01]  /*4d90*/  SYNCS.PHASECHK.TRANS64.TRYWAIT P1, [UR10+0x30850], R0 ;  /* 0x03085000ff0075a7 */ /* 0x0004e2000802014a */
[----:B------:R-:W-:Y:S05]  /*4da0*/  @!P0 BRA `(.L_x_2395) ;  /* 0x0000000000048947 */ /* 0x000fea0003800000 */
[----:B------:R-:W-:Y:S01]  /*4db0*/  BPT.TRAP 0x1 ;  /* 0x000000040000795c */ /* 0x000fe20000300000 */
.L_x_2395:
[----:B---3--:R-:W-:Y:S05]  /*4dc0*/  @P1 BRA `(.L_x_2396) ;  /* 0x0000000000081947 */ /* 0x008fea0003800000 */
[----:B------:R-:W3:Y:S02]  /*4dd0*/  SYNCS.PHASECHK.TRANS64.TRYWAIT P1, [UR10+0x30850], R0 ;  /* 0x03085000ff0075a7 */ /* 0x000ee4000802014a */
[----:B---3--:R-:W-:Y:S05]  /*4de0*/  @!P1 BRA `(.L_x_2397) ;  /* 0x000000e800e09947 */ /* 0x008fea0003800000 */
.L_x_2396:
        /* <DEDUP_REMOVED lines=37> */
.L_x_2398:
[----:B------:R-:W-:Y:S01]  /*5040*/  R2UR UR5, R16 ;  /* 0x00000000100572ca */ /* 0x000fe200000e0000 */
[----:B--23--:R-:W-:Y:S01]  /*5050*/  VIADD R0, R18, UR43 ;  /* 0x0000002b12007c36 */ /* 0x00cfe20008000000 */
[----:B------:R-:W-:Y:S01]  /*5060*/  UMOV UR14, UR34 ;  /* 0x00000022000e7c82 */ /* 0x000fe20008000000 */
[----:B------:R-:W-:Y:S01]  /*5070*/  IMAD.U32 R13, RZ, RZ, UR42 ;  /* 0x0000002aff0d7e24 */ /* 0x000fe2000f8e00ff */
[----:B------:R-:W2:Y:S01]  /*5080*/  S2UR UR6, SR_CgaCtaId ;  /* 0x00000000000679c3 */ /* 0x000ea20000008800 */
[----:B------:R-:W-:-:S08]  /*5090*/  UIADD3 UR7, UR7, 0x30840, URZ ;  /* 0x0003084007077890 */ /* 0x000fd0000fffe03f */
[----:B------:R-:W-:-:S06]  /*50a0*/  UISETP.NE.AND UP0, UPT, UR5, URZ, UPT ;  /* 0x0000003f0500728c */ /* 0x000fcc000bf05270 */
[----:B------:R-:W-:Y:S02]  /*50b0*/  PLOP3.LUT P1, PT, PT, PT, UP0, 0x80, 0x0 ;  /* 0x000000000000781c */ /* 0x000fe40003f2f008 */
[----:B------:R-:W-:-:S03]  /*50c0*/  PLOP3.LUT P2, PT, PT, PT, UP0, 0x80, 0x0 ;  /* 0x000000000000781c */ /* 0x000fc60003f4f008 */
[----:B------:R-:W-:Y:S01]  /*50d0*/  @UP0 ULDC UR5, c[0x0][0x44c] ;  /* 0x0001130000050ab9 */ /* 0x000fe20000000800 */
[----:B--2---:R-:W-:-:S07]  /*50e0*/  UPRMT UR7, UR6, 0x654, UR7 ;  /* 0x0000065406077896 */ /* 0x004fce0008000007 */
[----:B------:R-:W-:Y:S01]  /*50f0*/  @P1 IMAD.HI.U32 R2, R0, UR5, RZ ;  /* 0x0000000500021c27 */ /* 0x000fe2000f8e00ff */
[----:B------:R-:W-:-:S04]  /*5100*/  @UP0 ULDC UR5, c[0x0][0x450] ;  /* 0x0001140000050ab9 */ /* 0x000fc80000000800 */
[----:B------:R-:W-:Y:S01]  /*5110*/  @P2 SHF.R.U32.HI R0, RZ, UR5, R2 ;  /* 0x00000005ff002c19 */ /* 0x000fe20008011602 */
[----:B------:R-:W-:Y:S01]  /*5120*/  UIMAD UR5, UR4, -0x60, URZ ;  /* 0xffffffa0040578a4 */ /* 0x000fe2000f8e023f */
[----:B------:R-:W-:Y:S03]  /*5130*/  SYNCS.ARRIVE.TRANS64.RED.A1T0 RZ, [UR7], RZ ;  /* 0x000000ffffff79a7 */ /* 0x000fe60008100407 */
[----:B01----:R-:W0:Y:S02]  /*5140*/  SHFL.IDX PT, R3, R0, RZ, 0x1c1f ;  /* 0x001c1fff00037589 */ /* 0x003e2400000e0000 */
[----:B------:R-:W-:-:S05]  /*5150*/  IMAD.U32 R2, RZ, RZ, UR5 ;  /* 0x00000005ff027e24 */ /* 0x000fca000f8e00ff */
[----:B------:R-:W-:-:S04]  /*5160*/  IADD3 R2, -R17, 0x1, R2 ;  /* 0x0000000111027810 */ /* 0x000fc80007ffe102 */
[----:B------:R-:W-:-:S05]  /*5170*/  IADD3 R2, -R13, UR60, R2 ;  /* 0x0000003c0d027c10 */ /* 0x000fca000fffe102 */
[----:B0-----:R-:W-:-:S05]  /*5180*/  IMAD.IADD R3, R2, 0x1, R3 ;  /* 0x0000000102037824 */ /* 0x001fca00078e0203 */
[C---:B------:R-:W-:Y:S02]  /*5190*/  ISETP.GT.AND P1, PT, R3.reuse, RZ, PT ;  /* 0x000000ff0300720c */ /* 0x040fe40003f24270 */
[C---:B------:R-:W-:Y:S02]  /*51a0*/  ISETP.GT.AND P2, PT, R3.reuse, 0x1, PT ;  /* 0x000000010300780c */ /* 0x040fe40003f44270 */
[----:B------:R-:W-:Y:S02]  /*51b0*/  FSEL R120, R120, -INF , P1 ;  /* 0xff80000078787808 */ /* 0x000fe40000800000 */
        /* <DEDUP_REMOVED lines=66> */
[----:B------:R-:W-:Y:S02]  /*55e0*/  FSEL R165, R165, -INF , P2 ;  /* 0xff800000a5a57808 */ /* 0x000fe40001000000 */
[----:B------:R-:W-:Y:S02]  /*55f0*/  FMNMX.FTZ R4, R164, R3, !PT ;  /* 0x00000003a4047209 */ /* 0x000fe40007810000 */
[----:B------:R-:W0:Y:S02]  /*5600*/  SHFL.IDX PT, R3, R0, 0x1, 0x1c1f ;  /* 0x003c1f0000037f89 */ /* 0x000e2400000e0000 */
[----:B------:R-:W-:-:S05]  /*5610*/  FMNMX.FTZ R13, R165, R4, !PT ;  /* 0x00000004a50d7209 */ /* 0x000fca0007810000 */
[----:B------:R-:W1:Y:S01]  /*5620*/  SHFL.BFLY PT, R4, R13, 0x2, 0x1f ;  /* 0x0c401f000d047f89 */ /* 0x000e6200000e0000 */
[----:B0-----:R-:W-:-:S05]  /*5630*/  IMAD.IADD R2, R2, 0x1, R3 ;  /* 0x0000000102027824 */ /* 0x001fca00078e0203 */
[C---:B------:R-:W-:Y:S02]  /*5640*/  ISETP.GT.AND P1, PT, R2.reuse, RZ, PT ;  /* 0x000000ff0200720c */ /* 0x040fe40003f24270 */
[----:B-1----:R-:W-:Y:S02]  /*5650*/  FMNMX.FTZ R14, R13, R4, !PT ;  /* 0x000000040d0e7209 */ /* 0x002fe40007810000 */
[----:B------:R-:W-:Y:S02]  /*5660*/  ISETP.GT.AND P2, PT, R2, 0x1, PT ;  /* 0x000000010200780c */ /* 0x000fe40003f44270 */
[----:B------:R-:W-:Y:S01]  /*5670*/  FSEL R122, R122, -INF , P1 ;  /* 0xff8000007a7a7808 */ /* 0x000fe20000800000 */
[----:B------:R-:W0:Y:S01]  /*5680*/  SHFL.BFLY PT, R15, R14, 0x1, 0x1f ;  /* 0x0c201f000e0f7f89 */ /* 0x000e2200000e0000 */
[----:B------:R-:W-:Y:S02]  /*5690*/  ISETP.GT.AND P3, PT, R2, 0x8, PT ;  /* 0x000000080200780c */ /* 0x000fe40003f64270 */
[----:B------:R-:W-:-:S02]  /*56a0*/  FSEL R123, R123, -INF , P2 ;  /* 0xff8000007b7b7808 */ /* 0x000fc40001000000 */
[----:B------:R-:W-:Y:S02]  /*56b0*/  FMNMX.FTZ R0, R122, R11, !PT ;  /* 0x0000000b7a007209 */ /* 0x000fe40007810000 */
[----:B------:R-:W-:Y:S02]  /*56c0*/  ISETP.GT.AND P4, PT, R2, 0x9, PT ;  /* 0x000000090200780c */ /* 0x000fe40003f84270 */
[----:B------:R-:W-:Y:S02]  /*56d0*/  FSEL R126, R126, -INF , P3 ;  /* 0xff8000007e7e7808 */ /* 0x000fe40001800000 */
[----:B------:R-:W-:Y:S02]  /*56e0*/  FMNMX.FTZ R3, R123, R0, !PT ;  /* 0x000000007b037209 */ /* 0x000fe40007810000 */
[----:B------:R-:W-:Y:S02]  /*56f0*/  ISETP.GT.AND P2, PT, R2, 0x10, PT ;  /* 0x000000100200780c */ /* 0x000fe40003f44270 */
[----:B------:R-:W-:-:S02]  /*5700*/  FSEL R127, R127, -INF , P4 ;  /* 0xff8000007f7f7808 */ /* 0x000fc40002000000 */
[----:B------:R-:W-:Y:S02]  /*5710*/  ISETP.GT.AND P3, PT, R2, 0x11, PT ;  /* 0x000000110200780c */ /* 0x000fe40003f64270 */
[----:B------:R-:W-:Y:S02]  /*5720*/  FSEL R130, R130, -INF , P2 ;  /* 0xff80000082827808 */ /* 0x000fe40001000000 */
[----:B------:R-:W-:Y:S02]  /*5730*/  ISETP.GT.AND P2, PT, R2, 0x18, PT ;  /* 0x000000180200780c */ /* 0x000fe40003f44270 */
[----:B------:R-:W-:Y:S02]  /*5740*/  FSEL R131, R131, -INF , P3 ;  /* 0xff80000083837808 */ /* 0x000fe40001800000 */
[----:B0-----:R-:W-:Y:S02]  /*5750*/  FMNMX.FTZ R4, R14, R15, !PT ;  /* 0x0000000f0e047209 */ /* 0x001fe40007810000 */
[----:B------:R-:W-:-:S02]  /*5760*/  FMNMX.FTZ R14, R126, R3, !PT ;  /* 0x000000037e0e7209 */ /* 0x000fc40007810000 */
[----:B------:R-:W-:Y:S01]  /*5770*/  ISETP.GT.AND P3, PT, R2, 0x19, PT ;  /* 0x000000190200780c */ /* 0x000fe20003f64270 */
[----:B------:R-:W-:Y:S01]  /*5780*/  FMUL.FTZ R13, R4, UR14 ;  /* 0x0000000e040d7c20 */ /* 0x000fe20008410000 */
[----:B------:R-:W-:Y:S02]  /*5790*/  FMNMX.FTZ R3, R127, R14, !PT ;  /* 0x0000000e7f037209 */ /* 0x000fe40007810000 */
[----:B------:R-:W-:Y:S02]  /*57a0*/  FSEL R134, R134, -INF , P2 ;  /* 0xff80000086867808 */ /* 0x000fe40001000000 */
[----:B------:R-:W-:Y:S02]  /*57b0*/  FMNMX.FTZ R14, R130, R3, !PT ;  /* 0x00000003820e7209 */ /* 0x000fe40007810000 */
[----:B------:R-:W-:Y:S02]  /*57c0*/  ISETP.GT.AND P2, PT, R2, 0x20, PT ;  /* 0x000000200200780c */ /* 0x000fe40003f44270 */
[----:B------:R-:W-:-:S02]  /*57d0*/  FMNMX.FTZ R3, R131, R14, !PT ;  /* 0x0000000e83037209 */ /* 0x000fc40007810000 */
        /* <DEDUP_REMOVED lines=29> */
[----:B------:R-:W-:-:S02]  /*59b0*/  FSETP.NEU.FTZ.AND P1, PT, R4, -INF , PT ;  /* 0xff8000000400780b */ /* 0x000fc40003f3d000 */
[----:B------:R-:W-:Y:S02]  /*59c0*/  ISETP.GT.AND P2, PT, R2, 0x48, PT ;  /* 0x000000480200780c */ /* 0x000fe40003f44270 */
[----:B------:R-:W-:Y:S02]  /*59d0*/  FSEL R155, R155, -INF , P3 ;  /* 0xff8000009b9b7808 */ /* 0x000fe40001800000 */
[----:B------:R-:W-:Y:S02]  /*59e0*/  FMNMX.FTZ R20, R154, R3, !PT ;  /* 0x000000039a147209 */ /* 0x000fe40007810000 */
[----:B------:R-:W-:Y:S02]  /*59f0*/  FSEL R0, R13, RZ, P1 ;  /* 0x000000ff0d007208 */ /* 0x000fe40000800000 */
[----:B------:R-:W-:Y:S02]  /*5a00*/  ISETP.GT.AND P3, PT, R2, 0x49, PT ;  /* 0x000000490200780c */ /* 0x000fe40003f64270 */
[----:B------:R-:W-:Y:S01]  /*5a10*/  FSEL R158, R158, -INF , P2 ;  /* 0xff8000009e9e7808 */ /* 0x000fe20001000000 */
[--C-:B------:R-:W-:Y:S01]  /*5a20*/  FFMA.FTZ R188, R120, UR14, -R0.reuse ;  /* 0x0000000e78bc7c23 */ /* 0x100fe20008010800 */
        /* <DEDUP_REMOVED lines=13> */
[----:B------:R0:W-:Y:S01]  /*5b00*/  MUFU.EX2 R14, R125 ;  /* 0x0000007d000e7308 */ /* 0x0001e20000000800 */
[----:B------:R-:W-:Y:S01]  /*5b10*/  ISETP.GT.AND P2, PT, R2, 0x58, PT ;  /* 0x000000580200780c */ /* 0x000fe20003f44270 */
[--C-:B------:R-:W-:Y:S01]  /*5b20*/  FFMA.FTZ R15, R129, UR14, -R0.reuse ;  /* 0x0000000e810f7c23 */ /* 0x100fe20008010800 */
[----:B------:R-:W-:Y:S01]  /*5b30*/  FSEL R163, R163, -INF , P3 ;  /* 0xff800000a3a37808 */ /* 0x000fe20001800000 */
[--C-:B------:R-:W-:Y:S01]  /*5b40*/  FFMA.FTZ R186, R132, UR14, -R0.reuse ;  /* 0x0000000e84ba7c23 */ /* 0x100fe20008010800 */
[----:B------:R-:W-:Y:S01]  /*5b50*/  FMNMX.FTZ R120, R162, R3, !PT ;  /* 0x00000003a2787209 */ /* 0x000fe20007810000 */
[--C-:B------:R-:W-:Y:S01]  /*5b60*/  FFMA.FTZ R180, R136, UR14, -R0.reuse ;  /* 0x0000000e88b47c23 */ /* 0x100fe20008010800 */
[----:B------:R-:W-:Y:S01]  /*5b70*/  ISETP.GT.AND P3, PT, R2, 0x59, PT ;  /* 0x000000590200780c */ /* 0x000fe20003f64270 */
[--C-:B------:R-:W-:Y:S01]  /*5b80*/  FFMA.FTZ R129, R137, UR14, -R0.reuse ;  /* 0x0000000e89817c23 */ /* 0x100fe20008010800 */
[----:B------:R-:W-:Y:S01]  /*5b90*/  FSEL R166, R166, -INF , P2 ;  /* 0xff800000a6a67808 */ /* 0x000fe20001000000 */
[--C-:B------:R-:W-:Y:S01]  /*5ba0*/  FFMA.FTZ R182, R140, UR14, -R0.reuse ;  /* 0x0000000e8cb67c23 */ /* 0x100fe20008010800 */
[----:B------:R-:W-:Y:S01]  /*5bb0*/  FMNMX.FTZ R3, R163, R120, !PT ;  /* 0x00000078a3037209 */ /* 0x000fe20007810000 */
[--C-:B------:R-:W-:Y:S01]  /*5bc0*/  FFMA.FTZ R128, R141, UR14, -R0.reuse ;  /* 0x0000000e8d807c23 */ /* 0x100fe20008010800 */
[----:B------:R-:W-:Y:S01]  /*5bd0*/  FSEL R167, R167, -INF , P3 ;  /* 0xff800000a7a77808 */ /* 0x000fe20001800000 */
[--C-:B------:R-:W-:Y:S01]  /*5be0*/  FFMA.FTZ R176, R144, UR14, -R0.reuse ;  /* 0x0000000e90b07c23 */ /* 0x100fe20008010800 */
[----:B------:R-:W-:Y:S01]  /*5bf0*/  FMNMX.FTZ R2, R166, R3, !PT ;  /* 0x00000003a6027209 */ /* 0x000fe20007810000 */
[--C-:B0-----:R-:W-:Y:S01]  /*5c00*/  FFMA.FTZ R125, R145, UR14, -R0.reuse ;  /* 0x0000000e917d7c23 */ /* 0x101fe20008010800 */
[--C-:B------:R-:W-:Y:S01]  /*5c10*/  FFMA.FTZ R178, R148, UR14, -R0.reuse ;  /* 0x0000000e94b27c23 */ /* 0x100fe20008010800 */
[--C-:B------:R-:W-:Y:S01]  /*5c20*/  FFMA.FTZ R124, R149, UR14, -R0.reuse ;  /* 0x0000000e957c7c23 */ /* 0x100fe20008010800 */
[----:B------:R-:W-:Y:S01]  /*5c30*/  FMNMX.FTZ R2, R167, R2, !PT ;  /* 0x00000002a7027209 */ /* 0x000fe20007810000 */
[--C-:B------:R-:W-:Y:S01]  /*5c40*/  FFMA.FTZ R172, R152, UR14, -R0.reuse ;  /* 0x0000000e98ac7c23 */ /* 0x100fe20008010800 */
[--C-:B------:R-:W-:Y:S01]  /*5c50*/  FFMA.FTZ R121, R153, UR14, -R0.reuse ;  /* 0x0000000e99797c23 */ /* 0x100fe20008010800 */
[--C-:B------:R-:W-:Y:S01]  /*5c60*/  FFMA.FTZ R174, R156, UR14, -R0.reuse ;  /* 0x0000000e9cae7c23 */ /* 0x100fe20008010800 */
[--C-:B------:R-:W-:Y:S01]  /*5c70*/  FFMA.FTZ R120, R157, UR14, -R0.reuse ;  /* 0x0000000e9d787c23 */ /* 0x100fe20008010800 */
[----:B------:R-:W0:Y:S01]  /*5c80*/  SHFL.BFLY PT, R3, R2, 0x2, 0x1f ;  /* 0x0c401f0002037f89 */ /* 0x000e2200000e0000 */
[--C-:B------:R-:W-:Y:S01]  /*5c90*/  FFMA.FTZ R168, R160, UR14, -R0.reuse ;  /* 0x0000000ea0a87c23 */ /* 0x100fe20008010800 */
[--C-:B------:R-:W-:Y:S01]  /*5ca0*/  FFMA.FTZ R161, R161, UR14, -R0.reuse ;  /* 0x0000000ea1a17c23 */ /* 0x100fe20008010800 */
[--C-:B------:R-:W-:Y:S01]  /*5cb0*/  FFMA.FTZ R170, R164, UR14, -R0.reuse ;  /* 0x0000000ea4aa7c23 */ /* 0x100fe20008010800 */
[----:B------:R-:W-:Y:S01]  /*5cc0*/  FFMA.FTZ R132, R165, UR14, -R0 ;  /* 0x0000000ea5847c23 */ /* 0x000fe20008010800 */
[----:B------:R-:W-:Y:S08]  /*5cd0*/  MUFU.EX2 R188, R188 ;  /* 0x000000bc00bc7308 */ /* 0x000ff00000000800 */
[----:B------:R-:W-:Y:S08]  /*5ce0*/  MUFU.EX2 R13, R13 ;  /* 0x0000000d000d7308 */ /* 0x000ff00000000800 */
[----:B------:R-:W-:Y:S01]  /*5cf0*/  MUFU.EX2 R190, R190 ;  /* 0x000000be00be7308 */ /* 0x000fe20000000800 */
[----:B0-----:R-:W-:-:S05]  /*5d00*/  FMNMX.FTZ R21, R2, R3, !PT ;  /* 0x0000000302157209 */ /* 0x001fca0007810000 */
[----:B------:R-:W0:Y:S02]  /*5d10*/  SHFL.BFLY PT, R2, R21, 0x1, 0x1f ;  /* 0x0c201f0015027f89 */ /* 0x000e2400000e0000 */
[----:B------:R-:W-:Y:S08]  /*5d20*/  MUFU.EX2 R184, R184 ;  /* 0x000000b800b87308 */ /* 0x000ff00000000800 */
[----:B------:R-:W-:Y:S08]  /*5d30*/  MUFU.EX2 R15, R15 ;  /* 0x0000000f000f7308 */ /* 0x000ff00000000800 */
[----:B------:R-:W-:Y:S01]  /*5d40*/  MUFU.EX2 R186, R186 ;  /* 0x000000ba00ba7308 */ /* 0x000fe20000000800 */
[----:B0-----:R-:W-:-:S07]  /*5d50*/  FMNMX.FTZ R3, R21, R2, !PT ;  /* 0x0000000215037209 */ /* 0x001fce0007810000 */
[----:B------:R-:W-:Y:S01]  /*5d60*/  MUFU.EX2 R180, R180 ;  /* 0x000000b400b47308 */ /* 0x000fe20000000800 */
[C---:B------:R-:W-:Y:S01]  /*5d70*/  FSETP.NEU.FTZ.AND P2, PT, R3.reuse, -INF , PT ;  /* 0xff8000000300780b */ /* 0x040fe20003f5d000 */
[----:B------:R-:W-:-:S03]  /*5d80*/  FMUL.FTZ R133, R3, UR14 ;  /* 0x0000000e03857c20 */ /* 0x000fc60008410000 */
[----:B------:R-:W-:-:S03]  /*5d90*/  FSEL R0, R3, RZ, P2 ;  /* 0x000000ff03007208 */ /* 0x000fc60001000000 */
[----:B------:R-:W-:Y:S01]  /*5da0*/  MUFU.EX2 R129, R129 ;  /* 0x0000008100817308 */ /* 0x000fe20000000800 */
[----:B------:R-:W-:Y:S01]  /*5db0*/  FSEL R133, R133, RZ, P2 ;  /* 0x000000ff85857208 */ /* 0x000fe20001000000 */
[----:B------:R-:W-:-:S04]  /*5dc0*/  FADD.FTZ R2, -R0, R11 ;  /* 0x0000000b00027221 */ /* 0x000fc80000010100 */
[--C-:B------:R-:W-:Y:S01]  /*5dd0*/  FFMA.FTZ R191, R126, UR14, -R133.reuse ;  /* 0x0000000e7ebf7c23 */ /* 0x100fe20008010885 */
[--C-:B------:R-:W-:Y:S01]  /*5de0*/  FFMA.FTZ R126, R131, UR14, -R133.reuse ;  /* 0x0000000e837e7c23 */ /* 0x100fe20008010885 */
[----:B------:R-:W-:Y:S01]  /*5df0*/  FSEL R131, R4, RZ, P1 ;  /* 0x000000ff04837208 */ /* 0x000fe20000800000 */
[--C-:B------:R-:W-:Y:S01]  /*5e00*/  FFMA.FTZ R189, R122, UR14, -R133.reuse ;  /* 0x0000000e7abd7c23 */ /* 0x100fe20008010885 */
[----:B------:R-:W-:Y:S01]  /*5e10*/  FMUL.FTZ R2, R2, UR14 ;  /* 0x0000000e02027c20 */ /* 0x000fe20008410000 */
[--C-:B------:R-:W-:Y:S01]  /*5e20*/  FFMA.FTZ R136, R123, UR14, -R133.reuse ;  /* 0x0000000e7b887c23 */ /* 0x100fe20008010885 */
[--C-:B------:R-:W-:Y:S01]  /*5e30*/  FFMA.FTZ R127, R127, UR14, -R133.reuse ;  /* 0x0000000e7f7f7c23 */ /* 0x100fe20008010885 */
[----:B------:R-:W-:Y:S01]  /*5e40*/  FADD.FTZ R131, -R131, R12 ;  /* 0x0000000c83837221 */ /* 0x000fe20000010100 */
[----:B------:R-:W-:Y:S01]  /*5e50*/  MUFU.EX2 R191, R191 ;  /* 0x000000bf00bf7308 */ /* 0x000fe20000000800 */
[--C-:B------:R-:W-:Y:S01]  /*5e60*/  FFMA.FTZ R185, R130, UR14, -R133.reuse ;  /* 0x0000000e82b97c23 */ /* 0x100fe20008010885 */
[--C-:B------:R-:W-:Y:S01]  /*5e70*/  FFMA.FTZ R187, R134, UR14, -R133.reuse ;  /* 0x0000000e86bb7c23 */ /* 0x100fe20008010885 */
[----:B------:R-:W-:Y:S01]  /*5e80*/  FMUL.FTZ R131, R131, UR14 ;  /* 0x0000000e83837c20 */ /* 0x000fe20008410000 */
[--C-:B------:R-:W-:Y:S01]  /*5e90*/  FFMA.FTZ R123, R135, UR14, -R133.reuse ;  /* 0x0000000e877b7c23 */ /* 0x100fe20008010885 */
[--C-:B------:R-:W-:Y:S01]  /*5ea0*/  FFMA.FTZ R181, R138, UR14, -R133.reuse ;  /* 0x0000000e8ab57c23 */ /* 0x100fe20008010885 */
[--C-:B------:R-:W-:Y:S01]  /*5eb0*/  FFMA.FTZ R122, R139, UR14, -R133.reuse ;  /* 0x0000000e8b7a7c23 */ /* 0x100fe20008010885 */
[--C-:B------:R-:W-:Y:S01]  /*5ec0*/  FFMA.FTZ R183, R142, UR14, -R133.reuse ;  /* 0x0000000e8eb77c23 */ /* 0x100fe20008010885 */
[----:B------:R0:W1:Y:S01]  /*5ed0*/  MUFU.EX2 R0, R131 ;  /* 0x0000008300007308 */ /* 0x0000620000000800 */
        /* <DEDUP_REMOVED lines=8> */
[--C-:B0-----:R-:W-:Y:S01]  /*5f60*/  FFMA.FTZ R131, R151, UR14, -R133.reuse ;  /* 0x0000000e97837c23 */ /* 0x101fe20008010885 */
[--C-:B------:R-:W-:Y:S01]  /*5f70*/  FFMA.FTZ R169, R162, UR14, -R133.reuse ;  /* 0x0000000ea2a97c23 */ /* 0x100fe20008010885 */
[----:B------:R-:W-:-:S05]  /*5f80*/  FFMA.FTZ R171, R166, UR14, -R133 ;  /* 0x0000000ea6ab7c23 */ /* 0x000fca0008010885 */
[----:B------:R-:W0:Y:S01]  /*5f90*/  MUFU.EX2 R2, R2 ;  /* 0x0000000200027308 */ /* 0x000e220000000800 */
[----:B-1----:R-:W-:-:S04]  /*5fa0*/  FFMA.FTZ R10, R0, R10, R188 ;  /* 0x0000000a000a7223 */ /* 0x002fc800000100bc */
[----:B------:R-:W-:-:S03]  /*5fb0*/  FADD.FTZ R11, R13, R10 ;  /* 0x0000000a0d0b7221 */ /* 0x000fc60000010000 */
[----:B------:R-:W1:Y:S01]  /*5fc0*/  MUFU.EX2 R136, R136 ;  /* 0x0000008800887308 */ /* 0x000e620000000800 */
[----:B------:R-:W-:-:S04]  /*5fd0*/  FADD.FTZ R11, R190, R11 ;  /* 0x0000000bbe0b7221 */ /* 0x000fc80000010000 */
[----:B------:R-:W-:-:S03]  /*5fe0*/  FADD.FTZ R11, R14, R11 ;  /* 0x0000000b0e0b7221 */ /* 0x000fc60000010000 */
[----:B------:R-:W2:Y:S01]  /*5ff0*/  MUFU.EX2 R127, R127 ;  /* 0x0000007f007f7308 */ /* 0x000ea20000000800 */
[----:B0-----:R-:W-:Y:S01]  /*6000*/  FFMA.FTZ R5, R2, R5, R189 ;  /* 0x0000000502057223 */ /* 0x001fe200000100bd */
[----:B------:R-:W-:-:S04]  /*6010*/  FADD.FTZ R12, R184, R11 ;  /* 0x0000000bb80c7221 */ /* 0x000fc80000010000 */
[----:B------:R-:W-:Y:S02]  /*6020*/  FADD.FTZ R11, R15, R12 ;  /* 0x0000000c0f0b7221 */ /* 0x000fe40000010000 */
[----:B------:R-:W0:Y:S01]  /*6030*/  MUFU.EX2 R185, R185 ;  /* 0x000000b900b97308 */ /* 0x000e220000000800 */
[----:B-1----:R-:W-:Y:S01]  /*6040*/  FADD.FTZ R10, R136, R5 ;  /* 0x00000005880a7221 */ /* 0x002fe20000010000 */
[----:B------:R-:W-:-:S03]  /*6050*/  FADD.FTZ R11, R186, R11 ;  /* 0x0000000bba0b7221 */ /* 0x000fc60000010000 */
[----:B------:R-:W-:Y:S01]  /*6060*/  FADD.FTZ R10, R191, R10 ;  /* 0x0000000abf0a7221 */ /* 0x000fe20000010000 */
[----:B------:R-:W-:Y:S02]  /*6070*/  FADD.FTZ R11, R20, R11 ;  /* 0x0000000b140b7221 */ /* 0x000fe40000010000 */
[----:B------:R-:W1:Y:S01]  /*6080*/  MUFU.EX2 R126, R126 ;  /* 0x0000007e007e7308 */ /* 0x000e620000000800 */
[----:B--2---:R-:W-:Y:S01]  /*6090*/  FADD.FTZ R10, R127, R10 ;  /* 0x0000000a7f0a7221 */ /* 0x004fe20000010000 */
[----:B------:R-:W-:-:S04]  /*60a0*/  FADD.FTZ R12, R180, R11 ;  /* 0x0000000bb40c7221 */ /* 0x000fc80000010000 */
[----:B------:R-:W-:Y:S01]  /*60b0*/  FADD.FTZ R11, R129, R12 ;  /* 0x0000000c810b7221 */ /* 0x000fe20000010000 */
[----:B------:R-:W-:Y:S01]  /*60c0*/  FFMA.FTZ R12, R159, UR14, -R133 ;  /* 0x0000000e9f0c7c23 */ /* 0x000fe20008010885 */
        /* <DEDUP_REMOVED lines=22> */
[--C-:B------:R-:W-:Y:S01]  /*6230*/  FFMA.FTZ R11, R163, UR14, -R133.reuse ;  /* 0x0000000ea30b7c23 */ /* 0x100fe20008010885 */
[----:B------:R-:W-:-:S05]  /*6240*/  FFMA.FTZ R133, R167, UR14, -R133 ;  /* 0x0000000ea7857c23 */ /* 0x000fca0008010885 */
        /* <DEDUP_REMOVED lines=46> */
.L_x_2399:
        /* <DEDUP_REMOVED lines=36> */
.L_x_2389:
[----:B------:R-:W-:-:S06]  /*6770*/  UISETP.GE.AND UP0, UPT, UR4, UR61, UPT ;  /* 0x0000003d0400728c */ /* 0x000fcc000bf06270 */
[----:B------:R-:W-:-:S13]  /*6780*/  PLOP3.LUT P1, PT, PT, PT, UP0, 0x80, 0x0 ;  /* 0x000000000000781c */ /* 0x000fda0003f2f008 */
[----:B------:R-:W-:Y:S05]  /*6790*/  @!P1 BRA `(.L_x_2401) ;  /* 0x0000001c00bc9947 */ /* 0x000fea0003800000 */
[----:B------:R-:W-:Y:S01]  /*67a0*/  IMAD.MOV.U32 R11, RZ, RZ, R3 ;  /* 0x000000ffff0b7224 */ /* 0x000fe200078e0003 */
[----:B------:R-:W-:Y:S01]  /*67b0*/  UMOV UR5, UR38 ;  /* 0x0000002600057c82 */ /* 0x000fe20008000000 */
[----:B------:R-:W-:Y:S01]  /*67c0*/  IMAD.MOV.U32 R12, RZ, RZ, R4 ;  /* 0x000000ffff0c7224 */ /* 0x000fe200078e0004 */
[----:B------:R-:W-:Y:S01]  /*67d0*/  UMOV UR6, UR39 ;  /* 0x0000002700067c82 */ /* 0x000fe20008000000 */
[----:B------:R-:W-:-:S05]  /*67e0*/  ULDC UR11, c[0x0][0x988] ;  /* 0x00026200000b7ab9 */ /* 0x000fca0000000800 */
.L_x_2412:
[----:B------:R-:W-:-:S04]  /*67f0*/  UIADD3 UR10, UR6, 0x1, URZ ;  /* 0x00000001060a7890 */ /* 0x000fc8000fffe03f */
[----:B------:R-:W-:-:S04]  /*6800*/  UISETP.NE.AND UP0, UPT, UR10, 0x2, UPT ;  /* 0x000000020a00788c */ /* 0x000fc8000bf05270 */
[----:B------:R-:W-:Y:S02]  /*6810*/  USEL UR10, UR10, URZ, UP0 ;  /* 0x0000003f0a0a7287 */ /* 0x000fe40008000000 */
[----:B------:R-:W-:-:S04]  /*6820*/  USEL UR38, URZ, 0x1, UP0 ;  /* 0x000000013f267887 */ /* 0x000fc80008000000 */
[----:B------:R-:W-:Y:S01]  /*6830*/  ULOP3.LUT UR38, UR5, UR38, URZ, 0x3c, !UPT ;  /* 0x0000002605267292 */ /* 0x000fe2000f8e3c3f */
[----:B------:R-:W-:Y:S01]  /*6840*/  UMOV UR39, UR10 ;  /* 0x0000000a00277c82 */ /* 0x000fe20008000000 */
[----:B------:R-:W-:Y:S10]  /*6850*/  @!P0 BRA `(.L_x_2402) ;  /* 0x0000000000048947 */ /* 0x000ff40003800000 */
[----:B------:R-:W-:Y:S01]  /*6860*/  BPT.TRAP 0x1 ;  /* 0x000000040000795c */ /* 0x000fe20000300000 */
.L_x_2402:
[----:B------:R-:W-:Y:S01]  /*6870*/  ULEA UR7, UR39, UR40, 0x3 ;  /* 0x0000002827077291 */ /* 0x000fe2000f8e183f */
[----:B------:R-:W-:-:S05]  /*6880*/  IMAD.U32 R3, RZ, RZ, UR38 ;  /* 0x00000026ff037e24 */ /* 0x000fca000f8e00ff */
[----:B------:R-:W-:-:S04]  /*6890*/  SHF.L.U32 R3, R3, 0x1f, RZ ;  /* 0x0000001f03037819 */ /* 0x000fc800000006ff */
[----:B------:R0:W1:Y:S01]  /*68a0*/  SYNCS.PHASECHK.TRANS64.TRYWAIT P1, [UR7+0x30830], R3 ;  /* 0x03083003ff0075a7 */ /* 0x0000620008020147 */
[----:B------:R-:W-:Y:S05]  /*68b0*/  @!P0 BRA `(.L_x_2403) ;  /* 0x0000000000048947 */ /* 0x000fea0003800000 */
[----:B------:R-:W-:Y:S01]  /*68c0*/  BPT.TRAP 0x1 ;  /* 0x000000040000795c */ /* 0x000fe20000300000 */
.L_x_2403:
[----:B-1----:R-:W-:Y:S05]  /*68d0*/  @P1 BRA `(.L_x_2404) ;  /* 0x0000000000081947 */ /* 0x002fea0003800000 */
[----:B------:R-:W1:Y:S02]  /*68e0*/  SYNCS.PHASECHK.TRANS64.TRYWAIT P1, [UR7+0x30830], R3 ;  /* 0x03083003ff0075a7 */ /* 0x000e640008020147 */
[----:B-1----:R-:W-:Y:S05]  /*68f0*/  @!P1 BRA `(.L_x_2405) ;  /* 0x000000d000349947 */ /* 0x002fea0003800000 */
.L_x_2404:
        /* <DEDUP_REMOVED lines=175> */
.L_x_2406:
[----:B------:R-:W-:Y:S01]  /*73f0*/  ULEA UR15, UR6, UR40, 0x3 ;  /* 0x00000028060f7291 */ /* 0x000fe2000f8e183f */
[----:B------:R-:W-:-:S05]  /*7400*/  IMAD.U32 R0, RZ, RZ, UR5 ;  /* 0x00000005ff007e24 */ /* 0x000fca000f8e00ff */
[----:B------:R-:W-:-:S04]  /*7410*/  SHF.L.U32 R0, R0, 0x1f, RZ ;  /* 0x0000001f00007819 */ /* 0x000fc800000006ff */
[----:B------:R2:W3:Y:S01]  /*7420*/  SYNCS.PHASECHK.TRANS64.TRYWAIT P1, [UR15+0x30850], R0 ;  /* 0x03085000ff0075a7 */ /* 0x0004e2000802014f */
[----:B------:R-:W-:Y:S05]  /*7430*/  @!P0 BRA `(.L_x_2407) ;  /* 0x0000000000048947 */ /* 0x000fea0003800000 */
[----:B------:R-:W-:Y:S01]  /*7440*/  BPT.TRAP 0x1 ;  /* 0x000000040000795c */ /* 0x000fe20000300000 */
.L_x_2407:
[----:B---3--:R-:W-:Y:S05]  /*7450*/  @P1 BRA `(.L_x_2408) ;  /* 0x0000000000081947 */ /* 0x008fea0003800000 */
[----:B------:R-:W3:Y:S02]  /*7460*/  SYNCS.PHASECHK.TRANS64.TRYWAIT P1, [UR15+0x30850], R0 ;  /* 0x03085000ff0075a7 */ /* 0x000ee4000802014f */
[----:B---3--:R-:W-:Y:S05]  /*7470*/  @!P1 BRA `(.L_x_2409) ;  /* 0x000000c4006c9947 */ /* 0x008fea0003800000 */
.L_x_2408:
        /* <DEDUP_REMOVED lines=37> */
.L_x_2410:
[----:B---3--:R-:W-:Y:S01]  /*76d0*/  FMNMX.FTZ R2, R122, R11, !PT ;  /* 0x0000000b7a027209 */ /* 0x008fe20007810000 */
[----:B------:R-:W-:Y:S01]  /*76e0*/  UMOV UR14, UR11 ;  /* 0x0000000b000e7c82 */ /* 0x000fe20008000000 */
[----:B--2---:R-:W-:Y:S01]  /*76f0*/  FMNMX.FTZ R0, R120, R12, !PT ;  /* 0x0000000c78007209 */ /* 0x004fe20007810000 */
[----:B------:R-:W2:Y:S01]  /*7700*/  S2UR UR6, SR_CgaCtaId ;  /* 0x00000000000679c3 */ /* 0x000ea20000008800 */
[----:B------:R-:W-:Y:S01]  /*7710*/  FMNMX.FTZ R13, R123, R2, !PT ;  /* 0x000000027b0d7209 */ /* 0x000fe20007810000 */
[----:B------:R-:W-:Y:S01]  /*7720*/  ULEA UR5, UR10, UR40, 0x3 ;  /* 0x000000280a057291 */ /* 0x000fe2000f8e183f */
[----:B01----:R-:W-:Y:S02]  /*7730*/  FMNMX.FTZ R3, R121, R0, !PT ;  /* 0x0000000079037209 */ /* 0x003fe40007810000 */
[----:B------:R-:W-:Y:S01]  /*7740*/  FMNMX.FTZ R2, R126, R13, !PT ;  /* 0x0000000d7e027209 */ /* 0x000fe20007810000 */
[----:B------:R-:W-:Y:S01]  /*7750*/  UIADD3 UR5, UR5, 0x30840, URZ ;  /* 0x0003084005057890 */ /* 0x000fe2000fffe03f */
        /* <DEDUP_REMOVED lines=55> */
[C---:B------:R-:W-:Y:S01]  /*7ad0*/  FMUL.FTZ R11, R4.reuse, UR14 ;  /* 0x0000000e040b7c20 */ /* 0x040fe20008410000 */
[----:B------:R-:W-:-:S03]  /*7ae0*/  FADD.FTZ R12, -R4, R12 ;  /* 0x0000000c040c7221 */ /* 0x000fc60000010100 */
[--C-:B------:R-:W-:Y:S01]  /*7af0*/  FFMA.FTZ R190, R124, UR14, -R11.reuse ;  /* 0x0000000e7cbe7c23 */ /* 0x100fe2000801080b */
[--C-:B------:R-:W-:Y:S01]  /*7b00*/  FFMA.FTZ R124, R125, UR14, -R11.reuse ;  /* 0x0000000e7d7c7c23 */ /* 0x100fe2000801080b */
[----:B------:R-:W-:Y:S01]  /*7b10*/  FMUL.FTZ R125, R3, UR14 ;  /* 0x0000000e037d7c20 */ /* 0x000fe20008410000 */
[--C-:B------:R-:W-:Y:S01]  /*7b20*/  FFMA.FTZ R188, R120, UR14, -R11.reuse ;  /* 0x0000000e78bc7c23 */ /* 0x100fe2000801080b */
[----:B------:R-:W-:Y:S01]  /*7b30*/  FMUL.FTZ R12, R12, UR14 ;  /* 0x0000000e0c0c7c20 */ /* 0x000fe20008410000 */
[----:B------:R-:W-:Y:S01]  /*7b40*/  FFMA.FTZ R169, R121, UR14, -R11 ;  /* 0x0000000e79a97c23 */ /* 0x000fe2000801080b */
[----:B------:R-:W-:Y:S01]  /*7b50*/  FFMA.FTZ R189, R122, UR14, -R125 ;  /* 0x0000000e7abd7c23 */ /* 0x000fe2000801087d */
[----:B------:R-:W-:Y:S01]  /*7b60*/  FFMA.FTZ R21, R137, UR14, -R11 ;  /* 0x0000000e89157c23 */ /* 0x000fe2000801080b */
[--C-:B------:R-:W-:Y:S01]  /*7b70*/  FFMA.FTZ R137, R123, UR14, -R125.reuse ;  /* 0x0000000e7b897c23 */ /* 0x100fe2000801087d */
[----:B------:R-:W-:Y:S01]  /*7b80*/  MUFU.EX2 R0, R12 ;  /* 0x0000000c00007308 */ /* 0x000fe20000000800 */
[----:B------:R-:W-:Y:S01]  /*7b90*/  FFMA.FTZ R191, R126, UR14, -R125 ;  /* 0x0000000e7ebf7c23 */ /* 0x000fe2000801087d */
[----:B------:R-:W-:Y:S01]  /*7ba0*/  FFMA.FTZ R180, R136, UR14, -R11 ;  /* 0x0000000e88b47c23 */ /* 0x000fe2000801080b */
[----:B------:R-:W-:Y:S01]  /*7bb0*/  FFMA.FTZ R136, R127, UR14, -R125 ;  /* 0x0000000e7f887c23 */ /* 0x000fe2000801087d */
[----:B------:R-:W-:Y:S01]  /*7bc0*/  FFMA.FTZ R184, R128, UR14, -R11 ;  /* 0x0000000e80b87c23 */ /* 0x000fe2000801080b */
[----:B------:R-:W-:Y:S01]  /*7bd0*/  FFMA.FTZ R185, R130, UR14, -R125 ;  /* 0x0000000e82b97c23 */ /* 0x000fe2000801087d */
[--C-:B------:R-:W-:Y:S01]  /*7be0*/  FFMA.FTZ R121, R129, UR14, -R11.reuse ;  /* 0x0000000e81797c23 */ /* 0x100fe2000801080b */
[----:B------:R-:W-:Y:S01]  /*7bf0*/  FFMA.FTZ R120, R133, UR14, -R11 ;  /* 0x0000000e85787c23 */ /* 0x000fe2000801080b */
[----:B------:R-:W0:Y:S01]  /*7c00*/  MUFU.EX2 R188, R188 ;  /* 0x000000bc00bc7308 */ /* 0x000e220000000800 */
[----:B------:R-:W-:Y:S01]  /*7c10*/  FFMA.FTZ R133, R131, UR14, -R125 ;  /* 0x0000000e83857c23 */ /* 0x000fe2000801087d */
[----:B------:R-:W-:Y:S01]  /*7c20*/  FFMA.FTZ R186, R132, UR14, -R11 ;  /* 0x0000000e84ba7c23 */ /* 0x000fe2000801080b */
[--C-:B------:R-:W-:Y:S01]  /*7c30*/  FFMA.FTZ R187, R134, UR14, -R125.reuse ;  /* 0x0000000e86bb7c23 */ /* 0x100fe2000801087d */
[--C-:B------:R-:W-:Y:S01]  /*7c40*/  FFMA.FTZ R132, R135, UR14, -R125.reuse ;  /* 0x0000000e87847c23 */ /* 0x100fe2000801087d */
[--C-:B------:R-:W-:Y:S01]  /*7c50*/  FFMA.FTZ R181, R138, UR14, -R125.reuse ;  /* 0x0000000e8ab57c23 */ /* 0x100fe2000801087d */
[----:B------:R-:W-:Y:S01]  /*7c60*/  FFMA.FTZ R131, R139, UR14, -R125 ;  /* 0x0000000e8b837c23 */ /* 0x000fe2000801087d */
[----:B------:R-:W-:Y:S01]  /*7c70*/  FFMA.FTZ R182, R140, UR14, -R11 ;  /* 0x0000000e8cb67c23 */ /* 0x000fe2000801080b */
        /* <DEDUP_REMOVED lines=26> */
[--C-:B------:R-:W-:Y:S01]  /*7e20*/  FFMA.FTZ R12, R161, UR14, -R11.reuse ;  /* 0x0000000ea10c7c23 */ /* 0x100fe2000801080b */
[----:B------:R-:W-:Y:S01]  /*7e30*/  FFMA.FTZ R170, R164, UR14, -R11 ;  /* 0x0000000ea4aa7c23 */ /* 0x000fe2000801080b */
[----:B------:R-:W-:Y:S01]  /*7e40*/  FFMA.FTZ R171, R166, UR14, -R125 ;  /* 0x0000000ea6ab7c23 */ /* 0x000fe2000801087d */
        /* <DEDUP_REMOVED lines=35> */
[----:B------:R-:W-:-:S06]  /*8080*/  FFMA.FTZ R122, R162, UR14, -R125 ;  /* 0x0000000ea27a7c23 */ /* 0x000fcc000801087d */
        /* <DEDUP_REMOVED lines=9> */
[----:B0-----:R-:W-:Y:S01]  /*8120*/  FADD.FTZ R10, R130, R123 ;  /* 0x0000007b820a7221 */ /* 0x001fe20000010000 */
[--C-:B------:R-:W-:Y:S01]  /*8130*/  FFMA.FTZ R123, R163, UR14, -R125.reuse ;  /* 0x0000000ea37b7c23 */ /* 0x100fe2000801087d */
[----:B------:R-:W-:-:S05]  /*8140*/  FFMA.FTZ R125, R167, UR14, -R125 ;  /* 0x0000000ea77d7c23 */ /* 0x000fca000801087d */
        /* <DEDUP_REMOVED lines=48> */
.L_x_2411:
        /* <DEDUP_REMOVED lines=36> */
.L_x_2401:
        /* <DEDUP_REMOVED lines=99> */
.L_x_2413:
[----:B------:R-:W-:Y:S01]  /*8cc0*/  ULEA UR5, UR39, UR40, 0x3 ;  /* 0x0000002827057291 */ /* 0x000fe2000f8e183f */
[----:B------:R-:W-:-:S05]  /*8cd0*/  IMAD.U32 R0, RZ, RZ, UR38 ;  /* 0x00000026ff007e24 */ /* 0x000fca000f8e00ff */
[----:B------:R-:W-:-:S04]  /*8ce0*/  SHF.L.U32 R0, R0, 0x1f, RZ ;  /* 0x0000001f00007819 */ /* 0x000fc800000006ff */
[----:B------:R0:W1:Y:S01]  /*8cf0*/  SYNCS.PHASECHK.TRANS64.TRYWAIT P1, [UR5+0x30850], R0 ;  /* 0x03085000ff0075a7 */ /* 0x0000620008020145 */
[----:B------:R-:W-:Y:S05]  /*8d00*/  @!P0 BRA `(.L_x_2414) ;  /* 0x0000000000048947 */ /* 0x000fea0003800000 */
[----:B------:R-:W-:Y:S01]  /*8d10*/  BPT.TRAP 0x1 ;  /* 0x000000040000795c */ /* 0x000fe20000300000 */
.L_x_2414:
[----:B-1----:R-:W-:Y:S05]  /*8d20*/  @P1 BRA `(.L_x_2415) ;  /* 0x0000000000081947 */ /* 0x002fea0003800000 */
[----:B------:R-:W1:Y:S02]  /*8d30*/  SYNCS.PHASECHK.TRANS64.TRYWAIT P1, [UR5+0x30850], R0 ;  /* 0x03085000ff0075a7 */ /* 0x000e640008020145 */
[----:B-1----:R-:W-:Y:S05]  /*8d40*/  @!P1 BRA `(.L_x_2416) ;  /* 0x000000ac00509947 */ /* 0x002fea0003800000 */
.L_x_2415:
[----:B------:R-:W-:Y:S01]  /*8d50*/  UIADD3 UR40, UR40, 0x400, URZ ;  /* 0x0000040028287890 */ /* 0x000fe2000fffe03f */
[----:B------:R-:W-:Y:S01]  /*8d60*/  WARPGROUP.ARRIVE ;  /* 0x00000000000079c5 */ /* 0x000fe20000000000 */
[----:B------:R-:W-:Y:S01]  /*8d70*/  UMOV UR7, 0x40000040 ;  /* 0x4000004000077882 */ /* 0x000fe20000000000 */
[----:B-1----:R-:W1:Y:S01]  /*8d80*/  SHFL.BFLY PT, R7, R10, 0x2, 0x1f ;  /* 0x0c401f000a077f89 */ /* 0x002e6200000e0000 */
[----:B------:R-:W-:Y:S01]  /*8d90*/  USHF.R.U32.HI UR40, URZ, 0x4, UR40 ;  /* 0x000000043f287899 */ /* 0x000fe20008011628 */
[----:B------:R-:W-:Y:S02]  /*8da0*/  IMAD.MOV.U32 R6, RZ, RZ, RZ ;  /* 0x000000ffff067224 */ /* 0x000fe400078e00ff */
[----:B0-----:R-:W0:Y:S01]  /*8db0*/  SHFL.BFLY PT, R0, R5, 0x2, 0x1f ;  /* 0x0c401f0005007f89 */ /* 0x001e2200000e0000 */
[----:B------:R-:W-:Y:S01]  /*8dc0*/  ULOP3.LUT UR40, UR40, 0x3fff, URZ, 0xc0, !UPT ;  /* 0x00003fff28287892 */ /* 0x000fe2000f8ec03f */
[----:B------:R-:W-:-:S03]  /*8dd0*/  IMAD.U32 R13, RZ, RZ, UR14 ;  /* 0x0000000eff0d7e24 */ /* 0x000fc6000f8e00ff */
        /* <DEDUP_REMOVED lines=8> */
[----:B------:R-:W-:Y:S02]  /*8e60*/  IMAD.MOV.U32 R5, RZ, RZ, RZ ;  /* 0x000000ffff057224 */ /* 0x000fe400078e00ff */
[----:B------:R-:W0:Y:S04]  /*8e70*/  SHFL.BFLY PT, R0, R7, 0x1, 0x1f ;  /* 0x0c201f0007007f89 */ /* 0x000e2800000e0000 */
[----:B------:R-:W1:Y:S01]  /*8e80*/  SHFL.BFLY PT, R9, R2, 0x1, 0x1f ;  /* 0x0c201f0002097f89 */ /* 0x000e6200000e0000 */
[----:B0-----:R-:W-:Y:S01]  /*8e90*/  FADD.FTZ R11, R7, R0 ;  /* 0x00000000070b7221 */ /* 0x001fe20000010000 */
[----:B------:R-:W-:-:S02]  /*8ea0*/  IMAD.U32 R7, RZ, RZ, UR14 ;  /* 0x0000000eff077e24 */ /* 0x000fc4000f8e00ff */
[----:B------:R-:W-:Y:S02]  /*8eb0*/  IMAD.MOV.U32 R0, RZ, RZ, -0x800000 ;  /* 0xff800000ff007424 */ /* 0x000fe400078e00ff */
        /* <DEDUP_REMOVED lines=38> */
[----:B0-23--:R-:W-:Y:S05]  /*9120*/  @!P0 BRA `(.L_x_2417) ;  /* 0x0000000000048947 */ /* 0x00dfea0003800000 */
[----:B------:R-:W-:Y:S01]  /*9130*/  BPT.TRAP 0x1 ;  /* 0x000000040000795c */ /* 0x000fe20000300000 */
.L_x_2417:
        /* <DEDUP_REMOVED lines=109> */
.L_x_2381:
        /* <DEDUP_REMOVED lines=16> */
[----:B------:R-:W-:Y:S02]  /*9910*/  R2UR UR18, R197 ;  /* 0x00000000c51272ca */ /* 0x000fe400000e0000 */
[----:B------:R-:W-:Y:S02]  /*9920*/  R2UR UR17, R216 ;  /* 0x00000000d81172ca */ /* 0x000fe400000e0000 */
[----:B------:R-:W-:Y:S02]  /*9930*/  R2UR UR19, R196 ;  /* 0x00000000c41372ca */ /* 0x000fe400000e0000 */
[----:B------:R-:W-:-:S09]  /*9940*/  R2UR UR23, R214 ;  /* 0x00000000d61772ca */ /* 0x000fd200000e0000 */
[----:B------:R-:W-:Y:S01]  /*9950*/  USHF.L.U64.HI UR16, UR18, 0x2, UR17 ;  /* 0x0000000212107899 */ /* 0x000fe20008010211 */
[----:B------:R-:W-:Y:S01]  /*9960*/  UMOV UR10, UR8 ;  /* 0x00000008000a7c82 */ /* 0x000fe20008000000 */
[----:B0-----:R-:W-:Y:S01]  /*9970*/  UMOV UR11, UR4 ;  /* 0x00000004000b7c82 */ /* 0x001fe20008000000 */
[----:B------:R-:W-:-:S04]  /*9980*/  USHF.L.U32 UR4, UR18, 0x2, URZ ;  /* 0x0000000212047899 */ /* 0x000fc8000800063f */
[----:B------:R-:W-:-:S04]  /*9990*/  UIADD3 UR9, UP0, UR4, UR14, URZ ;  /* 0x0000000e04097290 */ /* 0x000fc8000ff1e03f */
[----:B------:R-:W-:Y:S01]  /*99a0*/  UIADD3.X UR12, UR16, UR15, URZ, UP0, !UPT ;  /* 0x0000000f100c7290 */ /* 0x000fe200087fe43f */
        /* <DEDUP_REMOVED lines=37> */
[----:B------:R-:W-:Y:S02]  /*9c00*/  LOP3.LUT R14, R133, 0x380, RZ, 0xc0, !PT ;  /* 0x00000380850e7812 */ /* 0x000fe400078ec0ff */
[----:B------:R-:W-:Y:S02]  /*9c10*/  SHF.R.U64 R3, R3, 0x3, RZ ;  /* 0x0000000303037819 */ /* 0x000fe400000012ff */
[----:B------:R-:W-:Y:S02]  /*9c20*/  SHF.R.U64 R16, R16, 0x3, RZ ;  /* 0x0000000310107819 */ /* 0x000fe400000012ff */
[----:B------:R-:W-:-:S02]  /*9c30*/  LOP3.LUT R6, R137, 0x380, RZ, 0xc0, !PT ;  /* 0x0000038089067812 */ /* 0x000fc400078ec0ff */
[----:B------:R-:W-:Y:S02]  /*9c40*/  LOP3.LUT R7, R98, 0x380, RZ, 0xc0, !PT ;  /* 0x0000038062077812 */ /* 0x000fe400078ec0ff */
[----:B------:R-:W-:Y:S02]  /*9c50*/  LOP3.LUT R126, R8, R139, RZ, 0x3c, !PT ;  /* 0x0000008b087e7212 */ /* 0x000fe400078e3cff */
[----:B------:R-:W-:Y:S02]  /*9c60*/  SHF.R.U64 R14, R14, 0x3, RZ ;  /* 0x000000030e0e7819 */ /* 0x000fe400000012ff */
[----:B------:R-:W-:Y:S02]  /*9c70*/  LOP3.LUT R94, R3, R22, RZ, 0x3c, !PT ;  /* 0x00000016035e7212 */ /* 0x000fe400078e3cff */
[----:B------:R-:W-:Y:S02]  /*9c80*/  LOP3.LUT R8, R141, 0x380, RZ, 0xc0, !PT ;  /* 0x000003808d087812 */ /* 0x000fe400078ec0ff */
[----:B------:R-:W-:-:S02]  /*9c90*/  LOP3.LUT R92, R16, R135, RZ, 0x3c, !PT ;  /* 0x00000087105c7212 */ /* 0x000fc400078e3cff */
[----:B------:R-:W-:Y:S02]  /*9ca0*/  LOP3.LUT R22, R145, 0x380, RZ, 0xc0, !PT ;  /* 0x0000038091167812 */ /* 0x000fe400078ec0ff */
[----:B------:R-:W-:Y:S02]  /*9cb0*/  SHF.R.U64 R6, R6, 0x3, RZ ;  /* 0x0000000306067819 */ /* 0x000fe400000012ff */
[----:B------:R-:W-:Y:S02]  /*9cc0*/  SHF.R.U64 R7, R7, 0x3, RZ ;  /* 0x0000000307077819 */ /* 0x000fe400000012ff */
[----:B------:R-:W-:Y:S02]  /*9cd0*/  LOP3.LUT R16, R143, 0x380, RZ, 0xc0, !PT ;  /* 0x000003808f107812 */ /* 0x000fe400078ec0ff */
[----:B------:R-:W-:Y:S02]  /*9ce0*/  LOP3.LUT R14, R14, R133, RZ, 0x3c, !PT ;  /* 0x000000850e0e7212 */ /* 0x000fe400078e3cff */
[----:B------:R-:W-:-:S02]  /*9cf0*/  SHF.R.U64 R8, R8, 0x3, RZ ;  /* 0x0000000308087819 */ /* 0x000fc400000012ff */
[----:B------:R-:W-:Y:S02]  /*9d00*/  SHF.R.U64 R22, R22, 0x3, RZ ;  /* 0x0000000316167819 */ /* 0x000fe400000012ff */
[----:B------:R-:W-:Y:S02]  /*9d10*/  LOP3.LUT R96, R6, R137, RZ, 0x3c, !PT ;  /* 0x0000008906607212 */ /* 0x000fe400078e3cff */
[----:B------:R-:W-:Y:S02]  /*9d20*/  LOP3.LUT R98, R7, R98, RZ, 0x3c, !PT ;  /* 0x0000006207627212 */ /* 0x000fe400078e3cff */
[----:B------:R-:W-:Y:S02]  /*9d30*/  MOV R3, R4 ;  /* 0x0000000400037202 */ /* 0x000fe40000000f00 */
[----:B------:R-:W-:Y:S02]  /*9d40*/  SHF.R.U64 R16, R16, 0x3, RZ ;  /* 0x0000000310107819 */ /* 0x000fe400000012ff */
[----:B------:R-:W-:-:S02]  /*9d50*/  F2FP.BF16.F32.PACK_AB R4, R25, R24 ;  /* 0x000000181904723e */ /* 0x000fc400000010ff */
[----:B------:R-:W-:Y:S02]  /*9d60*/  F2FP.BF16.F32.PACK_AB R5, R27, R26 ;  /* 0x0000001a1b05723e */ /* 0x000fe400000010ff */
[----:B------:R-:W-:Y:S02]  /*9d70*/  F2FP.BF16.F32.PACK_AB R6, R29, R28 ;  /* 0x0000001c1d06723e */ /* 0x000fe400000010ff */
[----:B------:R-:W-:Y:S02]  /*9d80*/  F2FP.BF16.F32.PACK_AB R7, R31, R30 ;  /* 0x0000001e1f07723e */ /* 0x000fe400000010ff */
[----:B------:R-:W-:Y:S02]  /*9d90*/  LOP3.LUT R128, R8, R141, RZ, 0x3c, !PT ;  /* 0x0000008d08807212 */ /* 0x000fe400078e3cff */
[----:B------:R-:W-:Y:S01]  /*9da0*/  MOV R135, R12 ;  /* 0x0000000c00877202 */ /* 0x000fe20000000f00 */
[----:B------:R0:W-:Y:S01]  /*9db0*/  STSM.16.M88.4 [R3], R4 ;  /* 0x0000000403007844 */ /* 0x0001e20000000200 */
[----:B------:R-:W-:-:S02]  /*9dc0*/  MOV R134, R14 ;  /* 0x0000000e00867202 */ /* 0x000fc40000000f00 */
[----:B------:R-:W-:Y:S02]  /*9dd0*/  LOP3.LUT R8, R22, R145, RZ, 0x3c, !PT ;  /* 0x0000009116087212 */ /* 0x000fe400078e3cff */
[----:B------:R-:W-:Y:S02]  /*9de0*/  MOV R136, R10 ;  /* 0x0000000a00887202 */ /* 0x000fe40000000f00 */
[----:B------:R-:W-:Y:S02]  /*9df0*/  F2FP.BF16.F32.PACK_AB R12, R33, R32 ;  /* 0x00000020210c723e */ /* 0x000fe400000010ff */
[----:B------:R-:W-:Y:S02]  /*9e00*/  F2FP.BF16.F32.PACK_AB R13, R35, R34 ;  /* 0x00000022230d723e */ /* 0x000fe400000010ff */
[----:B------:R-:W-:Y:S02]  /*9e10*/  F2FP.BF16.F32.PACK_AB R14, R37, R36 ;  /* 0x00000024250e723e */ /* 0x000fe400000010ff */
[----:B------:R-:W-:-:S02]  /*9e20*/  F2FP.BF16.F32.PACK_AB R15, R39, R38 ;  /* 0x00000026270f723e */ /* 0x000fc400000010ff */
[----:B------:R-:W-:Y:S02]  /*9e30*/  LOP3.LUT R130, R16, R143, RZ, 0x3c, !PT ;  /* 0x0000008f10827212 */ /* 0x000fe400078e3cff */
[----:B------:R-:W-:Y:S01]  /*9e40*/  MOV R133, R92 ;  /* 0x0000005c00857202 */ /* 0x000fe20000000f00 */
[----:B------:R1:W-:Y:S01]  /*9e50*/  STSM.16.M88.4 [R136], R12 ;  /* 0x0000000c88007844 */ /* 0x0003e20000000200 */
[----:B------:R-:W-:Y:S02]  /*9e60*/  MOV R132, R94 ;  /* 0x0000005e00847202 */ /* 0x000fe40000000f00 */
[----:B------:R-:W-:Y:S02]  /*9e70*/  MOV R22, R96 ;  /* 0x0000006000167202 */ /* 0x000fe40000000f00 */
[----:B------:R-:W-:Y:S02]  /*9e80*/  MOV R16, R98 ;  /* 0x0000006200107202 */ /* 0x000fe40000000f00 */
[----:B------:R-:W-:-:S02]  /*9e90*/  F2FP.BF16.F32.PACK_AB R92, R41, R40 ;  /* 0x00000028295c723e */ /* 0x000fc400000010ff */
[----:B------:R-:W-:Y:S02]  /*9ea0*/  F2FP.BF16.F32.PACK_AB R93, R43, R42 ;  /* 0x0000002a2b5d723e */ /* 0x000fe400000010ff */
[----:B------:R-:W-:Y:S02]  /*9eb0*/  F2FP.BF16.F32.PACK_AB R94, R45, R44 ;  /* 0x0000002c2d5e723e */ /* 0x000fe400000010ff */
[----:B------:R-:W-:Y:S02]  /*9ec0*/  F2FP.BF16.F32.PACK_AB R95, R47, R46 ;  /* 0x0000002e2f5f723e */ /* 0x000fe400000010ff */
[----:B------:R-:W-:Y:S02]  /*9ed0*/  F2FP.BF16.F32.PACK_AB R96, R49, R48 ;  /* 0x000000303160723e */ /* 0x000fe400000010ff */
[----:B------:R-:W-:Y:S01]  /*9ee0*/  F2FP.BF16.F32.PACK_AB R97, R51, R50 ;  /* 0x000000323361723e */ /* 0x000fe200000010ff */
[----:B------:R2:W-:Y:S01]  /*9ef0*/  STSM.16.M88.4 [R135], R92 ;  /* 0x0000005c87007844 */ /* 0x0005e20000000200 */
[----:B------:R-:W-:-:S02]  /*9f00*/  F2FP.BF16.F32.PACK_AB R98, R53, R52 ;  /* 0x000000343562723e */ /* 0x000fc400000010ff */
[----:B------:R-:W-:Y:S02]  /*9f10*/  F2FP.BF16.F32.PACK_AB R99, R55, R54 ;  /* 0x000000363763723e */ /* 0x000fe400000010ff */
[----:B0-----:R-:W-:Y:S02]  /*9f20*/  MOV R3, R8 ;  /* 0x0000000800037202 */ /* 0x001fe40000000f00 */
[----:B------:R-:W-:Y:S01]  /*9f30*/  F2FP.BF16.F32.PACK_AB R4, R57, R56 ;  /* 0x000000383904723e */ /* 0x000fe200000010ff */
[----:B------:R0:W-:Y:S01]  /*9f40*/  STSM.16.M88.4 [R134], R96 ;  /* 0x0000006086007844 */ /* 0x0001e20000000200 */
[----:B------:R-:W-:Y:S02]  /*9f50*/  F2FP.BF16.F32.PACK_AB R5, R59, R58 ;  /* 0x0000003a3b05723e */ /* 0x000fe400000010ff */
[----:B------:R-:W-:Y:S02]  /*9f60*/  F2FP.BF16.F32.PACK_AB R6, R61, R60 ;  /* 0x0000003c3d06723e */ /* 0x000fe400000010ff */
[----:B------:R-:W-:-:S02]  /*9f70*/  F2FP.BF16.F32.PACK_AB R7, R63, R62 ;  /* 0x0000003e3f07723e */ /* 0x000fc400000010ff */
[----:B------:R-:W-:Y:S02]  /*9f80*/  F2FP.BF16.F32.PACK_AB R8, R65, R64 ;  /* 0x000000404108723e */ /* 0x000fe400000010ff */
[----:B------:R-:W-:Y:S01]  /*9f90*/  F2FP.BF16.F32.PACK_AB R9, R67, R66 ;  /* 0x000000424309723e */ /* 0x000fe200000010ff */
[----:B------:R3:W-:Y:S01]  /*9fa0*/  STSM.16.M88.4 [R133], R4 ;  /* 0x0000000485007844 */ /* 0x0007e20000000200 */
[----:B------:R-:W-:Y:S02]  /*9fb0*/  F2FP.BF16.F32.PACK_AB R10, R69, R68 ;  /* 0x00000044450a723e */ /* 0x000fe400000010ff */
[----:B------:R-:W-:Y:S02]  /*9fc0*/  F2FP.BF16.F32.PACK_AB R11, R71, R70 ;  /* 0x00000046470b723e */ /* 0x000fe400000010ff */
[----:B-1----:R-:W-:Y:S02]  /*9fd0*/  F2FP.BF16.F32.PACK_AB R12, R73, R72 ;  /* 0x00000048490c723e */ /* 0x002fe400000010ff */
[----:B------:R-:W-:Y:S01]  /*9fe0*/  F2FP.BF16.F32.PACK_AB R13, R75, R74 ;  /* 0x0000004a4b0d723e */ /* 0x000fe200000010ff */
[----:B------:R-:W-:Y:S01]  /*9ff0*/  STSM.16.M88.4 [R132], R8 ;  /* 0x0000000884007844 */ /* 0x000fe20000000200 */
[----:B------:R-:W-:-:S02]  /*a000*/  F2FP.BF16.F32.PACK_AB R14, R77, R76 ;  /* 0x0000004c4d0e723e */ /* 0x000fc400000010ff */
[----:B------:R-:W-:Y:S02]  /*a010*/  F2FP.BF16.F32.PACK_AB R15, R79, R78 ;  /* 0x0000004e4f0f723e */ /* 0x000fe400000010ff */
[----:B--2---:R-:W-:Y:S02]  /*a020*/  F2FP.BF16.F32.PACK_AB R92, R81, R80 ;  /* 0x00000050515c723e */ /* 0x004fe400000010ff */
[----:B------:R-:W-:Y:S01]  /*a030*/  F2FP.BF16.F32.PACK_AB R93, R83, R82 ;  /* 0x00000052535d723e */ /* 0x000fe200000010ff */
[----:B------:R-:W-:Y:S01]  /*a040*/  STSM.16.M88.4 [R22], R12 ;  /* 0x0000000c16007844 */ /* 0x000fe20000000200 */
[----:B------:R-:W-:Y:S02]  /*a050*/  F2FP.BF16.F32.PACK_AB R94, R85, R84 ;  /* 0x00000054555e723e */ /* 0x000fe400000010ff */
[----:B------:R-:W-:Y:S02]  /*a060*/  F2FP.BF16.F32.PACK_AB R95, R87, R86 ;  /* 0x00000056575f723e */ /* 0x000fe400000010ff */
[----:B------:R-:W-:-:S02]  /*a070*/  MOV R126, R126 ;  /* 0x0000007e007e7202 */ /* 0x000fc40000000f00 */
[----:B0-----:R-:W-:Y:S01]  /*a080*/  F2FP.BF16.F32.PACK_AB R96, R89, R88 ;  /* 0x000000585960723e */ /* 0x001fe200000010ff */
[----:B------:R0:W-:Y:S01]  /*a090*/  STSM.16.M88.4 [R16], R92 ;  /* 0x0000005c10007844 */ /* 0x0001e20000000200 */
[----:B------:R-:W-:Y:S02]  /*a0a0*/  F2FP.BF16.F32.PACK_AB R97, R91, R90 ;  /* 0x0000005a5b61723e */ /* 0x000fe400000010ff */
[----:B------:R-:W-:Y:S02]  /*a0b0*/  F2FP.BF16.F32.PACK_AB R98, R21, R20 ;  /* 0x000000141562723e */ /* 0x000fe400000010ff */
[----:B------:R-:W-:Y:S02]  /*a0c0*/  F2FP.BF16.F32.PACK_AB R99, R123, R122 ;  /* 0x0000007a7b63723e */ /* 0x000fe400000010ff */
[----:B------:R-:W-:Y:S02]  /*a0d0*/  MOV R128, R128 ;  /* 0x0000008000807202 */ /* 0x000fe40000000f00 */
[----:B---3--:R-:W-:Y:S01]  /*a0e0*/  F2FP.BF16.F32.PACK_AB R4, R121, R120 ;  /* 0x000000787904723e */ /* 0x008fe200000010ff */
[----:B------:R-:W-:Y:S01]  /*a0f0*/  STSM.16.M88.4 [R126], R96 ;  /* 0x000000607e007844 */ /* 0x000fe20000000200 */
[----:B------:R-:W-:-:S02]  /*a100*/  F2FP.BF16.F32.PACK_AB R5, R125, R124 ;  /* 0x0000007c7d05723e */ /* 0x000fc400000010ff */
[----:B------:R-:W-:Y:S02]  /*a110*/  F2FP.BF16.F32.PACK_AB R6, R101, R100 ;  /* 0x000000646506723e */ /* 0x000fe400000010ff */
[----:B------:R-:W-:Y:S01]  /*a120*/  F2FP.BF16.F32.PACK_AB R7, R103, R102 ;  /* 0x000000666707723e */ /* 0x000fe200000010ff */
[----:B0-----:R-:W-:Y:S01]  /*a130*/  IMAD.U32 R92, RZ, RZ, UR9 ;  /* 0x00000009ff5c7e24 */ /* 0x001fe2000f8e00ff */
[----:B------:R-:W-:Y:S01]  /*a140*/  MOV R130, R130 ;  /* 0x0000008200827202 */ /* 0x000fe20000000f00 */
[----:B------:R-:W-:Y:S01]  /*a150*/  IMAD.U32 R93, RZ, RZ, UR12 ;  /* 0x0000000cff5d7e24 */ /* 0x000fe2000f8e00ff */
[----:B------:R-:W-:Y:S01]  /*a160*/  F2FP.BF16.F32.PACK_AB R8, R105, R104 ;  /* 0x000000686908723e */ /* 0x000fe200000010ff */
[----:B------:R-:W-:Y:S01]  /*a170*/  STSM.16.M88.4 [R128], R4 ;  /* 0x0000000480007844 */ /* 0x000fe20000000200 */
[----:B------:R-:W-:Y:S01]  /*a180*/  F2FP.BF16.F32.PACK_AB R9, R107, R106 ;  /* 0x0000006a6b09723e */ /* 0x000fe200000010ff */
[----:B------:R-:W-:Y:S01]  /*a190*/  ULDC.64 UR12, c[0x0][0xc08] ;  /* 0x00030200000c7ab9 */ /* 0x000fe20000000a00 */
        /* <DEDUP_REMOVED lines=10> */
[----:B------:R-:W-:-:S07]  /*a240*/  ISETP.NE.AND.EX P0, PT, RZ, UR15, PT, P0 ;  /* 0x0000000fff007c0c */ /* 0x000fce000bf05300 */
[----:B0-----:R-:W0:Y:S06]  /*a250*/  LDC R3, c[0x0][0xbe8] ;  /* 0x0002fa00ff037b82 */ /* 0x001e2c0000000800 */
[----:B------:R-:W2:Y:S01]  /*a260*/  @P0 LDG.E R22, desc[UR36][R92.64] ;  /* 0x000000245c160981 */ /* 0x000ea2000c1e1900 */
[----:B------:R-:W-:-:S04]  /*a270*/  UISETP.NE.U32.AND UP0, UPT, UR12, URZ, UPT ;  /* 0x0000003f0c00728c */ /* 0x000fc8000bf05070 */
[----:B------:R-:W-:-:S06]  /*a280*/  UISETP.NE.AND.EX UP0, UPT, UR13, URZ, UPT, UP0 ;  /* 0x0000003f0d00728c */ /* 0x000fcc000bf05300 */
[----:B------:R-:W-:Y:S02]  /*a290*/  PLOP3.LUT P4, PT, PT, PT, UP0, 0x80, 0x0 ;  /* 0x000000000000781c */ /* 0x000fe40003f8f008 */
[----:B0-----:R-:W-:-:S03]  /*a2a0*/  ISETP.NE.AND P1, PT, R3, 0x1, PT ;  /* 0x000000010300780c */ /* 0x001fc60003f25270 */
[----:B------:R-:W-:-:S03]  /*a2b0*/  @UP0 UIADD3 UR12, UP1, UR4, UR12, URZ ;  /* 0x0000000c040c0290 */ /* 0x000fc6000ff3e03f */
[----:B------:R-:W-:Y:S01]  /*a2c0*/  ULDC UR4, c[0x0][0xa88] ;  /* 0x0002a20000047ab9 */ /* 0x000fe20000000800 */
[----:B------:R-:W-:Y:S01]  /*a2d0*/  @UP0 UIADD3.X UR13, UR16, UR13, URZ, UP1, !UPT ;  /* 0x0000000d100d0290 */ /* 0x000fe20008ffe43f */
[----:B------:R-:W-:Y:S01]  /*a2e0*/  IMAD.U32 R16, RZ, RZ, UR4 ;  /* 0x00000004ff107e24 */ /* 0x000fe2000f8e00ff */
[----:B------:R-:W-:Y:S01]  /*a2f0*/  UISETP.NE.AND UP0, UPT, UR20, URZ, UPT ;  /* 0x0000003f1400728c */ /* 0x000fe2000bf05270 */
[----:B------:R-:W-:Y:S01]  /*a300*/  IMAD.U32 R4, RZ, RZ, UR12 ;  /* 0x0000000cff047e24 */ /* 0x000fe2000f8e00ff */
[----:B------:R-:W-:Y:S02]  /*a310*/  ULDC UR4, c[0x0][0xad4] ;  /* 0x0002b50000047ab9 */ /* 0x000fe40000000800 */
[----:B------:R-:W0:Y:S01]  /*a320*/  @P1 LDC R6, c[0x0][0xbec] ;  /* 0x0002fb00ff061b82 */ /* 0x000e220000000800 */
[----:B------:R-:W-:Y:S01]  /*a330*/  USEL UR4, UR20, UR4, UP0 ;  /* 0x0000000414047287 */ /* 0x000fe20008000000 */
[----:B------:R-:W-:Y:S01]  /*a340*/  IMAD.U32 R5, RZ, RZ, UR13 ;  /* 0x0000000dff057e24 */ /* 0x000fe2000f8e00ff */
[----:B------:R-:W-:-:S02]  /*a350*/  UMOV UR22, 0x9b8 ;  /* 0x000009b800167882 */ /* 0x000fc40000000000 */
[----:B------:R-:W-:-:S03]  /*a360*/  UISETP.GT.AND UP1, UPT, UR4, 0x1, UPT ;  /* 0x000000010400788c */ /* 0x000fc6000bf24270 */
[----:B------:R-:W1:Y:S01]  /*a370*/  @P1 LDC R9, c[0x0][0xbf0] ;  /* 0x0002fc00ff091b82 */ /* 0x000e620000000800 */
[----:B------:R-:W-:Y:S01]  /*a380*/  USEL UR22, UR22, 0x978, UP1 ;  /* 0x0000097816167887 */ /* 0x000fe20008800000 */
[----:B------:R-:W-:Y:S01]  /*a390*/  VIADD R13, R18, UR43 ;  /* 0x0000002b120d7c36 */ /* 0x000fe20008000000 */
[----:B------:R-:W-:Y:S01]  /*a3a0*/  UISETP.NE.U32.AND UP0, UPT, UR14, URZ, UPT ;  /* 0x0000003f0e00728c */ /* 0x000fe2000bf05070 */
[----:B------:R0:W5:Y:S01]  /*a3b0*/  @P4 LDG.E R16, desc[UR36][R4.64] ;  /* 0x0000002404104981 */ /* 0x000162000c1e1900 */
[----:B------:R-:W-:Y:S01]  /*a3c0*/  UMOV UR4, URZ ;  /* 0x0000003f00047c82 */ /* 0x000fe20008000000 */
[----:B------:R-:W-:Y:S01]  /*a3d0*/  USEL UR20, UR19, URZ, UP1 ;  /* 0x0000003f13147287 */ /* 0x000fe20008800000 */
[----:B------:R-:W-:Y:S01]  /*a3e0*/  IMAD.MOV.U32 R7, RZ, RZ, R13 ;  /* 0x000000ffff077224 */ /* 0x000fe200078e000d */
[----:B------:R-:W-:-:S04]  /*a3f0*/  UISETP.NE.AND.EX UP0, UPT, UR15, URZ, UPT, UP0 ;  /* 0x0000003f0f00728c */ /* 0x000fc8000bf05300 */
[----:B------:R-:W-:Y:S02]  /*a400*/  USEL UR9, UR18, URZ, !UP0 ;  /* 0x0000003f12097287 */ /* 0x000fe4000c000000 */
[----:B------:R-:W-:Y:S01]  /*a410*/  USEL UR21, UR17, URZ, !UP0 ;  /* 0x0000003f11157287 */ /* 0x000fe2000c000000 */
[----:B------:R-:W-:Y:S02]  /*a420*/  ULDC.64 UR12, c[0x0][UR22+0x218] ;  /* 0x00008600160c7abb */ /* 0x000fe40008000a00 */
[----:B------:R-:W-:Y:S01]  /*a430*/  ULDC.64 UR16, c[0x0][UR22+0x220] ;  /* 0x0000880016107abb */ /* 0x000fe20008000a00 */
[----:B------:R-:W-:Y:S01]  /*a440*/  ULDC.64 UR18, c[0x0][UR22+0x228] ;  /* 0x00008a0016127abb */ /* 0x000fe20008000a00 */
[----:B------:R-:W-:Y:S01]  /*a450*/  UIMAD.WIDE.U32 UR14, UR12, UR23, URZ ;  /* 0x000000170c0e72a5 */ /* 0x000fe2000f8e003f */
[----:B0-----:R-:W-:Y:S01]  /*a460*/  @P1 IMAD.HI.U32 R4, R13, R6, RZ ;  /* 0x000000060d041227 */ /* 0x001fe200078e00ff */
[----:B------:R-:W-:Y:S02]  /*a470*/  UIMAD UR23, UR13, UR23, URZ ;  /* 0x000000170d1772a4 */ /* 0x000fe4000f8e023f */
[----:B------:R-:W-:-:S02]  /*a480*/  UIMAD UR17, UR17, UR9, URZ ;  /* 0x00000009111172a4 */ /* 0x000fc4000f8e023f */
[----:B------:R-:W-:Y:S01]  /*a490*/  UIMAD.WIDE.U32 UR24, UR18, UR20, URZ ;  /* 0x00000014121872a5 */ /* 0x000fe2000f8e003f */
[----:B-1----:R-:W-:Y:S01]  /*a4a0*/  @P1 SHF.R.U32.HI R7, RZ, R9, R4 ;  /* 0x00000009ff071219 */ /* 0x002fe20000011604 */
[----:B------:R-:W-:Y:S02]  /*a4b0*/  UIMAD.WIDE.U32 UR12, UR16, UR9, URZ ;  /* 0x00000009100c72a5 */ /* 0x000fe4000f8e003f */
[----:B------:R-:W-:Y:S02]  /*a4c0*/  UIMAD UR18, UR19, UR20, URZ ;  /* 0x00000014131272a4 */ /* 0x000fe4000f8e023f */
[----:B------:R-:W-:Y:S01]  /*a4d0*/  UIMAD UR17, UR16, UR21, UR17 ;  /* 0x00000015101172a4 */ /* 0x000fe2000f8e0211 */
[----:B------:R-:W-:Y:S01]  /*a4e0*/  IMAD.U32 R4, RZ, RZ, UR24 ;  /* 0x00000018ff047e24 */ /* 0x000fe2000f8e00ff */
[----:B------:R-:W-:Y:S01]  /*a4f0*/  UIADD3 UR18, UR25, UR18, URZ ;  /* 0x0000001219127290 */ /* 0x000fe2000fffe03f */
[----:B------:R-:W-:Y:S01]  /*a500*/  IMAD.MOV R6, RZ, RZ, -R7 ;  /* 0x000000ffff067224 */ /* 0x000fe200078e0a07 */
[----:B------:R-:W-:Y:S01]  /*a510*/  UIADD3 UR23, UR15, UR23, URZ ;  /* 0x000000170f177290 */ /* 0x000fe2000fffe03f */
[----:B------:R-:W-:Y:S01]  /*a520*/  IMAD.U32 R5, RZ, RZ, UR25 ;  /* 0x00000019ff057e24 */ /* 0x000fe2000f8e00ff */
[----:B------:R-:W-:Y:S01]  /*a530*/  UIADD3 UR17, UR13, UR17, URZ ;  /* 0x000000110d117290 */ /* 0x000fe2000fffe03f */
[----:B------:R-:W-:Y:S01]  /*a540*/  IMAD R9, R3, R6, R13 ;  /* 0x0000000603097224 */ /* 0x000fe200078e020d */
[----:B------:R-:W-:Y:S01]  /*a550*/  SHF.R.S32.HI R5, RZ, 0x1f, R7 ;  /* 0x0000001fff057819 */ /* 0x000fe20000011407 */
[----:B------:R-:W-:-:S03]  /*a560*/  IMAD.U32 R8, RZ, RZ, UR18 ;  /* 0x00000012ff087e24 */ /* 0x000fc6000f8e00ff */
[----:B------:R-:W-:Y:S02]  /*a570*/  SHF.R.S32.HI R6, RZ, 0x1f, R9 ;  /* 0x0000001fff067819 */ /* 0x000fe40000011409 */
[----:B--2---:R-:W-:-:S13]  /*a580*/  @P0 R2UR UR4, R22 ;  /* 0x00000000160402ca */ /* 0x004fda00000e0000 */
[----:B------:R-:W-:Y:S02]  /*a590*/  UIADD3 UR14, UP0, UP2, UR12, UR14, UR4 ;  /* 0x0000000e0c0e7290 */ /* 0x000fe4000fa1e004 */
[----:B------:R-:W-:Y:S01]  /*a5a0*/  USHF.R.S32.HI UR16, URZ, 0x1f, UR4 ;  /* 0x0000001f3f107899 */ /* 0x000fe20008011404 */
[----:B------:R-:W-:-:S03]  /*a5b0*/  ULDC.64 UR12, c[0x0][UR22+0x210] ;  /* 0x00008400160c7abb */ /* 0x000fc60008000a00 */
[----:B------:R-:W-:Y:S01]  /*a5c0*/  IADD3 R4, P2, P3, R7, UR14, R4 ;  /* 0x0000000e07047c10 */ /* 0x000fe2000fb5e004 */
[----:B------:R-:W-:Y:S01]  /*a5d0*/  UIADD3.X UR14, UR17, UR23, UR16, UP0, UP2 ;  /* 0x00000017110e7290 */ /* 0x000fe200087e4410 */
[----:B------:R-:W-:-:S04]  /*a5e0*/  IMAD R7, R9, UR13, RZ ;  /* 0x0000000d09077c24 */ /* 0x000fc8000f8e02ff */
[----:B------:R-:W-:Y:S01]  /*a5f0*/  IMAD R7, R6, UR12, R7 ;  /* 0x0000000c06077c24 */ /* 0x000fe2000f8e0207 */
[----:B------:R-:W-:Y:S01]  /*a600*/  IADD3.X R5, R5, UR14, R8, P2, P3 ;  /* 0x0000000e05057c10 */ /* 0x000fe200097e6408 */
        /* <DEDUP_REMOVED lines=12> */
.L_x_2420:
[----:B------:R-:W2:Y:S01]  /*a6d0*/  LDL R9, [R1+0x18] ;  /* 0x0000180001097983 */ /* 0x000ea20000100800 */
[----:B-----5:R-:W-:Y:S01]  /*a6e0*/  IMAD R16, R16, R3, RZ ;  /* 0x0000000310107224 */ /* 0x020fe200078e02ff */
[----:B------:R-:W-:Y:S02]  /*a6f0*/  LOP3.LUT P0, RZ, R218, 0x3, RZ, 0xc0, !PT ;  /* 0x00000003daff7812 */ /* 0x000fe4000780c0ff */
[----:B------:R-:W-:Y:S01]  /*a700*/  SHFL.IDX PT, R4, R8, RZ, 0x1c1f ;  /* 0x001c1fff08047589 */ /* 0x000fe200000e0000 */
[----:B------:R-:W-:-:S03]  /*a710*/  PLOP3.LUT P3, PT, PT, PT, UP1, 0x80, 0x0 ;  /* 0x000000000000781c */ /* 0x000fc60003f6f018 */
[----:B------:R-:W0:Y:S04]  /*a720*/  SHFL.IDX PT, R5, R10, RZ, 0x1c1f ;  /* 0x001c1fff0a057589 */ /* 0x000e2800000e0000 */
[----:B------:R-:W-:Y:S04]  /*a730*/  SHFL.IDX PT, R6, R8, 0x1, 0x1c1f ;  /* 0x003c1f0008067f89 */ /* 0x000fe800000e0000 */
[----:B------:R-:W1:Y:S01]  /*a740*/  SHFL.IDX PT, R7, R10, 0x1, 0x1c1f ;  /* 0x003c1f000a077f89 */ /* 0x000e6200000e0000 */
[----:B--2---:R-:W-:-:S04]  /*a750*/  VIADD R11, R9, UR43 ;  /* 0x0000002b090b7c36 */ /* 0x004fc80008000000 */
        /* <DEDUP_REMOVED lines=8> */
[----:B------:R-:W-:Y:S01]  /*a7e0*/  IMAD.SHL.U32 R69, R19, 0x8, RZ ;  /* 0x0000000813457824 */ /* 0x000fe200078e00ff */
[----:B------:R-:W1:Y:S01]  /*a7f0*/  @P1 LDC R21, c[0x0][0xbec] ;  /* 0x0002fb00ff151b82 */ /* 0x000e620000000800 */
[----:B0-----:R-:W-:Y:S01]  /*a800*/  IMAD.MOV.U32 R5, RZ, RZ, 0x2 ;  /* 0x00000002ff057424 */ /* 0x001fe200078e00ff */
[----:B------:R-:W-:Y:S01]  /*a810*/  ULDC.64 UR14, c[0x0][0xaa0] ;  /* 0x0002a800000e7ab9 */ /* 0x000fe20000000a00 */
[----:B------:R-:W-:Y:S01]  /*a820*/  IMAD R4, R215, 0x40, R69 ;  /* 0x00000040d7047824 */ /* 0x000fe200078e0245 */
[----:B------:R-:W-:-:S03]  /*a830*/  R2UR UR17, R214 ;  /* 0x00000000d61172ca */ /* 0x000fc600000e0000 */
[----:B------:R-:W-:Y:S01]  /*a840*/  IMAD.WIDE R4, R4, R5, UR10 ;  /* 0x0000000a04047e25 */ /* 0x000fe2000f8e0205 */
[----:B------:R-:W0:Y:S02]  /*a850*/  @P1 LDC R63, c[0x0][0xbf0] ;  /* 0x0002fc00ff3f1b82 */ /* 0x000e240000000800 */
[C---:B------:R-:W-:Y:S01]  /*a860*/  IADD3 R33, P2, R4.reuse, 0x5000, RZ ;  /* 0x0000500004217810 */ /* 0x040fe20007f5e0ff */
[----:B------:R-:W-:Y:S01]  /*a870*/  UIMAD UR12, UR16, UR14, URZ ;  /* 0x0000000e100c72a4 */ /* 0x000fe2000f8e023f */
[C---:B------:R-:W-:Y:S02]  /*a880*/  IADD3 R9, P4, R4.reuse, 0x1000, RZ ;  /* 0x0000100004097810 */ /* 0x040fe40007f9e0ff */
[----:B------:R-:W-:Y:S02]  /*a890*/  LOP3.LUT R32, R33, 0x380, RZ, 0xc0, !PT ;  /* 0x0000038021207812 */ /* 0x000fe400078ec0ff */
[----:B------:R-:W-:Y:S02]  /*a8a0*/  IADD3 R13, P3, R4, 0x2000, RZ ;  /* 0x00002000040d7810 */ /* 0x000fe40007f7e0ff */
[----:B------:R-:W-:-:S02]  /*a8b0*/  SHF.R.U64 R32, R32, 0x3, RZ ;  /* 0x0000000320207819 */ /* 0x000fc400000012ff */
[----:B------:R-:W-:Y:S02]  /*a8c0*/  IADD3 R25, P6, R4, 0x3000, RZ ;  /* 0x0000300004197810 */ /* 0x000fe40007fde0ff */
[----:B------:R-:W-:Y:S01]  /*a8d0*/  LOP3.LUT R32, R32, R33, RZ, 0x3c, !PT ;  /* 0x0000002120207212 */ /* 0x000fe200078e3cff */
[--C-:B------:R-:W-:Y:S01]  /*a8e0*/  IMAD.X R33, RZ, RZ, R5.reuse, P2 ;  /* 0x000000ffff217224 */ /* 0x100fe200010e0605 */
[C---:B------:R-:W-:Y:S02]  /*a8f0*/  IADD3 R7, P2, R4.reuse, 0xb000, RZ ;  /* 0x0000b00004077810 */ /* 0x040fe40007f5e0ff */
        /* <DEDUP_REMOVED lines=10> */
[----:B------:R-:W-:Y:S01]  /*a9a0*/  LOP3.LUT R28, R29, 0x380, RZ, 0xc0, !PT ;  /* 0x000003801d1c7812 */ /* 0x000fe200078ec0ff */
[----:B------:R-:W-:Y:S01]  /*a9b0*/  UIADD3 UR11, UR11, UR12, URZ ;  /* 0x0000000c0b0b7290 */ /* 0x000fe2000fffe03f */
[----:B------:R-:W-:Y:S01]  /*a9c0*/  LOP3.LUT R56, R0, R7, RZ, 0x3c, !PT ;  /* 0x0000000700387212 */ /* 0x000fe200078e3cff */
[----:B------:R-:W-:Y:S01]  /*a9d0*/  IMAD R0, R19, 0x20, R215 ;  /* 0x0000002013007824 */ /* 0x000fe200078e02d7 */
[----:B------:R-:W-:Y:S01]  /*a9e0*/  SHF.R.U64 R8, R8, 0x3, RZ ;  /* 0x0000000308087819 */ /* 0x000fe200000012ff */
[----:B------:R-:W-:Y:S01]  /*a9f0*/  ULDC.64 UR12, c[0x0][0xae8] ;  /* 0x0002ba00000c7ab9 */ /* 0x000fe20000000a00 */
[----:B------:R-:W-:Y:S02]  /*aa00*/  SHF.R.U64 R12, R12, 0x3, RZ ;  /* 0x000000030c0c7819 */ /* 0x000fe400000012ff */
[----:B------:R-:W-:Y:S02]  /*aa10*/  SHF.R.U64 R24, R24, 0x3, RZ ;  /* 0x0000000318187819 */ /* 0x000fe400000012ff */
[----:B------:R-:W-:Y:S01]  /*aa20*/  SHF.R.U64 R28, R28, 0x3, RZ ;  /* 0x000000031c1c7819 */ /* 0x000fe200000012ff */
[----:B------:R-:W-:Y:S01]  /*aa30*/  UIMAD.WIDE.U32 UR10, UR17, UR12, UR10 ;  /* 0x0000000c110a72a5 */ /* 0x000fe2000f8e000a */
[----:B------:R-:W-:Y:S01]  /*aa40*/  LOP3.LUT R8, R8, R9, RZ, 0x3c, !PT ;  /* 0x0000000908087212 */ /* 0x000fe200078e3cff */
[----:B------:R-:W-:Y:S01]  /*aa50*/  VIADD R22, R0, UR43 ;  /* 0x0000002b00167c36 */ /* 0x000fe20008000000 */
[----:B------:R-:W-:Y:S01]  /*aa60*/  LOP3.LUT R12, R12, R13, RZ, 0x3c, !PT ;  /* 0x0000000d0c0c7212 */ /* 0x000fe200078e3cff */
[--C-:B------:R-:W-:Y:S01]  /*aa70*/  IMAD.X R9, RZ, RZ, R5.reuse, P4 ;  /* 0x000000ffff097224 */ /* 0x100fe200020e0605 */
[----:B------:R-:W-:Y:S01]  /*aa80*/  LOP3.LUT R24, R24, R25, RZ, 0x3c, !PT ;  /* 0x0000001918187212 */ /* 0x000fe200078e3cff */
[--C-:B------:R-:W-:Y:S01]  /*aa90*/  IMAD.X R13, RZ, RZ, R5.reuse, P3 ;  /* 0x000000ffff0d7224 */ /* 0x100fe200018e0605 */
[----:B------:R-:W-:Y:S01]  /*aaa0*/  LOP3.LUT R28, R28, R29, RZ, 0x3c, !PT ;  /* 0x0000001d1c1c7212 */ /* 0x000fe200078e3cff */
[--C-:B------:R-:W-:Y:S01]  /*aab0*/  IMAD.X R25, RZ, RZ, R5.reuse, P6 ;  /* 0x000000ffff197224 */ /* 0x100fe200030e0605 */
[C---:B------:R-:W-:Y:S01]  /*aac0*/  IADD3 R37, P0, R4.reuse, 0x6000, RZ ;  /* 0x0000600004257810 */ /* 0x040fe20007f1e0ff */
[----:B------:R-:W-:Y:S01]  /*aad0*/  IMAD.X R29, RZ, RZ, R5, P5 ;  /* 0x000000ffff1d7224 */ /* 0x000fe200028e0605 */
[C---:B------:R-:W-:Y:S01]  /*aae0*/  IADD3 R41, P4, R4.reuse, 0x7000, RZ ;  /* 0x0000700004297810 */ /* 0x040fe20007f9e0ff */
[----:B------:R-:W-:Y:S01]  /*aaf0*/  USHF.R.S32.HI UR4, URZ, 0x1f, UR9 ;  /* 0x0000001f3f047899 */ /* 0x000fe20008011409 */
[C---:B------:R-:W-:Y:S01]  /*ab00*/  IADD3 R45, P3, R4.reuse, 0x8000, RZ ;  /* 0x00008000042d7810 */ /* 0x040fe20007f7e0ff */
[----:B------:R-:W-:Y:S01]  /*ab10*/  UIMAD UR11, UR17, UR13, UR11 ;  /* 0x0000000d110b72a4 */ /* 0x000fe2000f8e020b */
[----:B------:R-:W-:Y:S01]  /*ab20*/  IADD3 R49, P6, R4, 0x9000, RZ ;  /* 0x0000900004317810 */ /* 0x000fe20007fde0ff */
[----:B-1----:R-:W-:Y:S01]  /*ab30*/  @P1 IMAD.HI.U32 R0, R22, R21, RZ ;  /* 0x0000001516001227 */ /* 0x002fe200078e00ff */
[----:B------:R-:W-:Y:S01]  /*ab40*/  IADD3 R53, P5, R4, 0xa000, RZ ;  /* 0x0000a00004357810 */ /* 0x000fe20007fbe0ff */
[----:B------:R-:W-:Y:S01]  /*ab50*/  ULDC.64 UR12, c[0x0][0xaf0] ;  /* 0x0002bc00000c7ab9 */ /* 0x000fe20000000a00 */
[----:B------:R-:W-:Y:S01]  /*ab60*/  LOP3.LUT R36, R37, 0x380, RZ, 0xc0, !PT ;  /* 0x0000038025247812 */ /* 0x000fe200078ec0ff */
[----:B------:R-:W-:Y:S01]  /*ab70*/  UIMAD UR4, UR4, UR12, URZ ;  /* 0x0000000c040472a4 */ /* 0x000fe2000f8e023f */
[----:B------:R-:W-:Y:S01]  /*ab80*/  LOP3.LUT R40, R41, 0x380, RZ, 0xc0, !PT ;  /* 0x0000038029287812 */ /* 0x000fe200078ec0ff */
[----:B------:R-:W-:Y:S01]  /*ab90*/  IMAD.MOV.U32 R61, RZ, RZ, R22 ;  /* 0x000000ffff3d7224 */ /* 0x000fe200078e0016 */
[----:B------:R-:W-:Y:S01]  /*aba0*/  LOP3.LUT R44, R45, 0x380, RZ, 0xc0, !PT ;  /* 0x000003802d2c7812 */ /* 0x000fe200078ec0ff */
[----:B------:R-:W5:Y:S01]  /*abb0*/  LD.E.128 R12, desc[UR36][R12.64] ;  /* 0x000000240c0c7980 */ /* 0x000f62000c101d00 */
[----:B------:R-:W-:-:S02]  /*abc0*/  LOP3.LUT R48, R49, 0x380, RZ, 0xc0, !PT ;  /* 0x0000038031307812 */ /* 0x000fc400078ec0ff */
[----:B------:R-:W-:Y:S02]  /*abd0*/  LOP3.LUT R52, R53, 0x380, RZ, 0xc0, !PT ;  /* 0x0000038035347812 */ /* 0x000fe400078ec0ff */
[----:B------:R-:W-:Y:S01]  /*abe0*/  LOP3.LUT R11, R4, 0x380, RZ, 0xc0, !PT ;  /* 0x00000380040b7812 */ /* 0x000fe200078ec0ff */
[----:B------:R-:W-:Y:S01]  /*abf0*/  UIMAD UR4, UR9, UR13, UR4 ;  /* 0x0000000d090472a4 */ /* 0x000fe2000f8e0204 */
[----:B0-----:R-:W-:Y:S01]  /*ac00*/  @P1 SHF.R.U32.HI R61, RZ, R63, R0 ;  /* 0x0000003fff3d1219 */ /* 0x001fe20000011600 */
[----:B------:R-:W-:Y:S01]  /*ac10*/  UIMAD.WIDE.U32 UR10, UR9, UR12, UR10 ;  /* 0x0000000c090a72a5 */ /* 0x000fe2000f8e000a */
[----:B------:R-:W-:Y:S01]  /*ac20*/  SHF.R.U64 R36, R36, 0x3, RZ ;  /* 0x0000000324247819 */ /* 0x000fe200000012ff */
[----:B------:R-:W5:Y:S01]  /*ac30*/  LD.E.128 R24, desc[UR36][R24.64] ;  /* 0x0000002418187980 */ /* 0x000f62000c101d00 */
[----:B------:R-:W-:Y:S02]  /*ac40*/  SHF.R.U64 R40, R40, 0x3, RZ ;  /* 0x0000000328287819 */ /* 0x000fe400000012ff */
[----:B------:R-:W-:Y:S01]  /*ac50*/  SHF.R.U64 R44, R44, 0x3, RZ ;  /* 0x000000032c2c7819 */ /* 0x000fe200000012ff */
[----:B------:R-:W5:Y:S01]  /*ac60*/  LD.E.128 R28, desc[UR36][R28.64] ;  /* 0x000000241c1c7980 */ /* 0x000f62000c101d00 */
[----:B------:R-:W-:-:S02]  /*ac70*/  SHF.R.U64 R48, R48, 0x3, RZ ;  /* 0x0000000330307819 */ /* 0x000fc400000012ff */
[----:B------:R-:W-:Y:S01]  /*ac80*/  SHF.R.U64 R52, R52, 0x3, RZ ;  /* 0x0000000334347819 */ /* 0x000fe200000012ff */
[----:B------:R-:W5:Y:S01]  /*ac90*/  LD.E.128 R56, desc[UR36][R56.64] ;  /* 0x0000002438387980 */ /* 0x000f62000c101d00 */
[----:B------:R-:W-:Y:S01]  /*aca0*/  SHF.R.U64 R11, R11, 0x3, RZ ;  /* 0x000000030b0b7819 */ /* 0x000fe200000012ff */
[----:B------:R-:W-:Y:S01]  /*acb0*/  UIADD3 UR4, UR11, UR4, URZ ;  /* 0x000000040b047290 */ /* 0x000fe2000fffe03f */
[--C-:B------:R-:W-:Y:S01]  /*acc0*/  SHF.R.S32.HI R0, RZ, 0x1f, R61.reuse ;  /* 0x0000001fff007819 */ /* 0x100fe2000001143d */
[----:B------:R-:W-:Y:S01]  /*acd0*/  IMAD.MOV R2, RZ, RZ, -R61 ;  /* 0x000000ffff027224 */ /* 0x000fe200078e0a3d */
        /* <DEDUP_REMOVED lines=11> */
[----:B------:R-:W-:Y:S01]  /*ad90*/  ULDC.64 UR12, c[0x0][0xae0] ;  /* 0x0002b800000c7ab9 */ /* 0x000fe20000000a00 */
[----:B------:R-:W-:Y:S01]  /*ada0*/  IMAD R63, R3, R2, R22 ;  /* 0x00000002033f7224 */ /* 0x000fe200078e0216 */
[----:B------:R-:W5:Y:S01]  /*adb0*/  LD.E.128 R8, desc[UR36][R8.64] ;  /* 0x0000002408087980 */ /* 0x000f62000c101d00 */
[----:B------:R-:W-:-:S02]  /*adc0*/  IMAD R0, R0, UR12, RZ ;  /* 0x0000000c00007c24 */ /* 0x000fc4000f8e02ff */
[----:B------:R-:W-:Y:S01]  /*add0*/  IMAD.U32 R21, RZ, RZ, UR11 ;  /* 0x0000000bff157e24 */ /* 0x000fe2000f8e00ff */
[----:B------:R-:W5:Y:S01]  /*ade0*/  LD.E.128 R4, desc[UR36][R4.64] ;  /* 0x0000002404047980 */ /* 0x000f62000c101d00 */
[----:B------:R-:W-:Y:S01]  /*adf0*/  IMAD.U32 R20, RZ, RZ, UR10 ;  /* 0x0000000aff147e24 */ /* 0x000fe2000f8e00ff */
[----:B------:R-:W-:Y:S01]  /*ae00*/  ULDC.64 UR10, c[0x0][0xad8] ;  /* 0x0002b600000a7ab9 */ /* 0x000fe20000000a00 */
[----:B------:R-:W-:Y:S01]  /*ae10*/  IMAD.U32 R21, RZ, RZ, UR4 ;  /* 0x00000004ff157e24 */ /* 0x000fe2000f8e00ff */
[----:B------:R-:W5:Y:S01]  /*ae20*/  LD.E.128 R36, desc[UR36][R36.64] ;  /* 0x0000002424247980 */ /* 0x000f62000c101d00 */
[C---:B------:R-:W-:Y:S01]  /*ae30*/  IMAD R65, R61.reuse, UR13, R0 ;  /* 0x0000000d3d417c24 */ /* 0x040fe2000f8e0200 */
[----:B------:R-:W-:Y:S02]  /*ae40*/  SHF.R.S32.HI R0, RZ, 0x1f, R63 ;  /* 0x0000001fff007819 */ /* 0x000fe4000001143f */
[----:B------:R-:W5:Y:S01]  /*ae50*/  LD.E.128 R40, desc[UR36][R40.64] ;  /* 0x0000002428287980 */ /* 0x000f62000c101d00 */
[----:B------:R-:W-:-:S03]  /*ae60*/  IMAD.WIDE.U32 R2, R61, UR12, R20 ;  /* 0x0000000c3d027c25 */ /* 0x000fc6000f8e0014 */
[----:B------:R-:W5:Y:S04]  /*ae70*/  LD.E.128 R44, desc[UR36][R44.64] ;  /* 0x000000242c2c7980 */ /* 0x000f68000c101d00 */
        /* <DEDUP_REMOVED lines=8> */
[----:B------:R-:W-:-:S02]  /*af00*/  IMAD.IADD R3, R3, 0x1, R65 ;  /* 0x0000000103037824 */ /* 0x000fc400078e0241 */
[----:B------:R-:W-:Y:S02]  /*af10*/  IMAD R0, R0, UR10, RZ ;  /* 0x0000000a00007c24 */ /* 0x000fe4000f8e02ff */
[----:B------:R-:W-:Y:S01]  /*af20*/  VIADD R67, R215, UR43 ;  /* 0x0000002bd7437c36 */ /* 0x000fe20008000000 */
[----:B------:R-:W-:Y:S01]  /*af30*/  UIADD3 UR8, UR8, 0x30820, URZ ;  /* 0x0003082008087890 */ /* 0x000fe2000fffe03f */
[C---:B------:R-:W-:Y:S02]  /*af40*/  IMAD R65, R63.reuse, UR11, R0 ;  /* 0x0000000b3f417c24 */ /* 0x040fe4000f8e0200 */
[----:B------:R-:W-:Y:S01]  /*af50*/  IMAD.WIDE.U32 R2, R63, UR10, R2 ;  /* 0x0000000a3f027c25 */ /* 0x000fe2000f8e0002 */
[----:B------:R-:W-:Y:S01]  /*af60*/  ISETP.GE.AND P2, PT, R67, R16, PT ;  /* 0x000000104300720c */ /* 0x000fe20003f46270 */
[----:B------:R-:W-:Y:S01]  /*af70*/  ULDC.64 UR10, c[0x0][0xa80] ;  /* 0x0002a000000a7ab9 */ /* 0x000fe20000000a00 */
[----:B------:R-:W-:Y:S01]  /*af80*/  UPRMT UR8, URZ, 0x654, UR8 ;  /* 0x000006543f087896 */ /* 0x000fe20008000008 */
[----:B------:R-:W-:Y:S01]  /*af90*/  IMAD.IADD R3, R3, 0x1, R65 ;  /* 0x0000000103037824 */ /* 0x000fe200078e0241 */
[----:B------:R-:W-:Y:S01]  /*afa0*/  LEA R0, P3, R2, UR10, 0x1 ;  /* 0x0000000a02007c11 */ /* 0x000fe2000f8608ff */
[----:B------:R-:W-:-:S03]  /*afb0*/  VIADD R61, R67, 0x40 ;  /* 0x00000040433d7836 */ /* 0x000fc60000000000 */
[----:B------:R-:W-:Y:S01]  /*afc0*/  LEA.HI.X R22, R2, UR11, R3, 0x1, P3 ;  /* 0x0000000b02167c11 */ /* 0x000fe200098f0c03 */
[----:B------:R-:W-:Y:S01]  /*afd0*/  VIADD R21, R67, 0x20 ;  /* 0x0000002043157836 */ /* 0x000fe20000000000 */
[-C--:B------:R-:W-:Y:S01]  /*afe0*/  ISETP.GE.AND P1, PT, R61, R16.reuse, PT ;  /* 0x000000103d00720c */ /* 0x080fe20003f26270 */
[C---:B------:R-:W-:Y:S02]  /*aff0*/  VIADD R63, R69.reuse, 0x80 ;  /* 0x00000080453f7836 */ /* 0x040fe40000000000 */
[----:B------:R-:W-:Y:S01]  /*b000*/  VIADD R65, R69, 0x40 ;  /* 0x0000004045417836 */ /* 0x000fe20000000000 */
[----:B0-----:R-:W-:Y:S01]  /*b010*/  SYNCS.ARRIVE.TRANS64.RED.A1T0 RZ, [UR8], RZ ;  /* 0x000000ffffff79a7 */ /* 0x001fe20008100408 */
        /* <DEDUP_REMOVED lines=13> */
[-C--:B------:R-:W-:Y:S02]  /*b0f0*/  @!P3 LEA R20, P5, R65, R60.reuse, 0x1 ;  /* 0x0000003c4114b211 */ /* 0x080fe400078a08ff */
[-C--:B--2---:R-:W-:Y:S02]  /*b100*/  @!P4 LEA.HI.X R3, R69, R61.reuse, R64, 0x1, P6 ;  /* 0x0000003d4503c211 */ /* 0x084fe400030f0c40 */
[----:B------:R-:W-:Y:S02]  /*b110*/  @!P2 LEA R60, P6, R63, R60, 0x1 ;  /* 0x0000003c3f3ca211 */ /* 0x000fe400078c08ff */
[-C--:B------:R-:W-:Y:S01]  /*b120*/  @!P3 LEA.HI.X R21, R65, R61.reuse, R66, 0x1, P5 ;  /* 0x0000003d4115b211 */ /* 0x080fe200028f0c42 */
[----:B-----5:R0:W-:Y:S01]  /*b130*/  @!P4 ST.E.128 desc[UR36][R2.64], R4 ;  /* 0x000000040200c985 */ /* 0x0201e2000c101d24 */
[----:B------:R-:W-:-:S03]  /*b140*/  @!P2 LEA.HI.X R61, R63, R61, R62, 0x1, P6 ;  /* 0x0000003d3f3da211 */ /* 0x000fc600030f0c3e */
[----:B------:R0:W-:Y:S04]  /*b150*/  @!P3 ST.E.128 desc[UR36][R20.64], R28 ;  /* 0x0000001c1400b985 */ /* 0x0001e8000c101d24 */
[----:B------:R0:W-:Y:S02]  /*b160*/  @!P2 ST.E.128 desc[UR36][R60.64], R44 ;  /* 0x0000002c3c00a985 */ /* 0x0001e4000c101d24 */
.L_x_2423:
[----:B------:R-:W-:Y:S05]  /*b170*/  BSYNC B1 ;  /* 0x0000000000017941 */ /* 0x000fea0003800000 */
.L_x_2422:
        /* <DEDUP_REMOVED lines=17> */
.L_x_2425:
[----:B------:R-:W-:Y:S05]  /*b290*/  BSYNC B1 ;  /* 0x0000000000017941 */ /* 0x000fea0003800000 */
.L_x_2424:
        /* <DEDUP_REMOVED lines=17> */
.L_x_2427:
[----:B------:R-:W-:Y:S05]  /*b3b0*/  BSYNC B1 ;  /* 0x0000000000017941 */ /* 0x000fea0003800000 */
.L_x_2426:
[----:B0-----:R-:W-:Y:S01]  /*b3c0*/  VIADD R3, R67, 0x60 ;  /* 0x0000006043037836 */ /* 0x001fe20000000000 */
[----:B---3--:R-:W0:Y:S04]  /*b3d0*/  SHFL.IDX PT, R22, R22, 0x3, 0x181f ;  /* 0x00781f0016167f89 */ /* 0x008e2800000e0000 */
[----:B------:R-:W-:Y:S01]  /*b3e0*/  ISETP.GE.AND P0, PT, R3, R16, PT ;  /* 0x000000100300720c */ /* 0x000fe20003f06270 */
[----:B------:R-:W3:-:S12]  /*b3f0*/  SHFL.IDX PT, R0, R0, 0x3, 0x181f ;  /* 0x00781f0000007f89 */ /* 0x000ed800000e0000 */
[----:B------:R-:W-:Y:S05]  /*b400*/  @P0 BRA `(.L_x_2428) ;  /* 0x0000002000180947 */ /* 0x000fea0003800000 */
[----:B------:R-:W-:Y:S02]  /*b410*/  ULDC UR4, c[0x0][0xac8] ;  /* 0x0002b20000047ab9 */ /* 0x000fe40000000800 */
[----:B------:R-:W-:Y:S02]  /*b420*/  ISETP.GE.AND P2, PT, R69, UR4, PT ;  /* 0x0000000445007c0c */ /* 0x000fe4000bf46270 */
[----:B------:R-:W-:-:S11]  /*b430*/  ISETP.GE.AND P3, PT, R65, UR4, PT ;  /* 0x0000000441007c0c */ /* 0x000fd6000bf66270 */
[-C--:B---3--:R-:W-:Y:S02]  /*b440*/  @!P2 LEA R2, P0, R69, R0.reuse, 0x1 ;  /* 0x000000004502a211 */ /* 0x088fe400078008ff */
        /* <DEDUP_REMOVED lines=11> */
.L_x_2421:
        /* <DEDUP_REMOVED lines=16> */
[----:B------:R-:W-:Y:S01]  /*b600*/  UIMAD.WIDE.U32 UR10, UR18, UR12, UR10 ;  /* 0x0000000c120a72a5 */ /* 0x000fe2000f8e000a */
[----:B------:R-:W-:Y:S01]  /*b610*/  SHF.R.S32.HI R92, RZ, 0x1f, R211 ;  /* 0x0000001fff5c7819 */ /* 0x000fe200000114d3 */
[----:B------:R-:W-:Y:S01]  /*b620*/  UPRMT UR8, URZ, 0x654, UR8 ;  /* 0x000006543f087896 */ /* 0x000fe20008000008 */
[----:B------:R-:W-:Y:S01]  /*b630*/  SHF.R.S32.HI R93, RZ, 0x1f, R212 ;  /* 0x0000001fff5d7819 */ /* 0x000fe200000114d4 */
[----:B------:R-:W-:Y:S01]  /*b640*/  UIMAD UR11, UR18, UR13, UR11 ;  /* 0x0000000d120b72a4 */ /* 0x000fe2000f8e020b */
[----:B------:R-:W-:-:S02]  /*b650*/  SHF.R.S32.HI R94, RZ, 0x1f, R213 ;  /* 0x0000001fff5e7819 */ /* 0x000fc400000114d5 */
        /* <DEDUP_REMOVED lines=12> */
[----:B------:R-:W-:-:S03]  /*b720*/  UIMAD UR4, UR17, UR13, UR11 ;  /* 0x0000000d110472a4 */ /* 0x000fc6000f8e020b */
[----:B------:R-:W-:Y:S01]  /*b730*/  ULDC.64 UR12, c[0x0][0xb30] ;  /* 0x0002cc00000c7ab9 */ /* 0x000fe20000000a00 */
[----:B------:R-:W-:Y:S02]  /*b740*/  IMAD R7, R3, R2, R13 ;  /* 0x0000000203077224 */ /* 0x000fe400078e020d */
[----:B------:R-:W-:Y:S02]  /*b750*/  IMAD R0, R0, UR12, RZ ;  /* 0x0000000c00007c24 */ /* 0x000fe4000f8e02ff */
[----:B------:R-:W-:Y:S01]  /*b760*/  IMAD.U32 R3, RZ, RZ, UR11 ;  /* 0x0000000bff037e24 */ /* 0x000fe2000f8e00ff */
[----:B------:R-:W-:Y:S01]  /*b770*/  MOV R3, UR4 ;  /* 0x0000000400037c02 */ /* 0x000fe20008000f00 */
[----:B------:R-:W-:Y:S01]  /*b780*/  IMAD.U32 R2, RZ, RZ, UR10 ;  /* 0x0000000aff027e24 */ /* 0x000fe2000f8e00ff */
        /* <DEDUP_REMOVED lines=22> */
[----:B------:R-:W-:-:S02]  /*b8f0*/  SHF.R.S32.HI R9, RZ, 0x1f, R195 ;  /* 0x0000001fff097819 */ /* 0x000fc400000114c3 */
[----:B------:R-:W-:Y:S02]  /*b900*/  SHF.R.S32.HI R12, RZ, 0x1f, R11 ;  /* 0x0000001fff0c7819 */ /* 0x000fe4000001140b */
[----:B------:R-:W-:Y:S01]  /*b910*/  SHF.R.S32.HI R15, RZ, 0x1f, R194 ;  /* 0x0000001fff0f7819 */ /* 0x000fe200000114c2 */
[----:B-12---:R-:W-:Y:S02]  /*b920*/  @!P4 IMAD.WIDE R4, R17, 0x4, R2 ;  /* 0x000000041104c825 */ /* 0x006fe400078e0202 */
[-C--:B------:R-:W-:Y:S02]  /*b930*/  @!P1 LEA R6, P5, R213, R2.reuse, 0x2 ;  /* 0x00000002d5069211 */ /* 0x080fe400078a10ff */
[----:B------:R-:W-:Y:S01]  /*b940*/  @!P2 LEA R8, P6, R195, R2, 0x2 ;  /* 0x00000002c308a211 */ /* 0x000fe200078c10ff */
[----:B------:R1:W-:Y:S01]  /*b950*/  @!P4 ST.E.64 desc[UR36][R4.64], R24 ;  /* 0x000000180400c985 */ /* 0x0003e2000c101b24 */
[----:B------:R-:W-:Y:S02]  /*b960*/  ISETP.GE.AND P4, PT, R13, UR4, PT ;  /* 0x000000040d007c0c */ /* 0x000fe4000bf86270 */
[----:B------:R-:W-:-:S02]  /*b970*/  @!P1 LEA.HI.X R7, R213, R3, R94, 0x2, P5 ;  /* 0x00000003d5079211 */ /* 0x000fc400028f145e */
[----:B------:R-:W-:Y:S02]  /*b980*/  ISETP.GE.AND P5, PT, R194, UR4, PT ;  /* 0x00000004c2007c0c */ /* 0x000fe4000bfa6270 */
[----:B------:R-:W-:Y:S01]  /*b990*/  @!P2 LEA.HI.X R9, R195, R3, R9, 0x2, P6 ;  /* 0x00000003c309a211 */ /* 0x000fe200030f1409 */
[----:B------:R2:W-:Y:S01]  /*b9a0*/  @!P1 ST.E.64 desc[UR36][R6.64], R28 ;  /* 0x0000001c06009985 */ /* 0x0005e2000c101b24 */
[----:B------:R-:W-:-:S03]  /*b9b0*/  @!P3 LEA R10, P6, R11, R2, 0x2 ;  /* 0x000000020b0ab211 */ /* 0x000fc600078c10ff */
[----:B------:R3:W-:Y:S01]  /*b9c0*/  @!P2 ST.E.64 desc[UR36][R8.64], R32 ;  /* 0x000000200800a985 */ /* 0x0007e2000c101b24 */
[----:B------:R-:W-:Y:S02]  /*b9d0*/  ISETP.GE.AND P2, PT, R193, UR4, PT ;  /* 0x00000004c1007c0c */ /* 0x000fe4000bf46270 */
[----:B-1----:R-:W-:Y:S02]  /*b9e0*/  SHF.R.S32.HI R5, RZ, 0x1f, R13 ;  /* 0x0000001fff057819 */ /* 0x002fe4000001140d */
[-C--:B------:R-:W-:Y:S02]  /*b9f0*/  @!P4 LEA R4, P1, R13, R2.reuse, 0x2 ;  /* 0x000000020d04c211 */ /* 0x080fe400078210ff */
[-C--:B------:R-:W-:Y:S02]  /*ba00*/  @!P3 LEA.HI.X R11, R11, R3.reuse, R12, 0x2, P6 ;  /* 0x000000030b0bb211 */ /* 0x080fe400030f140c */
[----:B------:R-:W-:Y:S02]  /*ba10*/  @!P4 LEA.HI.X R5, R13, R3, R5, 0x2, P1 ;  /* 0x000000030d05c211 */ /* 0x000fe400008f1405 */
[----:B------:R-:W-:Y:S01]  /*ba20*/  ISETP.GE.AND P1, PT, R192, UR4, PT ;  /* 0x00000004c0007c0c */ /* 0x000fe2000bf26270 */
[----:B------:R-:W-:Y:S01]  /*ba30*/  @!P3 ST.E.64 desc[UR36][R10.64], R36 ;  /* 0x000000240a00b985 */ /* 0x000fe2000c101b24 */
[----:B------:R-:W-:-:S02]  /*ba40*/  @!P5 LEA R12, P6, R194, R2, 0x2 ;  /* 0x00000002c20cd211 */ /* 0x000fc400078c10ff */
[----:B--2---:R-:W-:Y:S01]  /*ba50*/  SHF.R.S32.HI R7, RZ, 0x1f, R193 ;  /* 0x0000001fff077819 */ /* 0x004fe200000114c1 */
[----:B------:R1:W-:Y:S01]  /*ba60*/  @!P4 ST.E.64 desc[UR36][R4.64], R40 ;  /* 0x000000280400c985 */ /* 0x0003e2000c101b24 */
[----:B------:R-:W-:Y:S02]  /*ba70*/  @!P5 LEA.HI.X R13, R194, R3, R15, 0x2, P6 ;  /* 0x00000003c20dd211 */ /* 0x000fe400030f140f */
[----:B------:R-:W-:Y:S02]  /*ba80*/  ISETP.GE.AND P6, PT, R23, UR4, PT ;  /* 0x0000000417007c0c */ /* 0x000fe4000bfc6270 */
[----:B------:R-:W-:Y:S01]  /*ba90*/  @!P2 LEA R6, P4, R193, R2, 0x2 ;  /* 0x00000002c106a211 */ /* 0x000fe200078810ff */
[----:B------:R-:W-:Y:S01]  /*baa0*/  @!P5 ST.E.64 desc[UR36][R12.64], R44 ;  /* 0x0000002c0c00d985 */ /* 0x000fe2000c101b24 */
[----:B------:R-:W-:Y:S02]  /*bab0*/  ISETP.GE.AND P3, PT, R212, UR4, PT ;  /* 0x00000004d4007c0c */ /* 0x000fe4000bf66270 */
[----:B---3--:R-:W-:-:S02]  /*bac0*/  SHF.R.S32.HI R9, RZ, 0x1f, R192 ;  /* 0x0000001fff097819 */ /* 0x008fc400000114c0 */
[CC--:B------:R-:W-:Y:S02]  /*bad0*/  @!P1 LEA R8, P5, R192.reuse, R2.reuse, 0x2 ;  /* 0x00000002c0089211 */ /* 0x0c0fe400078a10ff */
[-C--:B------:R-:W-:Y:S02]  /*bae0*/  @!P2 LEA.HI.X R7, R193, R3.reuse, R7, 0x2, P4 ;  /* 0x00000003c107a211 */ /* 0x080fe400020f1407 */
[----:B------:R-:W-:Y:S02]  /*baf0*/  @!P1 LEA.HI.X R9, R192, R3, R9, 0x2, P5 ;  /* 0x00000003c0099211 */ /* 0x000fe400028f1409 */
[----:B------:R-:W-:Y:S01]  /*bb00*/  ISETP.GE.AND P4, PT, R211, UR4, PT ;  /* 0x00000004d3007c0c */ /* 0x000fe2000bf86270 */
[----:B------:R2:W-:Y:S01]  /*bb10*/  @!P2 ST.E.64 desc[UR36][R6.64], R48 ;  /* 0x000000300600a985 */ /* 0x0005e2000c101b24 */
[----:B-1----:R-:W-:Y:S02]  /*bb20*/  SHF.R.S32.HI R5, RZ, 0x1f, R23 ;  /* 0x0000001fff057819 */ /* 0x002fe40000011417 */
[----:B------:R-:W-:Y:S01]  /*bb30*/  @!P6 LEA R4, P2, R23, R2, 0x2 ;  /* 0x000000021704e211 */ /* 0x000fe200078410ff */
[----:B------:R1:W-:Y:S01]  /*bb40*/  @!P1 ST.E.64 desc[UR36][R8.64], R52 ;  /* 0x0000003408009985 */ /* 0x0003e2000c101b24 */
[----:B------:R-:W-:-:S02]  /*bb50*/  ISETP.GE.AND P5, PT, R210, UR4, PT ;  /* 0x00000004d2007c0c */ /* 0x000fc4000bfa6270 */
[CC--:B------:R-:W-:Y:S02]  /*bb60*/  @!P3 LEA R10, P1, R212.reuse, R2.reuse, 0x2 ;  /* 0x00000002d40ab211 */ /* 0x0c0fe400078210ff */
[-C--:B------:R-:W-:Y:S02]  /*bb70*/  @!P6 LEA.HI.X R5, R23, R3.reuse, R5, 0x2, P2 ;  /* 0x000000031705e211 */ /* 0x080fe400010f1405 */
[----:B------:R-:W-:Y:S02]  /*bb80*/  @!P3 LEA.HI.X R11, R212, R3, R93, 0x2, P1 ;  /* 0x00000003d40bb211 */ /* 0x000fe400008f145d */
[----:B------:R-:W-:Y:S01]  /*bb90*/  ISETP.GE.AND P1, PT, R209, UR4, PT ;  /* 0x00000004d1007c0c */ /* 0x000fe2000bf26270 */
[----:B------:R3:W-:Y:S01]  /*bba0*/  @!P6 ST.E.64 desc[UR36][R4.64], R56 ;  /* 0x000000380400e985 */ /* 0x0007e2000c101b24 */
[-C--:B--2---:R-:W-:Y:S02]  /*bbb0*/  @!P4 LEA R6, P6, R211, R2.reuse, 0x2 ;  /* 0x00000002d306c211 */ /* 0x084fe400078c10ff */
[----:B------:R-:W-:Y:S01]  /*bbc0*/  ISETP.GE.AND P2, PT, R208, UR4, PT ;  /* 0x00000004d0007c0c */ /* 0x000fe2000bf46270 */
[----:B------:R2:W-:Y:S01]  /*bbd0*/  @!P3 ST.E.64 desc[UR36][R10.64], R60 ;  /* 0x0000003c0a00b985 */ /* 0x0005e2000c101b24 */
[----:B------:R-:W-:-:S02]  /*bbe0*/  @!P5 LEA R12, P3, R210, R2, 0x2 ;  /* 0x00000002d20cd211 */ /* 0x000fc400078610ff */
[-C--:B------:R-:W-:Y:S02]  /*bbf0*/  @!P4 LEA.HI.X R7, R211, R3.reuse, R92, 0x2, P6 ;  /* 0x00000003d307c211 */ /* 0x080fe400030f145c */
[----:B------:R-:W-:-:S03]  /*bc00*/  @!P5 LEA.HI.X R13, R210, R3, R22, 0x2, P3 ;  /* 0x00000003d20dd211 */ /* 0x000fc600018f1416 */
[----:B------:R4:W-:Y:S01]  /*bc10*/  @!P4 ST.E.64 desc[UR36][R6.64], R64 ;  /* 0x000000400600c985 */ /* 0x0009e2000c101b24 */
[----:B------:R-:W-:Y:S02]  /*bc20*/  ISETP.GE.AND P4, PT, R207, UR4, PT ;  /* 0x00000004cf007c0c */ /* 0x000fe4000bf86270 */
[CC--:B-1----:R-:W-:Y:S01]  /*bc30*/  @!P1 LEA R8, P3, R209.reuse, R2.reuse, 0x2 ;  /* 0x00000002d1089211 */ /* 0x0c2fe200078610ff */
[----:B------:R1:W-:Y:S01]  /*bc40*/  @!P5 ST.E.64 desc[UR36][R12.64], R68 ;  /* 0x000000440c00d985 */ /* 0x0003e2000c101b24 */
[----:B------:R-:W-:Y:S02]  /*bc50*/  ISETP.GE.AND P5, PT, R206, UR4, PT ;  /* 0x00000004ce007c0c */ /* 0x000fe4000bfa6270 */
[----:B------:R-:W-:Y:S02]  /*bc60*/  @!P1 LEA.HI.X R9, R209, R3, R16, 0x2, P3 ;  /* 0x00000003d1099211 */ /* 0x000fe400018f1410 */
[----:B---3--:R-:W-:-:S03]  /*bc70*/  @!P2 LEA R4, P6, R208, R2, 0x2 ;  /* 0x00000002d004a211 */ /* 0x008fc600078c10ff */
[----:B------:R3:W-:Y:S01]  /*bc80*/  @!P1 ST.E.64 desc[UR36][R8.64], R72 ;  /* 0x0000004808009985 */ /* 0x0007e2000c101b24 */
[-C--:B------:R-:W-:Y:S02]  /*bc90*/  @!P2 LEA.HI.X R5, R208, R3.reuse, R229, 0x2, P6 ;  /* 0x00000003d005a211 */ /* 0x080fe400030f14e5 */
[----:B------:R-:W-:Y:S02]  /*bca0*/  ISETP.GE.AND P1, PT, R205, UR4, PT ;  /* 0x00000004cd007c0c */ /* 0x000fe4000bf26270 */
[CC--:B--2---:R-:W-:Y:S01]  /*bcb0*/  @!P4 LEA R10, P3, R207.reuse, R2.reuse, 0x2 ;  /* 0x00000002cf0ac211 */ /* 0x0c4fe200078610ff */
[----:B------:R2:W-:Y:S01]  /*bcc0*/  @!P2 ST.E.64 desc[UR36][R4.64], R76 ;  /* 0x0000004c0400a985 */ /* 0x0005e2000c101b24 */
[----:B----4-:R-:W-:Y:S02]  /*bcd0*/  @!P5 LEA R6, P6, R206, R2, 0x2 ;  /* 0x00000002ce06d211 */ /* 0x010fe400078c10ff */
[----:B------:R-:W-:Y:S02]  /*bce0*/  ISETP.GE.AND P2, PT, R204, UR4, PT ;  /* 0x00000004cc007c0c */ /* 0x000fe4000bf46270 */
[----:B------:R-:W-:-:S02]  /*bcf0*/  @!P4 LEA.HI.X R11, R207, R3, R228, 0x2, P3 ;  /* 0x00000003cf0bc211 */ /* 0x000fc400018f14e4 */
[----:B------:R-:W-:Y:S02]  /*bd00*/  ISETP.GE.AND P3, PT, R203, UR4, PT ;  /* 0x00000004cb007c0c */ /* 0x000fe4000bf66270 */
[----:B------:R-:W-:Y:S01]  /*bd10*/  @!P5 LEA.HI.X R7, R206, R3, R227, 0x2, P6 ;  /* 0x00000003ce07d211 */ /* 0x000fe200030f14e3 */
[----:B------:R-:W-:Y:S01]  /*bd20*/  @!P4 ST.E.64 desc[UR36][R10.64], R80 ;  /* 0x000000500a00c985 */ /* 0x000fe2000c101b24 */
[----:B-1----:R-:W-:-:S03]  /*bd30*/  @!P1 LEA R12, P4, R205, R2, 0x2 ;  /* 0x00000002cd0c9211 */ /* 0x002fc600078810ff */
[----:B------:R1:W-:Y:S01]  /*bd40*/  @!P5 ST.E.64 desc[UR36][R6.64], R84 ;  /* 0x000000540600d985 */ /* 0x0003e2000c101b24 */
[----:B------:R-:W-:Y:S02]  /*bd50*/  ISETP.GE.AND P5, PT, R202, UR4, PT ;  /* 0x00000004ca007c0c */ /* 0x000fe4000bfa6270 */
[-C--:B------:R-:W-:Y:S02]  /*bd60*/  @!P1 LEA.HI.X R13, R205, R3.reuse, R226, 0x2, P4 ;  /* 0x00000003cd0d9211 */ /* 0x080fe400020f14e2 */
[CC--:B---3--:R-:W-:Y:S02]  /*bd70*/  @!P2 LEA R8, P6, R204.reuse, R2.reuse, 0x2 ;  /* 0x00000002cc08a211 */ /* 0x0c8fe400078c10ff */
[----:B--2---:R-:W-:Y:S01]  /*bd80*/  @!P3 LEA R4, P4, R203, R2, 0x2 ;  /* 0x00000002cb04b211 */ /* 0x004fe200078810ff */
[----:B------:R2:W-:Y:S01]  /*bd90*/  @!P1 ST.E.64 desc[UR36][R12.64], R88 ;  /* 0x000000580c009985 */ /* 0x0005e2000c101b24 */
[----:B------:R-:W-:Y:S02]  /*bda0*/  @!P2 LEA.HI.X R9, R204, R3, R225, 0x2, P6 ;  /* 0x00000003cc09a211 */ /* 0x000fe400030f14e1 */
[----:B------:R-:W-:-:S02]  /*bdb0*/  ISETP.GE.AND P1, PT, R201, UR4, PT ;  /* 0x00000004c9007c0c */ /* 0x000fc4000bf26270 */
[-C--:B------:R-:W-:Y:S01]  /*bdc0*/  @!P3 LEA.HI.X R5, R203, R3.reuse, R224, 0x2, P4 ;  /* 0x00000003cb05b211 */ /* 0x080fe200020f14e0 */
[----:B------:R3:W-:Y:S01]  /*bdd0*/  @!P2 ST.E.64 desc[UR36][R8.64], R20 ;  /* 0x000000140800a985 */ /* 0x0007e2000c101b24 */
[----:B------:R-:W-:Y:S02]  /*bde0*/  ISETP.GE.AND P4, PT, R200, UR4, PT ;  /* 0x00000004c8007c0c */ /* 0x000fe4000bf86270 */
[----:B-1----:R-:W-:Y:S01]  /*bdf0*/  @!P5 LEA R6, P6, R202, R2, 0x2 ;  /* 0x00000002ca06d211 */ /* 0x002fe200078c10ff */
[----:B------:R4:W-:Y:S01]  /*be00*/  @!P3 ST.E.64 desc[UR36][R4.64], R120 ;  /* 0x000000780400b985 */ /* 0x0009e2000c101b24 */
[----:B------:R-:W-:Y:S02]  /*be10*/  ISETP.GE.AND P2, PT, R199, UR4, PT ;  /* 0x00000004c7007c0c */ /* 0x000fe4000bf46270 */
[----:B------:R-:W-:Y:S02]  /*be20*/  ISETP.GE.AND P3, PT, R198, UR4, PT ;  /* 0x00000004c6007c0c */ /* 0x000fe4000bf66270 */
[----:B------:R-:W-:-:S02]  /*be30*/  @!P5 LEA.HI.X R7, R202, R3, R223, 0x2, P6 ;  /* 0x00000003ca07d211 */ /* 0x000fc400030f14df */
[----:B------:R-:W-:-:S03]  /*be40*/  @!P1 LEA R10, P6, R201, R2, 0x2 ;  /* 0x00000002c90a9211 */ /* 0x000fc600078c10ff */
[----:B------:R4:W-:Y:S01]  /*be50*/  @!P5 ST.E.64 desc[UR36][R6.64], R100 ;  /* 0x000000640600d985 */ /* 0x0009e2000c101b24 */
[CC--:B--2---:R-:W-:Y:S02]  /*be60*/  @!P4 LEA R12, P5, R200.reuse, R2.reuse, 0x2 ;  /* 0x00000002c80cc211 */ /* 0x0c4fe400078a10ff */
        /* <DEDUP_REMOVED lines=10> */
.L_x_2430:
[----:B------:R-:W-:Y:S05]  /*bf10*/  BSYNC B1 ;  /* 0x0000000000017941 */ /* 0x000fea0003800000 */
.L_x_2429:
        /* <DEDUP_REMOVED lines=18> */
[----:B------:R-:W-:-:S02]  /*c040*/  @!P4 LEA.HI.X R7, R213, R5, R94, 0x2, P6 ;  /* 0x00000005d507c211 */ /* 0x000fc400030f145e */
[----:B------:R-:W-:Y:S02]  /*c050*/  ISETP.GE.AND P3, PT, R194, UR4, PT ;  /* 0x00000004c2007c0c */ /* 0x000fe4000bf66270 */
[-C--:B------:R-:W-:Y:S01]  /*c060*/  @!P2 LEA R12, P6, R9, R4.reuse, 0x2 ;  /* 0x00000004090ca211 */ /* 0x080fe200078c10ff */
[----:B------:R1:W-:Y:S01]  /*c070*/  @!P4 ST.E.64 desc[UR36][R6.64], R30 ;  /* 0x0000001e0600c985 */ /* 0x0003e2000c101b24 */
[-C--:B------:R-:W-:Y:S02]  /*c080*/  @!P1 LEA.HI.X R11, R11, R5.reuse, R0, 0x2, P5 ;  /* 0x000000050b0b9211 */ /* 0x080fe400028f1400 */
[----:B------:R-:W-:Y:S02]  /*c090*/  SHF.R.S32.HI R0, RZ, 0x1f, R195 ;  /* 0x0000001fff007819 */ /* 0x000fe400000114c3 */
[----:B------:R-:W-:Y:S02]  /*c0a0*/  @!P0 LEA R8, P5, R195, R4, 0x2 ;  /* 0x00000004c3088211 */ /* 0x000fe400078a10ff */
[----:B------:R-:W-:-:S02]  /*c0b0*/  @!P2 LEA.HI.X R13, R9, R5, R13, 0x2, P6 ;  /* 0x00000005090da211 */ /* 0x000fc400030f140d */
[----:B------:R-:W-:Y:S02]  /*c0c0*/  @!P0 LEA.HI.X R9, R195, R5, R0, 0x2, P5 ;  /* 0x00000005c3098211 */ /* 0x000fe400028f1400 */
[----:B------:R-:W-:Y:S02]  /*c0d0*/  ISETP.GE.AND P4, PT, R193, UR4, PT ;  /* 0x00000004c1007c0c */ /* 0x000fe4000bf86270 */
[----:B------:R-:W-:Y:S01]  /*c0e0*/  ISETP.GE.AND P5, PT, R192, UR4, PT ;  /* 0x00000004c0007c0c */ /* 0x000fe2000bfa6270 */
[----:B------:R-:W-:Y:S01]  /*c0f0*/  @!P0 ST.E.64 desc[UR36][R8.64], R34 ;  /* 0x0000002208008985 */ /* 0x000fe2000c101b24 */
[----:B------:R-:W-:Y:S02]  /*c100*/  SHF.R.S32.HI R0, RZ, 0x1f, R193 ;  /* 0x0000001fff007819 */ /* 0x000fe400000114c1 */
[----:B------:R-:W-:Y:S01]  /*c110*/  SHF.R.S32.HI R21, RZ, 0x1f, R192 ;  /* 0x0000001fff157819 */ /* 0x000fe200000114c0 */
[----:B------:R2:W-:Y:S01]  /*c120*/  @!P1 ST.E.64 desc[UR36][R10.64], R38 ;  /* 0x000000260a009985 */ /* 0x0005e2000c101b24 */
[----:B0-----:R-:W-:-:S03]  /*c130*/  @!P3 LEA R2, P1, R194, R4, 0x2 ;  /* 0x00000004c202b211 */ /* 0x001fc600078210ff */
[----:B------:R0:W-:Y:S01]  /*c140*/  @!P2 ST.E.64 desc[UR36][R12.64], R42 ;  /* 0x0000002a0c00a985 */ /* 0x0001e2000c101b24 */
[-C--:B------:R-:W-:Y:S02]  /*c150*/  @!P3 LEA.HI.X R3, R194, R5.reuse, R15, 0x2, P1 ;  /* 0x00000005c203b211 */ /* 0x080fe400008f140f */
[----:B------:R-:W-:Y:S02]  /*c160*/  ISETP.GE.AND P1, PT, R212, UR4, PT ;  /* 0x00000004d4007c0c */ /* 0x000fe4000bf26270 */
[----:B------:R-:W-:Y:S01]  /*c170*/  ISETP.GE.AND P2, PT, R23, UR4, PT ;  /* 0x0000000417007c0c */ /* 0x000fe2000bf46270 */
[----:B------:R3:W-:Y:S01]  /*c180*/  @!P3 ST.E.64 desc[UR36][R2.64], R46 ;  /* 0x0000002e0200b985 */ /* 0x0007e2000c101b24 */
[CC--:B-1----:R-:W-:Y:S02]  /*c190*/  @!P4 LEA R6, P0, R193.reuse, R4.reuse, 0x2 ;  /* 0x00000004c106c211 */ /* 0x0c2fe400078010ff */
[----:B------:R-:W-:Y:S02]  /*c1a0*/  @!P5 LEA R14, P6, R192, R4, 0x2 ;  /* 0x00000004c00ed211 */ /* 0x000fe400078c10ff */
[----:B------:R-:W-:-:S02]  /*c1b0*/  @!P4 LEA.HI.X R7, R193, R5, R0, 0x2, P0 ;  /* 0x00000005c107c211 */ /* 0x000fc400000f1400 */
[----:B------:R-:W-:Y:S02]  /*c1c0*/  ISETP.GE.AND P0, PT, R211, UR4, PT ;  /* 0x00000004d3007c0c */ /* 0x000fe4000bf06270 */
[----:B------:R-:W-:Y:S01]  /*c1d0*/  @!P5 LEA.HI.X R15, R192, R5, R21, 0x2, P6 ;  /* 0x00000005c00fd211 */ /* 0x000fe200030f1415 */
        /* <DEDUP_REMOVED lines=8> */
[----:B------:R-:W-:Y:S02]  /*c260*/  ISETP.GE.AND P3, PT, R208, UR4, PT ;  /* 0x00000004d0007c0c */ /* 0x000fe4000bf66270 */
[----:B------:R-:W-:Y:S02]  /*c270*/  @!P2 LEA.HI.X R9, R23, R5, R0, 0x2, P6 ;  /* 0x000000051709a211 */ /* 0x000fe400030f1400 */
[----:B0-----:R-:W-:-:S03]  /*c280*/  @!P0 LEA R12, P6, R211, R4, 0x2 ;  /* 0x00000004d30c8211 */ /* 0x001fc600078c10ff */
[----:B------:R0:W-:Y:S01]  /*c290*/  @!P2 ST.E.64 desc[UR36][R8.64], R58 ;  /* 0x0000003a0800a985 */ /* 0x0001e2000c101b24 */
[-C--:B------:R-:W-:Y:S02]  /*c2a0*/  @!P0 LEA.HI.X R13, R211, R5.reuse, R92, 0x2, P6 ;  /* 0x00000005d30d8211 */ /* 0x080fe400030f145c */
[CC--:B---3--:R-:W-:Y:S01]  /*c2b0*/  @!P5 LEA R2, P6, R210.reuse, R4.reuse, 0x2 ;  /* 0x00000004d202d211 */ /* 0x0c8fe200078c10ff */
[----:B------:R3:W-:Y:S01]  /*c2c0*/  @!P1 ST.E.64 desc[UR36][R10.64], R62 ;  /* 0x0000003e0a009985 */ /* 0x0007e2000c101b24 */
[----:B------:R-:W-:Y:S02]  /*c2d0*/  ISETP.GE.AND P2, PT, R207, UR4, PT ;  /* 0x00000004cf007c0c */ /* 0x000fe4000bf46270 */
[----:B------:R-:W-:Y:S01]  /*c2e0*/  @!P5 LEA.HI.X R3, R210, R5, R22, 0x2, P6 ;  /* 0x00000005d203d211 */ /* 0x000fe200030f1416 */
[----:B------:R4:W-:Y:S01]  /*c2f0*/  @!P0 ST.E.64 desc[UR36][R12.64], R66 ;  /* 0x000000420c008985 */ /* 0x0009e2000c101b24 */
[-C--:B-1----:R-:W-:Y:S02]  /*c300*/  @!P4 LEA R6, P0, R209, R4.reuse, 0x2 ;  /* 0x00000004d106c211 */ /* 0x082fe400078010ff */
[----:B--2---:R-:W-:Y:S01]  /*c310*/  @!P3 LEA R14, P6, R208, R4, 0x2 ;  /* 0x00000004d00eb211 */ /* 0x004fe200078c10ff */
[----:B------:R1:W-:Y:S01]  /*c320*/  @!P5 ST.E.64 desc[UR36][R2.64], R70 ;  /* 0x000000460200d985 */ /* 0x0003e2000c101b24 */
[----:B------:R-:W-:-:S02]  /*c330*/  ISETP.GE.AND P1, PT, R206, UR4, PT ;  /* 0x00000004ce007c0c */ /* 0x000fc4000bf26270 */
[-C--:B------:R-:W-:Y:S02]  /*c340*/  @!P4 LEA.HI.X R7, R209, R5.reuse, R16, 0x2, P0 ;  /* 0x00000005d107c211 */ /* 0x080fe400000f1410 */
[----:B------:R-:W-:Y:S02]  /*c350*/  ISETP.GE.AND P0, PT, R205, UR4, PT ;  /* 0x00000004cd007c0c */ /* 0x000fe4000bf06270 */
[----:B------:R-:W-:Y:S01]  /*c360*/  @!P3 LEA.HI.X R15, R208, R5, R229, 0x2, P6 ;  /* 0x00000005d00fb211 */ /* 0x000fe200030f14e5 */
[----:B------:R2:W-:Y:S01]  /*c370*/  @!P4 ST.E.64 desc[UR36][R6.64], R74 ;  /* 0x0000004a0600c985 */ /* 0x0005e2000c101b24 */
[----:B0-----:R-:W-:-:S03]  /*c380*/  @!P2 LEA R8, P4, R207, R4, 0x2 ;  /* 0x00000004cf08a211 */ /* 0x001fc600078810ff */
[----:B------:R-:W-:Y:S01]  /*c390*/  @!P3 ST.E.64 desc[UR36][R14.64], R78 ;  /* 0x0000004e0e00b985 */ /* 0x000fe2000c101b24 */
[----:B------:R-:W-:Y:S02]  /*c3a0*/  ISETP.GE.AND P3, PT, R204, UR4, PT ;  /* 0x00000004cc007c0c */ /* 0x000fe4000bf66270 */
[CC--:B---3--:R-:W-:Y:S02]  /*c3b0*/  @!P1 LEA R10, P5, R206.reuse, R4.reuse, 0x2 ;  /* 0x00000004ce0a9211 */ /* 0x0c8fe400078a10ff */
[-C--:B------:R-:W-:Y:S02]  /*c3c0*/  @!P2 LEA.HI.X R9, R207, R5.reuse, R228, 0x2, P4 ;  /* 0x00000005cf09a211 */ /* 0x080fe400020f14e4 */
[----:B----4-:R-:W-:Y:S02]  /*c3d0*/  @!P0 LEA R12, P6, R205, R4, 0x2 ;  /* 0x00000004cd0c8211 */ /* 0x010fe400078c10ff */
[----:B------:R-:W-:Y:S01]  /*c3e0*/  ISETP.GE.AND P4, PT, R203, UR4, PT ;  /* 0x00000004cb007c0c */ /* 0x000fe2000bf86270 */
[----:B------:R0:W-:Y:S01]  /*c3f0*/  @!P2 ST.E.64 desc[UR36][R8.64], R82 ;  /* 0x000000520800a985 */ /* 0x0001e2000c101b24 */
        /* <DEDUP_REMOVED lines=11> */
[----:B------:R2:W-:Y:S01]  /*c4b0*/  @!P3 ST.E.64 desc[UR36][R2.64], R122 ;  /* 0x0000007a0200b985 */ /* 0x0005e2000c101b24 */
[CC--:B0-----:R-:W-:Y:S02]  /*c4c0*/  @!P2 LEA R8, P3, R202.reuse, R4.reuse, 0x2 ;  /* 0x00000004ca08a211 */ /* 0x0c1fe400078610ff */
[-C--:B------:R-:W-:Y:S02]  /*c4d0*/  @!P4 LEA.HI.X R7, R203, R5.reuse, R224, 0x2, P6 ;  /* 0x00000005cb07c211 */ /* 0x080fe400030f14e0 */
[-C--:B---3--:R-:W-:Y:S02]  /*c4e0*/  @!P1 LEA R10, P6, R201, R4.reuse, 0x2 ;  /* 0x00000004c90a9211 */ /* 0x088fe400078c10ff */
[----:B------:R-:W-:Y:S01]  /*c4f0*/  @!P2 LEA.HI.X R9, R202, R5, R223, 0x2, P3 ;  /* 0x00000005ca09a211 */ /* 0x000fe200018f14df */
[----:B------:R2:W-:Y:S01]  /*c500*/  @!P4 ST.E.64 desc[UR36][R6.64], R124 ;  /* 0x0000007c0600c985 */ /* 0x0005e2000c101b24 */
[----:B-1----:R-:W-:-:S02]  /*c510*/  @!P0 LEA R12, P4, R200, R4, 0x2 ;  /* 0x00000004c80c8211 */ /* 0x002fc400078810ff */
[----:B------:R-:W-:Y:S01]  /*c520*/  @!P5 LEA R14, P3, R199, R4, 0x2 ;  /* 0x00000004c70ed211 */ /* 0x000fe200078610ff */
[----:B------:R2:W-:Y:S01]  /*c530*/  @!P2 ST.E.64 desc[UR36][R8.64], R102 ;  /* 0x000000660800a985 */ /* 0x0005e2000c101b24 */
[-C--:B------:R-:W-:Y:S02]  /*c540*/  @!P1 LEA.HI.X R11, R201, R5.reuse, R222, 0x2, P6 ;  /* 0x00000005c90b9211 */ /* 0x080fe400030f14de */
        /* <DEDUP_REMOVED lines=11> */
.L_x_2419:
[----:B------:R-:W-:Y:S01]  /*c600*/  R2UR UR4, R197 ;  /* 0x00000000c50472ca */ /* 0x000fe200000e0000 */
[----:B------:R-:W-:Y:S01]  /*c610*/  ULDC.64 UR8, c[0x0][0xc00] ;  /* 0x0003000000087ab9 */ /* 0x000fe20000000a00 */
[----:B------:R-:W-:Y:S01]  /*c620*/  R2UR UR10, R22 ;  /* 0x00000000160a72ca */ /* 0x000fe200000e0000 */
[----:B------:R-:W-:-:S04]  /*c630*/  UISETP.NE.U32.AND UP0, UPT, UR8, URZ, UPT ;  /* 0x0000003f0800728c */ /* 0x000fc8000bf05070 */
[----:B------:R-:W-:-:S03]  /*c640*/  UISETP.NE.AND.EX UP0, UPT, UR9, URZ, UPT, UP0 ;  /* 0x0000003f0900728c */ /* 0x000fc6000bf05300 */
[----:B------:R-:W-:-:S03]  /*c650*/  ULDC.64 UR8, c[0x0][0xc00] ;  /* 0x0003000000087ab9 */ /* 0x000fc60000000a00 */
[----:B------:R-:W-:Y:S01]  /*c660*/  UIMAD.WIDE UR8, UR4, 0x4, UR8 ;  /* 0x00000004040878a5 */ /* 0x000fe2000f8e0208 */
[----:B------:R-:W-:-:S05]  /*c670*/  PLOP3.LUT P1, PT, PT, PT, UP0, 0x80, 0x0 ;  /* 0x000000000000781c */ /* 0x000fca0003f2f008 */
[----:B------:R-:W-:Y:S02]  /*c680*/  IMAD.U32 R2, RZ, RZ, UR8 ;  /* 0x00000008ff027e24 */ /* 0x000fe4000f8e00ff */
[----:B------:R-:W-:Y:S01]  /*c690*/  IMAD.U32 R3, RZ, RZ, UR9 ;  /* 0x00000009ff037e24 */ /* 0x000fe2000f8e00ff */
[----:B------:R-:W-:Y:S02]  /*c6a0*/  ULDC.64 UR8, c[0x0][0xc08] ;  /* 0x0003020000087ab9 */ /* 0x000fe40000000a00 */
[----:B------:R-:W-:-:S03]  /*c6b0*/  UISETP.NE.U32.AND UP1, UPT, UR8, URZ, UPT ;  /* 0x0000003f0800728c */ /* 0x000fc6000bf25070 */
[----:B------:R-:W2:Y:S01]  /*c6c0*/  @P1 LDG.E R6, desc[UR36][R2.64] ;  /* 0x0000002402061981 */ /* 0x000ea2000c1e1900 */
[----:B------:R-:W-:-:S06]  /*c6d0*/  UISETP.NE.AND.EX UP1, UPT, UR9, URZ, UPT, UP1 ;  /* 0x0000003f0900728c */ /* 0x000fcc000bf25310 */
[----:B------:R-:W-:-:S05]  /*c6e0*/  PLOP3.LUT P2, PT, PT, PT, UP1, 0x80, 0x0 ;  /* 0x000000000000781c */ /* 0x000fca0003f4f018 */
[----:B------:R-:W-:Y:S02]  /*c6f0*/  @UP1 ULDC.64 UR8, c[0x0][0xc08] ;  /* 0x0003020000081ab9 */ /* 0x000fe40000000a00 */
[----:B------:R-:W-:-:S03]  /*c700*/  @UP1 UIMAD.WIDE UR8, UR4, 0x4, UR8 ;  /* 0x00000004040818a5 */ /* 0x000fc6000f8e0208 */
[----:B------:R-:W-:Y:S02]  /*c710*/  ULDC UR4, c[0x0][0xa88] ;  /* 0x0002a20000047ab9 */ /* 0x000fe40000000800 */
[----:B------:R-:W-:Y:S02]  /*c720*/  IMAD.U32 R0, RZ, RZ, UR4 ;  /* 0x00000004ff007e24 */ /* 0x000fe4000f8e00ff */
[----:B------:R-:W-:Y:S02]  /*c730*/  IMAD.U32 R4, RZ, RZ, UR8 ;  /* 0x00000008ff047e24 */ /* 0x000fe4000f8e00ff */
        /* <DEDUP_REMOVED lines=16> */
.L_x_2431:
[----:B------:R-:W-:Y:S01]  /*c840*/  R2UR UR9, R197 ;  /* 0x00000000c50972ca */ /* 0x000fe200000e0000 */
[----:B------:R-:W-:Y:S01]  /*c850*/  BSSY B1, `(.L_x_2432) ;  /* 0x000003d000017945 */ /* 0x000fe20003800000 */
[----:B------:R-:W-:-:S11]  /*c860*/  R2UR UR8, R216 ;  /* 0x00000000d80872ca */ /* 0x000fd600000e0000 */
[----:B------:R-:W-:Y:S02]  /*c870*/  USEL UR12, UR9, URZ, !UP0 ;  /* 0x0000003f090c7287 */ /* 0x000fe4000c000000 */
[----:B------:R-:W-:Y:S01]  /*c880*/  USEL UR13, UR8, URZ, !UP0 ;  /* 0x0000003f080d7287 */ /* 0x000fe2000c000000 */
[----:B------:R-:W-:Y:S11]  /*c890*/  @P0 BRA `(.L_x_2433) ;  /* 0x0000000000e00947 */ /* 0x000ff60003800000 */
[----:B------:R-:W0:Y:S01]  /*c8a0*/  S2R R4, SR_TID.X ;  /* 0x0000000000047919 */ /* 0x000e220000002100 */
[----:B------:R-:W1:Y:S01]  /*c8b0*/  LDC R9, c[0x0][0xbe8] ;  /* 0x0002fa00ff097b82 */ /* 0x000e620000000800 */
[----:B------:R-:W-:Y:S02]  /*c8c0*/  IMAD.U32 R3, RZ, RZ, UR43 ;  /* 0x0000002bff037e24 */ /* 0x000fe4000f8e00ff */
[----:B-1---5:R-:W-:-:S03]  /*c8d0*/  IMAD R2, R0, R9, RZ ;  /* 0x0000000900027224 */ /* 0x022fc600078e02ff */
        /* <DEDUP_REMOVED lines=52> */
.L_x_2433:
[----:B------:R-:W-:Y:S05]  /*cc20*/  BSYNC B1 ;  /* 0x0000000000017941 */ /* 0x000fea0003800000 */
.L_x_2432:
[----:B------:R-:W-:-:S13]  /*cc30*/  R2UR UR8, R22 ;  /* 0x00000000160872ca */ /* 0x000fda00000e0000 */
[----:B------:R-:W-:-:S06]  /*cc40*/  UISETP.GT.AND UP0, UPT, UR8, 0x1, UPT ;  /* 0x000000010800788c */ /* 0x000fcc000bf04270 */
[----:B------:R-:W-:-:S13]  /*cc50*/  PLOP3.LUT P0, PT, PT, PT, UP0, 0x80, 0x0 ;  /* 0x000000000000781c */ /* 0x000fda0003f0f008 */
[----:B------:R-:W-:Y:S05]  /*cc60*/  @P0 BRA `(.L_x_2428) ;  /* 0x0000000800000947 */ /* 0x000fea0003800000 */
[----:B------:R-:W1:Y:S01]  /*cc70*/  LDC R11, c[0x0][0xbe8] ;  /* 0x0002fa00ff0b7b82 */ /* 0x000e620000000800 */
[----:B------:R-:W-:Y:S01]  /*cc80*/  ULDC.64 UR14, c[0x0][0xaa0] ;  /* 0x0002a800000e7ab9 */ /* 0x000fe20000000a00 */
[----:B------:R-:W-:Y:S01]  /*cc90*/  R2UR UR16, R214 ;  /* 0x00000000d61072ca */ /* 0x000fe200000e0000 */
[----:B------:R-:W-:Y:S01]  /*cca0*/  UIMAD UR10, UR21, UR14, URZ ;  /* 0x0000000e150a72a4 */ /* 0x000fe2000f8e023f */
[----:B------:R-:W-:Y:S01]  /*ccb0*/  IMAD R2, R19, 0x20, R215 ;  /* 0x0000002013027824 */ /* 0x000fe200078e02d7 */
[----:B------:R-:W-:Y:S01]  /*ccc0*/  UIMAD.WIDE.U32 UR8, UR4, UR14, URZ ;  /* 0x0000000e040872a5 */ /* 0x000fe2000f8e003f */
[----:B------:R-:W-:Y:S01]  /*ccd0*/  VIADD R8, R215, UR43 ;  /* 0x0000002bd7087c36 */ /* 0x000fe20008000000 */
[----:B------:R-:W-:Y:S01]  /*cce0*/  UIMAD UR10, UR4, UR15, UR10 ;  /* 0x0000000f040a72a4 */ /* 0x000fe2000f8e020a */
[----:B------:R-:W-:Y:S01]  /*ccf0*/  VIADD R6, R2, UR43 ;  /* 0x0000002b02067c36 */ /* 0x000fe20008000000 */
[----:B------:R-:W-:Y:S02]  /*cd00*/  BSSY B1, `(.L_x_2434) ;  /* 0x0000040000017945 */ /* 0x000fe40003800000 */
[----:B------:R-:W-:Y:S01]  /*cd10*/  UIADD3 UR9, UR9, UR10, URZ ;  /* 0x0000000a09097290 */ /* 0x000fe2000fffe03f */
[----:B0-----:R-:W-:-:S02]  /*cd20*/  IMAD.MOV.U32 R5, RZ, RZ, R6 ;  /* 0x000000ffff057224 */ /* 0x001fc400078e0006 */
[----:B------:R-:W-:Y:S02]  /*cd30*/  ULDC.64 UR10, c[0x0][0xae8] ;  /* 0x0002ba00000a7ab9 */ /* 0x000fe40000000a00 */
[----:B------:R-:W-:-:S04]  /*cd40*/  UIMAD.WIDE.U32 UR8, UR16, UR10, UR8 ;  /* 0x0000000a100872a5 */ /* 0x000fc8000f8e0008 */
[----:B------:R-:W-:-:S03]  /*cd50*/  UIMAD UR9, UR16, UR11, UR9 ;  /* 0x0000000b100972a4 */ /* 0x000fc6000f8e0209 */
[----:B------:R-:W-:Y:S01]  /*cd60*/  ULDC.64 UR10, c[0x0][0xaf0] ;  /* 0x0002bc00000a7ab9 */ /* 0x000fe20000000a00 */
[----:B-1----:R-:W-:Y:S01]  /*cd70*/  ISETP.NE.AND P0, PT, R11, 0x1, PT ;  /* 0x000000010b00780c */ /* 0x002fe20003f05270 */
[----:B------:R-:W-:-:S04]  /*cd80*/  UIMAD UR13, UR13, UR10, URZ ;  /* 0x0000000a0d0d72a4 */ /* 0x000fc8000f8e023f */
[----:B------:R-:W-:Y:S02]  /*cd90*/  UIMAD UR4, UR12, UR11, UR13 ;  /* 0x0000000b0c0472a4 */ /* 0x000fe4000f8e020d */
[----:B------:R-:W-:-:S03]  /*cda0*/  UIMAD.WIDE.U32 UR12, UR12, UR10, UR8 ;  /* 0x0000000a0c0c72a5 */ /* 0x000fc6000f8e0008 */
[----:B------:R-:W-:Y:S01]  /*cdb0*/  ULDC.64 UR8, c[0x0][0xae0] ;  /* 0x0002b80000087ab9 */ /* 0x000fe20000000a00 */
[----:B------:R-:W-:Y:S02]  /*cdc0*/  UIADD3 UR4, UR13, UR4, URZ ;  /* 0x000000040d047290 */ /* 0x000fe4000fffe03f */
        /* <DEDUP_REMOVED lines=10> */
[----:B------:R-:W-:Y:S02]  /*ce70*/  IMAD.U32 R2, RZ, RZ, UR12 ;  /* 0x0000000cff027e24 */ /* 0x000fe4000f8e00ff */
[C---:B------:R-:W-:Y:S01]  /*ce80*/  IMAD R9, R5.reuse, UR9, R4 ;  /* 0x0000000905097c24 */ /* 0x040fe2000f8e0204 */
[----:B------:R-:W-:Y:S01]  /*ce90*/  SHF.R.S32.HI R4, RZ, 0x1f, R7 ;  /* 0x0000001fff047819 */ /* 0x000fe20000011407 */
[----:B------:R-:W-:Y:S01]  /*cea0*/  IMAD.WIDE.U32 R2, R5, UR8, R2 ;  /* 0x0000000805027c25 */ /* 0x000fe2000f8e0002 */
[----:B------:R-:W-:-:S03]  /*ceb0*/  ULDC.64 UR8, c[0x0][0xad8] ;  /* 0x0002b60000087ab9 */ /* 0x000fc60000000a00 */
        /* <DEDUP_REMOVED lines=36> */
.L_x_2435:
[----:B------:R-:W-:Y:S05]  /*d100*/  BSYNC B1 ;  /* 0x0000000000017941 */ /* 0x000fea0003800000 */
.L_x_2434:
        /* <DEDUP_REMOVED lines=17> */
.L_x_2437:
[----:B------:R-:W-:Y:S05]  /*d220*/  BSYNC B1 ;  /* 0x0000000000017941 */ /* 0x000fea0003800000 */
.L_x_2436:
        /* <DEDUP_REMOVED lines=17> */
.L_x_2439:
[----:B------:R-:W-:Y:S05]  /*d340*/  BSYNC B1 ;  /* 0x0000000000017941 */ /* 0x000fea0003800000 */
.L_x_2438:
[----:B0-----:R-:W-:Y:S01]  /*d350*/  VIADD R0, R8, 0x60 ;  /* 0x0000006008007836 */ /* 0x001fe20000000000 */
[----:B--2-4-:R-:W2:Y:S04]  /*d360*/  SHFL.IDX PT, R5, R5, 0x3, 0x181f ;  /* 0x00781f0005057f89 */ /* 0x014ea800000e0000 */
[----:B------:R-:W-:Y:S01]  /*d370*/  ISETP.GE.AND P0, PT, R0, R11, PT ;  /* 0x0000000b0000720c */ /* 0x000fe20003f06270 */
[----:B-1-3--:R1:W3:-:S12]  /*d380*/  SHFL.IDX PT, R2, R4, 0x3, 0x181f ;  /* 0x00781f0004027f89 */ /* 0x00a2d800000e0000 */
[----:B-1----:R-:W-:Y:S05]  /*d390*/  @P0 BRA `(.L_x_2428) ;  /* 0x0000000000340947 */ /* 0x002fea0003800000 */
[----:B------:R-:W-:Y:S02]  /*d3a0*/  ULDC UR4, c[0x0][0xac8] ;  /* 0x0002b20000047ab9 */ /* 0x000fe40000000800 */
[----:B------:R-:W-:Y:S02]  /*d3b0*/  ISETP.GE.AND P3, PT, R7, UR4, PT ;  /* 0x0000000407007c0c */ /* 0x000fe4000bf66270 */
[----:B------:R-:W-:Y:S02]  /*d3c0*/  ISETP.GE.AND P4, PT, R9, UR4, PT ;  /* 0x0000000409007c0c */ /* 0x000fe4000bf86270 */
[----:B------:R-:W-:-:S09]  /*d3d0*/  ISETP.GE.AND P5, PT, R13, UR4, PT ;  /* 0x000000040d007c0c */ /* 0x000fd2000bfa6270 */
[-C--:B---3--:R-:W-:Y:S02]  /*d3e0*/  @!P3 LEA R14, P0, R7, R2.reuse, 0x1 ;  /* 0x00000002070eb211 */ /* 0x088fe400078008ff */
[-C--:B------:R-:W-:Y:S02]  /*d3f0*/  @!P4 LEA R8, P1, R9, R2.reuse, 0x1 ;  /* 0x000000020908c211 */ /* 0x080fe400078208ff */
[----:B------:R-:W-:Y:S02]  /*d400*/  @!P5 LEA R2, P2, R13, R2, 0x1 ;  /* 0x000000020d02d211 */ /* 0x000fe400078408ff */
[-C--:B--2---:R-:W-:Y:S02]  /*d410*/  @!P3 LEA.HI.X R15, R7, R5.reuse, R10, 0x1, P0 ;  /* 0x00000005070fb211 */ /* 0x084fe400000f0c0a */
[-C--:B------:R-:W-:Y:S02]  /*d420*/  @!P4 LEA.HI.X R9, R9, R5.reuse, R6, 0x1, P1 ;  /* 0x000000050909c211 */ /* 0x080fe400008f0c06 */
[----:B------:R-:W-:Y:S01]  /*d430*/  @!P5 LEA.HI.X R3, R13, R5, R12, 0x1, P2 ;  /* 0x000000050d03d211 */ /* 0x000fe200010f0c0c */
[----:B------:R1:W-:Y:S04]  /*d440*/  @!P3 ST.E.128 desc[UR36][R14.64], RZ ;  /* 0x000000ff0e00b985 */ /* 0x0003e8000c101d24 */
[----:B------:R1:W-:Y:S04]  /*d450*/  @!P4 ST.E.128 desc[UR36][R8.64], RZ ;  /* 0x000000ff0800c985 */ /* 0x0003e8000c101d24 */
[----:B------:R1:W-:Y:S02]  /*d460*/  @!P5 ST.E.128 desc[UR36][R2.64], RZ ;  /* 0x000000ff0200d985 */ /* 0x0003e4000c101d24 */
.L_x_2428:
[----:B------:R-:W-:Y:S05]  /*d470*/  BSYNC B0 ;  /* 0x0000000000007941 */ /* 0x000fea0003800000 */
.L_x_2418:
[----:B------:R-:W-:Y:S02]  /*d480*/  ULDC UR4, c[0x0][0xc3c] ;  /* 0x00030f0000047ab9 */ /* 0x000fe40000000800 */
[----:B------:R-:W-:-:S06]  /*d490*/  UISETP.GE.AND UP0, UPT, UR7, UR4, UPT ;  /* 0x000000040700728c */ /* 0x000fcc000bf06270 */
[----:B------:R-:W-:-:S13]  /*d4a0*/  PLOP3.LUT P0, PT, PT, PT, UP0, 0x80, 0x0 ;  /* 0x000000000000781c */ /* 0x000fda0003f0f008 */
[----:B------:R-:W-:Y:S05]  /*d4b0*/  @!P0 BRA `(.L_x_2440) ;  /* 0xffffff3800bc8947 */ /* 0x000fea000383ffff */
[----:B------:R-:W-:Y:S05]  /*d4c0*/  EXIT ;  /* 0x000000000000794d */ /* 0x000fea0003800000 */
.L_x_2375:
        /* <DEDUP_REMOVED lines=16> */
.L_x_2441:
        /* <DEDUP_REMOVED lines=43> */
.L_x_2445:
        /* <DEDUP_REMOVED lines=35> */
.L_x_2443:
        /* <DEDUP_REMOVED lines=13> */
.L_x_2446:
        /* <DEDUP_REMOVED lines=62> */
.L_x_2447:
        /* <DEDUP_REMOVED lines=12> */
[----:B0-----:R-:W-:-:S05]  /*e020*/  IADD3 R11, RZ, -R3, RZ ;  /* 0x80000003ff0b7210 */ /* 0x001fca0007ffe0ff */
        /* <DEDUP_REMOVED lines=48> */
.L_x_2448:
[----:B------:R-:W-:-:S05]  /*e330*/  LOP3.LUT R17, RZ, R2, RZ, 0x33, !PT ;  /* 0x00000002ff117212 */ /* 0x000fca00078e33ff */
[----:B------:R-:W-:Y:S01]  /*e340*/  IMAD.IADD R17, R6, 0x1, R17 ;  /* 0x0000000106117824 */ /* 0x000fe200078e0211 */
[----:B------:R-:W-:Y:S06]  /*e350*/  BRA `(.L_x_2449) ;  /* 0x0000000000147947 */ /* 0x000fec0003800000 */
.L_x_2444:
[----:B------:R-:W-:Y:S01]  /*e360*/  ULDC UR4, c[0x0][0xc3c] ;  /* 0x00030f0000047ab9 */ /* 0x000fe20000000800 */
[----:B------:R-:W-:Y:S02]  /*e370*/  IMAD.MOV.U32 R17, RZ, RZ, RZ ;  /* 0x000000ffff117224 */ /* 0x000fe400078e00ff */
[----:B------:R-:W-:Y:S02]  /*e380*/  IMAD.U32 R16, RZ, RZ, UR6 ;  /* 0x00000006ff107e24 */ /* 0x000fe4000f8e00ff */
[----:B------:R-:W-:Y:S02]  /*e390*/  IMAD.MOV.U32 R18, RZ, RZ, RZ ;  /* 0x000000ffff127224 */ /* 0x000fe400078e00ff */
[----:B------:R-:W-:-:S07]  /*e3a0*/  IMAD.U32 R19, RZ, RZ, UR4 ;  /* 0x00000004ff137e24 */ /* 0x000fce000f8e00ff */
.L_x_2449:
[----:B------:R-:W-:-:S13]  /*e3b0*/  ISETP.NE.AND P0, PT, R7, RZ, PT ;  /* 0x000000ff0700720c */ /* 0x000fda0003f05270 */
[----:B------:R-:W0:Y:S01]  /*e3c0*/  @!P0 S2R R3, SR_CgaCtaId ;  /* 0x0000000000038919 */ /* 0x000e220000008800 */
[----:B------:R-:W-:-:S04]  /*e3d0*/  @!P0 MOV R2, 0x400 ;  /* 0x0000040000028802 */ /* 0x000fc80000000f00 */
[----:B0-----:R-:W-:-:S05]  /*e3e0*/  @!P0 LEA R2, R3, R2, 0x18 ;  /* 0x0000000203028211 */ /* 0x001fca00078ec0ff */
[----:B------:R1:W-:Y:S01]  /*e3f0*/  @!P0 STS.128 [R2+0x308d0], R16 ;  /* 0x0308d01002008388 */ /* 0x0003e20000000c00 */
[----:B------:R-:W-:Y:S06]  /*e400*/  BAR.ARV 0x5, 0x180 ;  /* 0x0146000000007b1d */ /* 0x000fec0000002000 */
.L_x_2442:
[----:B------:R2:W-:Y:S01]  /*e410*/  STL [R1+0x24], RZ ;  /* 0x000024ff01007387 */ /* 0x0005e20000100800 */
[----:B------:R-:W-:Y:S01]  /*e420*/  ULDC UR4, c[0x0][0xc3c] ;  /* 0x00030f0000047ab9 */ /* 0x000fe20000000800 */
[----:B------:R-:W-:Y:S01]  /*e430*/  IMAD.MOV.U32 R28, RZ, RZ, 0x1 ;  /* 0x00000001ff1c7424 */ /* 0x000fe200078e00ff */
[----:B0-----:R-:W-:Y:S01]  /*e440*/  ISETP.GE.AND P0, PT, R19, UR4, PT ;  /* 0x0000000413007c0c */ /* 0x001fe2000bf06270 */
[----:B------:R-:W-:-:S12]  /*e450*/  IMAD.MOV.U32 R27, RZ, RZ, RZ ;  /* 0x000000ffff1b7224 */ /* 0x000fd800078e00ff */
        /* <DEDUP_REMOVED lines=25> */
.L_x_2515:
[----:B0-----:R-:W0:Y:S02]  /*e5f0*/  LDC.64 R2, c[0x0][0xc88] ;  /* 0x00032200ff027b82 */ /* 0x001e240000000a00 */
[----:B0-----:R-:W-:-:S05]  /*e600*/  IMAD.WIDE R2, R19, 0x4, R2 ;  /* 0x0000000413027825 */ /* 0x001fca00078e0202 */
[----:B------:R-:W2:Y:S01]  /*e610*/  LDG.E R29, desc[UR36][R2.64] ;  /* 0x00000024021d7981 */ /* 0x000ea2000c1e1900 */
        /* <DEDUP_REMOVED lines=14> */
[----:B-1----:R1:W2:Y:S01]  /*e700*/  @P0 LDG.E R6, desc[UR36][R2.64] ;  /* 0x0000002402060981 */ /* 0x0022a2000c1e1900 */
        /* <DEDUP_REMOVED lines=31> */
.L_x_2451:
        /* <DEDUP_REMOVED lines=9> */
.L_x_2452:
        /* <DEDUP_REMOVED lines=9> */
.L_x_2453:
[----:B------:R-:W4:Y:S01]  /*ea20*/  LDL R4, [R1+0xc] ;  /* 0x00000c0001047983 */ /* 0x000f220000100800 */
[----:B012---:R-:W0:Y:S01]  /*ea30*/  LDC R0, c[0x0][0x448] ;  /* 0x00011200ff007b82 */ /* 0x007e220000000800 */
[----:B-----5:R-:W-:Y:S01]  /*ea40*/  IMAD.IADD R37, R37, 0x1, -R6 ;  /* 0x0000000125257824 */ /* 0x020fe200078e0a06 */
[----:B------:R-:W-:Y:S01]  /*ea50*/  LOP3.LUT R23, R23, 0xffffff7f, RZ, 0xc0, !PT ;  /* 0xffffff7f17177812 */ /* 0x000fe200078ec0ff */
[----:B------:R-:W-:Y:S01]  /*ea60*/  BSSY B0, `(.L_x_2454) ;  /* 0x0000038000007945 */ /* 0x000fe20003800000 */
[----:B0-----:R-:W-:Y:S01]  /*ea70*/  ISETP.NE.AND P0, PT, R0, 0x1, PT ;  /* 0x000000010000780c */ /* 0x001fe20003f05270 */
[----:B------:R-:W-:-:S04]  /*ea80*/  IMAD.SHL.U32 R0, R17, 0x80, RZ ;  /* 0x0000008011007824 */ /* 0x000fc800078e00ff */
[----:B------:R-:W-:-:S08]  /*ea90*/  VIADD R0, R0, 0x7f ;  /* 0x0000007f00007836 */ /* 0x000fd00000000000 */
[----:B---3--:R-:W0:Y:S01]  /*eaa0*/  @P0 LDC R3, c[0x0][0x44c] ;  /* 0x00011300ff030b82 */ /* 0x008e220000000800 */
[----:B------:R-:W-:-:S07]  /*eab0*/  @P0 LOP3.LUT R23, R23, 0x80, RZ, 0xfc, !PT ;  /* 0x0000008017170812 */ /* 0x000fce00078efcff */
[----:B------:R-:W1:Y:S01]  /*eac0*/  @P0 LDC R5, c[0x0][0x450] ;  /* 0x00011400ff050b82 */ /* 0x000e620000000800 */
[----:B0-----:R-:W-:-:S05]  /*ead0*/  @P0 IMAD.HI.U32 R2, R0, R3, RZ ;  /* 0x0000000300020227 */ /* 0x001fca00078e00ff */
[----:B-1----:R-:W-:Y:S01]  /*eae0*/  @P0 SHF.R.U32.HI R0, RZ, R5, R2 ;  /* 0x00000005ff000219 */ /* 0x002fe20000011602 */
[----:B------:R-:W-:-:S04]  /*eaf0*/  VIADD R2, R37, 0x5f ;  /* 0x0000005f25027836 */ /* 0x000fc80000000000 */
[----:B------:R-:W-:Y:S01]  /*eb00*/  IMAD.HI R2, R2, 0x2aaaaaab, RZ ;  /* 0x2aaaaaab02027827 */ /* 0x000fe200078e02ff */
[----:B----4-:R-:W-:-:S05]  /*eb10*/  IADD3 R3, R37, 0x60, -R4 ;  /* 0x0000006025037810 */ /* 0x010fca0007ffe804 */
[----:B------:R-:W-:Y:S01]  /*eb20*/  IMAD.IADD R0, R3, 0x1, R0 ;  /* 0x0000000103007824 */ /* 0x000fe200078e0200 */
[----:B------:R-:W-:-:S03]  /*eb30*/  SHF.R.U32.HI R3, RZ, 0x1f, R2 ;  /* 0x0000001fff037819 */ /* 0x000fc60000011602 */
[----:B------:R-:W-:Y:S01]  /*eb40*/  IMAD.HI R4, R0, 0x2aaaaaab, RZ ;  /* 0x2aaaaaab00047827 */ /* 0x000fe200078e02ff */
[----:B------:R-:W-:Y:S02]  /*eb50*/  LEA.HI.SX32 R0, R2, R3, 0x1c ;  /* 0x0000000302007211 */ /* 0x000fe400078fe2ff */
[----:B------:R-:W-:Y:S02]  /*eb60*/  LOP3.LUT R2, R18, 0xff000000, RZ, 0xc0, !PT ;  /* 0xff00000012027812 */ /* 0x000fe400078ec0ff */
[----:B------:R-:W-:Y:S02]  /*eb70*/  SHF.R.U32.HI R3, RZ, 0x1f, R4 ;  /* 0x0000001fff037819 */ /* 0x000fe40000011604 */
[----:B------:R-:W-:Y:S02]  /*eb80*/  SHF.R.U32.HI R2, RZ, 0x8, R2 ;  /* 0x00000008ff027819 */ /* 0x000fe40000011602 */
[----:B------:R-:W-:-:S04]  /*eb90*/  LEA.HI.SX32 R3, R4, R3, 0x1c ;  /* 0x0000000304037211 */ /* 0x000fc800078fe2ff */
[----:B------:R-:W-:Y:S02]  /*eba0*/  VIMNMX R0, R0, R3, PT ;  /* 0x0000000300007248 */ /* 0x000fe40003fe0100 */
[----:B------:R-:W-:Y:S02]  /*ebb0*/  LOP3.LUT R3, R18, 0xff0000, RZ, 0xc0, !PT ;  /* 0x00ff000012037812 */ /* 0x000fe400078ec0ff */
[----:B------:R-:W-:Y:S02]  /*ebc0*/  ISETP.GE.AND P0, PT, R0, 0x1, PT ;  /* 0x000000010000780c */ /* 0x000fe40003f06270 */
[----:B------:R-:W-:Y:S01]  /*ebd0*/  LEA.HI R2, R3, R2, RZ, 0x10 ;  /* 0x0000000203027211 */ /* 0x000fe200078f80ff */
[----:B------:R-:W-:-:S03]  /*ebe0*/  IMAD.MOV.U32 R3, RZ, RZ, RZ ;  /* 0x000000ffff037224 */ /* 0x000fc600078e00ff */
[----:B------:R-:W-:-:S07]  /*ebf0*/  LOP3.LUT R4, R2, 0xff, RZ, 0xc0, !PT ;  /* 0x000000ff02047812 */ /* 0x000fce00078ec0ff */
[----:B------:R-:W-:Y:S05]  /*ec00*/  @!P0 BRA `(.L_x_2455) ;  /* 0x0000000000748947 */ /* 0x000fea0003800000 */
[----:B------:R-:W-:-:S04]  /*ec10*/  SHF.R.U32.HI R5, RZ, 0x10, R2 ;  /* 0x00000010ff057819 */ /* 0x000fc80000011602 */
[----:B------:R-:W-:-:S13]  /*ec20*/  ISETP.NE.AND P0, PT, R5, RZ, PT ;  /* 0x000000ff0500720c */ /* 0x000fda0003f05270 */
[----:B------:R-:W0:Y:S02]  /*ec30*/  @!P0 LDC R5, c[0x0][0x9f0] ;  /* 0x00027c00ff058b82 */ /* 0x000e240000000800 */
[-C--:B0-----:R-:W-:Y:S02]  /*ec40*/  IABS R7, R5.reuse ;  /* 0x0000000500077213 */ /* 0x081fe40000000000 */
[----:B------:R-:W-:Y:S02]  /*ec50*/  IADD3 R6, R5, -0x1, R0 ;  /* 0xffffffff05067810 */ /* 0x000fe40007ffe000 */
[----:B------:R-:W0:Y:S02]  /*ec60*/  I2F.RP R9, R7 ;  /* 0x0000000700097306 */ /* 0x000e240000209400 */
[----:B------:R-:W-:-:S04]  /*ec70*/  LOP3.LUT R2, R6, R5, RZ, 0x3c, !PT ;  /* 0x0000000506027212 */ /* 0x000fc800078e3cff */
[----:B------:R-:W-:Y:S02]  /*ec80*/  ISETP.GE.AND P2, PT, R2, RZ, PT ;  /* 0x000000ff0200720c */ /* 0x000fe40003f46270 */
[----:B0-----:R-:W0:Y:S02]  /*ec90*/  MUFU.RCP R9, R9 ;  /* 0x0000000900097308 */ /* 0x001e240000001000 */
[----:B0-----:R-:W-:-:S06]  /*eca0*/  VIADD R10, R9, 0xffffffe ;  /* 0x0ffffffe090a7836 */ /* 0x001fcc0000000000 */
[----:B------:R-:W0:Y:S02]  /*ecb0*/  F2I.FTZ.U32.TRUNC.NTZ R3, R10 ;  /* 0x0000000a00037305 */ /* 0x000e24000021f000 */
[----:B0-----:R-:W-:-:S04]  /*ecc0*/  IMAD.MOV R2, RZ, RZ, -R3 ;  /* 0x000000ffff027224 */ /* 0x001fc800078e0a03 */
        /* <DEDUP_REMOVED lines=17> */
.L_x_2455:
[----:B------:R-:W-:Y:S05]  /*ede0*/  BSYNC B0 ;  /* 0x0000000000007941 */ /* 0x000fea0003800000 */
.L_x_2454:
        /* <DEDUP_REMOVED lines=24> */
.L_x_2457:
        /* <DEDUP_REMOVED lines=20> */
.L_x_2460:
[----:B------:R-:W-:Y:S05]  /*f0b0*/  BSYNC B6 ;  /* 0x0000000000067941 */ /* 0x000fea0003800000 */
.L_x_2459:
        /* <DEDUP_REMOVED lines=20> */
.L_x_2463:
        /* <DEDUP_REMOVED lines=15> */
.L_x_2462:
[----:B------:R-:W-:Y:S05]  /*f2f0*/  BSYNC B6 ;  /* 0x0000000000067941 */ /* 0x000fea0003800000 */
.L_x_2461:
        /* <DEDUP_REMOVED lines=14> */
[----:B------:R-:W-:Y:S02]  /*f3e0*/  @P2 LOP3.LUT R23, R23, 0x20, RZ, 0xfc, !PT ;  /* 0x0000002017172812 */ /* 0x000fe400078efcff */
[----:B-1----:R-:W-:-:S04]  /*f3f0*/  LOP3.LUT R20, R20, 0x7f, RZ, 0xc0, !PT ;  /* 0x0000007f14147812 */ /* 0x002fc800078ec0ff */
[----:B------:R-:W-:Y:S02]  /*f400*/  SHF.R.U32.HI R26, RZ, 0x3, R20 ;  /* 0x00000003ff1a7819 */ /* 0x000fe40000011614 */
[----:B------:R-:W1:Y:S02]  /*f410*/  S2R R20, SR_TID.X ;  /* 0x0000000000147919 */ /* 0x000e640000002100 */
[----:B-1----:R-:W-:-:S05]  /*f420*/  IMAD.SHL.U32 R20, R20, 0x10, RZ ;  /* 0x0000001014147824 */ /* 0x002fca00078e00ff */
[----:B------:R-:W-:Y:S02]  /*f430*/  LOP3.LUT R20, R26, 0x70, R20, 0xf8, !PT ;  /* 0x000000701a147812 */ /* 0x000fe400078ef814 */
[----:B------:R-:W-:Y:S01]  /*f440*/  LOP3.LUT R23, R23, 0xfffffffb, RZ, 0xc0, !PT ;  /* 0xfffffffb17177812 */ /* 0x000fe200078ec0ff */
[----:B------:R-:W-:Y:S01]  /*f450*/  UMOV UR5, 0xffffffff ;  /* 0xffffffff00057882 */ /* 0x000fe20000000000 */
[----:B------:R-:W-:Y:S02]  /*f460*/  LOP3.LUT R26, R18, 0xffff, RZ, 0xc0, !PT ;  /* 0x0000ffff121a7812 */ /* 0x000fe400078ec0ff */
[----:B--2---:R-:W-:Y:S02]  /*f470*/  IADD3 R25, R2, -0x1, RZ ;  /* 0xffffffff02197810 */ /* 0x004fe40007ffe0ff */
[----:B------:R-:W1:Y:S03]  /*f480*/  @P2 LDC R2, c[0x0][0x438] ;  /* 0x00010e00ff022b82 */ /* 0x000e660000000800 */
[----:B------:R-:W-:-:S05]  /*f490*/  IMAD R0, R25, 0x60, R20 ;  /* 0x0000006019007824 */ /* 0x000fca00078e0214 */
[C---:B------:R-:W-:Y:S01]  /*f4a0*/  ISETP.GE.AND P0, PT, R0.reuse, R37, PT ;  /* 0x000000250000720c */ /* 0x040fe20003f06270 */
[----:B---3--:R-:W-:-:S03]  /*f4b0*/  IMAD.IADD R0, R0, 0x1, R21 ;  /* 0x0000000100007824 */ /* 0x008fc600078e0215 */
[----:B------:R-:W-:Y:S01]  /*f4c0*/  ISETP.GT.U32.OR P0, PT, R20, 0x5f, P0 ;  /* 0x0000005f1400780c */ /* 0x000fe20000704470 */
[----:B0-----:R-:W-:-:S04]  /*f4d0*/  @P2 IMAD.HI.U32 R3, R0, R3, RZ ;  /* 0x0000000300032227 */ /* 0x001fc800078e00ff */
[----:B------:R-:W-:Y:S01]  /*f4e0*/  IMAD.MOV.U32 R4, RZ, RZ, R0 ;  /* 0x000000ffff047224 */ /* 0x000fe200078e0000 */
[----:B-1----:R-:W-:-:S07]  /*f4f0*/  @P2 SHF.R.U32.HI R4, RZ, R2, R3 ;  /* 0x00000002ff042219 */ /* 0x002fce0000011603 */
[----:B------:R-:W0:Y:S01]  /*f500*/  @!P0 LDC.64 R2, c[0x0][0x428] ;  /* 0x00010a00ff028b82 */ /* 0x000e220000000a00 */
[----:B------:R-:W-:-:S04]  /*f510*/  IMAD.MOV R5, RZ, RZ, -R4 ;  /* 0x000000ffff057224 */ /* 0x000fc800078e0a04 */
[----:B------:R-:W-:Y:S01]  /*f520*/  IMAD R0, R6, R5, R0 ;  /* 0x0000000506007224 */ /* 0x000fe200078e0200 */
[----:B----4-:R-:W-:Y:S02]  /*f530*/  SHF.R.S32.HI R6, RZ, 0x1f, R30 ;  /* 0x0000001fff067819 */ /* 0x010fe4000001141e */
[----:B------:R-:W-:-:S03]  /*f540*/  @!P0 SHF.R.S32.HI R5, RZ, 0x1f, R4 ;  /* 0x0000001fff058819 */ /* 0x000fc60000011404 */
[----:B------:R0:W-:Y:S02]  /*f550*/  STL [R1+0x8], R6 ;  /* 0x0000080601007387 */ /* 0x0001e40000100800 */
[-C--:B0-----:R-:W-:Y:S02]  /*f560*/  @!P0 IMAD R6, R6, R2.reuse, RZ ;  /* 0x0000000206068224 */ /* 0x081fe400078e02ff */
[----:B------:R-:W-:-:S04]  /*f570*/  @!P0 IMAD.WIDE.U32 R4, R30, R2, R4 ;  /* 0x000000021e048225 */ /* 0x000fc800078e0004 */
[----:B------:R-:W-:Y:S02]  /*f580*/  @!P0 IMAD R6, R30, R3, R6 ;  /* 0x000000031e068224 */ /* 0x000fe400078e0206 */
[----:B------:R-:W0:Y:S01]  /*f590*/  @!P0 LDC.64 R2, c[0x0][0x418] ;  /* 0x00010600ff028b82 */ /* 0x000e220000000a00 */
[----:B------:R-:W-:Y:S01]  /*f5a0*/  ISETP.GE.AND P2, PT, R31, UR4, PT ;  /* 0x000000041f007c0c */ /* 0x000fe2000bf46270 */
[----:B------:R-:W-:-:S12]  /*f5b0*/  @!P0 IMAD.IADD R6, R5, 0x1, R6 ;  /* 0x0000000105068824 */ /* 0x000fd800078e0206 */
[----:B------:R-:W-:Y:S02]  /*f5c0*/  @P2 LOP3.LUT R23, R23, 0x4, RZ, 0xfc, !PT ;  /* 0x0000000417172812 */ /* 0x000fe400078efcff */
[----:B0-----:R-:W-:-:S04]  /*f5d0*/  @!P0 LEA R2, P1, R4, R2, 0x2 ;  /* 0x0000000204028211 */ /* 0x001fc800078210ff */
[----:B------:R-:W-:Y:S01]  /*f5e0*/  @!P0 LEA.HI.X R3, R4, R3, R6, 0x2, P1 ;  /* 0x0000000304038211 */ /* 0x000fe200008f1406 */
[----:B------:R-:W-:Y:S01]  /*f5f0*/  IMAD.MOV.U32 R4, RZ, RZ, RZ ;  /* 0x000000ffff047224 */ /* 0x000fe200078e00ff */
[----:B------:R-:W-:Y:S02]  /*f600*/  ISETP.GE.AND P1, PT, R33, UR4, PT ;  /* 0x0000000421007c0c */ /* 0x000fe4000bf26270 */
[----:B------:R-:W-:-:S03]  /*f610*/  LOP3.LUT R23, R23, 0xfffffffd, RZ, 0xc0, !PT ;  /* 0xfffffffd17177812 */ /* 0x000fc600078ec0ff */
[----:B------:R0:W5:Y:S01]  /*f620*/  @!P0 LDG.E R4, desc[UR36][R2.64] ;  /* 0x0000002402048981 */ /* 0x000162000c1e1900 */
[----:B------:R-:W-:-:S07]  /*f630*/  ISETP.GE.AND P0, PT, R32, UR4, PT ;  /* 0x0000000420007c0c */ /* 0x000fce000bf06270 */
[----:B------:R-:W-:Y:S01]  /*f640*/  @P1 LOP3.LUT R23, R23, 0x2, RZ, 0xfc, !PT ;  /* 0x0000000217171812 */ /* 0x000fe200078efcff */
[----:B0-----:R-:W-:-:S03]  /*f650*/  IMAD.U32 R2, RZ, RZ, UR38 ;  /* 0x00000026ff027e24 */ /* 0x001fc6000f8e00ff */
[----:B------:R-:W-:-:S04]  /*f660*/  LOP3.LUT R23, R23, 0xfffffffe, RZ, 0xc0, !PT ;  /* 0xfffffffe17177812 */ /* 0x000fc800078ec0ff */
[----:B------:R-:W-:Y:S01]  /*f670*/  @P0 LOP3.LUT R23, R23, 0x1, RZ, 0xfc, !PT ;  /* 0x0000000117170812 */ /* 0x000fe200078efcff */
[----:B------:R-:W-:Y:S06]  /*f680*/  BRA.DIV UR5, `(.L_x_2464) ;  /* 0x0000004605187947 */ /* 0x000fec000b800000 */
.L_x_2532:
        /* <DEDUP_REMOVED lines=8> */
.L_x_2465:
        /* <DEDUP_REMOVED lines=23> */
.L_x_2533:
[----:B------:R-:W-:Y:S05]  /*f880*/  BSYNC B0 ;  /* 0x0000000000007941 */ /* 0x000fea0003800000 */
.L_x_2466:
        /* <DEDUP_REMOVED lines=90> */
.L_x_2547:
        /* <DEDUP_REMOVED lines=12> */
.L_x_2469:
        /* <DEDUP_REMOVED lines=10> */
.L_x_2470:
        /* <DEDUP_REMOVED lines=35> */
.L_x_2472:
[----:B------:R-:W-:Y:S05]  /*101c0*/  BSYNC B6 ;  /* 0x0000000000067941 */ /* 0x000fea0003800000 */
.L_x_2471:
[----:B------:R-:W3:Y:S01]  /*101d0*/  LDL.LU.64 R2, [R1+0x18] ;  /* 0x0000180001027983 */ /* 0x000ee20000300a00 */
[----:B------:R-:W0:Y:S01]  /*101e0*/  LDC R0, c[0x0][0x448] ;  /* 0x00011200ff007b82 */ /* 0x000e220000000800 */
[----:B------:R-:W-:Y:S02]  /*101f0*/  ULDC.64 UR4, c[0x0][0x2d8] ;  /* 0x0000b60000047ab9 */ /* 0x000fe40000000a00 */
[----:B------:R-:W4:Y:S04]  /*10200*/  LDL.LU R20, [R1+0x10] ;  /* 0x0000100001147983 */ /* 0x000f280000300800 */
[----:B------:R1:W5:Y:S01]  /*10210*/  LDL R9, [R1+0xc] ;  /* 0x00000c0001097983 */ /* 0x0003620000100800 */
[----:B------:R-:W2:Y:S01]  /*10220*/  S2R R21, SR_TID.X ;  /* 0x0000000000157919 */ /* 0x000ea20000002100 */
[----:B0-----:R-:W-:-:S13]  /*10230*/  ISETP.NE.AND P6, PT, R0, 0x1, PT ;  /* 0x000000010000780c */ /* 0x001fda0003fc5270 */
[----:B------:R-:W0:Y:S01]  /*10240*/  @P6 LDC R4, c[0x0][0x44c] ;  /* 0x00011300ff046b82 */ /* 0x000e220000000800 */
[----:B--2---:R-:W-:-:S07]  /*10250*/  LOP3.LUT R21, R21, 0x7f, RZ, 0xc0, !PT ;  /* 0x0000007f15157812 */ /* 0x004fce00078ec0ff */
[----:B------:R-:W2:Y:S01]  /*10260*/  @P6 LDC R5, c[0x0][0x450] ;  /* 0x00011400ff056b82 */ /* 0x000ea20000000800 */
[----:B------:R-:W-:Y:S02]  /*10270*/  SHF.R.U32.HI R0, RZ, 0x3, R21 ;  /* 0x00000003ff007819 */ /* 0x000fe40000011615 */
[----:B------:R-:W1:Y:S02]  /*10280*/  S2R R21, SR_TID.X ;  /* 0x0000000000157919 */ /* 0x000e640000002100 */
[----:B-1----:R-:W-:-:S05]  /*10290*/  IMAD.SHL.U32 R21, R21, 0x10, RZ ;  /* 0x0000001015157824 */ /* 0x002fca00078e00ff */
[----:B------:R-:W-:-:S05]  /*102a0*/  LOP3.LUT R21, R0, 0x70, R21, 0xf8, !PT ;  /* 0x0000007000157812 */ /* 0x000fca00078ef815 */
[----:B------:R-:W-:-:S04]  /*102b0*/  IMAD R0, R17, 0x80, R21 ;  /* 0x0000008011007824 */ /* 0x000fc800078e0215 */
[----:B0-----:R-:W-:-:S04]  /*102c0*/  @P6 IMAD.HI.U32 R6, R0, R4, RZ ;  /* 0x0000000400066227 */ /* 0x001fc800078e00ff */
[----:B------:R-:W-:Y:S01]  /*102d0*/  IMAD.MOV.U32 R4, RZ, RZ, R0 ;  /* 0x000000ffff047224 */ /* 0x000fe200078e0000 */
[----:B--2---:R-:W-:-:S05]  /*102e0*/  @P6 SHF.R.U32.HI R4, RZ, R5, R6 ;  /* 0x00000005ff046219 */ /* 0x004fca0000011606 */
[----:B------:R-:W-:Y:S02]  /*102f0*/  IMAD.MOV R6, RZ, RZ, -R4 ;  /* 0x000000ffff067224 */ /* 0x000fe400078e0a04 */
[----:B---3--:R-:W-:Y:S02]  /*10300*/  IMAD.MOV.U32 R3, RZ, RZ, R35 ;  /* 0x000000ffff037224 */ /* 0x008fe400078e0023 */
[----:B------:R-:W-:-:S04]  /*10310*/  IMAD.WIDE.U32 R2, R26, UR4, R2 ;  /* 0x000000041a027c25 */ /* 0x000fc8000f8e0002 */
[----:B------:R-:W-:Y:S01]  /*10320*/  IMAD R3, R26, UR5, R3 ;  /* 0x000000051a037c24 */ /* 0x000fe2000f8e0203 */
[----:B------:R-:W-:Y:S02]  /*10330*/  ULDC.64 UR4, c[0x0][0x2e0] ;  /* 0x0000b80000047ab9 */ /* 0x000fe40000000a00 */
[----:B----4-:R-:W-:Y:S02]  /*10340*/  IMAD R5, R20, UR4, RZ ;  /* 0x0000000414057c24 */ /* 0x010fe4000f8e02ff */
[----:B------:R-:W-:-:S04]  /*10350*/  IMAD.WIDE.U32 R2, R29, UR4, R2 ;  /* 0x000000041d027c25 */ /* 0x000fc8000f8e0002 */
[----:B------:R-:W-:Y:S01]  /*10360*/  IMAD R5, R29, UR5, R5 ;  /* 0x000000051d057c24 */ /* 0x000fe2000f8e0205 */
[----:B------:R-:W0:Y:S01]  /*10370*/  S2R R20, SR_TID.X ;  /* 0x0000000000147919 */ /* 0x000e220000002100 */
[----:B------:R-:W-:Y:S02]  /*10380*/  ULDC.64 UR4, c[0x0][0x2d0] ;  /* 0x0000b40000047ab9 */ /* 0x000fe40000000a00 */
[----:B------:R-:W-:Y:S02]  /*10390*/  IMAD.IADD R3, R3, 0x1, R5 ;  /* 0x0000000103037824 */ /* 0x000fe400078e0205 */
[----:B------:R-:W1:Y:S01]  /*103a0*/  LDC R5, c[0x0][0x448] ;  /* 0x00011200ff057b82 */ /* 0x000e620000000800 */
[----:B------:R-:W-:-:S04]  /*103b0*/  IMAD.WIDE.U32 R2, R4, UR4, R2 ;  /* 0x0000000404027c25 */ /* 0x000fc8000f8e0002 */
[----:B-1----:R-:W-:Y:S01]  /*103c0*/  IMAD R0, R5, R6, R0 ;  /* 0x0000000605007224 */ /* 0x002fe200078e0200 */
        /* <DEDUP_REMOVED lines=20> */
[----:B------:R-:W-:Y:S10]  /*10510*/  BRA.DIV UR5, `(.L_x_2473) ;  /* 0x0000003e05e47947 */ /* 0x000ff4000b800000 */
[----:B------:R-:W0:Y:S01]  /*10520*/  SHFL.IDX PT, R14, R0, RZ, 0x181f ;  /* 0x00181fff000e7589 */ /* 0x000e2200000e0000 */
[----:B-----5:R-:W-:Y:S02]  /*10530*/  IMAD R5, R9, R5, RZ ;  /* 0x0000000509057224 */ /* 0x020fe400078e02ff */
[----:B------:R-:W-:Y:S01]  /*10540*/  IMAD R17, R17, 0x80, R8 ;  /* 0x0000008011117824 */ /* 0x000fe200078e0208 */
        /* <DEDUP_REMOVED lines=76> */
.L_x_2564:
        /* <DEDUP_REMOVED lines=12> */
.L_x_2475:
[----:B------:R-:W-:Y:S05]  /*10ad0*/  BSYNC B0 ;  /* 0x0000000000007941 */ /* 0x000fea0003800000 */
.L_x_2474:
[----:B------:R-:W-:Y:S01]  /*10ae0*/  NOP ;  /* 0x0000000000007918 */ /* 0x000fe20000000000 */
[----:B------:R-:W-:-:S13]  /*10af0*/  PLOP3.LUT P0, PT, PT, PT, PT, 0x80, 0x0 ;  /* 0x000000000000781c */ /* 0x000fda0003f0f070 */
.L_x_2476:
        /* <DEDUP_REMOVED lines=20> */
.L_x_2565:
[----:B------:R-:W-:Y:S05]  /*10c40*/  BSYNC B0 ;  /* 0x0000000000007941 */ /* 0x000fea0003800000 */
.L_x_2477:
        /* <DEDUP_REMOVED lines=11> */
.L_x_2493:
        /* <DEDUP_REMOVED lines=26> */
[----:B------:R-:W-:Y:S02]  /*10ea0*/  MOV R0, RZ ;  /* 0x000000ff00007202 */ /* 0x000fe40000000f00 */
[----:B--2---:R-:W-:-:S04]  /*10eb0*/  @!P5 LEA R4, P0, R2, R4, 0x2 ;  /* 0x000000040204d211 */ /* 0x004fc800078010ff */
        /* <DEDUP_REMOVED lines=15> */
.L_x_2481:
[----:B------:R-:W-:Y:S01]  /*10fb0*/  IMAD R6, R27, 0x8, R22 ;  /* 0x000000081b067824 */ /* 0x000fe200078e0216 */
[----:B------:R-:W-:Y:S01]  /*10fc0*/  SHF.L.U32 R3, R28, 0x1f, RZ ;  /* 0x0000001f1c037819 */ /* 0x000fe200000006ff */
[----:B------:R-:W-:Y:S03]  /*10fd0*/  BSSY B1, `(.L_x_2482) ;  /* 0x0000003000017945 */ /* 0x000fe60003800000 */
[----:B------:R-:W0:Y:S02]  /*10fe0*/  SYNCS.PHASECHK.TRANS64.TRYWAIT P0, [R6+URZ+0x30840], R3 ;  /* 0x03084003060075a7 */ /* 0x000e24000800017f */
[----:B0-----:R-:W-:Y:S05]  /*10ff0*/  @!P0 BRA `(.L_x_2483) ;  /* 0x0000003c00dc8947 */ /* 0x001fea0003800000 */
.L_x_2566:
[----:B------:R-:W-:Y:S05]  /*11000*/  BSYNC B1 ;  /* 0x0000000000017941 */ /* 0x000fea0003800000 */
.L_x_2482:
        /* <DEDUP_REMOVED lines=63> */
.L_x_2580:
        /* <DEDUP_REMOVED lines=11> */
.L_x_2485:
        /* <DEDUP_REMOVED lines=10> */
.L_x_2486:
[----:B------:R2:W-:Y:S01]  /*11550*/  SYNCS.ARRIVE.TRANS64.A1T0 RZ, [R6+URZ+0x30830], RZ ;  /* 0x030830ff06ff79a7 */ /* 0x0005e2000810003f */
[----:B------:R-:W-:Y:S05]  /*11560*/  @!P5 BRA `(.L_x_2487) ;  /* 0x000000000004d947 */ /* 0x000fea0003800000 */
[----:B------:R-:W-:Y:S01]  /*11570*/  BPT.TRAP 0x1 ;  /* 0x000000040000795c */ /* 0x000fe20000300000 */
.L_x_2487:
[----:B-1----:R-:W-:Y:S01]  /*11580*/  SHF.L.U32 R2, R17, 0x1f, RZ ;  /* 0x0000001f11027819 */ /* 0x002fe200000006ff */
[----:B--2---:R-:W-:Y:S01]  /*11590*/  IMAD R6, R10, 0x8, R22 ;  /* 0x000000080a067824 */ /* 0x004fe200078e0216 */
[----:B------:R-:W-:Y:S01]  /*115a0*/  BSSY B1, `(.L_x_2488) ;  /* 0x0000004000017945 */ /* 0x000fe20003800000 */
[----:B0-----:R-:W-:Y:S02]  /*115b0*/  IMAD R7, R29, -0x60, R37 ;  /* 0xffffffa01d077824 */ /* 0x001fe400078e0225 */
[----:B------:R-:W0:Y:S02]  /*115c0*/  SYNCS.PHASECHK.TRANS64.TRYWAIT P0, [R6+URZ+0x30860], R2 ;  /* 0x03086002060075a7 */ /* 0x000e24000800017f */
[----:B0-----:R-:W-:Y:S05]  /*115d0*/  @!P0 BRA `(.L_x_2489) ;  /* 0x0000004000588947 */ /* 0x001fea0003800000 */
.L_x_2581:
[----:B------:R-:W-:Y:S05]  /*115e0*/  BSYNC B1 ;  /* 0x0000000000017941 */ /* 0x000fea0003800000 */
.L_x_2488:
        /* <DEDUP_REMOVED lines=60> */
.L_x_2595:
        /* <DEDUP_REMOVED lines=29> */
.L_x_2491:
        /* <DEDUP_REMOVED lines=10> */
.L_x_2492:
        /* <DEDUP_REMOVED lines=8> */
.L_x_2480:
[----:B------:R-:W-:Y:S05]  /*11ca0*/  BSYNC B0 ;  /* 0x0000000000007941 */ /* 0x000fea0003800000 */
.L_x_2479:
        /* <DEDUP_REMOVED lines=17> */
.L_x_2495:
[----:B------:R-:W-:Y:S05]  /*11dc0*/  BSYNC B0 ;  /* 0x0000000000007941 */ /* 0x000fea0003800000 */
.L_x_2494:
[----:B------:R-:W-:-:S13]  /*11dd0*/  LOP3.LUT P0, RZ, R23, 0x10, RZ, 0xc0, !PT ;  /* 0x0000001017ff7812 */ /* 0x000fda000780c0ff */
[----:B------:R-:W-:Y:S05]  /*11de0*/  @!P0 BRA `(.L_x_2496) ;  /* 0x0000000000048947 */ /* 0x000fea0003800000 */
[----:B------:R-:W-:Y:S01]  /*11df0*/  BPT.TRAP 0x1 ;  /* 0x000000040000795c */ /* 0x000fe20000300000 */
.L_x_2496:
[----:B------:R-:W-:Y:S01]  /*11e00*/  IMAD R0, R27, 0x8, R22 ;  /* 0x000000081b007824 */ /* 0x000fe200078e0216 */
[----:B0-----:R-:W-:Y:S01]  /*11e10*/  SHF.L.U32 R3, R28, 0x1f, RZ ;  /* 0x0000001f1c037819 */ /* 0x001fe200000006ff */
[----:B------:R-:W-:Y:S01]  /*11e20*/  BSSY B0, `(.L_x_2497) ;  /* 0x0000004000007945 */ /* 0x000fe20003800000 */
[----:B------:R-:W-:Y:S02]  /*11e30*/  IMAD R6, R25, -0x60, R37 ;  /* 0xffffffa019067824 */ /* 0x000fe400078e0225 */
[----:B------:R-:W0:Y:S02]  /*11e40*/  SYNCS.PHASECHK.TRANS64.TRYWAIT P0, [R0+URZ+0x30860], R3 ;  /* 0x03086003000075a7 */ /* 0x000e24000800017f */
[----:B0-----:R-:W-:Y:S05]  /*11e50*/  @!P0 BRA `(.L_x_2498) ;  /* 0x00000040005c8947 */ /* 0x001fea0003800000 */
.L_x_2596:
[----:B------:R-:W-:Y:S05]  /*11e60*/  BSYNC B0 ;  /* 0x0000000000007941 */ /* 0x000fea0003800000 */
.L_x_2497:
        /* <DEDUP_REMOVED lines=65> */
.L_x_2610:
        /* <DEDUP_REMOVED lines=13> */
.L_x_2500:
        /* <DEDUP_REMOVED lines=10> */
.L_x_2501:
[----:B------:R1:W-:Y:S01]  /*123f0*/  SYNCS.ARRIVE.TRANS64.A1T0 RZ, [R0+URZ+0x30850], RZ ;  /* 0x030850ff00ff79a7 */ /* 0x0003e2000810003f */
[----:B------:R-:W-:-:S05]  /*12400*/  VIADD R27, R27, 0x1 ;  /* 0x000000011b1b7836 */ /* 0x000fca0000000000 */
[----:B------:R-:W-:-:S04]  /*12410*/  ISETP.NE.AND P0, PT, R27, 0x2, PT ;  /* 0x000000021b00780c */ /* 0x000fc80003f05270 */
[----:B0-----:R-:W-:Y:S02]  /*12420*/  SEL R3, RZ, 0x1, P0 ;  /* 0x00000001ff037807 */ /* 0x001fe40000000000 */
[----:B------:R-:W-:Y:S02]  /*12430*/  SEL R27, R27, RZ, P0 ;  /* 0x000000ff1b1b7207 */ /* 0x000fe40000000000 */
[----:B-1----:R-:W-:-:S07]  /*12440*/  LOP3.LUT R28, R28, R3, RZ, 0x3c, !PT ;  /* 0x000000031c1c7212 */ /* 0x002fce00078e3cff */
.L_x_2458:
[----:B------:R-:W-:Y:S05]  /*12450*/  BSYNC B7 ;  /* 0x0000000000077941 */ /* 0x000fea0003800000 */
.L_x_2456:
        /* <DEDUP_REMOVED lines=8> */
[----:B------:R1:W2:Y:S01]  /*124e0*/  LDS.128 R16, [R22+0x308d0] ;  /* 0x0308d00016107984 */ /* 0x0002a20000000c00 */
[----:B------:R-:W-:Y:S06]  /*124f0*/  BAR.ARV 0x4, 0x180 ;  /* 0x0106000000007b1d */ /* 0x000fec0000002000 */
[----:B------:R-:W-:Y:S05]  /*12500*/  BRA `(.L_x_2503) ;  /* 0x0000000c00d47947 */ /* 0x000fea0003800000 */
.L_x_2502:
        /* <DEDUP_REMOVED lines=43> */
.L_x_2620:
[----:B------:R-:W-:Y:S02]  /*127c0*/  ULDC UR4, c[0x0][0xc38] ;  /* 0x00030e0000047ab9 */ /* 0x000fe40000000800 */
[----:B------:R-:W-:-:S04]  /*127d0*/  IMAD.U32 R5, RZ, RZ, UR4 ;  /* 0x00000004ff057e24 */ /* 0x000fc8000f8e00ff */
[----:B-1----:R-:W-:-:S04]  /*127e0*/  IMAD R14, R14, R5, RZ ;  /* 0x000000050e0e7224 */ /* 0x002fc800078e02ff */
[----:B------:R-:W-:-:S05]  /*127f0*/  IMAD.IADD R7, R7, 0x1, R14 ;  /* 0x0000000107077824 */ /* 0x000fca00078e020e */
[----:B------:R-:W-:-:S13]  /*12800*/  ISETP.GT.AND P6, PT, R7, R0, PT ;  /* 0x000000000700720c */ /* 0x000fda0003fc4270 */
[----:B------:R-:W-:Y:S05]  /*12810*/  @P6 BRA `(.L_x_2505) ;  /* 0x0000000000a46947 */ /* 0x000fea0003800000 */
.L_x_2508:
        /* <DEDUP_REMOVED lines=35> */
.L_x_2628:
[----:B------:R-:W-:Y:S02]  /*12a50*/  ULDC UR4, c[0x0][0xc38] ;  /* 0x00030e0000047ab9 */ /* 0x000fe40000000800 */
[----:B------:R-:W-:-:S04]  /*12a60*/  IMAD.U32 R5, RZ, RZ, UR4 ;  /* 0x00000004ff057e24 */ /* 0x000fc8000f8e00ff */
[----:B-1----:R-:W-:-:S04]  /*12a70*/  IMAD R14, R14, R5, RZ ;  /* 0x000000050e0e7224 */ /* 0x002fc800078e02ff */
[----:B------:R-:W-:-:S05]  /*12a80*/  IMAD.IADD R7, R14, 0x1, R7 ;  /* 0x000000010e077824 */ /* 0x000fca00078e0207 */
[----:B------:R-:W-:-:S13]  /*12a90*/  ISETP.GT.AND P6, PT, R7, R0, PT ;  /* 0x000000000700720c */ /* 0x000fda0003fc4270 */
[----:B------:R-:W-:Y:S05]  /*12aa0*/  @!P6 BRA `(.L_x_2508) ;  /* 0xfffffffc005ce947 */ /* 0x000fea000383ffff */
.L_x_2505:
        /* <DEDUP_REMOVED lines=10> */
.L_x_2633:
[----:B------:R-:W-:-:S13]  /*12b50*/  ISETP.NE.AND P0, PT, R3, RZ, PT ;  /* 0x000000ff0300720c */ /* 0x000fda0003f05270 */
[----:B------:R-:W-:Y:S05]  /*12b60*/  @!P0 BRA `(.L_x_2510) ;  /* 0x0000000000108947 */ /* 0x000fea0003800000 */
[----:B------:R-:W-:Y:S01]  /*12b70*/  UMOV UR4, 0xffffffff ;  /* 0xffffffff00047882 */ /* 0x000fe20000000000 */
[----:B-1----:R-:W-:Y:S02]  /*12b80*/  VIADD R12, R12, 0xffffffff ;  /* 0xffffffff0c0c7836 */ /* 0x002fe40000000000 */
[----:B------:R-:W-:Y:S05]  /*12b90*/  BRA.DIV UR4, `(.L_x_2511) ;  /* 0x0000004604747947 */ /* 0x000fea000b800000 */
[----:B------:R4:W1:Y:S02]  /*12ba0*/  SHFL.IDX PT, R6, R2, R12, 0x1f ;  /* 0x00001f0c02067589 */ /* 0x00086400000e0000 */
.L_x_2510:
        /* <DEDUP_REMOVED lines=53> */
[----:B------:R-:W-:-:S04]  /*12f00*/  @!P1 LOP3.LUT R5, RZ, R8, RZ, 0x33, !PT ;  /* 0x00000008ff059212 */ /* 0x000fc800078e33ff */
[----:B------:R-:W-:Y:S01]  /*12f10*/  IADD3 R3, -R5, RZ, RZ ;  /* 0x000000ff05037210 */ /* 0x000fe20007ffe1ff */
[----:B------:R-:W-:-:S04]  /*12f20*/  IMAD R5, R8, 0x1000000, R5 ;  /* 0x0100000008057824 */ /* 0x000fc800078e0205 */
[----:B------:R-:W-:-:S04]  /*12f30*/  IMAD R8, R8, R3, R6 ;  /* 0x0000000308087224 */ /* 0x000fc800078e0206 */
[----:B------:R-:W-:Y:S01]  /*12f40*/  IMAD R18, R8, 0x10000, R5 ;  /* 0x0001000008127824 */ /* 0x000fe200078e0205 */
[----:B------:R-:W-:Y:S06]  /*12f50*/  BRA `(.L_x_2513) ;  /* 0x0000000000f07947 */ /* 0x000fec0003800000 */
.L_x_2512:
        /* <DEDUP_REMOVED lines=60> */
.L_x_2513:
[----:B------:R-:W-:-:S05]  /*13320*/  LOP3.LUT R2, RZ, R2, RZ, 0x33, !PT ;  /* 0x00000002ff027212 */ /* 0x000fca00078e33ff */
[----:B------:R-:W-:Y:S01]  /*13330*/  IMAD.IADD R17, R17, 0x1, R2 ;  /* 0x0000000111117824 */ /* 0x000fe200078e0202 */
[----:B------:R-:W-:Y:S06]  /*13340*/  BRA `(.L_x_2514) ;  /* 0x00000000001c7947 */ /* 0x000fec0003800000 */
.L_x_2506:
[----:B------:R-:W-:Y:S01]  /*13350*/  UMOV UR4, URZ ;  /* 0x0000003f00047c82 */ /* 0x000fe20008000000 */
[----:B------:R-:W-:Y:S01]  /*13360*/  UMOV UR5, URZ ;  /* 0x0000003f00057c82 */ /* 0x000fe20008000000 */
[----:B------:R-:W-:Y:S01]  /*13370*/  ULDC UR6, c[0x0][0xc3c] ;  /* 0x00030f0000067ab9 */ /* 0x000fe20000000800 */
[----:B------:R-:W-:Y:S02]  /*13380*/  IMAD.MOV.U32 R16, RZ, RZ, R0 ;  /* 0x000000ffff107224 */ /* 0x000fe400078e0000 */
[----:B------:R-:W-:Y:S02]  /*13390*/  IMAD.U32 R17, RZ, RZ, UR4 ;  /* 0x00000004ff117e24 */ /* 0x000fe4000f8e00ff */
[----:B------:R-:W-:Y:S02]  /*133a0*/  IMAD.U32 R18, RZ, RZ, UR5 ;  /* 0x00000005ff127e24 */ /* 0x000fe4000f8e00ff */
[----:B------:R-:W-:-:S07]  /*133b0*/  IMAD.U32 R19, RZ, RZ, UR6 ;  /* 0x00000006ff137e24 */ /* 0x000fce000f8e00ff */
.L_x_2514:
        /* <DEDUP_REMOVED lines=10> */
.L_x_2503:
[----:B------:R-:W-:Y:S02]  /*13460*/  ULDC UR4, c[0x0][0xc3c] ;  /* 0x00030f0000047ab9 */ /* 0x000fe40000000800 */
[----:B--2---:R-:W-:-:S13]  /*13470*/  ISETP.GE.AND P0, PT, R19, UR4, PT ;  /* 0x0000000413007c0c */ /* 0x004fda000bf06270 */
[----:B------:R-:W-:Y:S05]  /*13480*/  @!P0 BRA `(.L_x_2515) ;  /* 0xffffffb000588947 */ /* 0x000fea000383ffff */
[----:B------:R-:W-:Y:S05]  /*13490*/  BSYNC B8 ;  /* 0x0000000000087941 */ /* 0x000fea0003800000 */
.L_x_2450:
[----:B------:R-:W2:Y:S01]  /*134a0*/  LDL.LU R0, [R1+0x24] ;  /* 0x0000240001007983 */ /* 0x000ea20000300800 */
[----:B------:R-:W-:Y:S01]  /*134b0*/  BSSY B0, `(.L_x_2516) ;  /* 0x000000b000007945 */ /* 0x000fe20003800000 */
[----:B------:R-:W3:Y:S01]  /*134c0*/  S2R R5, SR_CgaCtaId ;  /* 0x0000000000057919 */ /* 0x000ee20000008800 */
[----:B--2---:R-:W-:-:S05]  /*134d0*/  VIADD R0, R0, 0x1 ;  /* 0x0000000100007836 */ /* 0x004fca0000000000 */
[----:B-1----:R-:W-:-:S04]  /*134e0*/  LEA.HI R2, R0, R0, RZ, 0x1 ;  /* 0x0000000000027211 */ /* 0x002fc800078f08ff */
[----:B------:R-:W-:Y:S02]  /*134f0*/  LOP3.LUT R3, R2, 0xfffffffe, RZ, 0xc0, !PT ;  /* 0xfffffffe02037812 */ /* 0x000fe400078ec0ff */
[----:B------:R-:W-:-:S03]  /*13500*/  MOV R2, 0x400 ;  /* 0x0000040000027802 */ /* 0x000fc60000000f00 */
[----:B------:R-:W-:Y:S01]  /*13510*/  IMAD.IADD R0, R0, 0x1, -R3 ;  /* 0x0000000100007824 */ /* 0x000fe200078e0a03 */
[----:B---3--:R-:W-:-:S04]  /*13520*/  LEA R4, R5, R2, 0x18 ;  /* 0x0000000205047211 */ /* 0x008fc800078ec0ff */
[----:B------:R-:W-:-:S04]  /*13530*/  SHF.L.U32 R0, R0, 0x1f, RZ ;  /* 0x0000001f00007819 */ /* 0x000fc800000006ff */
[----:B------:R-:W1:Y:S02]  /*13540*/  SYNCS.PHASECHK.TRANS64.TRYWAIT P0, [R4+URZ+0x30820], R0 ;  /* 0x03082000040075a7 */ /* 0x000e64000800017f */
[----:B-1----:R-:W-:Y:S05]  /*13550*/  @!P0 BRA `(.L_x_2517) ;  /* 0x0000003c002c8947 */ /* 0x002fea0003800000 */
.L_x_2636:
[----:B------:R-:W-:Y:S05]  /*13560*/  BSYNC B0 ;  /* 0x0000000000007941 */ /* 0x000fea0003800000 */
.L_x_2516:
[----:B------:R-:W-:-:S03]  /*13570*/  UMOV UR4, 0xffffffff ;  /* 0xffffffff00047882 */ /* 0x000fc60000000000 */
[----:B------:R-:W-:Y:S05]  /*13580*/  BRA.DIV UR4, `(.L_x_2518) ;  /* 0x0000003e04347947 */ /* 0x000fea000b800000 */
[----:B-1----:R-:W1:Y:S02]  /*13590*/  S2R R0, SR_TID.X ;  /* 0x0000000000007919 */ /* 0x002e640000002100 */
[----:B-1----:R-:W-:-:S04]  /*135a0*/  SHF.R.U32.HI R0, RZ, 0x5, R0 ;  /* 0x00000005ff007819 */ /* 0x002fc80000011600 */
[----:B------:R-:W-:-:S05]  /*135b0*/  LOP3.LUT R0, R0, 0x3, RZ, 0xc0, !PT ;  /* 0x0000000300007812 */ /* 0x000fca00078ec0ff */
[----:B------:R1:W2:Y:S02]  /*135c0*/  SHFL.IDX PT, R14, R0, RZ, 0x1f ;  /* 0x00001fff000e7589 */ /* 0x0002a400000e0000 */
.L_x_2639:
[----:B--2---:R-:W-:Y:S01]  /*135d0*/  ISETP.NE.AND P0, PT, R14, RZ, PT ;  /* 0x000000ff0e00720c */ /* 0x004fe20003f05270 */
[----:B------:R-:W-:-:S12]  /*135e0*/  BSSY B0, `(.L_x_2519) ;  /* 0x0000026000007945 */ /* 0x000fd80003800000 */
[----:B------:R-:W-:Y:S05]  /*135f0*/  @P0 BRA `(.L_x_2520) ;  /* 0x0000000000900947 */ /* 0x000fea0003800000 */
[----:B------:R-:W-:-:S03]  /*13600*/  UMOV UR4, 0xffffffff ;  /* 0xffffffff00047882 */ /* 0x000fc60000000000 */
[----:B------:R-:W-:Y:S05]  /*13610*/  BRA.DIV UR4, `(.L_x_2521) ;  /* 0x0000003e04447947 */ /* 0x000fea000b800000 */
[----:B------:R-:W-:-:S13]  /*13620*/  ELECT P6, URZ, PT ;  /* 0x00000000003f782f */ /* 0x000fda00038c0000 */
.L_x_2642:
        /* <DEDUP_REMOVED lines=8> */
.L_x_2522:
[C---:B------:R-:W-:Y:S01]  /*136b0*/  IMAD R5, R27.reuse, 0x8, R4 ;  /* 0x000000081b057824 */ /* 0x040fe200078e0204 */
[----:B------:R-:W-:Y:S01]  /*136c0*/  SHF.L.U32 R0, R28, 0x1f, RZ ;  /* 0x0000001f1c007819 */ /* 0x000fe200000006ff */
[----:B------:R-:W-:-:S03]  /*136d0*/  VIADD R27, R27, 0x1 ;  /* 0x000000011b1b7836 */ /* 0x000fc60000000000 */
[----:B------:R-:W1:Y:S02]  /*136e0*/  SYNCS.PHASECHK.TRANS64.TRYWAIT P1, [R5+URZ+0x30840], R0 ;  /* 0x03084000050075a7 */ /* 0x000e64000802017f */
[----:B------:R-:W-:-:S04]  /*136f0*/  ISETP.NE.AND P2, PT, R27, 0x2, PT ;  /* 0x000000021b00780c */ /* 0x000fc80003f45270 */
[----:B------:R-:W-:Y:S01]  /*13700*/  SEL R3, RZ, 0x1, P2 ;  /* 0x00000001ff037807 */ /* 0x000fe20001000000 */
[----:B-1----:R-:W-:Y:S08]  /*13710*/  @!P1 BRA `(.L_x_2523) ;  /* 0x0000003c00249947 */ /* 0x002ff00003800000 */
.L_x_2643:
[----:B------:R-:W-:Y:S02]  /*13720*/  SEL R27, R27, RZ, P2 ;  /* 0x000000ff1b1b7207 */ /* 0x000fe40001000000 */
[----:B------:R-:W-:Y:S01]  /*13730*/  LOP3.LUT R2, R28, R3, RZ, 0x3c, !PT ;  /* 0x000000031c027212 */ /* 0x000fe200078e3cff */
[----:B------:R-:W-:Y:S06]  /*13740*/  @!P0 BRA `(.L_x_2524) ;  /* 0x0000000000048947 */ /* 0x000fec0003800000 */
[----:B------:R-:W-:Y:S01]  /*13750*/  BPT.TRAP 0x1 ;  /* 0x000000040000795c */ /* 0x000fe20000300000 */
.L_x_2524:
[----:B------:R-:W-:Y:S01]  /*13760*/  IMAD R27, R27, 0x8, R4 ;  /* 0x000000081b1b7824 */ /* 0x000fe200078e0204 */
[----:B------:R-:W-:-:S04]  /*13770*/  SHF.L.U32 R2, R2, 0x1f, RZ ;  /* 0x0000001f02027819 */ /* 0x000fc800000006ff */
[----:B------:R-:W2:Y:S02]  /*13780*/  SYNCS.PHASECHK.TRANS64.TRYWAIT P1, [R27+URZ+0x30840], R2 ;  /* 0x030840021b0075a7 */ /* 0x000ea4000802017f */
[----:B--2---:R-:W-:Y:S05]  /*13790*/  @!P1 BRA `(.L_x_2525) ;  /* 0x0000003c00189947 */ /* 0x004fea0003800000 */
.L_x_2644:
[----:B------:R-:W-:Y:S05]  /*137a0*/  @!P0 BRA `(.L_x_2526) ;  /* 0x0000000000048947 */ /* 0x000fea0003800000 */
[----:B------:R-:W-:Y:S01]  /*137b0*/  BPT.TRAP 0x1 ;  /* 0x000000040000795c */ /* 0x000fe20000300000 */
.L_x_2526:
[----:B------:R-:W3:Y:S02]  /*137c0*/  SYNCS.PHASECHK.TRANS64.TRYWAIT P1, [R5+URZ+0x30860], R0 ;  /* 0x03086000050075a7 */ /* 0x000ee4000802017f */
[----:B---3--:R-:W-:Y:S05]  /*137d0*/  @!P1 BRA `(.L_x_2527) ;  /* 0x0000003c001c9947 */ /* 0x008fea0003800000 */
.L_x_2645:
[----:B------:R-:W-:Y:S05]  /*137e0*/  @!P0 BRA `(.L_x_2528) ;  /* 0x0000000000048947 */ /* 0x000fea0003800000 */
[----:B------:R-:W-:Y:S01]  /*137f0*/  BPT.TRAP 0x1 ;  /* 0x000000040000795c */ /* 0x000fe20000300000 */
.L_x_2528:
[----:B----4-:R4:W0:Y:S02]  /*13800*/  SYNCS.PHASECHK.TRANS64.TRYWAIT P0, [R27+URZ+0x30860], R2 ;  /* 0x030860021b0075a7 */ /* 0x010824000800017f */
[----:B0-----:R-:W-:Y:S05]  /*13810*/  @!P0 NANOSLEEP.SYNCS 0x989680 ;  /* 0x009896800000895d */ /* 0x001fea0003900000 */
[----:B------:R-:W0:Y:S02]  /*13820*/  @!P0 SYNCS.PHASECHK.TRANS64 P0, [R27+URZ+0x30860], R2 ;  /* 0x030860021b0085a7 */ /* 0x000e24000800007f */
[----:B0-----:R-:W-:Y:S05]  /*13830*/  @!P0 BRA `(.L_x_2528) ;  /* 0xfffffffc00f08947 */ /* 0x001fea000383ffff */
.L_x_2520:
[----:B------:R-:W-:Y:S05]  /*13840*/  BSYNC B0 ;  /* 0x0000000000007941 */ /* 0x000fea0003800000 */
.L_x_2519:
[----:B------:R-:W-:Y:S05]  /*13850*/  EXIT ;  /* 0x000000000000794d */ /* 0x000fea0003800000 */
.L_x_2383:
[----:B0-----:R-:W-:-:S04]  /*13860*/  IMAD.U32 R3, RZ, RZ, UR40 ;  /* 0x00000028ff037e24 */ /* 0x001fc8000f8e00ff */
[----:B------:R0:W1:Y:S03]  /*13870*/  SYNCS.PHASECHK.TRANS64.TRYWAIT P1, [R3+URZ+0x30800], R0 ;  /* 0x03080000030075a7 */ /* 0x000066000802017f */
[----:B-1----:R-:W-:Y:S05]  /*13880*/  @!P1 NANOSLEEP.SYNCS 0x989680 ;  /* 0x009896800000995d */ /* 0x002fea0003900000 */
[----:B------:R-:W1:Y:S02]  /*13890*/  @!P1 SYNCS.PHASECHK.TRANS64 P1, [R3+URZ+0x30800], R0 ;  /* 0x03080000030095a7 */ /* 0x000e64000802007f */
[----:B-1----:R-:W-:Y:S05]  /*138a0*/  @!P1 BRA `(.L_x_2383) ;  /* 0xfffffffc00ec9947 */ /* 0x002fea000383ffff */
[----:B------:R-:W-:Y:S05]  /*138b0*/  BRA `(.L_x_2529) ;  /* 0xfffffee400d47947 */ /* 0x000fea000383ffff */
.L_x_2387:
[----:B-1----:R1:W2:Y:S02]  /*138c0*/  SYNCS.PHASECHK.TRANS64.TRYWAIT P1, [R0+URZ+0x30830], R3 ;  /* 0x03083003000075a7 */ /* 0x0022a4000802017f */
[----:B--2---:R-:W-:Y:S05]  /*138d0*/  @!P1 NANOSLEEP.SYNCS 0x989680 ;  /* 0x009896800000995d */ /* 0x004fea0003900000 */
[----:B------:R-:W2:Y:S02]  /*138e0*/  @!P1 SYNCS.PHASECHK.TRANS64 P1, [R0+URZ+0x30830], R3 ;  /* 0x03083003000095a7 */ /* 0x000ea4000802007f */
[----:B--2---:R-:W-:Y:S05]  /*138f0*/  @!P1 BRA `(.L_x_2387) ;  /* 0xfffffffc00f09947 */ /* 0x004fea000383ffff */
[----:B------:R-:W-:Y:S05]  /*13900*/  BRA `(.L_x_2386) ;  /* 0xfffffee400f07947 */ /* 0x000fea000383ffff */
.L_x_2393:
[----:B-1----:R-:W-:-:S04]  /*13910*/  IMAD.U32 R4, RZ, RZ, UR7 ;  /* 0x00000007ff047e24 */ /* 0x002fc8000f8e00ff */
[----:B------:R1:W2:Y:S03]  /*13920*/  SYNCS.PHASECHK.TRANS64.TRYWAIT P1, [R4+URZ+0x30830], R3 ;  /* 0x03083003040075a7 */ /* 0x0002a6000802017f */
[----:B--2---:R-:W-:Y:S05]  /*13930*/  @!P1 NANOSLEEP.SYNCS 0x989680 ;  /* 0x009896800000995d */ /* 0x004fea0003900000 */
[----:B------:R-:W2:Y:S02]  /*13940*/  @!P1 SYNCS.PHASECHK.TRANS64 P1, [R4+URZ+0x30830], R3 ;  /* 0x03083003040095a7 */ /* 0x000ea4000802007f */
[----:B--2---:R-:W-:Y:S05]  /*13950*/  @!P1 BRA `(.L_x_2393) ;  /* 0xfffffffc00ec9947 */ /* 0x004fea000383ffff */
[----:B------:R-:W-:Y:S05]  /*13960*/  BRA `(.L_x_2392) ;  /* 0xffffff0800407947 */ /* 0x000fea000383ffff */
.L_x_2397:
[----:B---3--:R-:W-:-:S04]  /*13970*/  IMAD.U32 R2, RZ, RZ, UR10 ;  /* 0x0000000aff027e24 */ /* 0x008fc8000f8e00ff */
[----:B------:R3:W4:Y:S03]  /*13980*/  SYNCS.PHASECHK.TRANS64.TRYWAIT P1, [R2+URZ+0x30850], R0 ;  /* 0x03085000020075a7 */ /* 0x000726000802017f */
[----:B----4-:R-:W-:Y:S05]  /*13990*/  @!P1 NANOSLEEP.SYNCS 0x989680 ;  /* 0x009896800000995d */ /* 0x010fea0003900000 */
[----:B------:R-:W4:Y:S02]  /*139a0*/  @!P1 SYNCS.PHASECHK.TRANS64 P1, [R2+URZ+0x30850], R0 ;  /* 0x03085000020095a7 */ /* 0x000f24000802007f */
[----:B----4-:R-:W-:Y:S05]  /*139b0*/  @!P1 BRA `(.L_x_2397) ;  /* 0xfffffffc00ec9947 */ /* 0x010fea000383ffff */
[----:B------:R-:W-:Y:S05]  /*139c0*/  BRA `(.L_x_2396) ;  /* 0xffffff1400087947 */ /* 0x000fea000383ffff */
.L_x_2405:
[----:B-1----:R-:W-:-:S04]  /*139d0*/  IMAD.U32 R4, RZ, RZ, UR7 ;  /* 0x00000007ff047e24 */ /* 0x002fc8000f8e00ff */
[----:B------:R1:W2:Y:S03]  /*139e0*/  SYNCS.PHASECHK.TRANS64.TRYWAIT P1, [R4+URZ+0x30830], R3 ;  /* 0x03083003040075a7 */ /* 0x0002a6000802017f */
[----:B--2---:R-:W-:Y:S05]  /*139f0*/  @!P1 NANOSLEEP.SYNCS 0x989680 ;  /* 0x009896800000995d */ /* 0x004fea0003900000 */
[----:B------:R-:W2:Y:S02]  /*13a00*/  @!P1 SYNCS.PHASECHK.TRANS64 P1, [R4+URZ+0x30830], R3 ;  /* 0x03083003040095a7 */ /* 0x000ea4000802007f */
[----:B--2---:R-:W-:Y:S05]  /*13a10*/  @!P1 BRA `(.L_x_2405) ;  /* 0xfffffffc00ec9947 */ /* 0x004fea000383ffff */
[----:B------:R-:W-:Y:S05]  /*13a20*/  BRA `(.L_x_2404) ;  /* 0xffffff2c00b47947 */ /* 0x000fea000383ffff */
.L_x_2409:
[----:B---3--:R-:W-:-:S04]  /*13a30*/  IMAD.U32 R2, RZ, RZ, UR15 ;  /* 0x0000000fff027e24 */ /* 0x008fc8000f8e00ff */
[----:B------:R3:W4:Y:S03]  /*13a40*/  SYNCS.PHASECHK.TRANS64.TRYWAIT P1, [R2+URZ+0x30850], R0 ;  /* 0x03085000020075a7 */ /* 0x000726000802017f */
[----:B----4-:R-:W-:Y:S05]  /*13a50*/  @!P1 NANOSLEEP.SYNCS 0x989680 ;  /* 0x009896800000995d */ /* 0x010fea0003900000 */
[----:B------:R-:W4:Y:S02]  /*13a60*/  @!P1 SYNCS.PHASECHK.TRANS64 P1, [R2+URZ+0x30850], R0 ;  /* 0x03085000020095a7 */ /* 0x000f24000802007f */
[----:B----4-:R-:W-:Y:S05]  /*13a70*/  @!P1 BRA `(.L_x_2409) ;  /* 0xfffffffc00ec9947 */ /* 0x010fea000383ffff */
[----:B------:R-:W-:Y:S05]  /*13a80*/  BRA `(.L_x_2408) ;  /* 0xffffff38007c7947 */ /* 0x000fea000383ffff */
.L_x_2416:
[----:B-1----:R-:W-:-:S04]  /*13a90*/  IMAD.U32 R7, RZ, RZ, UR5 ;  /* 0x00000005ff077e24 */ /* 0x002fc8000f8e00ff */
[----:B------:R1:W2:Y:S03]  /*13aa0*/  SYNCS.PHASECHK.TRANS64.TRYWAIT P1, [R7+URZ+0x30850], R0 ;  /* 0x03085000070075a7 */ /* 0x0002a6000802017f */
[----:B--2---:R-:W-:Y:S05]  /*13ab0*/  @!P1 NANOSLEEP.SYNCS 0x989680 ;  /* 0x009896800000995d */ /* 0x004fea0003900000 */
[----:B------:R-:W2:Y:S02]  /*13ac0*/  @!P1 SYNCS.PHASECHK.TRANS64 P1, [R7+URZ+0x30850], R0 ;  /* 0x03085000070095a7 */ /* 0x000ea4000802007f */
[----:B--2---:R-:W-:Y:S05]  /*13ad0*/  @!P1 BRA `(.L_x_2416) ;  /* 0xfffffffc00ec9947 */ /* 0x004fea000383ffff */
[----:B------:R-:W-:Y:S05]  /*13ae0*/  BRA `(.L_x_2415) ;  /* 0xffffff5000987947 */ /* 0x000fea000383ffff */
.L_x_2464:
        /* <DEDUP_REMOVED lines=11> */
.L_x_2531:
[----:B------:R-:W-:Y:S05]  /*13ba0*/  BSYNC B0 ;  /* 0x0000000000007941 */ /* 0x000fea0003800000 */
.L_x_2530:
[----:B------:R-:W-:Y:S05]  /*13bb0*/  BRA `(.L_x_2532) ;  /* 0xffffffb800b47947 */ /* 0x000fea000383ffff */
.L_x_2467:
[----:B0-----:R0:W1:Y:S02]  /*13bc0*/  SYNCS.PHASECHK.TRANS64.TRYWAIT P0, [R7+URZ+0x30840], R2 ;  /* 0x03084002070075a7 */ /* 0x001064000800017f */
[----:B-1----:R-:W-:Y:S05]  /*13bd0*/  @!P0 NANOSLEEP.SYNCS 0x989680 ;  /* 0x009896800000895d */ /* 0x002fea0003900000 */
[----:B------:R-:W1:Y:S02]  /*13be0*/  @!P0 SYNCS.PHASECHK.TRANS64 P0, [R7+URZ+0x30840], R2 ;  /* 0x03084002070085a7 */ /* 0x000e64000800007f */
[----:B-1----:R-:W-:Y:S05]  /*13bf0*/  @!P0 BRA `(.L_x_2467) ;  /* 0xfffffffc00f08947 */ /* 0x002fea000383ffff */
[----:B------:R-:W-:Y:S05]  /*13c00*/  BRA `(.L_x_2533) ;  /* 0xffffffbc001c7947 */ /* 0x000fea000383ffff */
.L_x_2468:
        /* <DEDUP_REMOVED lines=8> */
.L_x_2535:
[----:B------:R-:W-:Y:S05]  /*13c90*/  BSYNC B0 ;  /* 0x0000000000007941 */ /* 0x000fea0003800000 */
.L_x_2534:
        /* <DEDUP_REMOVED lines=9> */
.L_x_2536:
[----:B------:R-:W-:Y:S02]  /*13d30*/  IMAD.MOV.U32 R13, RZ, RZ, R0 ;  /* 0x000000ffff0d7224 */ /* 0x000fe400078e0000 */
[----:B------:R-:W-:Y:S02]  /*13d40*/  IMAD.MOV.U32 R12, RZ, RZ, 0x1 ;  /* 0x00000001ff0c7424 */ /* 0x000fe400078e00ff */
[----:B------:R-:W-:-:S07]  /*13d50*/  IMAD.MOV.U32 R3, RZ, RZ, R14 ;  /* 0x000000ffff037224 */ /* 0x000fce00078e000e */
[----:B------:R-:W-:Y:S05]  /*13d60*/  WARPSYNC.COLLECTIVE R15, `(.L_x_2537) ;  /* 0x000000000f087348 */ /* 0x000fea0003c00000 */
[----:B------:R0:W1:Y:S02]  /*13d70*/  SHFL.IDX P6, R14, R13, R12, R11 ;  /* 0x0000000c0d0e7389 */ /* 0x00006400000c000b */
[----:B01----:R-:W-:Y:S01]  /*13d80*/  ENDCOLLECTIVE ;  /* 0x000000000000791b */ /* 0x003fe20003800000 */
.L_x_2537:
        /* <DEDUP_REMOVED lines=17> */
.L_x_2538:
[----:B------:R-:W-:Y:S02]  /*13ea0*/  @P1 IMAD R8, R5, 0x2, R22 ;  /* 0x0000000205081824 */ /* 0x000fe400078e0216 */
[----:B------:R-:W-:Y:S02]  /*13eb0*/  IMAD.MOV.U32 R13, RZ, RZ, R0 ;  /* 0x000000ffff0d7224 */ /* 0x000fe400078e0000 */
[----:B------:R-:W-:Y:S02]  /*13ec0*/  IMAD.MOV.U32 R12, RZ, RZ, 0x2 ;  /* 0x00000002ff0c7424 */ /* 0x000fe400078e00ff */
[----:B------:R-:W-:-:S07]  /*13ed0*/  IMAD.MOV.U32 R3, RZ, RZ, R14 ;  /* 0x000000ffff037224 */ /* 0x000fce00078e000e */
[----:B------:R-:W-:Y:S05]  /*13ee0*/  WARPSYNC.COLLECTIVE R15, `(.L_x_2539) ;  /* 0x000000000f087348 */ /* 0x000fea0003c00000 */
[----:B------:R0:W1:Y:S02]  /*13ef0*/  SHFL.IDX P6, R14, R13, R12, R11 ;  /* 0x0000000c0d0e7389 */ /* 0x00006400000c000b */
[----:B01----:R-:W-:Y:S01]  /*13f00*/  ENDCOLLECTIVE ;  /* 0x000000000000791b */ /* 0x003fe20003800000 */
.L_x_2539:
        /* <DEDUP_REMOVED lines=17> */
.L_x_2540:
[----:B------:R-:W-:Y:S02]  /*14020*/  @P1 IMAD R8, R5, 0x2, R22 ;  /* 0x0000000205081824 */ /* 0x000fe400078e0216 */
[----:B------:R-:W-:Y:S02]  /*14030*/  IMAD.MOV.U32 R13, RZ, RZ, R0 ;  /* 0x000000ffff0d7224 */ /* 0x000fe400078e0000 */
[----:B------:R-:W-:Y:S02]  /*14040*/  IMAD.MOV.U32 R12, RZ, RZ, 0x3 ;  /* 0x00000003ff0c7424 */ /* 0x000fe400078e00ff */
[----:B------:R-:W-:-:S07]  /*14050*/  IMAD.MOV.U32 R3, RZ, RZ, R14 ;  /* 0x000000ffff037224 */ /* 0x000fce00078e000e */
[----:B------:R-:W-:Y:S05]  /*14060*/  WARPSYNC.COLLECTIVE R15, `(.L_x_2541) ;  /* 0x000000000f087348 */ /* 0x000fea0003c00000 */
[----:B------:R0:W1:Y:S02]  /*14070*/  SHFL.IDX P6, R14, R13, R12, R11 ;  /* 0x0000000c0d0e7389 */ /* 0x00006400000c000b */
[----:B01----:R-:W-:Y:S01]  /*14080*/  ENDCOLLECTIVE ;  /* 0x000000000000791b */ /* 0x003fe20003800000 */
.L_x_2541:
        /* <DEDUP_REMOVED lines=17> */
.L_x_2542:
[----:B------:R-:W-:Y:S02]  /*141a0*/  @P1 IMAD R8, R5, 0x2, R22 ;  /* 0x0000000205081824 */ /* 0x000fe400078e0216 */
[----:B------:R-:W-:Y:S02]  /*141b0*/  IMAD.MOV.U32 R13, RZ, RZ, R0 ;  /* 0x000000ffff0d7224 */ /* 0x000fe400078e0000 */
[----:B------:R-:W-:Y:S02]  /*141c0*/  IMAD.MOV.U32 R12, RZ, RZ, 0x4 ;  /* 0x00000004ff0c7424 */ /* 0x000fe400078e00ff */
[----:B------:R-:W-:-:S07]  /*141d0*/  IMAD.MOV.U32 R3, RZ, RZ, R14 ;  /* 0x000000ffff037224 */ /* 0x000fce00078e000e */
[----:B------:R-:W-:Y:S05]  /*141e0*/  WARPSYNC.COLLECTIVE R15, `(.L_x_2543) ;  /* 0x000000000f087348 */ /* 0x000fea0003c00000 */
[----:B------:R0:W1:Y:S02]  /*141f0*/  SHFL.IDX P6, R14, R13, R12, R11 ;  /* 0x0000000c0d0e7389 */ /* 0x00006400000c000b */
[----:B01----:R-:W-:Y:S01]  /*14200*/  ENDCOLLECTIVE ;  /* 0x000000000000791b */ /* 0x003fe20003800000 */
.L_x_2543:
        /* <DEDUP_REMOVED lines=17> */
.L_x_2544:
[----:B------:R-:W-:Y:S02]  /*14320*/  @P1 IMAD R8, R5, 0x2, R22 ;  /* 0x0000000205081824 */ /* 0x000fe400078e0216 */
[----:B------:R-:W-:Y:S01]  /*14330*/  IMAD.MOV.U32 R13, RZ, RZ, R0 ;  /* 0x000000ffff0d7224 */ /* 0x000fe200078e0000 */
[----:B------:R-:W-:Y:S01]  /*14340*/  MOV R12, 0x5 ;  /* 0x00000005000c7802 */ /* 0x000fe20000000f00 */
[----:B------:R-:W-:-:S07]  /*14350*/  IMAD.MOV.U32 R3, RZ, RZ, R14 ;  /* 0x000000ffff037224 */ /* 0x000fce00078e000e */
[----:B------:R-:W-:Y:S05]  /*14360*/  WARPSYNC.COLLECTIVE R15, `(.L_x_2545) ;  /* 0x000000000f087348 */ /* 0x000fea0003c00000 */
[----:B------:R0:W1:Y:S02]  /*14370*/  SHFL.IDX P6, R14, R13, R12, R11 ;  /* 0x0000000c0d0e7389 */ /* 0x00006400000c000b */
[----:B01----:R-:W-:Y:S01]  /*14380*/  ENDCOLLECTIVE ;  /* 0x000000000000791b */ /* 0x003fe20003800000 */
.L_x_2545:
        /* <DEDUP_REMOVED lines=10> */
.L_x_2546:
        /* <DEDUP_REMOVED lines=8> */
.L_x_2473:
[----:B------:R-:W-:Y:S02]  /*144b0*/  IMAD.MOV.U32 R13, RZ, RZ, R4 ;  /* 0x000000ffff0d7224 */ /* 0x000fe400078e0004 */
[----:B------:R-:W-:Y:S02]  /*144c0*/  IMAD.MOV.U32 R12, RZ, RZ, RZ ;  /* 0x000000ffff0c7224 */ /* 0x000fe400078e00ff */
[----:B------:R-:W-:Y:S02]  /*144d0*/  IMAD.MOV.U32 R11, RZ, RZ, 0x181f ;  /* 0x0000181fff0b7424 */ /* 0x000fe400078e00ff */
[----:B------:R-:W-:Y:S02]  /*144e0*/  IMAD.MOV.U32 R15, RZ, RZ, -0x1 ;  /* 0xffffffffff0f7424 */ /* 0x000fe400078e00ff */
[----:B-----5:R-:W-:Y:S02]  /*144f0*/  IMAD R5, R9, R5, RZ ;  /* 0x0000000509057224 */ /* 0x020fe400078e02ff */
[----:B------:R-:W-:-:S07]  /*14500*/  IMAD R17, R17, 0x80, R8 ;  /* 0x0000008011117824 */ /* 0x000fce00078e0208 */
[----:B------:R-:W-:Y:S05]  /*14510*/  WARPSYNC.COLLECTIVE R15, `(.L_x_2548) ;  /* 0x000000000f087348 */ /* 0x000fea0003c00000 */
[----:B------:R0:W1:Y:S02]  /*14520*/  SHFL.IDX P6, R14, R13, R12, R11 ;  /* 0x0000000c0d0e7389 */ /* 0x00006400000c000b */
[----:B01----:R-:W-:Y:S01]  /*14530*/  ENDCOLLECTIVE ;  /* 0x000000000000791b */ /* 0x003fe20003800000 */
.L_x_2548:
[C---:B------:R-:W-:Y:S01]  /*14540*/  VIADD R6, R17.reuse, 0x10 ;  /* 0x0000001011067836 */ /* 0x040fe20000000000 */
[----:B------:R-:W-:Y:S01]  /*14550*/  ISETP.GE.AND P1, PT, R17, R5, PT ;  /* 0x000000051100720c */ /* 0x000fe20003f26270 */
[----:B------:R-:W-:Y:S02]  /*14560*/  IMAD.MOV.U32 R13, RZ, RZ, R0 ;  /* 0x000000ffff0d7224 */ /* 0x000fe400078e0000 */
[----:B------:R-:W-:-:S10]  /*14570*/  IMAD.MOV.U32 R2, RZ, RZ, R14 ;  /* 0x000000ffff027224 */ /* 0x000fd400078e000e */
[----:B------:R-:W-:Y:S05]  /*14580*/  WARPSYNC.COLLECTIVE R15, `(.L_x_2549) ;  /* 0x000000000f087348 */ /* 0x000fea0003c00000 */
[----:B------:R0:W1:Y:S02]  /*14590*/  SHFL.IDX P6, R14, R13, R12, R11 ;  /* 0x0000000c0d0e7389 */ /* 0x00006400000c000b */
[----:B01----:R-:W-:Y:S01]  /*145a0*/  ENDCOLLECTIVE ;  /* 0x000000000000791b */ /* 0x003fe20003800000 */
.L_x_2549:
        /* <DEDUP_REMOVED lines=8> */
.L_x_2550:
        /* <DEDUP_REMOVED lines=13> */
.L_x_2551:
        /* <DEDUP_REMOVED lines=8> */
.L_x_2552:
        /* <DEDUP_REMOVED lines=14> */
.L_x_2553:
        /* <DEDUP_REMOVED lines=8> */
.L_x_2554:
        /* <DEDUP_REMOVED lines=14> */
.L_x_2555:
        /* <DEDUP_REMOVED lines=8> */
.L_x_2556:
        /* <DEDUP_REMOVED lines=14> */
.L_x_2557:
        /* <DEDUP_REMOVED lines=8> */
.L_x_2558:
        /* <DEDUP_REMOVED lines=14> */
.L_x_2559:
        /* <DEDUP_REMOVED lines=8> */
.L_x_2560:
        /* <DEDUP_REMOVED lines=13> */
.L_x_2561:
        /* <DEDUP_REMOVED lines=8> */
.L_x_2562:
        /* <DEDUP_REMOVED lines=12> */
.L_x_2563:
[----:B------:R-:W-:Y:S05]  /*14f10*/  BRA `(.L_x_2564) ;  /* 0xffffffb800bc7947 */ /* 0x000fea000383ffff */
.L_x_2478:
[----:B0-----:R0:W1:Y:S02]  /*14f20*/  SYNCS.PHASECHK.TRANS64.TRYWAIT P0, [R22+URZ+0x30820], R3 ;  /* 0x03082003160075a7 */ /* 0x001064000800017f */
[----:B-1----:R-:W-:Y:S05]  /*14f30*/  @!P0 NANOSLEEP.SYNCS 0x989680 ;  /* 0x009896800000895d */ /* 0x002fea0003900000 */
[----:B------:R-:W1:Y:S02]  /*14f40*/  @!P0 SYNCS.PHASECHK.TRANS64 P0, [R22+URZ+0x30820], R3 ;  /* 0x03082003160085a7 */ /* 0x000e64000800007f */
[----:B-1----:R-:W-:Y:S05]  /*14f50*/  @!P0 BRA `(.L_x_2478) ;  /* 0xfffffffc00f08947 */ /* 0x002fea000383ffff */
[----:B------:R-:W-:Y:S05]  /*14f60*/  BRA `(.L_x_2565) ;  /* 0xffffffbc00347947 */ /* 0x000fea000383ffff */
.L_x_2483:
[----:B0-----:R0:W1:Y:S02]  /*14f70*/  SYNCS.PHASECHK.TRANS64.TRYWAIT P0, [R6+URZ+0x30840], R3 ;  /* 0x03084003060075a7 */ /* 0x001064000800017f */
[----:B-1----:R-:W-:Y:S05]  /*14f80*/  @!P0 NANOSLEEP.SYNCS 0x989680 ;  /* 0x009896800000895d */ /* 0x002fea0003900000 */
[----:B------:R-:W1:Y:S02]  /*14f90*/  @!P0 SYNCS.PHASECHK.TRANS64 P0, [R6+URZ+0x30840], R3 ;  /* 0x03084003060085a7 */ /* 0x000e64000800007f */
[----:B-1----:R-:W-:Y:S05]  /*14fa0*/  @!P0 BRA `(.L_x_2483) ;  /* 0xfffffffc00f08947 */ /* 0x002fea000383ffff */
[----:B------:R-:W-:Y:S05]  /*14fb0*/  BRA `(.L_x_2566) ;  /* 0xffffffc000107947 */ /* 0x000fea000383ffff */
.L_x_2484:
        /* <DEDUP_REMOVED lines=8> */
.L_x_2568:
[----:B------:R-:W-:Y:S05]  /*15040*/  BSYNC B1 ;  /* 0x0000000000017941 */ /* 0x000fea0003800000 */
.L_x_2567:
        /* <DEDUP_REMOVED lines=12> */
.L_x_2569:
[----:B------:R-:W-:Y:S02]  /*15110*/  IMAD R5, R5, 0x2, R22 ;  /* 0x0000000205057824 */ /* 0x000fe400078e0216 */
[----:B------:R-:W-:Y:S02]  /*15120*/  IMAD.MOV.U32 R13, RZ, RZ, R8 ;  /* 0x000000ffff0d7224 */ /* 0x000fe400078e0008 */
[----:B------:R-:W-:Y:S02]  /*15130*/  IMAD.MOV.U32 R12, RZ, RZ, 0x1 ;  /* 0x00000001ff0c7424 */ /* 0x000fe400078e00ff */
[----:B------:R-:W-:-:S07]  /*15140*/  IMAD.MOV.U32 R2, RZ, RZ, R14 ;  /* 0x000000ffff027224 */ /* 0x000fce00078e000e */
[----:B------:R-:W-:Y:S05]  /*15150*/  WARPSYNC.COLLECTIVE R15, `(.L_x_2570) ;  /* 0x000000000f087348 */ /* 0x000fea0003c00000 */
[----:B------:R0:W1:Y:S02]  /*15160*/  SHFL.IDX P6, R14, R13, R12, R11 ;  /* 0x0000000c0d0e7389 */ /* 0x00006400000c000b */
[----:B01----:R-:W-:Y:S01]  /*15170*/  ENDCOLLECTIVE ;  /* 0x000000000000791b */ /* 0x003fe20003800000 */
.L_x_2570:
        /* <DEDUP_REMOVED lines=13> */
.L_x_2571:
[----:B------:R-:W-:Y:S01]  /*15250*/  IMAD.MOV.U32 R13, RZ, RZ, R8 ;  /* 0x000000ffff0d7224 */ /* 0x000fe200078e0008 */
[----:B------:R-:W-:Y:S01]  /*15260*/  MOV R12, 0x2 ;  /* 0x00000002000c7802 */ /* 0x000fe20000000f00 */
[----:B------:R-:W-:-:S07]  /*15270*/  IMAD.MOV.U32 R2, RZ, RZ, R14 ;  /* 0x000000ffff027224 */ /* 0x000fce00078e000e */
[----:B------:R-:W-:Y:S05]  /*15280*/  WARPSYNC.COLLECTIVE R15, `(.L_x_2572) ;  /* 0x000000000f087348 */ /* 0x000fea0003c00000 */
[----:B------:R0:W1:Y:S02]  /*15290*/  SHFL.IDX P6, R14, R13, R12, R11 ;  /* 0x0000000c0d0e7389 */ /* 0x00006400000c000b */
[----:B01----:R-:W-:Y:S01]  /*152a0*/  ENDCOLLECTIVE ;  /* 0x000000000000791b */ /* 0x003fe20003800000 */
.L_x_2572:
        /* <DEDUP_REMOVED lines=13> */
.L_x_2573:
[----:B------:R-:W-:Y:S02]  /*15380*/  IMAD.MOV.U32 R13, RZ, RZ, R8 ;  /* 0x000000ffff0d7224 */ /* 0x000fe400078e0008 */
[----:B------:R-:W-:Y:S02]  /*15390*/  IMAD.MOV.U32 R12, RZ, RZ, 0x3 ;  /* 0x00000003ff0c7424 */ /* 0x000fe400078e00ff */
[----:B------:R-:W-:-:S07]  /*153a0*/  IMAD.MOV.U32 R2, RZ, RZ, R14 ;  /* 0x000000ffff027224 */ /* 0x000fce00078e000e */
[----:B------:R-:W-:Y:S05]  /*153b0*/  WARPSYNC.COLLECTIVE R15, `(.L_x_2574) ;  /* 0x000000000f087348 */ /* 0x000fea0003c00000 */
[----:B------:R0:W1:Y:S02]  /*153c0*/  SHFL.IDX P6, R14, R13, R12, R11 ;  /* 0x0000000c0d0e7389 */ /* 0x00006400000c000b */
[----:B01----:R-:W-:Y:S01]  /*153d0*/  ENDCOLLECTIVE ;  /* 0x000000000000791b */ /* 0x003fe20003800000 */
.L_x_2574:
        /* <DEDUP_REMOVED lines=13> */
.L_x_2575:
[----:B------:R-:W-:Y:S02]  /*154b0*/  IMAD.MOV.U32 R13, RZ, RZ, R8 ;  /* 0x000000ffff0d7224 */ /* 0x000fe400078e0008 */
[----:B------:R-:W-:Y:S02]  /*154c0*/  IMAD.MOV.U32 R12, RZ, RZ, 0x4 ;  /* 0x00000004ff0c7424 */ /* 0x000fe400078e00ff */
[----:B------:R-:W-:-:S07]  /*154d0*/  IMAD.MOV.U32 R2, RZ, RZ, R14 ;  /* 0x000000ffff027224 */ /* 0x000fce00078e000e */
[----:B------:R-:W-:Y:S05]  /*154e0*/  WARPSYNC.COLLECTIVE R15, `(.L_x_2576) ;  /* 0x000000000f087348 */ /* 0x000fea0003c00000 */
[----:B------:R0:W1:Y:S02]  /*154f0*/  SHFL.IDX P6, R14, R13, R12, R11 ;  /* 0x0000000c0d0e7389 */ /* 0x00006400000c000b */
[----:B01----:R-:W-:Y:S01]  /*15500*/  ENDCOLLECTIVE ;  /* 0x000000000000791b */ /* 0x003fe20003800000 */
.L_x_2576:
        /* <DEDUP_REMOVED lines=13> */
.L_x_2577:
[----:B------:R-:W-:Y:S02]  /*155e0*/  IMAD.MOV.U32 R13, RZ, RZ, R8 ;  /* 0x000000ffff0d7224 */ /* 0x000fe400078e0008 */
[----:B------:R-:W-:Y:S02]  /*155f0*/  IMAD.MOV.U32 R12, RZ, RZ, 0x5 ;  /* 0x00000005ff0c7424 */ /* 0x000fe400078e00ff */
[----:B------:R-:W-:-:S07]  /*15600*/  IMAD.MOV.U32 R2, RZ, RZ, R14 ;  /* 0x000000ffff027224 */ /* 0x000fce00078e000e */
[----:B------:R-:W-:Y:S05]  /*15610*/  WARPSYNC.COLLECTIVE R15, `(.L_x_2578) ;  /* 0x000000000f087348 */ /* 0x000fea0003c00000 */
[----:B------:R0:W1:Y:S02]  /*15620*/  SHFL.IDX P6, R14, R13, R12, R11 ;  /* 0x0000000c0d0e7389 */ /* 0x00006400000c000b */
[----:B01----:R-:W-:Y:S01]  /*15630*/  ENDCOLLECTIVE ;  /* 0x000000000000791b */ /* 0x003fe20003800000 */
.L_x_2578:
        /* <DEDUP_REMOVED lines=14> */
.L_x_2579:
[----:B------:R-:W-:Y:S01]  /*15720*/  IMAD.MOV.U32 R2, RZ, RZ, R14 ;  /* 0x000000ffff027224 */ /* 0x000fe200078e000e */
[----:B------:R-:W-:Y:S06]  /*15730*/  BRA `(.L_x_2580) ;  /* 0xffffffbc00307947 */ /* 0x000fec000383ffff */
.L_x_2489:
[----:B0-----:R0:W1:Y:S02]  /*15740*/  SYNCS.PHASECHK.TRANS64.TRYWAIT P0, [R6+URZ+0x30860], R2 ;  /* 0x03086002060075a7 */ /* 0x001064000800017f */
[----:B-1----:R-:W-:Y:S05]  /*15750*/  @!P0 NANOSLEEP.SYNCS 0x989680 ;  /* 0x009896800000895d */ /* 0x002fea0003900000 */
[----:B------:R-:W1:Y:S02]  /*15760*/  @!P0 SYNCS.PHASECHK.TRANS64 P0, [R6+URZ+0x30860], R2 ;  /* 0x03086002060085a7 */ /* 0x000e64000800007f */
[----:B-1----:R-:W-:Y:S05]  /*15770*/  @!P0 BRA `(.L_x_2489) ;  /* 0xfffffffc00f08947 */ /* 0x002fea000383ffff */
[----:B------:R-:W-:Y:S05]  /*15780*/  BRA `(.L_x_2581) ;  /* 0xffffffbc00947947 */ /* 0x000fea000383ffff */
.L_x_2490:
        /* <DEDUP_REMOVED lines=8> */
.L_x_2583:
[----:B------:R-:W-:Y:S05]  /*15810*/  BSYNC B1 ;  /* 0x0000000000017941 */ /* 0x000fea0003800000 */
.L_x_2582:
        /* <DEDUP_REMOVED lines=9> */
.L_x_2584:
[----:B------:R-:W-:Y:S02]  /*158b0*/  IMAD.MOV.U32 R13, RZ, RZ, R24 ;  /* 0x000000ffff0d7224 */ /* 0x000fe400078e0018 */
[----:B------:R-:W-:Y:S02]  /*158c0*/  IMAD.MOV.U32 R12, RZ, RZ, 0x1 ;  /* 0x00000001ff0c7424 */ /* 0x000fe400078e00ff */
[----:B------:R-:W-:-:S07]  /*158d0*/  IMAD.MOV.U32 R2, RZ, RZ, R14 ;  /* 0x000000ffff027224 */ /* 0x000fce00078e000e */
[----:B------:R-:W-:Y:S05]  /*158e0*/  WARPSYNC.COLLECTIVE R15, `(.L_x_2585) ;  /* 0x000000000f087348 */ /* 0x000fea0003c00000 */
[----:B------:R0:W1:Y:S02]  /*158f0*/  SHFL.IDX P6, R14, R13, R12, R11 ;  /* 0x0000000c0d0e7389 */ /* 0x00006400000c000b */
[----:B01----:R-:W-:Y:S01]  /*15900*/  ENDCOLLECTIVE ;  /* 0x000000000000791b */ /* 0x003fe20003800000 */
.L_x_2585:
        /* <DEDUP_REMOVED lines=16> */
.L_x_2586:
[----:B------:R-:W-:Y:S02]  /*15a10*/  IMAD.MOV.U32 R13, RZ, RZ, R24 ;  /* 0x000000ffff0d7224 */ /* 0x000fe400078e0018 */
[----:B------:R-:W-:Y:S02]  /*15a20*/  IMAD.MOV.U32 R12, RZ, RZ, 0x2 ;  /* 0x00000002ff0c7424 */ /* 0x000fe400078e00ff */
[----:B------:R-:W-:-:S07]  /*15a30*/  IMAD.MOV.U32 R2, RZ, RZ, R14 ;  /* 0x000000ffff027224 */ /* 0x000fce00078e000e */
[----:B------:R-:W-:Y:S05]  /*15a40*/  WARPSYNC.COLLECTIVE R15, `(.L_x_2587) ;  /* 0x000000000f087348 */ /* 0x000fea0003c00000 */
[----:B------:R0:W1:Y:S02]  /*15a50*/  SHFL.IDX P6, R14, R13, R12, R11 ;  /* 0x0000000c0d0e7389 */ /* 0x00006400000c000b */
[----:B01----:R-:W-:Y:S01]  /*15a60*/  ENDCOLLECTIVE ;  /* 0x000000000000791b */ /* 0x003fe20003800000 */
.L_x_2587:
        /* <DEDUP_REMOVED lines=16> */
.L_x_2588:
[----:B------:R-:W-:Y:S02]  /*15b70*/  IMAD.MOV.U32 R13, RZ, RZ, R24 ;  /* 0x000000ffff0d7224 */ /* 0x000fe400078e0018 */
[----:B------:R-:W-:Y:S02]  /*15b80*/  IMAD.MOV.U32 R12, RZ, RZ, 0x3 ;  /* 0x00000003ff0c7424 */ /* 0x000fe400078e00ff */
[----:B------:R-:W-:-:S07]  /*15b90*/  IMAD.MOV.U32 R2, RZ, RZ, R14 ;  /* 0x000000ffff027224 */ /* 0x000fce00078e000e */
[----:B------:R-:W-:Y:S05]  /*15ba0*/  WARPSYNC.COLLECTIVE R15, `(.L_x_2589) ;  /* 0x000000000f087348 */ /* 0x000fea0003c00000 */
[----:B------:R0:W1:Y:S02]  /*15bb0*/  SHFL.IDX P6, R14, R13, R12, R11 ;  /* 0x0000000c0d0e7389 */ /* 0x00006400000c000b */
[----:B01----:R-:W-:Y:S01]  /*15bc0*/  ENDCOLLECTIVE ;  /* 0x000000000000791b */ /* 0x003fe20003800000 */
.L_x_2589:
        /* <DEDUP_REMOVED lines=16> */
.L_x_2590:
[----:B------:R-:W-:Y:S02]  /*15cd0*/  IMAD.MOV.U32 R13, RZ, RZ, R24 ;  /* 0x000000ffff0d7224 */ /* 0x000fe400078e0018 */
[----:B------:R-:W-:Y:S02]  /*15ce0*/  IMAD.MOV.U32 R12, RZ, RZ, 0x4 ;  /* 0x00000004ff0c7424 */ /* 0x000fe400078e00ff */
[----:B------:R-:W-:-:S07]  /*15cf0*/  IMAD.MOV.U32 R2, RZ, RZ, R14 ;  /* 0x000000ffff027224 */ /* 0x000fce00078e000e */
[----:B------:R-:W-:Y:S05]  /*15d00*/  WARPSYNC.COLLECTIVE R15, `(.L_x_2591) ;  /* 0x000000000f087348 */ /* 0x000fea0003c00000 */
[----:B------:R0:W1:Y:S02]  /*15d10*/  SHFL.IDX P6, R14, R13, R12, R11 ;  /* 0x0000000c0d0e7389 */ /* 0x00006400000c000b */
[----:B01----:R-:W-:Y:S01]  /*15d20*/  ENDCOLLECTIVE ;  /* 0x000000000000791b */ /* 0x003fe20003800000 */
.L_x_2591:
        /* <DEDUP_REMOVED lines=16> */
.L_x_2592:
[----:B------:R-:W-:Y:S02]  /*15e30*/  IMAD.MOV.U32 R13, RZ, RZ, R24 ;  /* 0x000000ffff0d7224 */ /* 0x000fe400078e0018 */
[----:B------:R-:W-:Y:S02]  /*15e40*/  IMAD.MOV.U32 R12, RZ, RZ, 0x5 ;  /* 0x00000005ff0c7424 */ /* 0x000fe400078e00ff */
[----:B------:R-:W-:-:S07]  /*15e50*/  IMAD.MOV.U32 R2, RZ, RZ, R14 ;  /* 0x000000ffff027224 */ /* 0x000fce00078e000e */
[----:B------:R-:W-:Y:S05]  /*15e60*/  WARPSYNC.COLLECTIVE R15, `(.L_x_2593) ;  /* 0x000000000f087348 */ /* 0x000fea0003c00000 */
[----:B------:R0:W1:Y:S02]  /*15e70*/  SHFL.IDX P6, R14, R13, R12, R11 ;  /* 0x0000000c0d0e7389 */ /* 0x00006400000c000b */
[----:B01----:R-:W-:Y:S01]  /*15e80*/  ENDCOLLECTIVE ;  /* 0x000000000000791b */ /* 0x003fe20003800000 */
.L_x_2593:
        /* <DEDUP_REMOVED lines=13> */
.L_x_2594:
[----:B------:R-:W-:Y:S01]  /*15f60*/  @!PT LDS RZ, [RZ] ;  /* 0x00000000fffff984 */ /* 0x000fe20000000800 */
[----:B------:R-:W-:Y:S01]  /*15f70*/  @!PT LDS RZ, [RZ] ;  /* 0x00000000fffff984 */ /* 0x000fe20000000800 */
[----:B------:R-:W-:Y:S01]  /*15f80*/  @!PT LDS RZ, [RZ] ;  /* 0x00000000fffff984 */ /* 0x000fe20000000800 */
[----:B------:R1:W-:Y:S01]  /*15f90*/  LDGSTS.E.BYPASS.LTC128B.128 [R5+0x5400], desc[UR36][R2.64+0x80], !P0 ;  /* 0x0540008002057fae */ /* 0x0003e2000c101d64 */
[----:B------:R-:W-:-:S13]  /*15fa0*/  ISETP.LT.OR P0, PT, R7, 0x41, P1 ;  /* 0x000000410700780c */ /* 0x000fda0000f01670 */
[----:B------:R1:W-:Y:S01]  /*15fb0*/  LDGSTS.E.BYPASS.LTC128B.128 [R5+0x8400], desc[UR36][R2.64+0x100], !P0 ;  /* 0x0840010002057fae */ /* 0x0003e2000c101d64 */
[----:B------:R-:W-:Y:S05]  /*15fc0*/  BRA `(.L_x_2595) ;  /* 0xffffffb800787947 */ /* 0x000fea000383ffff */
.L_x_2498:
[----:B0-----:R0:W1:Y:S02]  /*15fd0*/  SYNCS.PHASECHK.TRANS64.TRYWAIT P0, [R0+URZ+0x30860], R3 ;  /* 0x03086003000075a7 */ /* 0x001064000800017f */
[----:B-1----:R-:W-:Y:S05]  /*15fe0*/  @!P0 NANOSLEEP.SYNCS 0x989680 ;  /* 0x009896800000895d */ /* 0x002fea0003900000 */
[----:B------:R-:W1:Y:S02]  /*15ff0*/  @!P0 SYNCS.PHASECHK.TRANS64 P0, [R0+URZ+0x30860], R3 ;  /* 0x03086003000085a7 */ /* 0x000e64000800007f */
[----:B-1----:R-:W-:Y:S05]  /*16000*/  @!P0 BRA `(.L_x_2498) ;  /* 0xfffffffc00f08947 */ /* 0x002fea000383ffff */
[----:B------:R-:W-:Y:S05]  /*16010*/  BRA `(.L_x_2596) ;  /* 0xffffffbc00907947 */ /* 0x000fea000383ffff */
.L_x_2499:
        /* <DEDUP_REMOVED lines=8> */
.L_x_2598:
[----:B------:R-:W-:Y:S05]  /*160a0*/  BSYNC B0 ;  /* 0x0000000000007941 */ /* 0x000fea0003800000 */
.L_x_2597:
        /* <DEDUP_REMOVED lines=9> */
.L_x_2599:
        /* <DEDUP_REMOVED lines=14> */
.L_x_2600:
        /* <DEDUP_REMOVED lines=13> */
.L_x_2601:
[----:B------:R-:W-:Y:S02]  /*162f0*/  IMAD.MOV.U32 R13, RZ, RZ, R24 ;  /* 0x000000ffff0d7224 */ /* 0x000fe400078e0018 */
[----:B------:R-:W-:Y:S01]  /*16300*/  IMAD.MOV.U32 R12, RZ, RZ, 0x2 ;  /* 0x00000002ff0c7424 */ /* 0x000fe200078e00ff */
[----:B------:R-:W-:-:S13]  /*16310*/  IADD3 R2, P4, R14, R5, RZ ;  /* 0x000000050e027210 */ /* 0x000fda0007f9e0ff */
[----:B------:R-:W-:Y:S05]  /*16320*/  WARPSYNC.COLLECTIVE R15, `(.L_x_2602) ;  /* 0x000000000f087348 */ /* 0x000fea0003c00000 */
[----:B------:R0:W1:Y:S02]  /*16330*/  SHFL.IDX P6, R14, R13, R12, R11 ;  /* 0x0000000c0d0e7389 */ /* 0x00006400000c000b */
[----:B01----:R-:W-:Y:S01]  /*16340*/  ENDCOLLECTIVE ;  /* 0x000000000000791b */ /* 0x003fe20003800000 */
.L_x_2602:
        /* <DEDUP_REMOVED lines=15> */
.L_x_2603:
[----:B------:R-:W-:Y:S01]  /*16440*/  IMAD.MOV.U32 R13, RZ, RZ, R24 ;  /* 0x000000ffff0d7224 */ /* 0x000fe200078e0018 */
[----:B------:R-:W-:Y:S02]  /*16450*/  MOV R12, 0x3 ;  /* 0x00000003000c7802 */ /* 0x000fe40000000f00 */
[----:B------:R-:W-:-:S13]  /*16460*/  IADD3 R2, P4, R14, R5, RZ ;  /* 0x000000050e027210 */ /* 0x000fda0007f9e0ff */
[----:B------:R-:W-:Y:S05]  /*16470*/  WARPSYNC.COLLECTIVE R15, `(.L_x_2604) ;  /* 0x000000000f087348 */ /* 0x000fea0003c00000 */
[----:B------:R0:W1:Y:S02]  /*16480*/  SHFL.IDX P6, R14, R13, R12, R11 ;  /* 0x0000000c0d0e7389 */ /* 0x00006400000c000b */
[----:B01----:R-:W-:Y:S01]  /*16490*/  ENDCOLLECTIVE ;  /* 0x000000000000791b */ /* 0x003fe20003800000 */
.L_x_2604:
        /* <DEDUP_REMOVED lines=15> */
.L_x_2605:
[----:B------:R-:W-:Y:S02]  /*16590*/  IMAD.MOV.U32 R13, RZ, RZ, R24 ;  /* 0x000000ffff0d7224 */ /* 0x000fe400078e0018 */
[----:B------:R-:W-:Y:S01]  /*165a0*/  IMAD.MOV.U32 R12, RZ, RZ, 0x4 ;  /* 0x00000004ff0c7424 */ /* 0x000fe200078e00ff */
[----:B------:R-:W-:-:S13]  /*165b0*/  IADD3 R2, P4, R14, R5, RZ ;  /* 0x000000050e027210 */ /* 0x000fda0007f9e0ff */
[----:B------:R-:W-:Y:S05]  /*165c0*/  WARPSYNC.COLLECTIVE R15, `(.L_x_2606) ;  /* 0x000000000f087348 */ /* 0x000fea0003c00000 */
[----:B------:R0:W1:Y:S02]  /*165d0*/  SHFL.IDX P6, R14, R13, R12, R11 ;  /* 0x0000000c0d0e7389 */ /* 0x00006400000c000b */
[----:B01----:R-:W-:Y:S01]  /*165e0*/  ENDCOLLECTIVE ;  /* 0x000000000000791b */ /* 0x003fe20003800000 */
.L_x_2606:
        /* <DEDUP_REMOVED lines=15> */
.L_x_2607:
[----:B------:R-:W-:Y:S02]  /*166e0*/  IMAD.MOV.U32 R13, RZ, RZ, R24 ;  /* 0x000000ffff0d7224 */ /* 0x000fe400078e0018 */
[----:B------:R-:W-:Y:S01]  /*166f0*/  IMAD.MOV.U32 R12, RZ, RZ, 0x5 ;  /* 0x00000005ff0c7424 */ /* 0x000fe200078e00ff */
[----:B------:R-:W-:-:S13]  /*16700*/  IADD3 R2, P4, R14, R5, RZ ;  /* 0x000000050e027210 */ /* 0x000fda0007f9e0ff */
[----:B------:R-:W-:Y:S05]  /*16710*/  WARPSYNC.COLLECTIVE R15, `(.L_x_2608) ;  /* 0x000000000f087348 */ /* 0x000fea0003c00000 */
[----:B------:R0:W1:Y:S02]  /*16720*/  SHFL.IDX P6, R14, R13, R12, R11 ;  /* 0x0000000c0d0e7389 */ /* 0x00006400000c000b */
[----:B01----:R-:W-:Y:S01]  /*16730*/  ENDCOLLECTIVE ;  /* 0x000000000000791b */ /* 0x003fe20003800000 */
.L_x_2608:
        /* <DEDUP_REMOVED lines=14> */
.L_x_2609:
[----:B------:R-:W-:Y:S05]  /*16820*/  BRA `(.L_x_2610) ;  /* 0xffffffb800947947 */ /* 0x000fea000383ffff */
.L_x_2504:
        /* <DEDUP_REMOVED lines=8> */
.L_x_2612:
[----:B------:R-:W-:Y:S05]  /*168b0*/  BSYNC B0 ;  /* 0x0000000000007941 */ /* 0x000fea0003800000 */
.L_x_2611:
        /* <DEDUP_REMOVED lines=9> */
.L_x_2613:
        /* <DEDUP_REMOVED lines=23> */
.L_x_2614:
[----:B------:R-:W-:Y:S01]  /*16ac0*/  IMAD.MOV.U32 R12, RZ, RZ, 0x2 ;  /* 0x00000002ff0c7424 */ /* 0x000fe200078e00ff */
[----:B------:R-:W-:-:S05]  /*16ad0*/  SEL R6, R14, RZ, P1 ;  /* 0x000000ff0e067207 */ /* 0x000fca0000800000 */
[----:B------:R-:W-:-:S04]  /*16ae0*/  IMAD.IADD R6, R13, 0x1, R6 ;  /* 0x000000010d067824 */ /* 0x000fc800078e0206 */
[----:B------:R-:W-:-:S07]  /*16af0*/  IMAD.MOV.U32 R13, RZ, RZ, R6 ;  /* 0x000000ffff0d7224 */ /* 0x000fce00078e0006 */
[----:B------:R-:W-:Y:S05]  /*16b00*/  WARPSYNC.COLLECTIVE R15, `(.L_x_2615) ;  /* 0x000000000f087348 */ /* 0x000fea0003c00000 */
[----:B------:R0:W1:Y:S02]  /*16b10*/  SHFL.UP P6, R14, R13, R12, R11 ;  /* 0x0400000c0d0e7389 */ /* 0x00006400000c000b */
[----:B01----:R-:W-:Y:S01]  /*16b20*/  ENDCOLLECTIVE ;  /* 0x000000000000791b */ /* 0x003fe20003800000 */
.L_x_2615:
        /* <DEDUP_REMOVED lines=8> */
.L_x_2616:
[----:B------:R-:W-:Y:S01]  /*16bb0*/  IMAD.MOV.U32 R12, RZ, RZ, 0x8 ;  /* 0x00000008ff0c7424 */ /* 0x000fe200078e00ff */
[----:B------:R-:W-:-:S05]  /*16bc0*/  SEL R3, R14, RZ, P3 ;  /* 0x000000ff0e037207 */ /* 0x000fca0001800000 */
[----:B------:R-:W-:-:S04]  /*16bd0*/  IMAD.IADD R3, R2, 0x1, R3 ;  /* 0x0000000102037824 */ /* 0x000fc800078e0203 */
[----:B------:R-:W-:-:S07]  /*16be0*/  IMAD.MOV.U32 R13, RZ, RZ, R3 ;  /* 0x000000ffff0d7224 */ /* 0x000fce00078e0003 */
[----:B------:R-:W-:Y:S05]  /*16bf0*/  WARPSYNC.COLLECTIVE R15, `(.L_x_2617) ;  /* 0x000000000f087348 */ /* 0x000fea0003c00000 */
[----:B------:R0:W1:Y:S02]  /*16c00*/  SHFL.UP P6, R14, R13, R12, R11 ;  /* 0x0400000c0d0e7389 */ /* 0x00006400000c000b */
[----:B01----:R-:W-:Y:S01]  /*16c10*/  ENDCOLLECTIVE ;  /* 0x000000000000791b */ /* 0x003fe20003800000 */
.L_x_2617:
[----:B------:R-:W-:Y:S01]  /*16c20*/  IMAD.MOV.U32 R12, RZ, RZ, 0x10 ;  /* 0x00000010ff0c7424 */ /* 0x000fe200078e00ff */
[----:B------:R-:W-:-:S05]  /*16c30*/  SEL R4, R14, RZ, P4 ;  /* 0x000000ff0e047207 */ /* 0x000fca0002000000 */
[----:B------:R-:W-:-:S04]  /*16c40*/  IMAD.IADD R4, R3, 0x1, R4 ;  /* 0x0000000103047824 */ /* 0x000fc800078e0204 */
[----:B------:R-:W-:-:S07]  /*16c50*/  IMAD.MOV.U32 R13, RZ, RZ, R4 ;  /* 0x000000ffff0d7224 */ /* 0x000fce00078e0004 */
[----:B------:R-:W-:Y:S05]  /*16c60*/  WARPSYNC.COLLECTIVE R15, `(.L_x_2618) ;  /* 0x000000000f087348 */ /* 0x000fea0003c00000 */
[----:B------:R0:W1:Y:S02]  /*16c70*/  SHFL.UP P6, R14, R13, R12, R11 ;  /* 0x0400000c0d0e7389 */ /* 0x00006400000c000b */
[----:B01----:R-:W-:Y:S01]  /*16c80*/  ENDCOLLECTIVE ;  /* 0x000000000000791b */ /* 0x003fe20003800000 */
.L_x_2618:
        /* <DEDUP_REMOVED lines=8> */
.L_x_2619:
[----:B------:R-:W-:Y:S05]  /*16d10*/  BRA `(.L_x_2620) ;  /* 0xffffffb800a87947 */ /* 0x000fea000383ffff */
.L_x_2507:
[----:B------:R-:W-:Y:S01]  /*16d20*/  BSSY B0, `(.L_x_2621) ;  /* 0x0000007000007945 */ /* 0x000fe20003800000 */
[----:B------:R-:W-:Y:S02]  /*16d30*/  IMAD.MOV.U32 R12, RZ, RZ, 0x1 ;  /* 0x00000001ff0c7424 */ /* 0x000fe400078e00ff */
[----:B------:R-:W-:Y:S02]  /*16d40*/  IMAD.MOV.U32 R11, RZ, RZ, RZ ;  /* 0x000000ffff0b7224 */ /* 0x000fe400078e00ff */
[----:B------:R-:W-:-:S07]  /*16d50*/  IMAD.MOV.U32 R15, RZ, RZ, -0x1 ;  /* 0xffffffffff0f7424 */ /* 0x000fce00078e00ff */
[----:B------:R-:W-:Y:S05]  /*16d60*/  WARPSYNC.COLLECTIVE R15, `(.L_x_2622) ;  /* 0x000000000f087348 */ /* 0x000fea0003c00000 */
[----:B------:R0:W1:Y:S02]  /*16d70*/  SHFL.UP P6, R14, R13, R12, R11 ;  /* 0x0400000c0d0e7389 */ /* 0x00006400000c000b */
[----:B01----:R-:W-:Y:S01]  /*16d80*/  ENDCOLLECTIVE ;  /* 0x000000000000791b */ /* 0x003fe20003800000 */
.L_x_2622:
[----:B------:R-:W-:Y:S05]  /*16d90*/  BSYNC B0 ;  /* 0x0000000000007941 */ /* 0x000fea0003800000 */
.L_x_2621:
        /* <DEDUP_REMOVED lines=8> */
.L_x_2623:
[----:B------:R-:W-:Y:S01]  /*16e20*/  IMAD.MOV.U32 R12, RZ, RZ, 0x4 ;  /* 0x00000004ff0c7424 */ /* 0x000fe200078e00ff */
[----:B------:R-:W-:-:S05]  /*16e30*/  SEL R2, R14, RZ, P2 ;  /* 0x000000ff0e027207 */ /* 0x000fca0001000000 */
[----:B------:R-:W-:-:S04]  /*16e40*/  IMAD.IADD R2, R13, 0x1, R2 ;  /* 0x000000010d027824 */ /* 0x000fc800078e0202 */
[----:B------:R-:W-:-:S07]  /*16e50*/  IMAD.MOV.U32 R13, RZ, RZ, R2 ;  /* 0x000000ffff0d7224 */ /* 0x000fce00078e0002 */
[----:B------:R-:W-:Y:S05]  /*16e60*/  WARPSYNC.COLLECTIVE R15, `(.L_x_2624) ;  /* 0x000000000f087348 */ /* 0x000fea0003c00000 */
[----:B------:R0:W1:Y:S02]  /*16e70*/  SHFL.UP P6, R14, R13, R12, R11 ;  /* 0x0400000c0d0e7389 */ /* 0x00006400000c000b */
[----:B01----:R-:W-:Y:S01]  /*16e80*/  ENDCOLLECTIVE ;  /* 0x000000000000791b */ /* 0x003fe20003800000 */
.L_x_2624:
[----:B------:R-:W-:Y:S01]  /*16e90*/  IMAD.MOV.U32 R12, RZ, RZ, 0x8 ;  /* 0x00000008ff0c7424 */ /* 0x000fe200078e00ff */
[----:B------:R-:W-:-:S05]  /*16ea0*/  SEL R3, R14, RZ, P3 ;  /* 0x000000ff0e037207 */ /* 0x000fca0001800000 */
[----:B------:R-:W-:-:S04]  /*16eb0*/  IMAD.IADD R3, R2, 0x1, R3 ;  /* 0x0000000102037824 */ /* 0x000fc800078e0203 */
[----:B------:R-:W-:-:S07]  /*16ec0*/  IMAD.MOV.U32 R13, RZ, RZ, R3 ;  /* 0x000000ffff0d7224 */ /* 0x000fce00078e0003 */
[----:B------:R-:W-:Y:S05]  /*16ed0*/  WARPSYNC.COLLECTIVE R15, `(.L_x_2625) ;  /* 0x000000000f087348 */ /* 0x000fea0003c00000 */
[----:B------:R0:W1:Y:S02]  /*16ee0*/  SHFL.UP P6, R14, R13, R12, R11 ;  /* 0x0400000c0d0e7389 */ /* 0x00006400000c000b */
[----:B01----:R-:W-:Y:S01]  /*16ef0*/  ENDCOLLECTIVE ;  /* 0x000000000000791b */ /* 0x003fe20003800000 */
.L_x_2625:
[----:B------:R-:W-:Y:S01]  /*16f00*/  IMAD.MOV.U32 R12, RZ, RZ, 0x10 ;  /* 0x00000010ff0c7424 */ /* 0x000fe200078e00ff */
[----:B------:R-:W-:-:S05]  /*16f10*/  SEL R4, R14, RZ, P4 ;  /* 0x000000ff0e047207 */ /* 0x000fca0002000000 */
[----:B------:R-:W-:-:S04]  /*16f20*/  IMAD.IADD R4, R3, 0x1, R4 ;  /* 0x0000000103047824 */ /* 0x000fc800078e0204 */
[----:B------:R-:W-:-:S07]  /*16f30*/  IMAD.MOV.U32 R13, RZ, RZ, R4 ;  /* 0x000000ffff0d7224 */ /* 0x000fce00078e0004 */
[----:B------:R-:W-:Y:S05]  /*16f40*/  WARPSYNC.COLLECTIVE R15, `(.L_x_2626) ;  /* 0x000000000f087348 */ /* 0x000fea0003c00000 */
[----:B------:R0:W1:Y:S02]  /*16f50*/  SHFL.UP P6, R14, R13, R12, R11 ;  /* 0x0400000c0d0e7389 */ /* 0x00006400000c000b */
[----:B01----:R-:W-:Y:S01]  /*16f60*/  ENDCOLLECTIVE ;  /* 0x000000000000791b */ /* 0x003fe20003800000 */
.L_x_2626:
        /* <DEDUP_REMOVED lines=8> */
.L_x_2627:
[----:B------:R-:W-:Y:S05]  /*16ff0*/  BRA `(.L_x_2628) ;  /* 0xffffffb800947947 */ /* 0x000fea000383ffff */
.L_x_2509:
[----:B------:R-:W-:Y:S01]  /*17000*/  BSSY B0, `(.L_x_2629) ;  /* 0x0000006000007945 */ /* 0x000fe20003800000 */
[----:B------:R-:W-:Y:S01]  /*17010*/  PLOP3.LUT P6, PT, P6, PT, PT, 0x8, 0x0 ;  /* 0x000000000000781c */ /* 0x000fe200037ce170 */
[----:B------:R-:W-:-:S12]  /*17020*/  IMAD.MOV.U32 R15, RZ, RZ, -0x1 ;  /* 0xffffffffff0f7424 */ /* 0x000fd800078e00ff */
[----:B0-----:R-:W-:Y:S05]  /*17030*/  WARPSYNC.COLLECTIVE R15, `(.L_x_2630) ;  /* 0x000000000f087348 */ /* 0x001fea0003c00000 */
[----:B------:R-:W-:Y:S01]  /*17040*/  VOTE.ANY R14, PT, P6 ;  /* 0x00000000000e7806 */ /* 0x000fe200030e0100 */
[----:B0-----:R-:W-:Y:S06]  /*17050*/  ENDCOLLECTIVE ;  /* 0x000000000000791b */ /* 0x001fec0003800000 */
.L_x_2630:
[----:B------:R-:W-:Y:S05]  /*17060*/  BSYNC B0 ;  /* 0x0000000000007941 */ /* 0x000fea0003800000 */
.L_x_2629:
        /* <DEDUP_REMOVED lines=8> */
.L_x_2631:
[----:B------:R-:W-:Y:S02]  /*170f0*/  IMAD.IADD R19, R12, 0x1, R19 ;  /* 0x000000010c137824 */ /* 0x000fe400078e0213 */
[----:B------:R-:W-:Y:S02]  /*17100*/  IMAD.MOV.U32 R13, RZ, RZ, R8 ;  /* 0x000000ffff0d7224 */ /* 0x000fe400078e0008 */
[----:B------:R-:W-:-:S07]  /*17110*/  IMAD.MOV.U32 R17, RZ, RZ, R14 ;  /* 0x000000ffff117224 */ /* 0x000fce00078e000e */
[----:B------:R-:W-:Y:S05]  /*17120*/  WARPSYNC.COLLECTIVE R15, `(.L_x_2632) ;  /* 0x000000000f087348 */ /* 0x000fea0003c00000 */
[----:B------:R0:W1:Y:S02]  /*17130*/  SHFL.IDX P6, R14, R13, R12, R11 ;  /* 0x0000000c0d0e7389 */ /* 0x00006400000c000b */
[----:B01----:R-:W-:Y:S01]  /*17140*/  ENDCOLLECTIVE ;  /* 0x000000000000791b */ /* 0x003fe20003800000 */
.L_x_2632:
[----:B------:R-:W-:Y:S01]  /*17150*/  IMAD.MOV.U32 R8, RZ, RZ, R14 ;  /* 0x000000ffff087224 */ /* 0x000fe200078e000e */
[----:B------:R-:W-:Y:S06]  /*17160*/  BRA `(.L_x_2633) ;  /* 0xffffffb800787947 */ /* 0x000fec000383ffff */
.L_x_2511:
[----:B------:R-:W-:Y:S01]  /*17170*/  BSSY B0, `(.L_x_2634) ;  /* 0x0000007000007945 */ /* 0x000fe20003800000 */
[----:B------:R-:W-:Y:S02]  /*17180*/  IMAD.MOV.U32 R13, RZ, RZ, R2 ;  /* 0x000000ffff0d7224 */ /* 0x000fe400078e0002 */
[----:B------:R-:W-:Y:S02]  /*17190*/  IMAD.MOV.U32 R11, RZ, RZ, 0x1f ;  /* 0x0000001fff0b7424 */ /* 0x000fe400078e00ff */
[----:B------:R-:W-:-:S07]  /*171a0*/  IMAD.MOV.U32 R15, RZ, RZ, -0x1 ;  /* 0xffffffffff0f7424 */ /* 0x000fce00078e00ff */
[----:B0-23--:R-:W-:Y:S05]  /*171b0*/  WARPSYNC.COLLECTIVE R15, `(.L_x_2635) ;  /* 0x000000000f087348 */ /* 0x00dfea0003c00000 */
[----:B------:R1:W4:Y:S02]  /*171c0*/  SHFL.IDX P6, R14, R13, R12, R11 ;  /* 0x0000000c0d0e7389 */ /* 0x00032400000c000b */
[----:B01234-:R-:W-:Y:S01]  /*171d0*/  ENDCOLLECTIVE ;  /* 0x000000000000791b */ /* 0x01ffe20003800000 */
.L_x_2635:
[----:B------:R-:W-:Y:S05]  /*171e0*/  BSYNC B0 ;  /* 0x0000000000007941 */ /* 0x000fea0003800000 */
.L_x_2634:
[----:B------:R-:W-:Y:S01]  /*171f0*/  IMAD.MOV.U32 R6, RZ, RZ, R14 ;  /* 0x000000ffff067224 */ /* 0x000fe200078e000e */
[----:B------:R-:W-:Y:S06]  /*17200*/  BRA `(.L_x_2510) ;  /* 0xffffffb800687947 */ /* 0x000fec000383ffff */
.L_x_2517:
[----:B-1----:R1:W2:Y:S02]  /*17210*/  SYNCS.PHASECHK.TRANS64.TRYWAIT P0, [R4+URZ+0x30820], R0 ;  /* 0x03082000040075a7 */ /* 0x0022a4000800017f */
[----:B--2---:R-:W-:Y:S05]  /*17220*/  @!P0 NANOSLEEP.SYNCS 0x989680 ;  /* 0x009896800000895d */ /* 0x004fea0003900000 */
[----:B------:R-:W2:Y:S02]  /*17230*/  @!P0 SYNCS.PHASECHK.TRANS64 P0, [R4+URZ+0x30820], R0 ;  /* 0x03082000040085a7 */ /* 0x000ea4000800007f */
[----:B--2---:R-:W-:Y:S05]  /*17240*/  @!P0 BRA `(.L_x_2517) ;  /* 0xfffffffc00f08947 */ /* 0x004fea000383ffff */
[----:B------:R-:W-:Y:S05]  /*17250*/  BRA `(.L_x_2636) ;  /* 0xffffffc000c07947 */ /* 0x000fea000383ffff */
.L_x_2518:
[----:B------:R-:W2:Y:S01]  /*17260*/  S2R R2, SR_TID.X ;  /* 0x0000000000027919 */ /* 0x000ea20000002100 */
[----:B------:R-:W-:Y:S01]  /*17270*/  BSSY B0, `(.L_x_2637) ;  /* 0x000000a000007945 */ /* 0x000fe20003800000 */
[----:B------:R-:W-:Y:S02]  /*17280*/  IMAD.MOV.U32 R12, RZ, RZ, RZ ;  /* 0x000000ffff0c7224 */ /* 0x000fe400078e00ff */
[----:B------:R-:W-:Y:S02]  /*17290*/  IMAD.MOV.U32 R11, RZ, RZ, 0x1f ;  /* 0x0000001fff0b7424 */ /* 0x000fe400078e00ff */
[----:B------:R-:W-:Y:S01]  /*172a0*/  IMAD.MOV.U32 R15, RZ, RZ, -0x1 ;  /* 0xffffffffff0f7424 */ /* 0x000fe200078e00ff */
[----:B--2---:R-:W-:-:S04]  /*172b0*/  SHF.R.U32.HI R2, RZ, 0x5, R2 ;  /* 0x00000005ff027819 */ /* 0x004fc80000011602 */
[----:B------:R-:W-:-:S05]  /*172c0*/  LOP3.LUT R2, R2, 0x3, RZ, 0xc0, !PT ;  /* 0x0000000302027812 */ /* 0x000fca00078ec0ff */
[----:B------:R-:W-:-:S07]  /*172d0*/  IMAD.MOV.U32 R13, RZ, RZ, R2 ;  /* 0x000000ffff0d7224 */ /* 0x000fce00078e0002 */
[----:B01----:R-:W-:Y:S05]  /*172e0*/  WARPSYNC.COLLECTIVE R15, `(.L_x_2638) ;  /* 0x000000000f087348 */ /* 0x003fea0003c00000 */
[----:B------:R2:W3:Y:S02]  /*172f0*/  SHFL.IDX P6, R14, R13, R12, R11 ;  /* 0x0000000c0d0e7389 */ /* 0x0004e400000c000b */
[----:B0123--:R-:W-:Y:S01]  /*17300*/  ENDCOLLECTIVE ;  /* 0x000000000000791b */ /* 0x00ffe20003800000 */
.L_x_2638:
[----:B------:R-:W-:Y:S05]  /*17310*/  BSYNC B0 ;  /* 0x0000000000007941 */ /* 0x000fea0003800000 */
.L_x_2637:
[----:B------:R-:W-:Y:S05]  /*17320*/  BRA `(.L_x_2639) ;  /* 0xffffffc000a87947 */ /* 0x000fea000383ffff */
.L_x_2521:
[----:B------:R-:W-:Y:S01]  /*17330*/  BSSY B1, `(.L_x_2640) ;  /* 0x0000006000017945 */ /* 0x000fe20003800000 */
[----:B------:R-:W-:-:S07]  /*17340*/  IMAD.MOV.U32 R15, RZ, RZ, -0x1 ;  /* 0xffffffffff0f7424 */ /* 0x000fce00078e00ff */
[----:B01----:R-:W-:Y:S05]  /*17350*/  WARPSYNC.COLLECTIVE R15, `(.L_x_2641) ;  /* 0x000000000f0c7348 */ /* 0x003fea0003c00000 */
[----:B------:R-:W-:Y:S02]  /*17360*/  ELECT P6, UR62, PT ;  /* 0x00000000003e782f */ /* 0x000fe400038c0000 */
[----:B------:R-:W-:Y:S01]  /*17370*/  MOV R14, UR62 ;  /* 0x0000003e000e7c02 */ /* 0x000fe20008000f00 */
[----:B01----:R-:W-:Y:S10]  /*17380*/  ENDCOLLECTIVE ;  /* 0x000000000000791b */ /* 0x003ff40003800000 */
.L_x_2641:
[----:B------:R-:W-:Y:S05]  /*17390*/  BSYNC B1 ;  /* 0x0000000000017941 */ /* 0x000fea0003800000 */
.L_x_2640:
[----:B------:R-:W-:Y:S05]  /*173a0*/  BRA `(.L_x_2642) ;  /* 0xffffffc000a07947 */ /* 0x000fea000383ffff */
.L_x_2523:
[----:B-1----:R1:W2:Y:S02]  /*173b0*/  SYNCS.PHASECHK.TRANS64.TRYWAIT P1, [R5+URZ+0x30840], R0 ;  /* 0x03084000050075a7 */ /* 0x0022a4000802017f */
[----:B--2---:R-:W-:Y:S05]  /*173c0*/  @!P1 NANOSLEEP.SYNCS 0x989680 ;  /* 0x009896800000995d */ /* 0x004fea0003900000 */
[----:B------:R-:W2:Y:S02]  /*173d0*/  @!P1 SYNCS.PHASECHK.TRANS64 P1, [R5+URZ+0x30840], R0 ;  /* 0x03084000050095a7 */ /* 0x000ea4000802007f */
[----:B--2---:R-:W-:Y:S05]  /*173e0*/  @!P1 BRA `(.L_x_2523) ;  /* 0xfffffffc00f09947 */ /* 0x004fea000383ffff */
[----:B------:R-:W-:Y:S05]  /*173f0*/  BRA `(.L_x_2643) ;  /* 0xffffffc000c87947 */ /* 0x000fea000383ffff */
.L_x_2525:
[----:B--2---:R2:W3:Y:S02]  /*17400*/  SYNCS.PHASECHK.TRANS64.TRYWAIT P1, [R27+URZ+0x30840], R2 ;  /* 0x030840021b0075a7 */ /* 0x0044e4000802017f */
[----:B---3--:R-:W-:Y:S05]  /*17410*/  @!P1 NANOSLEEP.SYNCS 0x989680 ;  /* 0x009896800000995d */ /* 0x008fea0003900000 */
[----:B------:R-:W3:Y:S02]  /*17420*/  @!P1 SYNCS.PHASECHK.TRANS64 P1, [R27+URZ+0x30840], R2 ;  /* 0x030840021b0095a7 */ /* 0x000ee4000802007f */
[----:B---3--:R-:W-:Y:S05]  /*17430*/  @!P1 BRA `(.L_x_2525) ;  /* 0xfffffffc00f09947 */ /* 0x008fea000383ffff */
[----:B------:R-:W-:Y:S05]  /*17440*/  BRA `(.L_x_2644) ;  /* 0xffffffc000d47947 */ /* 0x000fea000383ffff */
.L_x_2527:
[----:B---3--:R3:W4:Y:S02]  /*17450*/  SYNCS.PHASECHK.TRANS64.TRYWAIT P1, [R5+URZ+0x30860], R0 ;  /* 0x03086000050075a7 */ /* 0x008724000802017f */
[----:B----4-:R-:W-:Y:S05]  /*17460*/  @!P1 NANOSLEEP.SYNCS 0x989680 ;  /* 0x009896800000995d */ /* 0x010fea0003900000 */
[----:B------:R-:W4:Y:S02]  /*17470*/  @!P1 SYNCS.PHASECHK.TRANS64 P1, [R5+URZ+0x30860], R0 ;  /* 0x03086000050095a7 */ /* 0x000f24000802007f */
[----:B----4-:R-:W-:Y:S05]  /*17480*/  @!P1 BRA `(.L_x_2527) ;  /* 0xfffffffc00f09947 */ /* 0x010fea000383ffff */
[----:B------:R-:W-:Y:S05]  /*17490*/  BRA `(.L_x_2645) ;  /* 0xffffffc000d07947 */ /* 0x000fea000383ffff */
.L_x_2646:
        /* <DEDUP_REMOVED lines=14> */
.L_x_3217:


//--------------------- .text._ZN7cutlass13device_kernelIN5flash11enable_sm90INS1_16FlashAttnFwdSm90INS1_25CollectiveMainloopFwdSm90ILi2EN4cute5tupleIJNS5_1CILi1EEES8_S8_EEENS6_IJNS7_ILi128EEENS7_ILi96EEENS7_ILi192EEEEEELi192ENS_10bfloat16_tEfNS_4arch4Sm90ELb1ELb0ELb0ELb1ELb1ELb1ELb0ELb1ELb1ELb1ELb1ELb0EEENS1_21CollectiveEpilogueFwdINS6_IJSA_SC_SB_EEES9_SE_SG_Li256ELb1ELb1ELb1ELb0EEENS1_36VarlenDynamicPersistentTileSchedulerILi128ELi96ELi256ELi128ELb1ELb1ELb1ELb1ELb1ELb1EEEEEEEEEvNT_6ParamsE --------------------------
	.section	.text._ZN7cutlass13device_kernelIN5flash11enable_sm90INS1_16FlashAttnFwdSm90INS1_25CollectiveMainloopFwdSm90ILi2EN4cute5tupleIJNS5_1CILi1EEES8_S8_EEENS6_IJNS7_ILi128EEENS7_ILi96EEENS7_ILi192EEEEEELi192ENS_10bfloat16_tEfNS_4arch4Sm90ELb1ELb0ELb0ELb1ELb1ELb1ELb0ELb1ELb1ELb1ELb1ELb0EEENS1_21CollectiveEpilogueFwdINS6_IJSA_SC_SB_EEES9_SE_SG_Li256ELb1ELb1ELb1ELb0EEENS1_36VarlenDynamicPersistentTileSchedulerILi128ELi96ELi256ELi128ELb1ELb1ELb1ELb1ELb1ELb1EEEEEEEEEvNT_6ParamsE,"ax",@progbits
	.align	128
.text._ZN7cutlass13device_kernelIN5flash11enable_sm90INS1_16FlashAttnFwdSm90INS1_25CollectiveMainloopFwdSm90ILi2EN4cute5tupleIJNS5_1CILi1EEES8_S8_EEENS6_IJNS7_ILi128EEENS7_ILi96EEENS7_ILi192EEEEEELi192ENS_10bfloat16_tEfNS_4arch4Sm90ELb1ELb0ELb0ELb1ELb1ELb1ELb0ELb1ELb1ELb1ELb1ELb0EEENS1_21CollectiveEpilogueFwdINS6_IJSA_SC_SB_EEES9_SE_SG_Li256ELb1ELb1ELb1ELb0EEENS1_36VarlenDynamicPersistentTileSchedulerILi128ELi96ELi256ELi128ELb1ELb1ELb1ELb1ELb1ELb1EEEEEEEEEvNT_6ParamsE:
        .type           _ZN7cutlass13device_kernelIN5flash11enable_sm90INS1_16FlashAttnFwdSm90INS1_25CollectiveMainloopFwdSm90ILi2EN4cute5tupleIJNS5_1CILi1EEES8_S8_EEENS6_IJNS7_ILi128EEENS7_ILi96EEENS7_ILi192EEEEEELi192ENS_10bfloat16_tEfNS_4arch4Sm90ELb1ELb0ELb0ELb1ELb1ELb1ELb0ELb1ELb1ELb1ELb1ELb0EEENS1_21CollectiveEpilogueFwdINS6_IJSA_SC_SB_EEES9_SE_SG_Li256ELb1ELb1ELb1ELb0EEENS1_36VarlenDynamicPersistentTileSchedulerILi128ELi96ELi256ELi128ELb1ELb1ELb1ELb1ELb1ELb1EEEEEEEEEvNT_6ParamsE,@function
        .size           _ZN7cutlass13device_kernelIN5flash11enable_sm90INS1_16FlashAttnFwdSm90INS1_25CollectiveMainloopFwdSm90ILi2EN4cute5tupleIJNS5_1CILi1EEES8_S8_EEENS6_IJNS7_ILi128EEENS7_ILi96EEENS7_ILi192EEEEEELi192ENS_10bfloat16_tEfNS_4arch4Sm90ELb1ELb0ELb0ELb1ELb1ELb1ELb0ELb1ELb1ELb1ELb1ELb0EEENS1_21CollectiveEpilogueFwdINS6_IJSA_SC_SB_EEES9_SE_SG_Li256ELb1ELb1ELb1ELb0EEENS1_36VarlenDynamicPersistentTileSchedulerILi128ELi96ELi256ELi128ELb1ELb1ELb1ELb1ELb1ELb1EEEEEEEEEvNT_6ParamsE,(.L_x_3218 - _ZN7cutlass13device_kernelIN5flash11enable_sm90INS1_16FlashAttnFwdSm90INS1_25CollectiveMainloopFwdSm90ILi2EN4cute5tupleIJNS5_1CILi1EEES8_S8_EEENS6_IJNS7_ILi128EEENS7_ILi96EEENS7_ILi192EEEEEELi192ENS_10bfloat16_tEfNS_4arch4Sm90ELb1ELb0ELb0ELb1ELb1ELb1ELb0ELb1ELb1ELb1ELb1ELb0EEENS1_21CollectiveEpilogueFwdINS6_IJSA_SC_SB_EEES9_SE_SG_Li256ELb1ELb1ELb1ELb0EEENS1_36VarlenDynamicPersistentTileSchedulerILi128ELi96ELi256ELi128ELb1ELb1ELb1ELb1ELb1ELb1EEEEEEEEEvNT_6ParamsE)
        .other          _ZN7cutlass13device_kernelIN5flash11enable_sm90INS1_16FlashAttnFwdSm90INS1_25CollectiveMainloopFwdSm90ILi2EN4cute5tupleIJNS5_1CILi1EEES8_S8_EEENS6_IJNS7_ILi128EEENS7_ILi96EEENS7_ILi192EEEEEELi192ENS_10bfloat16_tEfNS_4arch4Sm90ELb1ELb0ELb0ELb1ELb1ELb1ELb0ELb1ELb1ELb1ELb1ELb0EEENS1_21CollectiveEpilogueFwdINS6_IJSA_SC_SB_EEES9_SE_SG_Li256ELb1ELb1ELb1ELb0EEENS1_36VarlenDynamicPersistentTileSchedulerILi128ELi96ELi256ELi128ELb1ELb1ELb1ELb1ELb1ELb1EEEEEEEEEvNT_6ParamsE,@"STO_CUDA_ENTRY STV_DEFAULT"
_ZN7cutlass13device_kernelIN5flash11enable_sm90INS1_16FlashAttnFwdSm90INS1_25CollectiveMainloopFwdSm90ILi2EN4cute5tupleIJNS5_1CILi1EEES8_S8_EEENS6_IJNS7_ILi128EEENS7_ILi96EEENS7_ILi192EEEEEELi192ENS_10bfloat16_tEfNS_4arch4Sm90ELb1ELb0ELb0ELb1ELb1ELb1ELb0ELb1ELb1ELb1ELb1ELb0EEENS1_21CollectiveEpilogueFwdINS6_IJSA_SC_SB_EEES9_SE_SG_Li256ELb1ELb1ELb1ELb0EEENS1_36VarlenDynamicPersistentTileSchedulerILi128ELi96ELi256ELi128ELb1ELb1ELb1ELb1ELb1ELb1EEEEEEEEEvNT_6ParamsE:
        /* <DEDUP_REMOVED lines=18> */
.L_x_2648:
[----:B------:R-:W-:Y:S05]  /*0120*/  BSYNC B0 ;  /* 0x0000000000007941 */ /* 0x000fea0003800000 */
.L_x_2647:
        /* <DEDUP_REMOVED lines=41> */
.L_x_2649:
        /* <DEDUP_REMOVED lines=22> */
.L_x_2650:
        /* <DEDUP_REMOVED lines=18> */
.L_x_2651:
        /* <DEDUP_REMOVED lines=22> */
.L_x_2652:
        /* <DEDUP_REMOVED lines=22> */
.L_x_2653:
[----:B------:R-:W-:Y:S01]  /*0900*/  PLOP3.LUT P0, PT, PT, PT, UP0, 0x80, 0x0 ;  /* 0x000000000000781c */ /* 0x000fe20003f0f008 */
[----:B------:R-:W-:Y:S01]  /*0910*/  UMOV UR60, 0x1 ;  /* 0x00000001003c7882 */ /* 0x000fe20000000000 */
[----:B------:R-:W-:Y:S01]  /*0920*/  NOP ;  /* 0x0000000000007918 */ /* 0x000fe20000000000 */
[----:B------:R-:W-:Y:S01]  /*0930*/  USEL UR60, UR60, 0x2, !UP0 ;  /* 0x000000023c3c7887 */ /* 0x000fe2000c000000 */
[----:B------:R-:W-:Y:S01]  /*0940*/  BSSY B9, `(.L_x_2654) ;  /* 0x00026b4000097945 */ /* 0x000fe20003800000 */
[----:B012-4-:R-:W-:Y:S08]  /*0950*/  BAR.SYNC.DEFER_BLOCKING 0x0 ;  /* 0x0000000000007b1d */ /* 0x017ff00000010000 */
[----:B------:R-:W-:Y:S05]  /*0960*/  @!P0 BRA `(.L_x_2655) ;  /* 0x000001ec00248947 */ /* 0x000fea0003800000 */
.L_x_2656:
[----:B------:R-:W-:-:S08]  /*0970*/  NOP ;  /* 0x0000000000007918 */ /* 0x000fd00000000000 */
[----:B------:R-:W0:Y:S02]  /*0980*/  USETMAXREG.TRY_ALLOC.CTAPOOL UP0, 0xe8 ;  /* 0x000000e8000079c8 */ /* 0x000e240008000600 */
[----:B0-----:R-:W-:-:S13]  /*0990*/  PLOP3.LUT P0, PT, PT, PT, UP0, 0x80, 0x0 ;  /* 0x000000000000781c */ /* 0x001fda0003f0f008 */
[----:B------:R-:W-:Y:S05]  /*09a0*/  @!P0 BRA `(.L_x_2656) ;  /* 0xfffffffc00f08947 */ /* 0x000fea000383ffff */
[----:B------:R-:W0:Y:S08]  /*09b0*/  S2UR UR4, SR_CgaCtaId ;  /* 0x00000000000479c3 */ /* 0x000e300000008800 */
[----:B------:R-:W-:Y:S06]  /*09c0*/  BAR.ARV 0x8, 0x180 ;  /* 0x0206000000007b1d */ /* 0x000fec0000002000 */
[----:B------:R-:W-:-:S02]  /*09d0*/  MOV R3, 0x400 ;  /* 0x0000040000037802 */ /* 0x000fc40000000f00 */
[----:B------:R-:W-:Y:S01]  /*09e0*/  BAR.SYNC.DEFER_BLOCKING 0x5, 0x180 ;  /* 0x0146000000007b1d */ /* 0x000fe20000010000 */
[----:B0-----:R-:W-:-:S05]  /*09f0*/  IMAD.U32 R214, RZ, RZ, UR4 ;  /* 0x00000004ffd67e24 */ /* 0x001fca000f8e00ff */
[----:B------:R-:W-:Y:S01]  /*0a00*/  ULDC UR4, c[0x0][0xc3c] ;  /* 0x00030f0000047ab9 */ /* 0x000fe20000000800 */
[----:B------:R-:W-:-:S05]  /*0a10*/  LEA R18, R214, R3, 0x18 ;  /* 0x00000003d6127211 */ /* 0x000fca00078ec0ff */
[----:B------:R-:W0:Y:S01]  /*0a20*/  LDS.128 R12, [R18+0x308d0] ;  /* 0x0308d000120c7984 */ /* 0x000e220000000c00 */
[----:B------:R-:W-:Y:S06]  /*0a30*/  BAR.ARV 0x4, 0x180 ;  /* 0x0106000000007b1d */ /* 0x000fec0000002000 */
[----:B0-----:R-:W-:-:S13]  /*0a40*/  ISETP.GE.AND P0, PT, R15, UR4, PT ;  /* 0x000000040f007c0c */ /* 0x001fda000bf06270 */
[----:B------:R-:W-:Y:S05]  /*0a50*/  @P0 BRA `(.L_x_2657) ;  /* 0x0000026800880947 */ /* 0x000fea0003800000 */
[----:B------:R-:W-:Y:S01]  /*0a60*/  VIADD R0, R0, 0xffffff80 ;  /* 0xffffff8000007836 */ /* 0x000fe20000000000 */
[----:B------:R-:W-:Y:S01]  /*0a70*/  R2UR UR4, R18 ;  /* 0x00000000120472ca */ /* 0x000fe200000e0000 */
[----:B------:R-:W-:Y:S01]  /*0a80*/  ULOP3.LUT UR5, UR60, 0x1, URZ, 0xfc, !UPT ;  /* 0x000000013c057892 */ /* 0x000fe2000f8efc3f */
[----:B------:R-:W-:Y:S02]  /*0a90*/  IMAD.MOV.U32 R22, RZ, RZ, RZ ;  /* 0x000000ffff167224 */ /* 0x000fe400078e00ff */
[----:B------:R-:W-:Y:S01]  /*0aa0*/  SHF.R.S32.HI R3, RZ, 0x1f, R0 ;  /* 0x0000001fff037819 */ /* 0x000fe20000011400 */
[----:B------:R-:W-:Y:S02]  /*0ab0*/  IMAD.MOV.U32 R207, RZ, RZ, RZ ;  /* 0x000000ffffcf7224 */ /* 0x000fe400078e00ff */
[----:B------:R-:W-:Y:S01]  /*0ac0*/  IMAD.MOV.U32 R202, RZ, RZ, RZ ;  /* 0x000000ffffca7224 */ /* 0x000fe200078e00ff */
[CC--:B------:R-:W-:Y:S01]  /*0ad0*/  LEA.HI R2, R3.reuse, R0.reuse, RZ, 0x7 ;  /* 0x0000000003027211 */ /* 0x0c0fe200078f38ff */
[----:B------:R-:W-:Y:S01]  /*0ae0*/  IMAD.MOV.U32 R198, RZ, RZ, RZ ;  /* 0x000000ffffc67224 */ /* 0x000fe200078e00ff */
[----:B------:R-:W-:-:S02]  /*0af0*/  LEA.HI R4, R3, R0, RZ, 0x4 ;  /* 0x0000000003047211 */ /* 0x000fc400078f20ff */
[----:B------:R-:W-:Y:S01]  /*0b00*/  LOP3.LUT R5, R2, 0xffffff80, RZ, 0xc0, !PT ;  /* 0xffffff8002057812 */ /* 0x000fe200078ec0ff */
[----:B------:R-:W-:Y:S01]  /*0b10*/  UIADD3 UR4, UR4, 0x12400, URZ ;  /* 0x0001240004047890 */ /* 0x000fe2000fffe03f */
        /* <DEDUP_REMOVED lines=15> */
[----:B------:R-:W-:-:S03]  /*0c10*/  LOP3.LUT R10, R10, 0x7ffffffc, RZ, 0xc0, !PT ;  /* 0x7ffffffc0a0a7812 */ /* 0x000fc600078ec0ff */
[----:B------:R-:W-:Y:S01]  /*0c20*/  IMAD.IADD R11, R8, 0x1, -R11 ;  /* 0x00000001080b7824 */ /* 0x000fe200078e0a0b */
[----:B------:R-:W-:Y:S01]  /*0c30*/  LEA.HI R8, R3, R0, RZ, 0x2 ;  /* 0x0000000003087211 */ /* 0x000fe200078f10ff */
[----:B------:R-:W-:Y:S01]  /*0c40*/  IMAD.IADD R10, R20, 0x1, -R10 ;  /* 0x00000001140a7824 */ /* 0x000fe200078e0a0a */
[----:B------:R-:W-:Y:S02]  /*0c50*/  LOP3.LUT R3, R4, 0x3fffff0, RZ, 0xc0, !PT ;  /* 0x03fffff004037812 */ /* 0x000fe400078ec0ff */
[----:B------:R-:W-:Y:S01]  /*0c60*/  LEA.HI R4, R2, R5, RZ, 0x1 ;  /* 0x0000000502047211 */ /* 0x000fe200078f08ff */
[----:B------:R-:W-:Y:S01]  /*0c70*/  IMAD.SHL.U32 R223, R10, 0x2, RZ ;  /* 0x000000020adf7824 */ /* 0x000fe200078e00ff */
[----:B------:R-:W-:Y:S01]  /*0c80*/  SHF.R.S32.HI R2, RZ, 0x5, R6 ;  /* 0x00000005ff027819 */ /* 0x000fe20000011406 */
[----:B------:R-:W-:Y:S01]  /*0c90*/  IMAD.IADD R3, R0, 0x1, -R3 ;  /* 0x0000000100037824 */ /* 0x000fe200078e0a03 */
[----:B------:R-:W-:Y:S01]  /*0ca0*/  LOP3.LUT R4, R4, 0x3fffffe, RZ, 0xc0, !PT ;  /* 0x03fffffe04047812 */ /* 0x000fe200078ec0ff */
[----:B------:R-:W-:Y:S01]  /*0cb0*/  VIADD R34, R223, 0x8 ;  /* 0x00000008df227836 */ /* 0x000fe20000000000 */
[----:B------:R-:W-:Y:S01]  /*0cc0*/  SHF.R.S32.HI R6, RZ, 0x5, R9 ;  /* 0x00000005ff067819 */ /* 0x000fe20000011409 */
[----:B------:R-:W-:Y:S01]  /*0cd0*/  IMAD R12, R2, 0x10, R3 ;  /* 0x00000010020c7824 */ /* 0x000fe200078e0203 */
[----:B------:R-:W-:Y:S01]  /*0ce0*/  LOP3.LUT R9, R8, 0xfffffffc, RZ, 0xc0, !PT ;  /* 0xfffffffc08097812 */ /* 0x000fe200078ec0ff */
[----:B------:R-:W-:Y:S01]  /*0cf0*/  IMAD.IADD R4, R5, 0x1, -R4 ;  /* 0x0000000105047824 */ /* 0x000fe200078e0a04 */
[--C-:B------:R-:W-:Y:S01]  /*0d00*/  SHF.R.S32.HI R206, RZ, 0x2, R8.reuse ;  /* 0x00000002ffce7819 */ /* 0x100fe20000011408 */
[----:B------:R-:W-:Y:S01]  /*0d10*/  IMAD R11, R6, 0x10, R11 ;  /* 0x00000010060b7824 */ /* 0x000fe200078e020b */
[----:B------:R-:W-:Y:S01]  /*0d20*/  SHF.R.S32.HI R3, RZ, 0x1f, R8 ;  /* 0x0000001fff037819 */ /* 0x000fe20000011408 */
[----:B------:R-:W-:-:S02]  /*0d30*/  IMAD.IADD R9, R0, 0x1, -R9 ;  /* 0x0000000100097824 */ /* 0x000fc400078e0a09 */
[----:B------:R-:W-:Y:S01]  /*0d40*/  IMAD R19, R4, 0x40, R11 ;  /* 0x0000004004137824 */ /* 0x000fe200078e020b */
[----:B------:R-:W-:Y:S01]  /*0d50*/  LEA.HI R3, R3, R206, RZ, 0x3 ;  /* 0x000000ce03037211 */ /* 0x000fe200078f18ff */
[----:B------:R-:W-:Y:S02]  /*0d60*/  VIADD R4, R206, 0x40 ;  /* 0x00000040ce047836 */ /* 0x000fe40000000000 */
[----:B------:R-:W-:Y:S01]  /*0d70*/  IMAD.SHL.U32 R196, R9, 0x4, RZ ;  /* 0x0000000409c47824 */ /* 0x000fe200078e00ff */
[----:B------:R-:W-:Y:S01]  /*0d80*/  LOP3.LUT R3, R3, 0xfffffff8, RZ, 0xc0, !PT ;  /* 0xfffffff803037812 */ /* 0x000fe200078ec0ff */
[----:B------:R-:W-:Y:S01]  /*0d90*/  IMAD.SHL.U32 R217, R2, 0x200, RZ ;  /* 0x0000020002d97824 */ /* 0x000fe200078e00ff */
[----:B------:R-:W-:Y:S01]  /*0da0*/  SHF.R.S32.HI R2, RZ, 0x1f, R4 ;  /* 0x0000001fff027819 */ /* 0x000fe20000011404 */
[----:B------:R-:W-:Y:S01]  /*0db0*/  IMAD R12, R12, 0x8, R7 ;  /* 0x000000080c0c7824 */ /* 0x000fe200078e0207 */
[----:B------:R-:W-:Y:S01]  /*0dc0*/  STL [R1+0x44], R19 ;  /* 0x0000441301007387 */ /* 0x000fe20000100800 */
[----:B------:R-:W-:Y:S01]  /*0dd0*/  IMAD.SHL.U32 R213, R4, 0x40, RZ ;  /* 0x0000004004d57824 */ /* 0x000fe200078e00ff */
[----:B------:R-:W-:Y:S01]  /*0de0*/  LEA.HI R2, R2, R4, RZ, 0x3 ;  /* 0x0000000402027211 */ /* 0x000fe200078f18ff */
[C---:B------:R-:W-:Y:S01]  /*0df0*/  VIADD R209, R196.reuse, 0x20 ;  /* 0x00000020c4d17836 */ /* 0x040fe20000000000 */
[----:B------:R-:W-:Y:S01]  /*0e00*/  STL [R1+0x30], RZ ;  /* 0x000030ff01007387 */ /* 0x000fe20000100800 */
[----:B------:R-:W-:Y:S01]  /*0e10*/  VIADD R208, R196, 0x40 ;  /* 0x00000040c4d07836 */ /* 0x000fe20000000000 */
[----:B------:R-:W-:Y:S01]  /*0e20*/  LOP3.LUT R213, R213, 0x1c0, RZ, 0xc0, !PT ;  /* 0x000001c0d5d57812 */ /* 0x000fe200078ec0ff */
[----:B------:R-:W-:-:S02]  /*0e30*/  IMAD.U32 R8, RZ, RZ, UR4 ;  /* 0x00000004ff087e24 */ /* 0x000fc4000f8e00ff */
[----:B------:R-:W-:Y:S02]  /*0e40*/  IMAD.IADD R224, R206, 0x1, -R3 ;  /* 0x00000001cee07824 */ /* 0x000fe400078e0a03 */
[----:B------:R-:W-:Y:S01]  /*0e50*/  IMAD.SHL.U32 R3, R12, 0x8, RZ ;  /* 0x000000080c037824 */ /* 0x000fe200078e00ff */
[----:B------:R-:W-:Y:S01]  /*0e60*/  STL [R1+0x38], R8 ;  /* 0x0000380801007387 */ /* 0x000fe20000100800 */
[C---:B------:R-:W-:Y:S02]  /*0e70*/  IMAD.IADD R195, R196.reuse, 0x1, R209 ;  /* 0x00000001c4c37824 */ /* 0x040fe400078e02d1 */
[----:B------:R-:W-:Y:S01]  /*0e80*/  IMAD.IADD R194, R196, 0x1, R208 ;  /* 0x00000001c4c27824 */ /* 0x000fe200078e02d0 */
[----:B------:R0:W-:Y:S01]  /*0e90*/  STL [R1+0x48], R3 ;  /* 0x0000480301007387 */ /* 0x0001e20000100800 */
[----:B------:R-:W-:Y:S01]  /*0ea0*/  IMAD.SHL.U32 R218, R2, 0x40, RZ ;  /* 0x0000004002da7824 */ /* 0x000fe200078e00ff */
[----:B------:R-:W-:Y:S01]  /*0eb0*/  SHF.R.U32.HI R2, RZ, 0x3, R213 ;  /* 0x00000003ff027819 */ /* 0x000fe200000116d5 */
[----:B------:R-:W-:Y:S01]  /*0ec0*/  IMAD.U32 R0, RZ, RZ, UR5 ;  /* 0x00000005ff007e24 */ /* 0x000fe2000f8e00ff */
[----:B------:R-:W-:Y:S01]  /*0ed0*/  SHF.R.S32.HI R2, RZ, 0x1f, R195 ;  /* 0x0000001fff027819 */ /* 0x000fe200000114c3 */
[----:B------:R-:W-:Y:S01]  /*0ee0*/  VIADD R33, R223, 0x10 ;  /* 0x00000010df217836 */ /* 0x000fe20000000000 */
[----:B------:R-:W-:Y:S01]  /*0ef0*/  LEA.HI R0, R9, R9, RZ, 0x1 ;  /* 0x0000000909007211 */ /* 0x000fe200078f08ff */
[C---:B------:R-:W-:Y:S01]  /*0f00*/  VIADD R32, R223.reuse, 0x18 ;  /* 0x00000018df207836 */ /* 0x040fe20000000000 */
[----:B------:R-:W-:Y:S01]  /*0f10*/  LEA.HI R2, R2, R195, RZ, 0x3 ;  /* 0x000000c302027211 */ /* 0x000fe200078f18ff */
[C---:B------:R-:W-:Y:S01]  /*0f20*/  VIADD R30, R223.reuse, 0x28 ;  /* 0x00000028df1e7836 */ /* 0x040fe20000000000 */
[----:B0-----:R-:W-:Y:S01]  /*0f30*/  SHF.R.S32.HI R3, RZ, 0x1f, R194 ;  /* 0x0000001fff037819 */ /* 0x001fe200000114c2 */
[----:B------:R-:W-:Y:S01]  /*0f40*/  VIADD R29, R223, 0x30 ;  /* 0x00000030df1d7836 */ /* 0x000fe20000000000 */
[----:B------:R-:W-:Y:S01]  /*0f50*/  LOP3.LUT R0, R0, 0x1ffffffe, RZ, 0xc0, !PT ;  /* 0x1ffffffe00007812 */ /* 0x000fe200078ec0ff */
[----:B------:R-:W-:Y:S01]  /*0f60*/  IMAD.SHL.U32 R16, R9, 0x8, RZ ;  /* 0x0000000809107824 */ /* 0x000fe200078e00ff */
[----:B------:R-:W-:Y:S01]  /*0f70*/  LEA.HI R3, R3, R194, RZ, 0x3 ;  /* 0x000000c203037211 */ /* 0x000fe200078f18ff */
[----:B------:R-:W-:Y:S01]  /*0f80*/  IMAD.SHL.U32 R215, R224, 0x40, RZ ;  /* 0x00000040e0d77824 */ /* 0x000fe200078e00ff */
[----:B------:R-:W-:Y:S01]  /*0f90*/  SHF.R.S32.HI R200, RZ, 0x3, R2 ;  /* 0x00000003ffc87819 */ /* 0x000fe20000011402 */
[C---:B------:R-:W-:Y:S01]  /*0fa0*/  VIADD R31, R223.reuse, 0x20 ;  /* 0x00000020df1f7836 */ /* 0x040fe20000000000 */
[----:B------:R-:W-:Y:S01]  /*0fb0*/  SHF.R.S32.HI R201, RZ, 0x3, R3 ;  /* 0x00000003ffc97819 */ /* 0x000fe20000011403 */
[C---:B------:R-:W-:Y:S01]  /*0fc0*/  VIADD R27, R223.reuse, 0x40 ;  /* 0x00000040df1b7836 */ /* 0x040fe20000000000 */
[----:B------:R-:W-:Y:S01]  /*0fd0*/  SHF.R.S32.HI R2, RZ, 0x1f, R34 ;  /* 0x0000001fff027819 */ /* 0x000fe20000011422 */
[----:B------:R-:W-:Y:S01]  /*0fe0*/  VIADD R26, R223, 0x48 ;  /* 0x00000048df1a7836 */ /* 0x000fe20000000000 */
[----:B------:R-:W-:Y:S01]  /*0ff0*/  SHF.R.S32.HI R2, RZ, 0x1f, R32 ;  /* 0x0000001fff027819 */ /* 0x000fe20000011420 */
[----:B------:R-:W-:Y:S01]  /*1000*/  IMAD.MOV.U32 R6, RZ, RZ, R14 ;  /* 0x000000ffff067224 */ /* 0x000fe200078e000e */
[----:B------:R-:W-:Y:S01]  /*1010*/  SHF.R.S32.HI R2, RZ, 0x1f, R29 ;  /* 0x0000001fff027819 */ /* 0x000fe2000001141d */
[----:B------:R-:W-:Y:S01]  /*1020*/  IMAD.MOV.U32 R7, RZ, RZ, R15 ;  /* 0x000000ffff077224 */ /* 0x000fe200078e000f */
[----:B------:R-:W-:Y:S01]  /*1030*/  LOP3.LUT R215, R215, 0x1c0, RZ, 0xc0, !PT ;  /* 0x000001c0d7d77812 */ /* 0x000fe200078ec0ff */
        /* <DEDUP_REMOVED lines=16> */
[----:B------:R-:W-:Y:S01]  /*1140*/  IMAD.IADD R0, R9, 0x1, -R0 ;  /* 0x0000000109007824 */ /* 0x000fe200078e0a00 */
        /* <DEDUP_REMOVED lines=20> */
[----:B------:R-:W-:Y:S01]  /*1290*/  LOP3.LUT R218, R218, 0xfffffe00, RZ, 0xc0, !PT ;  /* 0xfffffe00dada7812 */ /* 0x000fe200078ec0ff */
[C---:B------:R-:W-:Y:S01]  /*12a0*/  VIADD R211, R196.reuse, 0x10 ;  /* 0x00000010c4d37836 */ /* 0x040fe20000000000 */
[----:B------:R-:W-:Y:S01]  /*12b0*/  SHF.R.U32.HI R216, RZ, 0x3, R215 ;  /* 0x00000003ffd87819 */ /* 0x000fe200000116d7 */
[C---:B------:R-:W-:Y:S01]  /*12c0*/  VIADD R210, R196.reuse, 0x30 ;  /* 0x00000030c4d27836 */ /* 0x040fe20000000000 */
[----:B------:R-:W-:Y:S01]  /*12d0*/  SHF.R.S32.HI R10, RZ, 0x1f, R13 ;  /* 0x0000001fff0a7819 */ /* 0x000fe2000001140d */
[----:B------:R-:W-:Y:S01]  /*12e0*/  VIADD R212, R196, 0x50 ;  /* 0x00000050c4d47836 */ /* 0x000fe20000000000 */
[----:B------:R-:W-:Y:S01]  /*12f0*/  SHF.R.S32.HI R9, RZ, 0x1f, R9 ;  /* 0x0000001fff097819 */ /* 0x000fe20000011409 */
[----:B------:R-:W-:Y:S01]  /*1300*/  IMAD R225, R0, 0x8, R19 ;  /* 0x0000000800e17824 */ /* 0x000fe200078e0213 */
[----:B------:R-:W-:-:S02]  /*1310*/  SHF.R.S32.HI R3, RZ, 0x1f, R8 ;  /* 0x0000001fff037819 */ /* 0x000fc40000011408 */
[----:B------:R-:W-:-:S07]  /*1320*/  SHF.R.S32.HI R2, RZ, 0x1f, R4 ;  /* 0x0000001fff027819 */ /* 0x000fce0000011404 */
.L_x_2900:
[----:B01234-:R-:W0:Y:S01]  /*1330*/  LDC.64 R2, c[0x0][0xc88] ;  /* 0x00032200ff027b82 */ /* 0x01fe220000000a00 */
[----:B------:R-:W-:Y:S01]  /*1340*/  ULDC.64 UR10, c[0x0][0x208] ;  /* 0x00008200000a7ab9 */ /* 0x000fe20000000a00 */
        /* <DEDUP_REMOVED lines=8> */
[----:B------:R-:W-:Y:S01]  /*13d0*/  IMAD.MOV.U32 R121, RZ, RZ, RZ ;  /* 0x000000ffff797224 */ /* 0x000fe200078e00ff */
[----:B------:R-:W-:Y:S02]  /*13e0*/  ISETP.NE.AND.EX P2, PT, RZ, UR5, PT, P2 ;  /* 0x00000005ff007c0c */ /* 0x000fe4000bf45320 */
[----:B------:R-:W-:Y:S02]  /*13f0*/  ISETP.NE.AND.EX P1, PT, RZ, UR9, PT, P1 ;  /* 0x00000009ff007c0c */ /* 0x000fe4000bf25310 */
[----:B------:R-:W-:-:S04]  /*1400*/  ISETP.NE.U32.AND P0, PT, RZ, UR6, PT ;  /* 0x00000006ff007c0c */ /* 0x000fc8000bf05070 */
[----:B------:R-:W-:Y:S02]  /*1410*/  ISETP.NE.AND.EX P0, PT, RZ, UR7, PT, P0 ;  /* 0x00000007ff007c0c */ /* 0x000fe4000bf05300 */
[----:B------:R-:W-:-:S04]  /*1420*/  LOP3.LUT R4, R6, 0xff000000, RZ, 0xc0, !PT ;  /* 0xff00000006047812 */ /* 0x000fc800078ec0ff */
[----:B------:R-:W-:Y:S02]  /*1430*/  SHF.R.U32.HI R7, RZ, 0x8, R4 ;  /* 0x00000008ff077819 */ /* 0x000fe40000011604 */
[----:B------:R-:W-:Y:S02]  /*1440*/  LOP3.LUT R199, R6, 0xffff, RZ, 0xc0, !PT ;  /* 0x0000ffff06c77812 */ /* 0x000fe400078ec0ff */
[----:B--2---:R-:W-:Y:S01]  /*1450*/  SHF.R.S32.HI R0, RZ, 0x1f, R227 ;  /* 0x0000001fff007819 */ /* 0x004fe200000114e3 */
[C---:B------:R-:W-:Y:S01]  /*1460*/  IMAD.SHL.U32 R228, R227.reuse, 0x4, RZ ;  /* 0x00000004e3e47824 */ /* 0x040fe200078e00ff */
[C---:B------:R-:W-:Y:S01]  /*1470*/  @P2 LEA R8, P3, R227.reuse, UR4, 0x2 ;  /* 0x00000004e3082c11 */ /* 0x040fe2000f8610ff */
[----:B------:R-:W-:Y:S01]  /*1480*/  ULDC UR4, c[0x0][0x288] ;  /* 0x0000a20000047ab9 */ /* 0x000fe20000000800 */
[C-C-:B------:R-:W-:Y:S01]  /*1490*/  SHF.L.U64.HI R229, R227.reuse, 0x2, R0.reuse ;  /* 0x00000002e3e57819 */ /* 0x140fe20000010200 */
[----:B------:R-:W-:Y:S01]  /*14a0*/  IMAD.U32 R221, RZ, RZ, UR4 ;  /* 0x00000004ffdd7e24 */ /* 0x000fe2000f8e00ff */
[----:B------:R-:W-:Y:S01]  /*14b0*/  @P2 LEA.HI.X R9, R227, UR5, R0, 0x2, P3 ;  /* 0x00000005e3092c11 */ /* 0x000fe200098f1400 */
[----:B------:R-:W-:Y:S01]  /*14c0*/  ULDC.64 UR4, c[0x0][0x418] ;  /* 0x0001060000047ab9 */ /* 0x000fe20000000a00 */
[----:B------:R-:W-:Y:S01]  /*14d0*/  IADD3 R2, P4, R228, UR6, RZ ;  /* 0x00000006e4027c10 */ /* 0x000fe2000ff9e0ff */
[----:B------:R-:W-:Y:S01]  /*14e0*/  UISETP.NE.U32.AND UP0, UPT, UR4, URZ, UPT ;  /* 0x0000003f0400728c */ /* 0x000fe2000bf05070 */
[----:B------:R0:W-:Y:S02]  /*14f0*/  STL [R1+0x3c], R0 ;  /* 0x00003c0001007387 */ /* 0x0001e40000100800 */
[----:B------:R-:W-:-:S02]  /*1500*/  ULDC UR4, c[0x0][0x424] ;  /* 0x0001090000047ab9 */ /* 0x000fc40000000800 */
[----:B------:R1:W5:Y:S01]  /*1510*/  @P2 LDG.E R13, desc[UR10][R8.64] ;  /* 0x0000000a080d2981 */ /* 0x000362000c1e1900 */
[----:B------:R-:W-:Y:S01]  /*1520*/  @P1 IADD3 R10, P2, R228, UR8, RZ ;  /* 0x00000008e40a1c10 */ /* 0x000fe2000ff5e0ff */
[----:B------:R-:W-:Y:S01]  /*1530*/  UISETP.NE.AND.EX UP0, UPT, UR5, URZ, UPT, UP0 ;  /* 0x0000003f0500728c */ /* 0x000fe2000bf05300 */
[C---:B------:R-:W-:Y:S02]  /*1540*/  IADD3.X R3, R229.reuse, UR7, RZ, P4, !PT ;  /* 0x00000007e5037c10 */ /* 0x040fe4000a7fe4ff */
[----:B------:R-:W-:Y:S01]  /*1550*/  @P1 IADD3.X R11, R229, UR9, RZ, P2, !PT ;  /* 0x00000009e50b1c10 */ /* 0x000fe200097fe4ff */
[----:B------:R-:W-:Y:S01]  /*1560*/  ULDC.64 UR8, c[0x0][0xa20] ;  /* 0x0002880000087ab9 */ /* 0x000fe20000000a00 */
[----:B------:R-:W-:Y:S01]  /*1570*/  USEL UR4, UR4, 0x1, UP0 ;  /* 0x0000000104047887 */ /* 0x000fe20008000000 */
[----:B------:R-:W-:Y:S01]  /*1580*/  ISETP.NE.U32.AND P2, PT, RZ, UR8, PT ;  /* 0x00000008ff007c0c */ /* 0x000fe2000bf45070 */
[----:B------:R-:W-:Y:S01]  /*1590*/  ULDC UR5, c[0x0][0x2f0] ;  /* 0x0000bc0000057ab9 */ /* 0x000fe20000000800 */
[----:B0-----:R-:W-:Y:S01]  /*15a0*/  LOP3.LUT R0, R6, 0xff0000, RZ, 0xc0, !PT ;  /* 0x00ff000006007812 */ /* 0x001fe200078ec0ff */
[----:B------:R-:W-:Y:S01]  /*15b0*/  UIMAD UR4, UR4, UR5, URZ ;  /* 0x00000005040472a4 */ /* 0x000fe2000f8e023f */
[----:B------:R1:W5:Y:S01]  /*15c0*/  @P0 LDG.E R121, desc[UR10][R2.64] ;  /* 0x0000000a02790981 */ /* 0x000362000c1e1900 */
[----:B------:R-:W-:Y:S01]  /*15d0*/  ISETP.NE.AND.EX P2, PT, RZ, UR9, PT, P2 ;  /* 0x00000009ff007c0c */ /* 0x000fe2000bf45320 */
[----:B------:R-:W-:-:S02]  /*15e0*/  ULDC UR5, c[0x0][0x348] ;  /* 0x0000d20000057ab9 */ /* 0x000fc40000000800 */
[----:B------:R1:W5:Y:S01]  /*15f0*/  @P1 LDG.E R221, desc[UR10][R10.64] ;  /* 0x0000000a0add1981 */ /* 0x000362000c1e1900 */
[----:B------:R-:W-:Y:S01]  /*1600*/  LEA.HI R226, R0, R7, RZ, 0x10 ;  /* 0x0000000700e27211 */ /* 0x000fe200078f80ff */
[----:B------:R-:W-:Y:S08]  /*1610*/  @P1 BRA `(.L_x_2658) ;  /* 0x0000000000281947 */ /* 0x000ff00003800000 */
[----:B------:R-:W-:Y:S02]  /*1620*/  ULDC.64 UR6, c[0x0][0xa00] ;  /* 0x0002800000067ab9 */ /* 0x000fe40000000a00 */
[----:B------:R-:W-:-:S04]  /*1630*/  ISETP.NE.U32.AND P1, PT, RZ, UR6, PT ;  /* 0x00000006ff007c0c */ /* 0x000fc8000bf25070 */
[----:B------:R-:W-:-:S13]  /*1640*/  ISETP.NE.AND.EX P1, PT, RZ, UR7, PT, P1 ;  /* 0x00000007ff007c0c */ /* 0x000fda000bf25310 */
[----:B------:R-:W-:Y:S05]  /*1650*/  @!P1 BRA `(.L_x_2658) ;  /* 0x0000000000189947 */ /* 0x000fea0003800000 */
[----:B------:R-:W0:Y:S01]  /*1660*/  LDC.64 R6, c[0x0][0xa00] ;  /* 0x00028000ff067b82 */ /* 0x000e220000000a00 */
[----:B------:R-:W-:Y:S01]  /*1670*/  ULDC.64 UR6, c[0x0][0x208] ;  /* 0x0000820000067ab9 */ /* 0x000fe20000000a00 */
[----:B0-----:R-:W-:-:S05]  /*1680*/  IMAD.WIDE R6, R227, 0x4, R6 ;  /* 0x00000004e3067825 */ /* 0x001fca00078e0206 */
[----:B-----5:R-:W2:Y:S04]  /*1690*/  LDG.E R221, desc[UR6][R6.64] ;  /* 0x0000000606dd7981 */ /* 0x020ea8000c1e1900 */
[----:B------:R-:W2:Y:S02]  /*16a0*/  LDG.E R0, desc[UR6][R6.64+0x4] ;  /* 0x0000040606007981 */ /* 0x000ea4000c1e1900 */
[----:B--2---:R-:W-:-:S07]  /*16b0*/  IMAD.IADD R221, R0, 0x1, -R221 ;  /* 0x0000000100dd7824 */ /* 0x004fce00078e0add */
.L_x_2658:
[----:B------:R-:W-:Y:S02]  /*16c0*/  IMAD.U32 R24, RZ, RZ, UR5 ;  /* 0x00000005ff187e24 */ /* 0x000fe4000f8e00ff */
[----:B------:R-:W-:Y:S01]  /*16d0*/  IMAD.U32 R26, RZ, RZ, UR4 ;  /* 0x00000004ff1a7e24 */ /* 0x000fe2000f8e00ff */
[----:B------:R-:W-:Y:S06]  /*16e0*/  @!P2 BRA `(.L_x_2659) ;  /* 0x000000000014a947 */ /* 0x000fec0003800000 */
[----:B------:R-:W-:Y:S01]  /*16f0*/  IADD3 R26, P0, R228, UR8, RZ ;  /* 0x00000008e41a7c10 */ /* 0x000fe2000ff1e0ff */
[----:B------:R-:W-:-:S03]  /*1700*/  ULDC.64 UR4, c[0x0][0x208] ;  /* 0x0000820000047ab9 */ /* 0x000fc60000000a00 */
[----:B------:R-:W-:-:S05]  /*1710*/  IADD3.X R27, R229, UR9, RZ, P0, !PT ;  /* 0x00000009e51b7c10 */ /* 0x000fca00087fe4ff */
[----:B------:R0:W5:Y:S01]  /*1720*/  LDG.E R26, desc[UR4][R26.64] ;  /* 0x000000041a1a7981 */ /* 0x000162000c1e1900 */
[----:B------:R-:W-:Y:S05]  /*1730*/  BRA `(.L_x_2660) ;  /* 0x0000000000147947 */ /* 0x000fea0003800000 */
.L_x_2659:
[----:B------:R-:W-:Y:S05]  /*1740*/  @!P0 BRA `(.L_x_2660) ;  /* 0x0000000000108947 */ /* 0x000fea0003800000 */
[----:B------:R-:W-:Y:S02]  /*1750*/  ULDC.64 UR4, c[0x0][0x208] ;  /* 0x0000820000047ab9 */ /* 0x000fe40000000a00 */
[----:B------:R-:W2:Y:S04]  /*1760*/  LDG.E R7, desc[UR4][R2.64] ;  /* 0x0000000402077981 */ /* 0x000ea8000c1e1900 */
[----:B------:R-:W2:Y:S02]  /*1770*/  LDG.E R26, desc[UR4][R2.64+0x4] ;  /* 0x00000404021a7981 */ /* 0x000ea4000c1e1900 */
[----:B--2---:R-:W-:-:S07]  /*1780*/  IMAD.IADD R26, R26, 0x1, -R7 ;  /* 0x000000011a1a7824 */ /* 0x004fce00078e0a07 */
.L_x_2660:
[----:B------:R-:W-:Y:S01]  /*1790*/  ULDC.64 UR4, c[0x0][0xa10] ;  /* 0x0002840000047ab9 */ /* 0x000fe20000000a00 */
[----:B------:R-:W-:Y:S01]  /*17a0*/  ULDC.64 UR6, c[0x0][0x208] ;  /* 0x0000820000067ab9 */ /* 0x000fe20000000a00 */
[----:B------:R-:W-:Y:S01]  /*17b0*/  ISETP.NE.U32.AND P0, PT, RZ, UR4, PT ;  /* 0x00000004ff007c0c */ /* 0x000fe2000bf05070 */
[----:B------:R-:W2:Y:S03]  /*17c0*/  LDC R4, c[0x0][0x448] ;  /* 0x00011200ff047b82 */ /* 0x000ea60000000800 */
[----:B------:R-:W-:Y:S01]  /*17d0*/  ISETP.NE.AND.EX P0, PT, RZ, UR5, PT, P0 ;  /* 0x00000005ff007c0c */ /* 0x000fe2000bf05300 */
[----:B------:R-:W-:-:S12]  /*17e0*/  ULDC.64 UR4, c[0x0][0xa30] ;  /* 0x00028c0000047ab9 */ /* 0x000fd80000000a00 */
[----:B-1----:R-:W1:Y:S02]  /*17f0*/  @P0 LDC.64 R2, c[0x0][0xa10] ;  /* 0x00028400ff020b82 */ /* 0x002e640000000a00 */
[----:B-1----:R-:W-:-:S05]  /*1800*/  @P0 IMAD.WIDE R2, R227, 0x4, R2 ;  /* 0x00000004e3020825 */ /* 0x002fca00078e0202 */
[----:B------:R-:W3:Y:S04]  /*1810*/  @P0 LDG.E R0, desc[UR6][R2.64] ;  /* 0x0000000602000981 */ /* 0x000ee8000c1e1900 */
[----:B------:R1:W3:Y:S01]  /*1820*/  @P0 LDG.E R9, desc[UR6][R2.64+0x4] ;  /* 0x0000040602090981 */ /* 0x0002e2000c1e1900 */
[----:B------:R-:W-:Y:S01]  /*1830*/  ISETP.NE.U32.AND P1, PT, RZ, UR4, PT ;  /* 0x00000004ff007c0c */ /* 0x000fe2000bf25070 */
[----:B-----5:R-:W-:-:S03]  /*1840*/  IMAD.MOV.U32 R133, RZ, RZ, R26 ;  /* 0x000000ffff857224 */ /* 0x020fc600078e001a */
[----:B------:R-:W-:-:S13]  /*1850*/  ISETP.NE.AND.EX P1, PT, RZ, UR5, PT, P1 ;  /* 0x00000005ff007c0c */ /* 0x000fda000bf25310 */
[----:B------:R-:W-:-:S04]  /*1860*/  @P1 IADD3 R6, P2, R228, UR4, RZ ;  /* 0x00000004e4061c10 */ /* 0x000fc8000ff5e0ff */
[----:B------:R-:W-:-:S05]  /*1870*/  @P1 IADD3.X R7, R229, UR5, RZ, P2, !PT ;  /* 0x00000005e5071c10 */ /* 0x000fca00097fe4ff */
[----:B------:R4:W5:Y:S01]  /*1880*/  @P1 LDG.E R133, desc[UR6][R6.64] ;  /* 0x0000000606851981 */ /* 0x000962000c1e1900 */
[----:B--2---:R-:W-:Y:S01]  /*1890*/  ISETP.NE.AND P1, PT, R4, 0x1, PT ;  /* 0x000000010400780c */ /* 0x004fe20003f25270 */
[----:B------:R-:W-:Y:S01]  /*18a0*/  IMAD.SHL.U32 R220, R5, 0x80, RZ ;  /* 0x0000008005dc7824 */ /* 0x000fe200078e00ff */
[----:B------:R-:W-:Y:S01]  /*18b0*/  LOP3.LUT R12, R226, 0xff, RZ, 0xc0, !PT ;  /* 0x000000ffe20c7812 */ /* 0x000fe200078ec0ff */
[----:B------:R-:W-:Y:S01]  /*18c0*/  IMAD.IADD R13, R26, 0x1, -R13 ;  /* 0x000000011a0d7824 */ /* 0x000fe200078e0a0d */
[----:B------:R-:W-:Y:S01]  /*18d0*/  BSSY B0, `(.L_x_2661) ;  /* 0x0000035000007945 */ /* 0x000fe20003800000 */
[----:B-1----:R-:W-:Y:S01]  /*18e0*/  VIADD R2, R220, 0x7f ;  /* 0x0000007fdc027836 */ /* 0x002fe20000000000 */
[----:B------:R-:W-:Y:S01]  /*18f0*/  SHF.R.U32.HI R226, RZ, 0x10, R226 ;  /* 0x00000010ffe27819 */ /* 0x000fe200000116e2 */
[----:B------:R1:W-:Y:S06]  /*1900*/  STL [R1+0x34], R12 ;  /* 0x0000340c01007387 */ /* 0x0003ec0000100800 */
[----:B------:R-:W2:Y:S08]  /*1910*/  @P1 LDC R11, c[0x0][0x44c] ;  /* 0x00011300ff0b1b82 */ /* 0x000eb00000000800 */
[----:B------:R-:W0:Y:S01]  /*1920*/  @P1 LDC R3, c[0x0][0x450] ;  /* 0x00011400ff031b82 */ /* 0x000e220000000800 */
[----:B---3--:R-:W-:-:S02]  /*1930*/  @P0 IMAD.IADD R24, R9, 0x1, -R0 ;  /* 0x0000000109180824 */ /* 0x008fc400078e0a00 */
[----:B--2---:R-:W-:-:S04]  /*1940*/  @P1 IMAD.HI.U32 R0, R2, R11, RZ ;  /* 0x0000000b02001227 */ /* 0x004fc800078e00ff */
[----:B------:R-:W-:Y:S01]  /*1950*/  IMAD.IADD R222, R13, 0x1, R24 ;  /* 0x000000010dde7824 */ /* 0x000fe200078e0218 */
[----:B0-----:R-:W-:-:S03]  /*1960*/  @P1 SHF.R.U32.HI R2, RZ, R3, R0 ;  /* 0x00000003ff021219 */ /* 0x001fc60000011600 */
[C---:B------:R-:W-:Y:S01]  /*1970*/  VIADD R0, R222.reuse, 0x5f ;  /* 0x0000005fde007836 */ /* 0x040fe20000000000 */
[----:B------:R-:W-:-:S03]  /*1980*/  IADD3 R134, R222, 0x60, -R221 ;  /* 0x00000060de867810 */ /* 0x000fc60007ffe8dd */
[----:B------:R-:W-:-:S04]  /*1990*/  IMAD.HI R0, R0, 0x2aaaaaab, RZ ;  /* 0x2aaaaaab00007827 */ /* 0x000fc800078e02ff */
[----:B------:R-:W-:Y:S01]  /*19a0*/  IMAD.IADD R2, R134, 0x1, R2 ;  /* 0x0000000186027824 */ /* 0x000fe200078e0202 */
[----:B------:R-:W-:-:S03]  /*19b0*/  SHF.R.U32.HI R135, RZ, 0x1f, R0 ;  /* 0x0000001fff877819 */ /* 0x000fc60000011600 */
[----:B------:R-:W-:Y:S01]  /*19c0*/  IMAD.HI R2, R2, 0x2aaaaaab, RZ ;  /* 0x2aaaaaab02027827 */ /* 0x000fe200078e02ff */
[----:B------:R-:W-:-:S03]  /*19d0*/  LEA.HI.SX32 R135, R0, R135, 0x1c ;  /* 0x0000008700877211 */ /* 0x000fc600078fe2ff */
[----:B------:R-:W-:Y:S01]  /*19e0*/  IMAD.MOV.U32 R0, RZ, RZ, RZ ;  /* 0x000000ffff007224 */ /* 0x000fe200078e00ff */
[----:B------:R-:W-:-:S04]  /*19f0*/  SHF.R.U32.HI R3, RZ, 0x1f, R2 ;  /* 0x0000001fff037819 */ /* 0x000fc80000011602 */
[----:B------:R-:W-:-:S04]  /*1a00*/  LEA.HI.SX32 R2, R2, R3, 0x1c ;  /* 0x0000000302027211 */ /* 0x000fc800078fe2ff */
[----:B----4-:R-:W-:-:S04]  /*1a10*/  VIMNMX R6, R135, R2, PT ;  /* 0x0000000287067248 */ /* 0x010fc80003fe0100 */
[----:B------:R-:W-:-:S13]  /*1a20*/  ISETP.GE.AND P0, PT, R6, 0x1, PT ;  /* 0x000000010600780c */ /* 0x000fda0003f06270 */
[----:B-1----:R-:W-:Y:S05]  /*1a30*/  @!P0 BRA `(.L_x_2662) ;  /* 0x0000000000788947 */ /* 0x002fea0003800000 */
[----:B------:R-:W-:Y:S01]  /*1a40*/  ISETP.NE.AND P0, PT, R226, RZ, PT ;  /* 0x000000ffe200720c */ /* 0x000fe20003f05270 */
[----:B------:R-:W-:-:S03]  /*1a50*/  ULDC UR4, c[0x0][0x9f0] ;  /* 0x00027c0000047ab9 */ /* 0x000fc60000000800 */
[----:B------:R-:W-:-:S04]  /*1a60*/  SEL R9, R226, UR4, P0 ;  /* 0x00000004e2097c07 */ /* 0x000fc80008000000 */
[-C--:B------:R-:W-:Y:S02]  /*1a70*/  IABS R5, R9.reuse ;  /* 0x0000000900057213 */ /* 0x080fe40000000000 */
        /* <DEDUP_REMOVED lines=26> */
.L_x_2662:
[----:B------:R-:W-:Y:S05]  /*1c20*/  BSYNC B0 ;  /* 0x0000000000007941 */ /* 0x000fea0003800000 */
.L_x_2661:
[----:B------:R-:W-:Y:S01]  /*1c30*/  IMAD R3, R12, R0, RZ ;  /* 0x000000000c037224 */ /* 0x000fe200078e02ff */
        /* <DEDUP_REMOVED lines=36> */
.L_x_2665:
[----:B------:R-:W-:Y:S05]  /*1e80*/  BSYNC B6 ;  /* 0x0000000000067941 */ /* 0x000fea0003800000 */
.L_x_2664:
        /* <DEDUP_REMOVED lines=20> */
.L_x_2667:
[----:B------:R-:W-:Y:S05]  /*1fd0*/  BSYNC B6 ;  /* 0x0000000000067941 */ /* 0x000fea0003800000 */
.L_x_2666:
[----:B------:R-:W-:Y:S01]  /*1fe0*/  ULDC.64 UR4, c[0x0][0x9f8] ;  /* 0x00027e0000047ab9 */ /* 0x000fe20000000a00 */
[----:B------:R-:W-:Y:S01]  /*1ff0*/  IMAD.MOV.U32 R0, RZ, RZ, R227 ;  /* 0x000000ffff007224 */ /* 0x000fe200078e00e3 */
[----:B------:R-:W-:Y:S01]  /*2000*/  ISETP.NE.U32.AND P0, PT, RZ, UR4, PT ;  /* 0x00000004ff007c0c */ /* 0x000fe2000bf05070 */
[----:B------:R-:W-:Y:S01]  /*2010*/  ULDC.64 UR6, c[0x0][0x208] ;  /* 0x0000820000067ab9 */ /* 0x000fe20000000a00 */
[----:B------:R-:W0:Y:S01]  /*2020*/  S2R R8, SR_TID.X ;  /* 0x0000000000087919 */ /* 0x000e220000002100 */
[----:B------:R-:W1:Y:S01]  /*2030*/  LDC.64 R94, c[0x0][0x3f8] ;  /* 0x0000fe00ff5e7b82 */ /* 0x000e620000000a00 */
[----:B------:R-:W-:-:S07]  /*2040*/  ISETP.NE.AND.EX P0, PT, RZ, UR5, PT, P0 ;  /* 0x00000005ff007c0c */ /* 0x000fce000bf05300 */
[----:B------:R-:W2:Y:S06]  /*2050*/  LDC R15, c[0x0][0x3f4] ;  /* 0x0000fd00ff0f7b82 */ /* 0x000eac0000000800 */
[----:B------:R-:W-:Y:S01]  /*2060*/  @P0 IADD3 R4, P1, R228, UR4, RZ ;  /* 0x00000004e4040c10 */ /* 0x000fe2000ff3e0ff */
[----:B------:R-:W-:Y:S01]  /*2070*/  ULDC UR4, c[0x0][0x2f4] ;  /* 0x0000bd0000047ab9 */ /* 0x000fe20000000800 */
[----:B------:R-:W3:Y:S02]  /*2080*/  LDC.64 R88, c[0x0][0x408] ;  /* 0x00010200ff587b82 */ /* 0x000ee40000000a00 */
[----:B------:R-:W-:-:S05]  /*2090*/  @P0 IADD3.X R5, R229, UR5, RZ, P1, !PT ;  /* 0x00000005e5050c10 */ /* 0x000fca0008ffe4ff */
[----:B------:R4:W3:Y:S01]  /*20a0*/  @P0 LDG.E R0, desc[UR6][R4.64] ;  /* 0x0000000604000981 */ /* 0x0008e2000c1e1900 */
[----:B------:R-:W-:Y:S01]  /*20b0*/  ISETP.GE.AND P1, PT, R195, UR4, PT ;  /* 0x00000004c3007c0c */ /* 0x000fe2000bf26270 */
[----:B-1----:R-:W-:Y:S01]  /*20c0*/  IMAD.WIDE.U32 R96, R206, R94, R16 ;  /* 0x0000005ece607225 */ /* 0x002fe200078e0010 */
[----:B------:R-:W-:Y:S01]  /*20d0*/  ISETP.GE.AND P0, PT, R16, UR4, PT ;  /* 0x0000000410007c0c */ /* 0x000fe2000bf06270 */
[----:B------:R-:W1:Y:S01]  /*20e0*/  S2R R158, SR_TID.X ;  /* 0x00000000009e7919 */ /* 0x000e620000002100 */
[----:B------:R-:W-:Y:S01]  /*20f0*/  SEL R6, RZ, 0xffffffff, P1 ;  /* 0xffffffffff067807 */ /* 0x000fe20000800000 */
[----:B------:R-:W-:Y:S01]  /*2100*/  IMAD.SHL.U32 R102, R94, 0x40, RZ ;  /* 0x000000405e667824 */ /* 0x000fe200078e00ff */
[----:B------:R-:W-:Y:S01]  /*2110*/  SEL R3, RZ, 0x1, P0 ;  /* 0x00000001ff037807 */ /* 0x000fe20000000000 */
[----:B------:R-:W-:Y:S01]  /*2120*/  IMAD.IADD R121, R121, 0x1, R26 ;  /* 0x0000000179797824 */ /* 0x000fe200078e021a */
[----:B------:R-:W-:Y:S01]  /*2130*/  ISETP.GE.AND P0, PT, R194, UR4, PT ;  /* 0x00000004c2007c0c */ /* 0x000fe2000bf06270 */
[----:B------:R-:W-:Y:S01]  /*2140*/  IMAD.SHL.U32 R6, R6, 0x2, RZ ;  /* 0x0000000206067824 */ /* 0x000fe200078e00ff */
[----:B------:R-:W-:Y:S01]  /*2150*/  ISETP.GE.AND P1, PT, R192, UR4, PT ;  /* 0x00000004c0007c0c */ /* 0x000fe2000bf26270 */
[----:B--2---:R-:W-:Y:S01]  /*2160*/  IMAD.SHL.U32 R118, R15, 0x2, RZ ;  /* 0x000000020f767824 */ /* 0x004fe200078e00ff */
[----:B------:R-:W-:-:S02]  /*2170*/  SHF.R.S32.HI R7, RZ, 0x1f, R206 ;  /* 0x0000001fff077819 */ /* 0x000fc400000114ce */
[----:B------:R-:W-:Y:S01]  /*2180*/  LOP3.LUT R3, R6, 0x2, R3, 0xe2, !PT ;  /* 0x0000000206037812 */ /* 0x000fe200078ee203 */
[----:B0-----:R-:W-:Y:S01]  /*2190*/  VIADD R6, R8, 0xffffff80 ;  /* 0xffffff8008067836 */ /* 0x001fe20000000000 */
[----:B----4-:R-:W-:Y:S01]  /*21a0*/  SEL R4, RZ, 0x4, P0 ;  /* 0x00000004ff047807 */ /* 0x010fe20000000000 */
[----:B---3--:R-:W-:Y:S01]  /*21b0*/  IMAD.WIDE.U32 R90, R206, R88, R16 ;  /* 0x00000058ce5a7225 */ /* 0x008fe200078e0010 */
[----:B------:R-:W-:Y:S02]  /*21c0*/  SEL R5, RZ, 0x8, P1 ;  /* 0x00000008ff057807 */ /* 0x000fe40000800000 */
[----:B------:R-:W-:Y:S01]  /*21d0*/  ISETP.GE.AND P0, PT, R23, UR4, PT ;  /* 0x0000000417007c0c */ /* 0x000fe2000bf06270 */
[----:B------:R-:W-:Y:S01]  /*21e0*/  IMAD R123, R89, 0x60, RZ ;  /* 0x00000060597b7824 */ /* 0x000fe200078e02ff */
[----:B------:R-:W-:Y:S01]  /*21f0*/  SHF.R.S32.HI R197, RZ, 0x1f, R196 ;  /* 0x0000001fffc57819 */ /* 0x000fe200000114c4 */
[----:B------:R-:W-:Y:S01]  /*2200*/  IMAD.SHL.U32 R104, R88, 0x40, RZ ;  /* 0x0000004058687824 */ /* 0x000fe200078e00ff */
[----:B------:R-:W-:Y:S01]  /*2210*/  LOP3.LUT R3, R5, R3, R4, 0xfe, !PT ;  /* 0x0000000305037212 */ /* 0x000fe200078efe04 */
[-C--:B------:R-:W-:Y:S01]  /*2220*/  IMAD R4, R7, R94.reuse, RZ ;  /* 0x0000005e07047224 */ /* 0x080fe200078e02ff */
[----:B------:R-:W-:Y:S01]  /*2230*/  SEL R8, RZ, 0x10, P0 ;  /* 0x00000010ff087807 */ /* 0x000fe20000000000 */
[----:B------:R-:W-:Y:S01]  /*2240*/  IMAD.WIDE.U32 R98, R206, R94, R196 ;  /* 0x0000005ece627225 */ /* 0x000fe200078e00c4 */
[----:B------:R-:W-:-:S02]  /*2250*/  ISETP.GE.AND P0, PT, R16, R15, PT ;  /* 0x0000000f1000720c */ /* 0x000fc40003f06270 */
[----:B------:R-:W-:Y:S01]  /*2260*/  ISETP.GE.AND P1, PT, R195, R15, PT ;  /* 0x0000000fc300720c */ /* 0x000fe20003f26270 */
[C---:B------:R-:W-:Y:S01]  /*2270*/  IMAD R5, R206.reuse, R95, R4 ;  /* 0x0000005fce057224 */ /* 0x040fe200078e0204 */
[----:B------:R-:W-:Y:S01]  /*2280*/  LOP3.LUT R8, R3, R8, RZ, 0xfc, !PT ;  /* 0x0000000803087212 */ /* 0x000fe200078efcff */
[-C--:B------:R-:W-:Y:S01]  /*2290*/  IMAD R7, R7, R88.reuse, RZ ;  /* 0x0000005807077224 */ /* 0x080fe200078e02ff */
[----:B------:R-:W-:Y:S01]  /*22a0*/  SHF.R.S32.HI R9, RZ, 0x1f, R6 ;  /* 0x0000001fff097819 */ /* 0x000fe20000011406 */
[----:B------:R-:W-:Y:S01]  /*22b0*/  IMAD.IADD R99, R99, 0x1, R5 ;  /* 0x0000000163637824 */ /* 0x000fe200078e0205 */
[----:B------:R-:W-:Y:S01]  /*22c0*/  SEL R3, R15, RZ, P0 ;  /* 0x000000ff0f037207 */ /* 0x000fe20000000000 */
[----:B------:R-:W-:Y:S01]  /*22d0*/  IMAD.IADD R97, R5, 0x1, R97 ;  /* 0x0000000105617824 */ /* 0x000fe200078e0261 */
[----:B------:R-:W-:Y:S01]  /*22e0*/  SEL R4, R15, RZ, P1 ;  /* 0x000000ff0f047207 */ /* 0x000fe20000800000 */
[----:B------:R-:W-:Y:S01]  /*22f0*/  IMAD.WIDE.U32 R92, R206, R88, R196 ;  /* 0x00000058ce5c7225 */ /* 0x000fe200078e00c4 */
[----:B------:R-:W-:-:S02]  /*2300*/  LEA.HI R9, R9, R6, RZ, 0x2 ;  /* 0x0000000609097211 */ /* 0x000fc400078f10ff */
[----:B------:R-:W-:Y:S01]  /*2310*/  ISETP.GE.AND P2, PT, R194, R15, PT ;  /* 0x0000000fc200720c */ /* 0x000fe20003f46270 */
[----:B------:R-:W-:Y:S01]  /*2320*/  IMAD R5, R206, R89, R7 ;  /* 0x00000059ce057224 */ /* 0x000fe200078e0207 */
[----:B------:R-:W-:Y:S01]  /*2330*/  LOP3.LUT R9, R9, 0xfffffffc, RZ, 0xc0, !PT ;  /* 0xfffffffc09097812 */ /* 0x000fe200078ec0ff */
[----:B------:R-:W-:Y:S01]  /*2340*/  IMAD.IADD R3, R16, 0x1, R3 ;  /* 0x0000000110037824 */ /* 0x000fe200078e0203 */
[----:B------:R-:W-:Y:S01]  /*2350*/  SEL R7, R15, RZ, P2 ;  /* 0x000000ff0f077207 */ /* 0x000fe20001000000 */
[----:B------:R-:W-:Y:S01]  /*2360*/  IMAD.IADD R93, R93, 0x1, R5 ;  /* 0x000000015d5d7824 */ /* 0x000fe200078e0205 */
[----:B------:R-:W-:Y:S01]  /*2370*/  SHF.R.U32.HI R20, RZ, 0x3, R213 ;  /* 0x00000003ff147819 */ /* 0x000fe200000116d5 */
[----:B------:R-:W-:Y:S01]  /*2380*/  IMAD.IADD R91, R5, 0x1, R91 ;  /* 0x00000001055b7824 */ /* 0x000fe200078e025b */
[----:B-----5:R-:W-:Y:S01]  /*2390*/  SHF.R.S32.HI R13, RZ, 0x1f, R133 ;  /* 0x0000001fff0d7819 */ /* 0x020fe20000011485 */
[----:B------:R-:W-:Y:S01]  /*23a0*/  IMAD.IADD R5, R195, 0x1, R4 ;  /* 0x00000001c3057824 */ /* 0x000fe200078e0204 */
[----:B------:R-:W-:Y:S01]  /*23b0*/  SHF.R.S32.HI R4, RZ, 0x1f, R3 ;  /* 0x0000001fff047819 */ /* 0x000fe20000011403 */
[----:B------:R-:W-:Y:S01]  /*23c0*/  IMAD.IADD R21, R6, 0x1, -R9 ;  /* 0x0000000106157824 */ /* 0x000fe200078e0a09 */
[----:B------:R-:W-:Y:S01]  /*23d0*/  LOP3.LUT R19, R19, 0xfffffffe, RZ, 0xc0, !PT ;  /* 0xfffffffe13137812 */ /* 0x000fe200078ec0ff */
[----:B------:R-:W-:Y:S01]  /*23e0*/  IMAD.IADD R11, R194, 0x1, R7 ;  /* 0x00000001c20b7824 */ /* 0x000fe200078e0207 */
[----:B------:R-:W-:Y:S01]  /*23f0*/  SHF.R.S32.HI R10, RZ, 0x1f, R5 ;  /* 0x0000001fff0a7819 */ /* 0x000fe20000011405 */
[----:B------:R-:W-:Y:S01]  /*2400*/  IMAD.WIDE.U32 R98, R133, R94, R98 ;  /* 0x0000005e85627225 */ /* 0x000fe200078e0062 */
[----:B------:R-:W-:-:S02]  /*2410*/  LEA.HI R6, R4, R3, RZ, 0x3 ;  /* 0x0000000304067211 */ /* 0x000fc400078f18ff */
[----:B------:R-:W-:Y:S01]  /*2420*/  LEA.HI R3, R4, R3, RZ, 0x6 ;  /* 0x0000000304037211 */ /* 0x000fe200078f30ff */
[C---:B------:R-:W-:Y:S01]  /*2430*/  IMAD.WIDE.U32 R96, R133.reuse, R94, R96 ;  /* 0x0000005e85607225 */ /* 0x040fe200078e0060 */
[CC--:B------:R-:W-:Y:S02]  /*2440*/  LEA.HI R7, R10.reuse, R5.reuse, RZ, 0x6 ;  /* 0x000000050a077211 */ /* 0x0c0fe400078f30ff */
[----:B------:R-:W-:Y:S01]  /*2450*/  LEA.HI R10, R10, R5, RZ, 0x3 ;  /* 0x000000050a0a7211 */ /* 0x000fe200078f18ff */
[CC--:B------:R-:W-:Y:S01]  /*2460*/  IMAD.WIDE.U32 R92, R133.reuse, R88.reuse, R92 ;  /* 0x00000058855c7225 */ /* 0x0c0fe200078e005c */
[----:B------:R-:W-:Y:S02]  /*2470*/  SHF.R.S32.HI R4, RZ, 0x6, R3 ;  /* 0x00000006ff047819 */ /* 0x000fe40000011403 */
[----:B------:R-:W-:Y:S01]  /*2480*/  SHF.R.S32.HI R7, RZ, 0x6, R7 ;  /* 0x00000006ff077819 */ /* 0x000fe20000011407 */
[----:B------:R-:W-:Y:S01]  /*2490*/  IMAD.WIDE.U32 R90, R133, R88, R90 ;  /* 0x00000058855a7225 */ /* 0x000fe200078e005a */
[----:B------:R-:W-:-:S02]  /*24a0*/  LOP3.LUT R5, R215, 0x38, R10, 0xf8, !PT ;  /* 0x00000038d7057812 */ /* 0x000fc400078ef80a */
[--C-:B------:R-:W-:Y:S01]  /*24b0*/  LOP3.LUT R9, R213, 0x38, R6.reuse, 0xf8, !PT ;  /* 0x00000038d5097812 */ /* 0x100fe200078ef806 */
[C---:B------:R-:W-:Y:S01]  /*24c0*/  IMAD R130, R4.reuse, 0x1800, R217 ;  /* 0x0000180004827824 */ /* 0x040fe200078e02d9 */
[----:B------:R-:W-:Y:S01]  /*24d0*/  LOP3.LUT R3, R215, 0x38, R6, 0xf8, !PT ;  /* 0x00000038d7037812 */ /* 0x000fe200078ef806 */
[--C-:B------:R-:W-:Y:S01]  /*24e0*/  IMAD R128, R4, 0x1800, R218.reuse ;  /* 0x0000180004807824 */ /* 0x100fe200078e02da */
[----:B------:R-:W-:Y:S01]  /*24f0*/  SHF.R.S32.HI R12, RZ, 0x1f, R11 ;  /* 0x0000001fff0c7819 */ /* 0x000fe2000001140b */
[----:B------:R-:W-:Y:S01]  /*2500*/  IMAD R129, R7, 0x1800, R217 ;  /* 0x0000180007817824 */ /* 0x000fe200078e02d9 */
[----:B------:R-:W-:Y:S01]  /*2510*/  LOP3.LUT R4, R5, R216, RZ, 0x3c, !PT ;  /* 0x000000d805047212 */ /* 0x000fe200078e3cff */
[----:B------:R-:W-:Y:S01]  /*2520*/  IMAD R126, R7, 0x1800, R218 ;  /* 0x00001800077e7824 */ /* 0x000fe200078e02da */
[----:B------:R-:W-:Y:S01]  /*2530*/  LOP3.LUT R9, R9, R20, RZ, 0x3c, !PT ;  /* 0x0000001409097212 */ /* 0x000fe200078e3cff */
[----:B------:R-:W-:Y:S01]  /*2540*/  IMAD R108, R21, 0x40, R206 ;  /* 0x00000040156c7824 */ /* 0x000fe200078e02ce */
[----:B------:R-:W-:Y:S01]  /*2550*/  LOP3.LUT R3, R3, R216, RZ, 0x3c, !PT ;  /* 0x000000d803037212 */ /* 0x000fe200078e3cff */
[----:B------:R-:W-:Y:S01]  /*2560*/  IMAD.IADD R129, R129, 0x1, R4 ;  /* 0x0000000181817824 */ /* 0x000fe200078e0204 */
[-C--:B------:R-:W-:Y:S01]  /*2570*/  LEA.HI R14, R12, R11.reuse, RZ, 0x3 ;  /* 0x0000000b0c0e7211 */ /* 0x080fe200078f18ff */
[----:B------:R-:W-:Y:S01]  /*2580*/  IMAD.IADD R128, R128, 0x1, R9 ;  /* 0x0000000180807824 */ /* 0x000fe200078e0209 */
[----:B------:R-:W-:Y:S01]  /*2590*/  LEA.HI R11, R12, R11, RZ, 0x6 ;  /* 0x0000000b0c0b7211 */ /* 0x000fe200078f30ff */
[----:B------:R-:W-:Y:S01]  /*25a0*/  IMAD.IADD R130, R130, 0x1, R3 ;  /* 0x0000000182827824 */ /* 0x000fe200078e0203 */
[----:B------:R-:W-:-:S02]  /*25b0*/  LOP3.LUT R4, R213, 0x38, R10, 0xf8, !PT ;  /* 0x00000038d5047812 */ /* 0x000fc400078ef80a */
[--C-:B------:R-:W-:Y:S02]  /*25c0*/  LOP3.LUT R9, R213, 0x38, R14.reuse, 0xf8, !PT ;  /* 0x00000038d5097812 */ /* 0x100fe400078ef80e */
[----:B------:R-:W-:Y:S02]  /*25d0*/  SHF.R.S32.HI R11, RZ, 0x6, R11 ;  /* 0x00000006ff0b7819 */ /* 0x000fe4000001140b */
[----:B------:R-:W-:Y:S02]  /*25e0*/  LOP3.LUT R3, R215, 0x38, R14, 0xf8, !PT ;  /* 0x00000038d7037812 */ /* 0x000fe400078ef80e */
[-C--:B------:R-:W-:Y:S01]  /*25f0*/  LOP3.LUT R5, R4, R20.reuse, RZ, 0x3c, !PT ;  /* 0x0000001404057212 */ /* 0x080fe200078e3cff */
[----:B------:R-:W-:Y:S01]  /*2600*/  IMAD R127, R11, 0x1800, R217 ;  /* 0x000018000b7f7824 */ /* 0x000fe200078e02d9 */
[----:B------:R-:W-:Y:S01]  /*2610*/  LOP3.LUT R12, R9, R20, RZ, 0x3c, !PT ;  /* 0x00000014090c7212 */ /* 0x000fe200078e3cff */
[----:B------:R-:W-:Y:S01]  /*2620*/  IMAD R20, R13, R94, RZ ;  /* 0x0000005e0d147224 */ /* 0x000fe200078e02ff */
[----:B------:R-:W-:Y:S01]  /*2630*/  LOP3.LUT R4, R3, R216, RZ, 0x3c, !PT ;  /* 0x000000d803047212 */ /* 0x000fe200078e3cff */
[----:B------:R-:W-:Y:S01]  /*2640*/  IMAD.IADD R126, R126, 0x1, R5 ;  /* 0x000000017e7e7824 */ /* 0x000fe200078e0205 */
[----:B------:R-:W-:Y:S01]  /*2650*/  @P2 LOP3.LUT R19, R19, 0x1, RZ, 0xfc, !PT ;  /* 0x0000000113132812 */ /* 0x000fe200078efcff */
[----:B------:R-:W-:Y:S01]  /*2660*/  IMAD R5, R95, 0x60, RZ ;  /* 0x000000605f057824 */ /* 0x000fe200078e02ff */
[----:B------:R-:W-:Y:S01]  /*2670*/  LOP3.LUT P3, RZ, R224, 0x4, RZ, 0xc0, !PT ;  /* 0x00000004e0ff7812 */ /* 0x000fe2000786c0ff */
[----:B------:R-:W-:Y:S01]  /*2680*/  IMAD R7, R133, R95, R20 ;  /* 0x0000005f85077224 */ /* 0x000fe200078e0214 */
[----:B------:R-:W-:Y:S01]  /*2690*/  ISETP.GE.AND P2, PT, R193, UR4, PT ;  /* 0x00000004c1007c0c */ /* 0x000fe2000bf46270 */
[----:B------:R-:W-:Y:S01]  /*26a0*/  IMAD.IADD R127, R127, 0x1, R4 ;  /* 0x000000017f7f7824 */ /* 0x000fe200078e0204 */
[C---:B------:R-:W-:Y:S01]  /*26b0*/  SHF.L.U64.HI R101, R94.reuse, 0x6, R95 ;  /* 0x000000065e657819 */ /* 0x040fe2000001025f */
[----:B------:R-:W-:Y:S01]  /*26c0*/  IMAD.WIDE.U32 R94, R94, 0x60, RZ ;  /* 0x000000605e5e7825 */ /* 0x000fe200078e00ff */
[----:B------:R-:W-:-:S02]  /*26d0*/  LOP3.LUT R3, R215, 0x18, R16, 0xf8, !PT ;  /* 0x00000018d7037812 */ /* 0x000fc400078ef810 */
[----:B------:R-:W-:Y:S01]  /*26e0*/  SEL R9, RZ, 0x20, P2 ;  /* 0x00000020ff097807 */ /* 0x000fe20001000000 */
[----:B------:R-:W-:Y:S01]  /*26f0*/  IMAD R4, R13, R88, RZ ;  /* 0x000000580d047224 */ /* 0x000fe200078e02ff */
[----:B------:R-:W-:Y:S01]  /*2700*/  LOP3.LUT R124, R3, R216, RZ, 0x3c, !PT ;  /* 0x000000d8037c7212 */ /* 0x000fe200078e3cff */
[----:B------:R-:W-:Y:S01]  /*2710*/  IMAD R125, R11, 0x1800, R218 ;  /* 0x000018000b7d7824 */ /* 0x000fe200078e02da */
[----:B------:R-:W-:Y:S01]  /*2720*/  SHF.L.U64.HI R103, R88, 0x6, R89 ;  /* 0x0000000658677819 */ /* 0x000fe20000010259 */
[----:B------:R-:W-:Y:S01]  /*2730*/  IMAD.IADD R122, R95, 0x1, R5 ;  /* 0x000000015f7a7824 */ /* 0x000fe200078e0205 */
[----:B------:R-:W-:Y:S01]  /*2740*/  SHF.R.S32.HI R111, RZ, 0x3, R6 ;  /* 0x00000003ff6f7819 */ /* 0x000fe20000011406 */
[----:B------:R-:W-:Y:S01]  /*2750*/  IMAD R11, R133, R89, R4 ;  /* 0x00000059850b7224 */ /* 0x000fe200078e0204 */
[----:B------:R-:W-:Y:S01]  /*2760*/  LOP3.LUT R5, R6, 0xfffffff8, RZ, 0xc0, !PT ;  /* 0xfffffff806057812 */ /* 0x000fe200078ec0ff */
[----:B------:R-:W-:Y:S01]  /*2770*/  IMAD.IADD R100, R99, 0x1, R7 ;  /* 0x0000000163647824 */ /* 0x000fe200078e0207 */
[----:B------:R-:W-:Y:S01]  /*2780*/  LOP3.LUT R25, R8, R9, RZ, 0xfc, !PT ;  /* 0x0000000908197212 */ /* 0x000fe200078efcff */
[----:B------:R-:W-:Y:S01]  /*2790*/  IMAD.IADD R3, R7, 0x1, R97 ;  /* 0x0000000107037824 */ /* 0x000fe200078e0261 */
[----:B------:R-:W-:Y:S01]  /*27a0*/  LOP3.LUT R19, R19, 0xfffffffb, RZ, 0xc0, !PT ;  /* 0xfffffffb13137812 */ /* 0x000fe200078ec0ff */
[----:B------:R-:W-:Y:S01]  /*27b0*/  IMAD.WIDE.U32 R88, R88, 0x60, RZ ;  /* 0x0000006058587825 */ /* 0x000fe200078e00ff */
[----:B------:R-:W-:-:S02]  /*27c0*/  LOP3.LUT R6, R10, 0xfffffff8, RZ, 0xc0, !PT ;  /* 0xfffffff80a067812 */ /* 0x000fc400078ec0ff */
[----:B------:R-:W-:Y:S01]  /*27d0*/  LOP3.LUT R7, R14, 0xfffffff8, RZ, 0xc0, !PT ;  /* 0xfffffff80e077812 */ /* 0x000fe200078ec0ff */
[----:B------:R-:W-:Y:S01]  /*27e0*/  IMAD.IADD R125, R125, 0x1, R12 ;  /* 0x000000017d7d7824 */ /* 0x000fe200078e020c */
[----:B------:R-:W-:Y:S01]  /*27f0*/  SHF.R.S32.HI R110, RZ, 0x3, R10 ;  /* 0x00000003ff6e7819 */ /* 0x000fe2000001140a */
[----:B------:R-:W-:Y:S01]  /*2800*/  IMAD.IADD R124, R217, 0x1, R124 ;  /* 0x00000001d97c7824 */ /* 0x000fe200078e027c */
[----:B------:R-:W-:Y:S01]  /*2810*/  LOP3.LUT R9, R25, 0x2, RZ, 0xc0, !PT ;  /* 0x0000000219097812 */ /* 0x000fe200078ec0ff */
[----:B------:R-:W-:Y:S01]  /*2820*/  IMAD.IADD R123, R89, 0x1, R123 ;  /* 0x00000001597b7824 */ /* 0x000fe200078e027b */
[----:B------:R-:W-:Y:S01]  /*2830*/  LOP3.LUT R10, R25, 0x4, RZ, 0xc0, !PT ;  /* 0x00000004190a7812 */ /* 0x000fe200078ec0ff */
[----:B------:R-:W-:Y:S01]  /*2840*/  IMAD.IADD R87, R93, 0x1, R11 ;  /* 0x000000015d577824 */ /* 0x000fe200078e020b */
[----:B------:R-:W-:Y:S01]  /*2850*/  LOP3.LUT R20, R25, 0x8, RZ, 0xc0, !PT ;  /* 0x0000000819147812 */ /* 0x000fe200078ec0ff */
[----:B------:R-:W-:Y:S01]  /*2860*/  IMAD.IADD R4, R11, 0x1, R91 ;  /* 0x000000010b047824 */ /* 0x000fe200078e025b */
[----:B------:R-:W-:-:S02]  /*2870*/  LOP3.LUT R21, R25, 0x10, RZ, 0xc0, !PT ;  /* 0x0000001019157812 */ /* 0x000fc400078ec0ff */
[----:B------:R-:W-:Y:S02]  /*2880*/  @P3 LOP3.LUT R19, R19, 0x4, RZ, 0xfc, !PT ;  /* 0x0000000413133812 */ /* 0x000fe400078efcff */
[----:B-1----:R-:W-:Y:S02]  /*2890*/  LEA.HI R158, R158, 0x8, RZ, 0x19 ;  /* 0x000000089e9e7811 */ /* 0x002fe400078fc8ff */
[----:B------:R-:W-:Y:S02]  /*28a0*/  SHF.R.S32.HI R109, RZ, 0x3, R14 ;  /* 0x00000003ff6d7819 */ /* 0x000fe4000001140e */
[----:B------:R-:W-:Y:S02]  /*28b0*/  LOP3.LUT R8, R8, 0x1, RZ, 0xc0, !PT ;  /* 0x0000000108087812 */ /* 0x000fe400078ec0ff */
[----:B------:R-:W-:Y:S02]  /*28c0*/  SHF.R.S32.HI R107, RZ, 0x1f, R5 ;  /* 0x0000001fff6b7819 */ /* 0x000fe40000011405 */
[----:B------:R-:W-:-:S02]  /*28d0*/  SHF.R.S32.HI R106, RZ, 0x1f, R6 ;  /* 0x0000001fff6a7819 */ /* 0x000fc40000011406 */
[----:B------:R-:W-:Y:S02]  /*28e0*/  SHF.R.S32.HI R105, RZ, 0x1f, R7 ;  /* 0x0000001fff697819 */ /* 0x000fe40000011407 */
[----:B------:R-:W-:Y:S02]  /*28f0*/  LOP3.LUT R25, R25, 0x20, RZ, 0xc0, !PT ;  /* 0x0000002019197812 */ /* 0x000fe400078ec0ff */
[----:B------:R-:W-:-:S07]  /*2900*/  SHF.R.S32.HI R120, RZ, 0x1f, R0 ;  /* 0x0000001fff787819 */ /* 0x000fce0000011400 */
.L_x_2773:
[----:B------:R-:W0:Y:S01]  /*2910*/  LDC R28, c[0x0][0x430] ;  /* 0x00010c00ff1c7b82 */ /* 0x000e220000000800 */
[----:B------:R-:W-:Y:S01]  /*2920*/  VIADD R2, R2, 0xffffffff ;  /* 0xffffffff02027836 */ /* 0x000fe20000000000 */
[----:B------:R-:W-:-:S03]  /*2930*/  ULDC.64 UR4, c[0x0][0x208] ;  /* 0x0000820000047ab9 */ /* 0x000fc60000000a00 */
[----:B------:R-:W-:-:S03]  /*2940*/  IMAD R11, R2, 0x60, R108 ;  /* 0x00000060020b7824 */ /* 0x000fc600078e026c */
[----:B-1----:R-:W1:Y:S01]  /*2950*/  LDC R117, c[0x0][0x3f4] ;  /* 0x0000fd00ff757b82 */ /* 0x002e620000000800 */
[----:B--2---:R-:W-:Y:S01]  /*2960*/  IMAD.IADD R31, R121, 0x1, R11 ;  /* 0x00000001791f7824 */ /* 0x004fe200078e020b */
[----:B------:R-:W-:-:S03]  /*2970*/  ISETP.GE.AND P2, PT, R11, R24, PT ;  /* 0x000000180b00720c */ /* 0x000fc60003f46270 */
[----:B------:R-:W-:Y:S01]  /*2980*/  IMAD.MOV.U32 R11, RZ, RZ, R31 ;  /* 0x000000ffff0b7224 */ /* 0x000fe200078e001f */
[----:B------:R-:W-:Y:S02]  /*2990*/  ISETP.GT.OR P2, PT, R108, 0x5f, P2 ;  /* 0x0000005f6c00780c */ /* 0x000fe40001744670 */
[----:B0-----:R-:W-:-:S11]  /*29a0*/  ISETP.NE.AND P3, PT, R28, 0x1, PT ;  /* 0x000000011c00780c */ /* 0x001fd60003f65270 */
[----:B------:R-:W0:Y:S08]  /*29b0*/  @!P2 LDC.64 R14, c[0x0][0x428] ;  /* 0x00010a00ff0eab82 */ /* 0x000e300000000a00 */
[----:B------:R-:W2:Y:S08]  /*29c0*/  @!P2 LDC.64 R12, c[0x0][0x418] ;  /* 0x00010600ff0cab82 */ /* 0x000eb00000000a00 */
[----:B------:R-:W3:Y:S08]  /*29d0*/  @P3 LDC R26, c[0x0][0x434] ;  /* 0x00010d00ff1a3b82 */ /* 0x000ef00000000800 */
[----:B------:R-:W4:Y:S01]  /*29e0*/  @P3 LDC R27, c[0x0][0x438] ;  /* 0x00010e00ff1b3b82 */ /* 0x000f220000000800 */
[----:B---3--:R-:W-:-:S05]  /*29f0*/  @P3 IMAD.HI.U32 R26, R31, R26, RZ ;  /* 0x0000001a1f1a3227 */ /* 0x008fca00078e00ff */
[----:B----4-:R-:W-:Y:S01]  /*2a00*/  @P3 SHF.R.U32.HI R11, RZ, R27, R26 ;  /* 0x0000001bff0b3219 */ /* 0x010fe2000001161a */
[----:B0-----:R-:W-:-:S03]  /*2a10*/  @!P2 IMAD R26, R120, R14, RZ ;  /* 0x0000000e781aa224 */ /* 0x001fc600078e02ff */
[--C-:B------:R-:W-:Y:S01]  /*2a20*/  @!P2 SHF.R.S32.HI R27, RZ, 0x1f, R11.reuse ;  /* 0x0000001fff1ba819 */ /* 0x100fe2000001140b */
[----:B------:R-:W-:Y:S02]  /*2a30*/  @!P2 IMAD R29, R0, R15, R26 ;  /* 0x0000000f001da224 */ /* 0x000fe400078e021a */
[----:B------:R-:W-:-:S04]  /*2a40*/  @!P2 IMAD.MOV.U32 R26, RZ, RZ, R11 ;  /* 0x000000ffff1aa224 */ /* 0x000fc800078e000b */
[----:B------:R-:W-:-:S04]  /*2a50*/  @!P2 IMAD.WIDE.U32 R14, R0, R14, R26 ;  /* 0x0000000e000ea225 */ /* 0x000fc800078e001a */
[----:B------:R-:W-:Y:S01]  /*2a60*/  @!P2 IMAD.IADD R15, R15, 0x1, R29 ;  /* 0x000000010f0fa824 */ /* 0x000fe200078e021d */
[----:B--2---:R-:W-:Y:S01]  /*2a70*/  @!P2 LEA R12, P3, R14, R12, 0x2 ;  /* 0x0000000c0e0ca211 */ /* 0x004fe200078610ff */
[----:B------:R-:W-:-:S03]  /*2a80*/  IMAD.MOV.U32 R26, RZ, RZ, RZ ;  /* 0x000000ffff1a7224 */ /* 0x000fc600078e00ff */
        /* <DEDUP_REMOVED lines=11> */
[----:B------:R-:W-:Y:S01]  /*2b40*/  @P2 LOP3.LUT R19, R19, 0x2, RZ, 0xfc, !PT ;  /* 0x0000000213132812 */ /* 0x000fe200078efcff */
[----:B------:R-:W-:Y:S01]  /*2b50*/  IMAD R80, R15, 0x2, R112 ;  /* 0x000000020f507824 */ /* 0x000fe200078e0270 */
[----:B-1----:R-:W-:-:S02]  /*2b60*/  ISETP.GE.AND P2, PT, R117, 0x1, PT ;  /* 0x000000017500780c */ /* 0x002fc40003f46270 */
[----:B------:R-:W-:-:S04]  /*2b70*/  @P4 VIADD R81, R15, 0xffffffe0 ;  /* 0xffffffe00f514836 */ /* 0x000fc80000000000 */
[----:B------:R-:W-:-:S07]  /*2b80*/  IMAD R81, R81, 0x2, R112 ;  /* 0x0000000251517824 */ /* 0x000fce00078e0270 */
[----:B0-----:R-:W-:Y:S05]  /*2b90*/  @!P2 BRA `(.L_x_2669) ;  /* 0x00000078004ca947 */ /* 0x001fea0003800000 */
[----:B------:R-:W-:Y:S01]  /*2ba0*/  SHF.R.S32.HI R82, RZ, 0x1f, R27 ;  /* 0x0000001fff527819 */ /* 0x000fe2000001141b */
[----:B------:R-:W-:Y:S01]  /*2bb0*/  ULDC.64 UR4, c[0x0][0x300] ;  /* 0x0000c00000047ab9 */ /* 0x000fe20000000a00 */
[----:B-----5:R-:W-:Y:S01]  /*2bc0*/  SHF.R.S32.HI R83, RZ, 0x1f, R26 ;  /* 0x0000001fff537819 */ /* 0x020fe2000001141a */
[C---:B------:R-:W-:Y:S01]  /*2bd0*/  IMAD.WIDE.U32 R12, R27.reuse, UR4, RZ ;  /* 0x000000041b0c7c25 */ /* 0x040fe2000f8e00ff */
[----:B------:R-:W-:Y:S02]  /*2be0*/  ULDC.U8 UR6, c[0x0][0x410] ;  /* 0x0001040000067ab9 */ /* 0x000fe40000000000 */
[----:B------:R-:W-:Y:S01]  /*2bf0*/  ISETP.NE.AND P2, PT, RZ, UR6, PT ;  /* 0x00000006ff007c0c */ /* 0x000fe2000bf45270 */
[----:B------:R-:W-:Y:S02]  /*2c00*/  IMAD R14, R82, UR4, RZ ;  /* 0x00000004520e7c24 */ /* 0x000fe4000f8e02ff */
[----:B------:R-:W-:Y:S02]  /*2c10*/  IMAD R84, R2, -0x60, R24 ;  /* 0xffffffa002547824 */ /* 0x000fe400078e0218 */
[----:B------:R-:W-:Y:S01]  /*2c20*/  IMAD R11, R27, UR5, R14 ;  /* 0x000000051b0b7c24 */ /* 0x000fe2000f8e020e */
[----:B------:R-:W-:Y:S01]  /*2c30*/  ULDC.64 UR4, c[0x0][0x310] ;  /* 0x0000c40000047ab9 */ /* 0x000fe20000000a00 */
[----:B------:R-:W-:Y:S01]  /*2c40*/  IMAD R14, R122, R2, RZ ;  /* 0x000000027a0e7224 */ /* 0x000fe200078e02ff */
[----:B------:R-:W-:Y:S01]  /*2c50*/  VIMNMX R84, R84, 0x60, PT ;  /* 0x0000006054547848 */ /* 0x000fe20003fe0100 */
[----:B------:R-:W-:-:S02]  /*2c60*/  IMAD R15, R83, UR4, RZ ;  /* 0x00000004530f7c24 */ /* 0x000fc4000f8e02ff */
[----:B------:R-:W-:Y:S01]  /*2c70*/  IMAD.IADD R13, R13, 0x1, R11 ;  /* 0x000000010d0d7824 */ /* 0x000fe200078e020b */
[----:B------:R-:W-:Y:S01]  /*2c80*/  SHF.R.S32.HI R11, RZ, 0x1f, R2 ;  /* 0x0000001fff0b7819 */ /* 0x000fe20000011402 */
[C---:B------:R-:W-:Y:S02]  /*2c90*/  IMAD R15, R26.reuse, UR5, R15 ;  /* 0x000000051a0f7c24 */ /* 0x040fe4000f8e020f */
[----:B------:R-:W-:Y:S01]  /*2ca0*/  IMAD.WIDE.U32 R12, R26, UR4, R12 ;  /* 0x000000041a0c7c25 */ /* 0x000fe2000f8e000c */
[----:B------:R-:W-:-:S03]  /*2cb0*/  ULDC.64 UR4, c[0x0][0x308] ;  /* 0x0000c20000047ab9 */ /* 0x000fc60000000a00 */
[----:B------:R-:W-:Y:S02]  /*2cc0*/  IMAD.IADD R13, R13, 0x1, R15 ;  /* 0x000000010d0d7824 */ /* 0x000fe400078e020f */
        /* <DEDUP_REMOVED lines=33> */
[----:B------:R-:W-:Y:S01]  /*2ee0*/  ULDC.64 UR6, c[0x0][0x208] ;  /* 0x0000820000067ab9 */ /* 0x000fe20000000a00 */
        /* <DEDUP_REMOVED lines=36> */
.L_x_2672:
[----:B------:R-:W-:Y:S05]  /*3130*/  BSYNC B1 ;  /* 0x0000000000017941 */ /* 0x000fea0003800000 */
.L_x_2671:
        /* <DEDUP_REMOVED lines=20> */
[----:B------:R-:W-:Y:S01]  /*3280*/  IADD3.X R13, R100, R11, R101, P2, P5 ;  /* 0x0000000b640d7210 */ /* 0x000fe200017ea465 */
[----:B------:R-:W-:Y:S01]  /*3290*/  ULDC.64 UR6, c[0x0][0x208] ;  /* 0x0000820000067ab9 */ /* 0x000fe20000000a00 */
        /* <DEDUP_REMOVED lines=35> */
.L_x_2674:
[----:B------:R-:W-:Y:S05]  /*34d0*/  BSYNC B1 ;  /* 0x0000000000017941 */ /* 0x000fea0003800000 */
.L_x_2673:
[----:B0-----:R-:W-:Y:S01]  /*34e0*/  IMAD.MOV.U32 R12, RZ, RZ, R56 ;  /* 0x000000ffff0c7224 */ /* 0x001fe200078e0038 */
[----:B------:R-:W-:Y:S01]  /*34f0*/  ULOP3.LUT UR4, UR60, 0x1, URZ, 0xfc, !UPT ;  /* 0x000000013c047892 */ /* 0x000fe2000f8efc3f */
        /* <DEDUP_REMOVED lines=20> */
[----:B------:R-:W-:Y:S01]  /*3640*/  UISETP.NE.AND UP0, UPT, UR4, 0x3, UPT ;  /* 0x000000030400788c */ /* 0x000fe2000bf05270 */
[----:B------:R-:W-:Y:S01]  /*3650*/  IMAD.MOV.U32 R14, RZ, RZ, R73 ;  /* 0x000000ffff0e7224 */ /* 0x000fe200078e0049 */
[----:B------:R-:W-:Y:S01]  /*3660*/  PRMT R147, R12, 0x5410, R11 ;  /* 0x000054100c937816 */ /* 0x000fe2000000000b */
[----:B------:R-:W-:Y:S01]  /*3670*/  IMAD.MOV.U32 R12, RZ, RZ, R58 ;  /* 0x000000ffff0c7224 */ /* 0x000fe200078e003a */
[----:B------:R-:W-:Y:S01]  /*3680*/  PRMT R137, R137, 0x5410, R13 ;  /* 0x0000541089897816 */ /* 0x000fe2000000000d */
[----:B------:R-:W-:Y:S01]  /*3690*/  IMAD.MOV.U32 R11, RZ, RZ, R59 ;  /* 0x000000ffff0b7224 */ /* 0x000fe200078e003b */
[----:B------:R-:W-:-:S02]  /*36a0*/  PLOP3.LUT P2, PT, PT, PT, UP0, 0x80, 0x0 ;  /* 0x000000000000781c */ /* 0x000fc40003f4f008 */
[----:B------:R-:W-:Y:S01]  /*36b0*/  PRMT R149, R12, 0x7610, R149 ;  /* 0x000076100c957816 */ /* 0x000fe20000000095 */
[----:B------:R-:W-:Y:S01]  /*36c0*/  IMAD.MOV.U32 R12, RZ, RZ, R63 ;  /* 0x000000ffff0c7224 */ /* 0x000fe200078e003f */
[----:B------:R-:W-:Y:S01]  /*36d0*/  PRMT R148, R11, 0x7610, R148 ;  /* 0x000076100b947816 */ /* 0x000fe20000000094 */
        /* <DEDUP_REMOVED lines=45> */
[----:B------:R-:W-:-:S04]  /*39b0*/  PRMT R115, R12, 0x7610, R115 ;  /* 0x000076100c737816 */ /* 0x000fc80000000073 */
        /* <DEDUP_REMOVED lines=13> */
.L_x_2675:
[----:B------:R-:W-:Y:S01]  /*3a90*/  IMAD R85, R22, 0x8, R18 ;  /* 0x0000000816557824 */ /* 0x000fe200078e0212 */
[----:B------:R-:W-:Y:S01]  /*3aa0*/  SHF.L.U32 R86, R207, 0x1f, RZ ;  /* 0x0000001fcf567819 */ /* 0x000fe200000006ff */
[----:B------:R-:W-:Y:S03]  /*3ab0*/  BSSY B1, `(.L_x_2676) ;  /* 0x0000003000017945 */ /* 0x000fe60003800000 */
[----:B------:R-:W0:Y:S02]  /*3ac0*/  SYNCS.PHASECHK.TRANS64.TRYWAIT P5, [R85+URZ+0x30890], R86 ;  /* 0x03089056550075a7 */ /* 0x000e2400080a017f */
[----:B0-----:R-:W-:Y:S05]  /*3ad0*/  @!P5 BRA `(.L_x_2677) ;  /* 0x000002380070d947 */ /* 0x001fea0003800000 */
.L_x_3029:
[----:B------:R-:W-:Y:S05]  /*3ae0*/  BSYNC B1 ;  /* 0x0000000000017941 */ /* 0x000fea0003800000 */
.L_x_2676:
[----:B------:R-:W-:-:S03]  /*3af0*/  UMOV UR4, 0xffffffff ;  /* 0xffffffff00047882 */ /* 0x000fc60000000000 */
[----:B------:R-:W-:Y:S05]  /*3b00*/  BRA.DIV UR4, `(.L_x_2678) ;  /* 0x0000023a04787947 */ /* 0x000fea000b800000 */
[----:B------:R1:W2:Y:S04]  /*3b10*/  SHFL.IDX PT, R76, R113, RZ, 0x1c1f ;  /* 0x001c1fff714c7589 */ /* 0x0002a800000e0000 */
[----:B------:R1:W3:Y:S02]  /*3b20*/  SHFL.IDX PT, R11, R116, RZ, 0x1c1f ;  /* 0x001c1fff740b7589 */ /* 0x0002e400000e0000 */
.L_x_3033:
        /* <DEDUP_REMOVED lines=13> */
[----:B------:R-:W-:Y:S02]  /*3c00*/  PRMT R75, R137, 0x5410, R73 ;  /* 0x00005410894b7816 */ /* 0x000fe40000000049 */
[----:B------:R-:W-:-:S02]  /*3c10*/  PRMT R136, R138, 0x5432, R136 ;  /* 0x000054328a887816 */ /* 0x000fc40000000088 */
[----:B------:R-:W-:Y:S02]  /*3c20*/  PRMT R73, R139, 0x5432, R74 ;  /* 0x000054328b497816 */ /* 0x000fe4000000004a */
[----:B------:R-:W-:Y:S01]  /*3c30*/  PRMT R72, R137, 0x5432, R72 ;  /* 0x0000543289487816 */ /* 0x000fe20000000048 */
[C---:B0-----:R-:W-:Y:S01]  /*3c40*/  IMAD.U32 R137, R13.reuse, 0x10000, RZ ;  /* 0x000100000d897824 */ /* 0x041fe200078e00ff */
[----:B------:R-:W-:Y:S02]  /*3c50*/  LOP3.LUT R139, R13, 0xffff0000, RZ, 0xc0, !PT ;  /* 0xffff00000d8b7812 */ /* 0x000fe400078ec0ff */
[C---:B------:R-:W-:Y:S01]  /*3c60*/  LOP3.LUT R138, R75.reuse, 0xffff0000, RZ, 0xc0, !PT ;  /* 0xffff00004b8a7812 */ /* 0x040fe200078ec0ff */
[----:B------:R-:W-:Y:S01]  /*3c70*/  IMAD.U32 R75, R75, 0x10000, RZ ;  /* 0x000100004b4b7824 */ /* 0x000fe200078e00ff */
[C---:B------:R-:W-:Y:S01]  /*3c80*/  LOP3.LUT R13, R72.reuse, 0xffff0000, RZ, 0xc0, !PT ;  /* 0xffff0000480d7812 */ /* 0x040fe200078ec0ff */
[----:B------:R-:W-:Y:S02]  /*3c90*/  IMAD.U32 R72, R72, 0x10000, RZ ;  /* 0x0001000048487824 */ /* 0x000fe400078e00ff */
[----:B------:R-:W-:-:S04]  /*3ca0*/  FMUL.FTZ R74, R139, R138 ;  /* 0x0000008a8b4a7220 */ /* 0x000fc80000410000 */
        /* <DEDUP_REMOVED lines=32> */
.L_x_2684:
[----:B------:R-:W-:Y:S05]  /*3eb0*/  BSYNC B3 ;  /* 0x0000000000037941 */ /* 0x000fea0003800000 */
.L_x_2683:
[----:B---3--:R-:W-:Y:S01]  /*3ec0*/  LEA R72, P3, R16, R11, 0x1 ;  /* 0x0000000b10487211 */ /* 0x008fe200078608ff */
[----:B------:R-:W-:-:S03]  /*3ed0*/  ULDC.64 UR4, c[0x0][0x208] ;  /* 0x0000820000047ab9 */ /* 0x000fc60000000a00 */
[----:B--2---:R-:W-:-:S05]  /*3ee0*/  LEA.HI.X R73, R16, R76, R17, 0x1, P3 ;  /* 0x0000004c10497211 */ /* 0x004fca00018f0c11 */
[----:B0-----:R4:W-:Y:S04]  /*3ef0*/  ST.E.128 desc[UR4][R72.64], R12 ;  /* 0x0000000c48007985 */ /* 0x0019e8000c101d04 */
.L_x_2682:
[----:B------:R-:W-:Y:S05]  /*3f00*/  BSYNC B2 ;  /* 0x0000000000027941 */ /* 0x000fea0003800000 */
.L_x_2681:
        /* <DEDUP_REMOVED lines=54> */
.L_x_2688:
[----:B------:R-:W-:Y:S05]  /*4270*/  BSYNC B3 ;  /* 0x0000000000037941 */ /* 0x000fea0003800000 */
.L_x_2687:
[----:B------:R-:W-:Y:S01]  /*4280*/  IMAD.SHL.U32 R70, R200, 0x8, RZ ;  /* 0x00000008c8467824 */ /* 0x000fe200078e00ff */
[----:B------:R-:W-:Y:S01]  /*4290*/  ULDC.64 UR4, c[0x0][0x208] ;  /* 0x0000820000047ab9 */ /* 0x000fe20000000a00 */
[----:B---3--:R-:W-:Y:S02]  /*42a0*/  IMAD.MOV.U32 R68, RZ, RZ, R11 ;  /* 0x000000ffff447224 */ /* 0x008fe400078e000b */
[----:B--2---:R-:W-:Y:S02]  /*42b0*/  IMAD.MOV.U32 R69, RZ, RZ, R76 ;  /* 0x000000ffff457224 */ /* 0x004fe400078e004c */
[----:B------:R-:W-:-:S05]  /*42c0*/  IMAD.WIDE R68, R70, 0x2, R68 ;  /* 0x0000000246447825 */ /* 0x000fca00078e0244 */
[----:B0-----:R0:W-:Y:S02]  /*42d0*/  ST.E.128 desc[UR4][R68.64], R12 ;  /* 0x0000000c44007985 */ /* 0x0011e4000c101d04 */
.L_x_2686:
[----:B------:R-:W-:Y:S05]  /*42e0*/  BSYNC B2 ;  /* 0x0000000000027941 */ /* 0x000fea0003800000 */
.L_x_2685:
        /* <DEDUP_REMOVED lines=54> */
.L_x_2692:
[----:B------:R-:W-:Y:S05]  /*4650*/  BSYNC B3 ;  /* 0x0000000000037941 */ /* 0x000fea0003800000 */
.L_x_2691:
[----:B------:R-:W-:Y:S01]  /*4660*/  IMAD.SHL.U32 R66, R201, 0x8, RZ ;  /* 0x00000008c9427824 */ /* 0x000fe200078e00ff */
[----:B------:R-:W-:Y:S01]  /*4670*/  ULDC.64 UR4, c[0x0][0x208] ;  /* 0x0000820000047ab9 */ /* 0x000fe20000000a00 */
[----:B---3--:R-:W-:Y:S02]  /*4680*/  IMAD.MOV.U32 R64, RZ, RZ, R11 ;  /* 0x000000ffff407224 */ /* 0x008fe400078e000b */
[----:B--2---:R-:W-:Y:S02]  /*4690*/  IMAD.MOV.U32 R65, RZ, RZ, R76 ;  /* 0x000000ffff417224 */ /* 0x004fe400078e004c */
[----:B------:R-:W-:-:S05]  /*46a0*/  IMAD.WIDE R64, R66, 0x2, R64 ;  /* 0x0000000242407825 */ /* 0x000fca00078e0240 */
[----:B----4-:R0:W-:Y:S02]  /*46b0*/  ST.E.128 desc[UR4][R64.64], R12 ;  /* 0x0000000c40007985 */ /* 0x0101e4000c101d04 */
.L_x_2690:
[----:B------:R-:W-:Y:S05]  /*46c0*/  BSYNC B2 ;  /* 0x0000000000027941 */ /* 0x000fea0003800000 */
.L_x_2689:
[----:B------:R-:W-:Y:S01]  /*46d0*/  ISETP.NE.AND P3, PT, R20, RZ, PT ;  /* 0x000000ff1400720c */ /* 0x000fe20003f65270 */
[----:B------:R-:W-:-:S12]  /*46e0*/  BSSY B2, `(.L_x_2693) ;  /* 0x000003b000027945 */ /* 0x000fd80003800000 */
[----:B------:R-:W-:Y:S05]  /*46f0*/  @!P3 BRA `(.L_x_2694) ;  /* 0x0000000000e4b947 */ /* 0x000fea0003800000 */
[----:B0---4-:R0:W4:Y:S01]  /*4700*/  LDS.128 R12, [R81+0x21000] ;  /* 0x02100000510c7984 */ /* 0x0111220000000c00 */
[----:B------:R-:W-:Y:S01]  /*4710*/  ISETP.GE.AND P3, PT, R210, R117, PT ;  /* 0x00000075d200720c */ /* 0x000fe20003f66270 */
[----:B------:R-:W-:-:S12]  /*4720*/  BSSY B3, `(.L_x_2695) ;  /* 0x0000032000037945 */ /* 0x000fd80003800000 */
        /* <DEDUP_REMOVED lines=14> */
[-C--:B------:R-:W-:Y:S02]  /*4810*/  FMUL.FTZ R13, R68, R62.reuse ;  /* 0x0000003e440d7220 */ /* 0x080fe40000410000 */
[----:B------:R-:W-:-:S02]  /*4820*/  FFMA.FTZ R62, R61, R62, -R67 ;  /* 0x0000003e3d3e7223 */ /* 0x000fc40000010843 */
[----:B------:R-:W-:Y:S01]  /*4830*/  FFMA.FTZ R61, R61, R66, R13 ;  /* 0x000000423d3d7223 */ /* 0x000fe2000001000d */
[C---:B------:R-:W-:Y:S02]  /*4840*/  PRMT R13, R150.reuse, 0x5432, R64 ;  /* 0x00005432960d7816 */ /* 0x040fe40000000040 */
[----:B------:R-:W-:Y:S02]  /*4850*/  PRMT R64, R150, 0x5410, R65 ;  /* 0x0000541096407816 */ /* 0x000fe40000000041 */
[----:B------:R-:W-:Y:S01]  /*4860*/  LOP3.LUT R66, R14, 0xffff0000, RZ, 0xc0, !PT ;  /* 0xffff00000e427812 */ /* 0x000fe200078ec0ff */
        /* <DEDUP_REMOVED lines=29> */
.L_x_2696:
[----:B------:R-:W-:Y:S05]  /*4a40*/  BSYNC B3 ;  /* 0x0000000000037941 */ /* 0x000fea0003800000 */
.L_x_2695:
[----:B---3--:R-:W-:Y:S01]  /*4a50*/  LEA R60, P3, R192, R11, 0x1 ;  /* 0x0000000bc03c7211 */ /* 0x008fe200078608ff */
[----:B------:R-:W-:-:S03]  /*4a60*/  ULDC.64 UR4, c[0x0][0x208] ;  /* 0x0000820000047ab9 */ /* 0x000fc60000000a00 */
[----:B--2---:R-:W-:-:S05]  /*4a70*/  LEA.HI.X R61, R192, R76, R205, 0x1, P3 ;  /* 0x0000004cc03d7211 */ /* 0x004fca00018f0ccd */
[----:B----4-:R0:W-:Y:S04]  /*4a80*/  ST.E.128 desc[UR4][R60.64], R12 ;  /* 0x0000000c3c007985 */ /* 0x0101e8000c101d04 */
.L_x_2694:
[----:B------:R-:W-:Y:S05]  /*4a90*/  BSYNC B2 ;  /* 0x0000000000027941 */ /* 0x000fea0003800000 */
.L_x_2693:
        /* <DEDUP_REMOVED lines=57> */
.L_x_2700:
[----:B------:R-:W-:Y:S05]  /*4e30*/  BSYNC B3 ;  /* 0x0000000000037941 */ /* 0x000fea0003800000 */
.L_x_2699:
[----:B------:R-:W-:Y:S02]  /*4e40*/  ULDC.64 UR4, c[0x0][0x208] ;  /* 0x0000820000047ab9 */ /* 0x000fe40000000a00 */
[----:B----4-:R0:W-:Y:S03]  /*4e50*/  ST.E.128 desc[UR4][R60.64], R12 ;  /* 0x0000000c3c007985 */ /* 0x0101e6000c101d04 */
.L_x_2698:
[----:B------:R-:W-:Y:S05]  /*4e60*/  BSYNC B2 ;  /* 0x0000000000027941 */ /* 0x000fea0003800000 */
.L_x_2697:
        /* <DEDUP_REMOVED lines=10> */
[----:B------:R-:W-:Y:S02]  /*4f10*/  PRMT R11, R147, 0x5410, R11 ;  /* 0x00005410930b7816 */ /* 0x000fe4000000000b */
        /* <DEDUP_REMOVED lines=10> */
[----:B------:R-:W-:Y:S01]  /*4fc0*/  PRMT R54, R147, 0x5432, R54 ;  /* 0x0000543293367816 */ /* 0x000fe20000000036 */
[-C--:B------:R-:W-:Y:S01]  /*4fd0*/  FMUL.FTZ R60, R60, R58.reuse ;  /* 0x0000003a3c3c7220 */ /* 0x080fe20000410000 */
[----:B------:R-:W-:Y:S01]  /*4fe0*/  PRMT R53, R146, 0x5432, R53 ;  /* 0x0000543292357816 */ /* 0x000fe20000000035 */
[C---:B------:R-:W-:Y:S01]  /*4ff0*/  FFMA.FTZ R59, R13.reuse, R58, -R59 ;  /* 0x0000003a0d3b7223 */ /* 0x040fe2000001083b */
[----:B------:R-:W-:Y:S01]  /*5000*/  LOP3.LUT R61, R14, 0xffff0000, RZ, 0xc0, !PT ;  /* 0xffff00000e3d7812 */ /* 0x000fe200078ec0ff */
[----:B------:R-:W-:Y:S01]  /*5010*/  FFMA.FTZ R60, R13, R55, R60 ;  /* 0x000000370d3c7223 */ /* 0x000fe2000001003c */
[C---:B------:R-:W-:Y:S01]  /*5020*/  IMAD.U32 R55, R54.reuse, 0x10000, RZ ;  /* 0x0001000036377824 */ /* 0x040fe200078e00ff */
[----:B------:R-:W-:Y:S01]  /*5030*/  LOP3.LUT R54, R54, 0xffff0000, RZ, 0xc0, !PT ;  /* 0xffff000036367812 */ /* 0x000fe200078ec0ff */
[C---:B------:R-:W-:Y:S01]  /*5040*/  IMAD.U32 R58, R53.reuse, 0x10000, RZ ;  /* 0x00010000353a7824 */ /* 0x040fe200078e00ff */
[----:B------:R-:W-:Y:S01]  /*5050*/  LOP3.LUT R53, R53, 0xffff0000, RZ, 0xc0, !PT ;  /* 0xffff000035357812 */ /* 0x000fe200078ec0ff */
[----:B------:R-:W-:-:S02]  /*5060*/  IMAD.U32 R13, R14, 0x10000, RZ ;  /* 0x000100000e0d7824 */ /* 0x000fc400078e00ff */
        /* <DEDUP_REMOVED lines=23> */
.L_x_2702:
[----:B------:R-:W-:Y:S05]  /*51e0*/  BSYNC B2 ;  /* 0x0000000000027941 */ /* 0x000fea0003800000 */
.L_x_2701:
[----:B------:R-:W-:Y:S02]  /*51f0*/  ULDC.64 UR4, c[0x0][0x208] ;  /* 0x0000820000047ab9 */ /* 0x000fe40000000a00 */
[----:B----4-:R0:W-:Y:S03]  /*5200*/  ST.E.128 desc[UR4][R56.64], R12 ;  /* 0x0000000c38007985 */ /* 0x0101e6000c101d04 */
.L_x_2680:
[----:B------:R-:W-:Y:S05]  /*5210*/  BSYNC B1 ;  /* 0x0000000000017941 */ /* 0x000fea0003800000 */
.L_x_2679:
[----:B------:R-:W-:-:S03]  /*5220*/  UMOV UR4, 0xffffffff ;  /* 0xffffffff00047882 */ /* 0x000fc60000000000 */
[----:B------:R-:W-:Y:S05]  /*5230*/  BRA.DIV UR4, `(.L_x_2703) ;  /* 0x0000022204f87947 */ /* 0x000fea000b800000 */
[----:B-1----:R-:W1:Y:S04]  /*5240*/  SHFL.IDX PT, R113, R113, 0x1, 0x1c1f ;  /* 0x003c1f0071717f89 */ /* 0x002e6800000e0000 */
[----:B------:R-:W0:Y:S02]  /*5250*/  SHFL.IDX PT, R116, R116, 0x1, 0x1c1f ;  /* 0x003c1f0074747f89 */ /* 0x000e2400000e0000 */
.L_x_3037:
        /* <DEDUP_REMOVED lines=12> */
[--C-:B------:R-:W-:Y:S01]  /*5320*/  SHF.R.U64 R48, R50, 0x10, R51.reuse ;  /* 0x0000001032307819 */ /* 0x100fe20000001233 */
[----:B------:R-:W-:Y:S01]  /*5330*/  IMAD.U32 R54, R14, 0x10000, RZ ;  /* 0x000100000e367824 */ /* 0x000fe200078e00ff */
[----:B------:R-:W-:Y:S01]  /*5340*/  SHF.R.U32.HI R51, RZ, 0x10, R51 ;  /* 0x00000010ff337819 */ /* 0x000fe20000011633 */
[----:B------:R-:W-:Y:S01]  /*5350*/  IMAD.U32 R55, R12, 0x10000, RZ ;  /* 0x000100000c377824 */ /* 0x000fe200078e00ff */
[----:B------:R-:W-:Y:S02]  /*5360*/  PRMT R48, R145, 0x5410, R48 ;  /* 0x0000541091307816 */ /* 0x000fe40000000030 */
[----:B------:R-:W-:Y:S02]  /*5370*/  SHF.R.U32.HI R49, RZ, 0x10, R49 ;  /* 0x00000010ff317819 */ /* 0x000fe40000011631 */
[----:B------:R-:W-:Y:S01]  /*5380*/  LOP3.LUT R50, R15, 0xffff0000, RZ, 0xc0, !PT ;  /* 0xffff00000f327812 */ /* 0x000fe200078ec0ff */
[C---:B------:R-:W-:Y:S01]  /*5390*/  IMAD.U32 R15, R13.reuse, 0x10000, RZ ;  /* 0x000100000d0f7824 */ /* 0x040fe200078e00ff */
[----:B------:R-:W-:-:S02]  /*53a0*/  LOP3.LUT R13, R13, 0xffff0000, RZ, 0xc0, !PT ;  /* 0xffff00000d0d7812 */ /* 0x000fc400078ec0ff */
[C---:B------:R-:W-:Y:S01]  /*53b0*/  LOP3.LUT R57, R48.reuse, 0xffff0000, RZ, 0xc0, !PT ;  /* 0xffff000030397812 */ /* 0x040fe200078ec0ff */
[----:B------:R-:W-:Y:S01]  /*53c0*/  IMAD.U32 R48, R48, 0x10000, RZ ;  /* 0x0001000030307824 */ /* 0x000fe200078e00ff */
[C---:B------:R-:W-:Y:S02]  /*53d0*/  PRMT R11, R144.reuse, 0x5410, R11 ;  /* 0x00005410900b7816 */ /* 0x040fe4000000000b */
[----:B------:R-:W-:Y:S01]  /*53e0*/  PRMT R51, R145, 0x5432, R51 ;  /* 0x0000543291337816 */ /* 0x000fe20000000033 */
[----:B------:R-:W-:Y:S01]  /*53f0*/  FMUL.FTZ R58, R13, R57 ;  /* 0x000000390d3a7220 */ /* 0x000fe20000410000 */
[----:B------:R-:W-:Y:S02]  /*5400*/  PRMT R49, R144, 0x5432, R49 ;  /* 0x0000543290317816 */ /* 0x000fe40000000031 */
[----:B------:R-:W-:Y:S01]  /*5410*/  LOP3.LUT R60, R11, 0xffff0000, RZ, 0xc0, !PT ;  /* 0xffff00000b3c7812 */ /* 0x000fe200078ec0ff */
[----:B------:R-:W-:Y:S01]  /*5420*/  IMAD.U32 R59, R51, 0x10000, RZ ;  /* 0x00010000333b7824 */ /* 0x000fe200078e00ff */
[----:B------:R-:W-:Y:S01]  /*5430*/  LOP3.LUT R14, R14, 0xffff0000, RZ, 0xc0, !PT ;  /* 0xffff00000e0e7812 */ /* 0x000fe200078ec0ff */
[----:B------:R-:W-:Y:S01]  /*5440*/  IMAD.U32 R61, R49, 0x10000, RZ ;  /* 0x00010000313d7824 */ /* 0x000fe200078e00ff */
[----:B------:R-:W-:Y:S01]  /*5450*/  LOP3.LUT R51, R51, 0xffff0000, RZ, 0xc0, !PT ;  /* 0xffff000033337812 */ /* 0x000fe200078ec0ff */
[-C--:B------:R-:W-:Y:S01]  /*5460*/  FMUL.FTZ R13, R13, R60.reuse ;  /* 0x0000003c0d0d7220 */ /* 0x080fe20000410000 */
[----:B------:R-:W-:Y:S01]  /*5470*/  FFMA.FTZ R58, R15, R60, -R58 ;  /* 0x0000003c0f3a7223 */ /* 0x000fe2000001083a */
[C---:B------:R-:W-:Y:S01]  /*5480*/  FMUL.FTZ R60, R14.reuse, R59 ;  /* 0x0000003b0e3c7220 */ /* 0x040fe20000410000 */
[----:B------:R-:W-:Y:S01]  /*5490*/  FMUL.FTZ R14, R14, R61 ;  /* 0x0000003d0e0e7220 */ /* 0x000fe20000410000 */
[----:B------:R-:W-:Y:S01]  /*54a0*/  LOP3.LUT R49, R49, 0xffff0000, RZ, 0xc0, !PT ;  /* 0xffff000031317812 */ /* 0x000fe200078ec0ff */
[----:B------:R-:W-:Y:S01]  /*54b0*/  IMAD.U32 R11, R11, 0x10000, RZ ;  /* 0x000100000b0b7824 */ /* 0x000fe200078e00ff */
[----:B------:R-:W-:Y:S01]  /*54c0*/  LOP3.LUT R12, R12, 0xffff0000, RZ, 0xc0, !PT ;  /* 0xffff00000c0c7812 */ /* 0x000fe200078ec0ff */
[----:B------:R-:W-:Y:S01]  /*54d0*/  FFMA.FTZ R13, R15, R57, R13 ;  /* 0x000000390f0d7223 */ /* 0x000fe2000001000d */
[C---:B------:R-:W-:Y:S01]  /*54e0*/  FFMA.FTZ R60, R54.reuse, R61, -R60 ;  /* 0x0000003d363c7223 */ /* 0x040fe2000001083c */
[----:B------:R-:W-:Y:S01]  /*54f0*/  FFMA.FTZ R14, R54, R59, R14 ;  /* 0x0000003b360e7223 */ /* 0x000fe2000001000e */
        /* <DEDUP_REMOVED lines=12> */
.L_x_2708:
[----:B------:R-:W-:Y:S05]  /*55c0*/  BSYNC B2 ;  /* 0x0000000000027941 */ /* 0x000fea0003800000 */
.L_x_2707:
[----:B------:R-:W-:Y:S02]  /*55d0*/  ULDC.64 UR4, c[0x0][0x208] ;  /* 0x0000820000047ab9 */ /* 0x000fe40000000a00 */
[----:B----4-:R0:W-:Y:S03]  /*55e0*/  ST.E.128 desc[UR4][R52.64], R12 ;  /* 0x0000000c34007985 */ /* 0x0101e6000c101d04 */
.L_x_2706:
[----:B------:R-:W-:Y:S05]  /*55f0*/  BSYNC B1 ;  /* 0x0000000000017941 */ /* 0x000fea0003800000 */
.L_x_2705:
        /* <DEDUP_REMOVED lines=16> */
[----:B------:R-:W-:Y:S02]  /*5700*/  PRMT R44, R143, 0x5410, R44 ;  /* 0x000054108f2c7816 */ /* 0x000fe4000000002c */
[----:B------:R-:W-:Y:S02]  /*5710*/  SHF.R.U32.HI R45, RZ, 0x10, R45 ;  /* 0x00000010ff2d7819 */ /* 0x000fe4000001162d */
[----:B------:R-:W-:-:S02]  /*5720*/  PRMT R11, R142, 0x5410, R11 ;  /* 0x000054108e0b7816 */ /* 0x000fc4000000000b */
[----:B------:R-:W-:Y:S01]  /*5730*/  PRMT R143, R143, 0x5432, R50 ;  /* 0x000054328f8f7816 */ /* 0x000fe20000000032 */
[C---:B------:R-:W-:Y:S01]  /*5740*/  IMAD.U32 R50, R13.reuse, 0x10000, RZ ;  /* 0x000100000d327824 */ /* 0x040fe200078e00ff */
[----:B------:R-:W-:Y:S02]  /*5750*/  LOP3.LUT R56, R13, 0xffff0000, RZ, 0xc0, !PT ;  /* 0xffff00000d387812 */ /* 0x000fe400078ec0ff */
[----:B------:R-:W-:Y:S01]  /*5760*/  LOP3.LUT R13, R44, 0xffff0000, RZ, 0xc0, !PT ;  /* 0xffff00002c0d7812 */ /* 0x000fe200078ec0ff */
[----:B------:R-:W-:Y:S01]  /*5770*/  IMAD.U32 R53, R143, 0x10000, RZ ;  /* 0x000100008f357824 */ /* 0x000fe200078e00ff */
[----:B------:R-:W-:Y:S02]  /*5780*/  PRMT R45, R142, 0x5432, R45 ;  /* 0x000054328e2d7816 */ /* 0x000fe4000000002d */
[----:B------:R-:W-:Y:S01]  /*5790*/  LOP3.LUT R51, R11, 0xffff0000, RZ, 0xc0, !PT ;  /* 0xffff00000b337812 */ /* 0x000fe200078ec0ff */
[----:B------:R-:W-:Y:S01]  /*57a0*/  FMUL.FTZ R55, R56, R13 ;  /* 0x0000000d38377220 */ /* 0x000fe20000410000 */
[----:B------:R-:W-:Y:S01]  /*57b0*/  LOP3.LUT R14, R14, 0xffff0000, RZ, 0xc0, !PT ;  /* 0xffff00000e0e7812 */ /* 0x000fe200078ec0ff */
[----:B------:R-:W-:Y:S01]  /*57c0*/  IMAD.U32 R54, R45, 0x10000, RZ ;  /* 0x000100002d367824 */ /* 0x000fe200078e00ff */
[----:B------:R-:W-:Y:S01]  /*57d0*/  LOP3.LUT R46, R15, 0xffff0000, RZ, 0xc0, !PT ;  /* 0xffff00000f2e7812 */ /* 0x000fe200078ec0ff */
[----:B------:R-:W-:Y:S01]  /*57e0*/  FMUL.FTZ R56, R56, R51 ;  /* 0x0000003338387220 */ /* 0x000fe20000410000 */
[----:B------:R-:W-:Y:S01]  /*57f0*/  LOP3.LUT R12, R12, 0xffff0000, RZ, 0xc0, !PT ;  /* 0xffff00000c0c7812 */ /* 0x000fe200078ec0ff */
[C---:B------:R-:W-:Y:S01]  /*5800*/  FMUL.FTZ R57, R14.reuse, R53 ;  /* 0x000000350e397220 */ /* 0x040fe20000410000 */
[----:B------:R-:W-:Y:S01]  /*5810*/  FMUL.FTZ R14, R14, R54 ;  /* 0x000000360e0e7220 */ /* 0x000fe20000410000 */
[----:B------:R-:W-:Y:S01]  /*5820*/  FFMA.FTZ R56, R50, R13, R56 ;  /* 0x0000000d32387223 */ /* 0x000fe20000010038 */
[----:B------:R-:W-:Y:S01]  /*5830*/  LOP3.LUT R143, R143, 0xffff0000, RZ, 0xc0, !PT ;  /* 0xffff00008f8f7812 */ /* 0x000fe200078ec0ff */
[----:B------:R-:W-:Y:S01]  /*5840*/  IMAD.U32 R13, R44, 0x10000, RZ ;  /* 0x000100002c0d7824 */ /* 0x000fe200078e00ff */
[----:B------:R-:W-:Y:S01]  /*5850*/  LOP3.LUT R45, R45, 0xffff0000, RZ, 0xc0, !PT ;  /* 0xffff00002d2d7812 */ /* 0x000fe200078ec0ff */
[----:B------:R-:W-:-:S02]  /*5860*/  IMAD.U32 R11, R11, 0x10000, RZ ;  /* 0x000100000b0b7824 */ /* 0x000fc400078e00ff */
[C---:B------:R-:W-:Y:S01]  /*5870*/  FFMA.FTZ R57, R47.reuse, R54, -R57 ;  /* 0x000000362f397223 */ /* 0x040fe20000010839 */
[----:B------:R-:W-:Y:S01]  /*5880*/  FFMA.FTZ R14, R47, R53, R14 ;  /* 0x000000352f0e7223 */ /* 0x000fe2000001000e */
[----:B------:R-:W-:Y:S02]  /*5890*/  IMAD.U32 R15, R15, 0x10000, RZ ;  /* 0x000100000f0f7824 */ /* 0x000fe400078e00ff */
[----:B------:R-:W-:Y:S01]  /*58a0*/  FMUL.FTZ R44, R46, R143 ;  /* 0x0000008f2e2c7220 */ /* 0x000fe20000410000 */
[----:B------:R-:W-:Y:S01]  /*58b0*/  FMUL.FTZ R47, R12, R13 ;  /* 0x0000000d0c2f7220 */ /* 0x000fe20000410000 */
[----:B------:R-:W-:Y:S01]  /*58c0*/  FMUL.FTZ R46, R46, R45 ;  /* 0x0000002d2e2e7220 */ /* 0x000fe20000410000 */
[----:B------:R-:W-:Y:S01]  /*58d0*/  FMUL.FTZ R12, R12, R11 ;  /* 0x0000000b0c0c7220 */ /* 0x000fe20000410000 */
[C---:B------:R-:W-:Y:S01]  /*58e0*/  FFMA.FTZ R44, R15.reuse, R45, -R44 ;  /* 0x0000002d0f2c7223 */ /* 0x040fe2000001082c */
[----:B------:R-:W-:Y:S01]  /*58f0*/  FFMA.FTZ R55, R50, R51, -R55 ;  /* 0x0000003332377223 */ /* 0x000fe20000010837 */
[----:B------:R-:W-:Y:S01]  /*5900*/  FFMA.FTZ R15, R15, R143, R46 ;  /* 0x0000008f0f0f7223 */ /* 0x000fe2000001002e */
[C---:B------:R-:W-:Y:S01]  /*5910*/  FFMA.FTZ R47, R52.reuse, R11, -R47 ;  /* 0x0000000b342f7223 */ /* 0x040fe2000001082f */
[----:B------:R-:W-:Y:S01]  /*5920*/  FFMA.FTZ R12, R52, R13, R12 ;  /* 0x0000000d340c7223 */ /* 0x000fe2000001000c */
[----:B------:R-:W-:-:S02]  /*5930*/  F2FP.BF16.F32.PACK_AB R14, R14, R57 ;  /* 0x000000390e0e723e */ /* 0x000fc400000010ff */
[----:B------:R-:W-:Y:S02]  /*5940*/  F2FP.BF16.F32.PACK_AB R13, R56, R55 ;  /* 0x00000037380d723e */ /* 0x000fe400000010ff */
[----:B------:R-:W-:Y:S02]  /*5950*/  F2FP.BF16.F32.PACK_AB R15, R15, R44 ;  /* 0x0000002c0f0f723e */ /* 0x000fe400000010ff */
[----:B------:R-:W-:-:S07]  /*5960*/  F2FP.BF16.F32.PACK_AB R12, R12, R47 ;  /* 0x0000002f0c0c723e */ /* 0x000fce00000010ff */
.L_x_2712:
[----:B------:R-:W-:Y:S05]  /*5970*/  BSYNC B2 ;  /* 0x0000000000027941 */ /* 0x000fea0003800000 */
.L_x_2711:
[----:B------:R-:W-:Y:S02]  /*5980*/  ULDC.64 UR4, c[0x0][0x208] ;  /* 0x0000820000047ab9 */ /* 0x000fe40000000a00 */
[----:B----4-:R0:W-:Y:S03]  /*5990*/  ST.E.128 desc[UR4][R48.64], R12 ;  /* 0x0000000c30007985 */ /* 0x0101e6000c101d04 */
.L_x_2710:
[----:B------:R-:W-:Y:S05]  /*59a0*/  BSYNC B1 ;  /* 0x0000000000017941 */ /* 0x000fea0003800000 */
.L_x_2709:
        /* <DEDUP_REMOVED lines=56> */
.L_x_2716:
[----:B------:R-:W-:Y:S05]  /*5d30*/  BSYNC B2 ;  /* 0x0000000000027941 */ /* 0x000fea0003800000 */
.L_x_2715:
[----:B------:R-:W-:Y:S02]  /*5d40*/  ULDC.64 UR4, c[0x0][0x208] ;  /* 0x0000820000047ab9 */ /* 0x000fe40000000a00 */
[----:B----4-:R0:W-:Y:S03]  /*5d50*/  ST.E.128 desc[UR4][R44.64], R12 ;  /* 0x0000000c2c007985 */ /* 0x0101e6000c101d04 */
.L_x_2714:
[----:B------:R-:W-:Y:S05]  /*5d60*/  BSYNC B1 ;  /* 0x0000000000017941 */ /* 0x000fea0003800000 */
.L_x_2713:
        /* <DEDUP_REMOVED lines=13> */
[----:B------:R-:W-:Y:S01]  /*5e40*/  SHF.R.U32.HI R44, RZ, 0x10, R37 ;  /* 0x00000010ff2c7819 */ /* 0x000fe20000011625 */
[----:B------:R-:W-:Y:S01]  /*5e50*/  IMAD.U32 R37, R13, 0x10000, RZ ;  /* 0x000100000d257824 */ /* 0x000fe200078e00ff */
[----:B------:R-:W-:Y:S01]  /*5e60*/  LOP3.LUT R39, R14, 0xffff0000, RZ, 0xc0, !PT ;  /* 0xffff00000e277812 */ /* 0x000fe200078ec0ff */
[C---:B------:R-:W-:Y:S01]  /*5e70*/  IMAD.U32 R14, R15.reuse, 0x10000, RZ ;  /* 0x000100000f0e7824 */ /* 0x040fe200078e00ff */
[----:B---3--:R-:W-:-:S02]  /*5e80*/  LOP3.LUT R11, R15, 0xffff0000, RZ, 0xc0, !PT ;  /* 0xffff00000f0b7812 */ /* 0x008fc400078ec0ff */
[C---:B------:R-:W-:Y:S02]  /*5e90*/  PRMT R15, R131.reuse, 0x5410, R46 ;  /* 0x00005410830f7816 */ /* 0x040fe4000000002e */
[----:B------:R-:W-:Y:S02]  /*5ea0*/  PRMT R131, R131, 0x5432, R38 ;  /* 0x0000543283837816 */ /* 0x000fe40000000026 */
[C---:B------:R-:W-:Y:S02]  /*5eb0*/  PRMT R43, R115.reuse, 0x5432, R44 ;  /* 0x00005432732b7816 */ /* 0x040fe4000000002c */
[----:B------:R-:W-:Y:S01]  /*5ec0*/  PRMT R115, R115, 0x5410, R42 ;  /* 0x0000541073737816 */ /* 0x000fe2000000002a */
[----:B------:R-:W-:Y:S01]  /*5ed0*/  IMAD.U32 R46, R131, 0x10000, RZ ;  /* 0x00010000832e7824 */ /* 0x000fe200078e00ff */
[----:B------:R-:W-:Y:S01]  /*5ee0*/  LOP3.LUT R38, R13, 0xffff0000, RZ, 0xc0, !PT ;  /* 0xffff00000d267812 */ /* 0x000fe200078ec0ff */
[----:B------:R-:W-:Y:S01]  /*5ef0*/  IMAD.U32 R44, R43, 0x10000, RZ ;  /* 0x000100002b2c7824 */ /* 0x000fe200078e00ff */
[----:B------:R-:W-:Y:S01]  /*5f00*/  LOP3.LUT R45, R115, 0xffff0000, RZ, 0xc0, !PT ;  /* 0xffff0000732d7812 */ /* 0x000fe200078ec0ff */
[C---:B------:R-:W-:Y:S01]  /*5f10*/  IMAD.U32 R13, R12.reuse, 0x10000, RZ ;  /* 0x000100000c0d7824 */ /* 0x040fe200078e00ff */
[----:B------:R-:W-:Y:S01]  /*5f20*/  LOP3.LUT R42, R15, 0xffff0000, RZ, 0xc0, !PT ;  /* 0xffff00000f2a7812 */ /* 0x000fe200078ec0ff */
[C---:B------:R-:W-:Y:S01]  /*5f30*/  FMUL.FTZ R47, R39.reuse, R46 ;  /* 0x0000002e272f7220 */ /* 0x040fe20000410000 */
[----:B------:R-:W-:Y:S01]  /*5f40*/  LOP3.LUT R12, R12, 0xffff0000, RZ, 0xc0, !PT ;  /* 0xffff00000c0c7812 */ /* 0x000fe200078ec0ff */
[----:B------:R-:W-:Y:S01]  /*5f50*/  FMUL.FTZ R39, R39, R44 ;  /* 0x0000002c27277220 */ /* 0x000fe20000410000 */
[----:B------:R-:W-:Y:S01]  /*5f60*/  FMUL.FTZ R48, R38, R45 ;  /* 0x0000002d26307220 */ /* 0x000fe20000410000 */
[----:B------:R-:W-:-:S02]  /*5f70*/  IMAD.U32 R115, R115, 0x10000, RZ ;  /* 0x0001000073737824 */ /* 0x000fc400078e00ff */
[----:B------:R-:W-:Y:S01]  /*5f80*/  FMUL.FTZ R38, R38, R42 ;  /* 0x0000002a26267220 */ /* 0x000fe20000410000 */
[----:B------:R-:W-:Y:S01]  /*5f90*/  LOP3.LUT R131, R131, 0xffff0000, RZ, 0xc0, !PT ;  /* 0xffff000083837812 */ /* 0x000fe200078ec0ff */
[----:B------:R-:W-:Y:S01]  /*5fa0*/  IMAD.U32 R15, R15, 0x10000, RZ ;  /* 0x000100000f0f7824 */ /* 0x000fe200078e00ff */
[----:B------:R-:W-:Y:S01]  /*5fb0*/  LOP3.LUT R43, R43, 0xffff0000, RZ, 0xc0, !PT ;  /* 0xffff00002b2b7812 */ /* 0x000fe200078ec0ff */
[C---:B------:R-:W-:Y:S01]  /*5fc0*/  FFMA.FTZ R47, R36.reuse, R44, -R47 ;  /* 0x0000002c242f7223 */ /* 0x040fe2000001082f */
[----:B------:R-:W-:Y:S01]  /*5fd0*/  FFMA.FTZ R46, R36, R46, R39 ;  /* 0x0000002e242e7223 */ /* 0x000fe20000010027 */
[C---:B------:R-:W-:Y:S01]  /*5fe0*/  FFMA.FTZ R48, R37.reuse, R42, -R48 ;  /* 0x0000002a25307223 */ /* 0x040fe20000010830 */
[C---:B------:R-:W-:Y:S01]  /*5ff0*/  FMUL.FTZ R36, R12.reuse, R115 ;  /* 0x000000730c247220 */ /* 0x040fe20000410000 */
[----:B------:R-:W-:Y:S01]  /*6000*/  FFMA.FTZ R37, R37, R45, R38 ;  /* 0x0000002d25257223 */ /* 0x000fe20000010026 */
        /* <DEDUP_REMOVED lines=12> */
.L_x_2720:
[----:B------:R-:W-:Y:S05]  /*60d0*/  BSYNC B2 ;  /* 0x0000000000027941 */ /* 0x000fea0003800000 */
.L_x_2719:
[----:B------:R-:W-:Y:S02]  /*60e0*/  ULDC.64 UR4, c[0x0][0x208] ;  /* 0x0000820000047ab9 */ /* 0x000fe40000000a00 */
[----:B----4-:R0:W-:Y:S03]  /*60f0*/  ST.E.128 desc[UR4][R40.64], R12 ;  /* 0x0000000c28007985 */ /* 0x0101e6000c101d04 */
.L_x_2718:
[----:B------:R-:W-:Y:S05]  /*6100*/  BSYNC B1 ;  /* 0x0000000000017941 */ /* 0x000fea0003800000 */
.L_x_2717:
        /* <DEDUP_REMOVED lines=13> */
[----:B------:R-:W-:Y:S02]  /*61e0*/  PRMT R35, R79, 0x5410, R40 ;  /* 0x000054104f237816 */ /* 0x000fe40000000028 */
[----:B------:R-:W-:Y:S02]  /*61f0*/  SHF.R.U32.HI R38, RZ, 0x10, R33 ;  /* 0x00000010ff267819 */ /* 0x000fe40000011621 */
[----:B------:R-:W-:-:S02]  /*6200*/  PRMT R40, R114, 0x5410, R39 ;  /* 0x0000541072287816 */ /* 0x000fc40000000027 */
[----:B------:R-:W-:Y:S01]  /*6210*/  LOP3.LUT R33, R14, 0xffff0000, RZ, 0xc0, !PT ;  /* 0xffff00000e217812 */ /* 0x000fe200078ec0ff */
[C---:B------:R-:W-:Y:S01]  /*6220*/  IMAD.U32 R14, R15.reuse, 0x10000, RZ ;  /* 0x000100000f0e7824 */ /* 0x040fe200078e00ff */
[----:B------:R-:W-:Y:S01]  /*6230*/  LOP3.LUT R34, R15, 0xffff0000, RZ, 0xc0, !PT ;  /* 0xffff00000f227812 */ /* 0x000fe200078ec0ff */
[----:B------:R-:W-:Y:S01]  /*6240*/  IMAD.U32 R15, R13, 0x10000, RZ ;  /* 0x000100000d0f7824 */ /* 0x000fe200078e00ff */
[----:B------:R-:W-:Y:S02]  /*6250*/  PRMT R79, R79, 0x5432, R38 ;  /* 0x000054324f4f7816 */ /* 0x000fe40000000026 */
[----:B------:R-:W-:Y:S02]  /*6260*/  LOP3.LUT R13, R13, 0xffff0000, RZ, 0xc0, !PT ;  /* 0xffff00000d0d7812 */ /* 0x000fe400078ec0ff */
[----:B------:R-:W-:Y:S01]  /*6270*/  LOP3.LUT R42, R40, 0xffff0000, RZ, 0xc0, !PT ;  /* 0xffff0000282a7812 */ /* 0x000fe200078ec0ff */
[----:B------:R-:W-:Y:S01]  /*6280*/  IMAD.U32 R39, R79, 0x10000, RZ ;  /* 0x000100004f277824 */ /* 0x000fe200078e00ff */
[----:B------:R-:W-:Y:S01]  /*6290*/  PRMT R114, R114, 0x5432, R11 ;  /* 0x0000543272727816 */ /* 0x000fe2000000000b */
[----:B------:R-:W-:Y:S01]  /*62a0*/  IMAD.U32 R11, R12, 0x10000, RZ ;  /* 0x000100000c0b7824 */ /* 0x000fe200078e00ff */
[----:B------:R-:W-:Y:S01]  /*62b0*/  LOP3.LUT R38, R35, 0xffff0000, RZ, 0xc0, !PT ;  /* 0xffff000023267812 */ /* 0x000fe200078ec0ff */
[----:B------:R-:W-:Y:S01]  /*62c0*/  FMUL.FTZ R44, R13, R42 ;  /* 0x0000002a0d2c7220 */ /* 0x000fe20000410000 */
[----:B------:R-:W-:Y:S01]  /*62d0*/  LOP3.LUT R79, R79, 0xffff0000, RZ, 0xc0, !PT ;  /* 0xffff00004f4f7812 */ /* 0x000fe200078ec0ff */
[----:B------:R-:W-:Y:S01]  /*62e0*/  IMAD.U32 R41, R114, 0x10000, RZ ;  /* 0x0001000072297824 */ /* 0x000fe200078e00ff */
[----:B------:R-:W-:Y:S01]  /*62f0*/  LOP3.LUT R12, R12, 0xffff0000, RZ, 0xc0, !PT ;  /* 0xffff00000c0c7812 */ /* 0x000fe200078ec0ff */
[-C--:B------:R-:W-:Y:S01]  /*6300*/  FMUL.FTZ R13, R13, R38.reuse ;  /* 0x000000260d0d7220 */ /* 0x080fe20000410000 */
[----:B------:R-:W-:Y:S01]  /*6310*/  FFMA.FTZ R44, R15, R38, -R44 ;  /* 0x000000260f2c7223 */ /* 0x000fe2000001082c */
[C---:B------:R-:W-:Y:S01]  /*6320*/  FMUL.FTZ R45, R33.reuse, R41 ;  /* 0x00000029212d7220 */ /* 0x040fe20000410000 */
[----:B------:R-:W-:Y:S01]  /*6330*/  FMUL.FTZ R33, R33, R39 ;  /* 0x0000002721217220 */ /* 0x000fe20000410000 */
[----:B------:R-:W-:Y:S01]  /*6340*/  FFMA.FTZ R43, R15, R42, R13 ;  /* 0x0000002a0f2b7223 */ /* 0x000fe2000001000d */
[----:B------:R-:W-:Y:S01]  /*6350*/  LOP3.LUT R13, R114, 0xffff0000, RZ, 0xc0, !PT ;  /* 0xffff0000720d7812 */ /* 0x000fe200078ec0ff */
[----:B------:R-:W-:-:S02]  /*6360*/  IMAD.U32 R40, R40, 0x10000, RZ ;  /* 0x0001000028287824 */ /* 0x000fc400078e00ff */
[C---:B------:R-:W-:Y:S01]  /*6370*/  FFMA.FTZ R38, R32.reuse, R41, R33 ;  /* 0x0000002920267223 */ /* 0x040fe20000010021 */
[----:B------:R-:W-:Y:S02]  /*6380*/  IMAD.U32 R35, R35, 0x10000, RZ ;  /* 0x0001000023237824 */ /* 0x000fe400078e00ff */
        /* <DEDUP_REMOVED lines=13> */
[----:B------:R-:W-:-:S07]  /*6460*/  IMAD.MOV.U32 R15, RZ, RZ, R33 ;  /* 0x000000ffff0f7224 */ /* 0x000fce00078e0021 */
.L_x_2724:
[----:B------:R-:W-:Y:S05]  /*6470*/  BSYNC B2 ;  /* 0x0000000000027941 */ /* 0x000fea0003800000 */
.L_x_2723:
[----:B------:R-:W-:Y:S02]  /*6480*/  ULDC.64 UR4, c[0x0][0x208] ;  /* 0x0000820000047ab9 */ /* 0x000fe40000000a00 */
[----:B----4-:R0:W-:Y:S03]  /*6490*/  ST.E.128 desc[UR4][R36.64], R12 ;  /* 0x0000000c24007985 */ /* 0x0101e6000c101d04 */
.L_x_2722:
[----:B------:R-:W-:Y:S05]  /*64a0*/  BSYNC B1 ;  /* 0x0000000000017941 */ /* 0x000fea0003800000 */
.L_x_2721:
        /* <DEDUP_REMOVED lines=54> */
.L_x_2726:
[----:B------:R-:W-:Y:S05]  /*6810*/  BSYNC B1 ;  /* 0x0000000000017941 */ /* 0x000fea0003800000 */
.L_x_2725:
[----:B------:R-:W-:Y:S02]  /*6820*/  ULDC.64 UR4, c[0x0][0x208] ;  /* 0x0000820000047ab9 */ /* 0x000fe40000000a00 */
[----:B----4-:R0:W-:Y:S01]  /*6830*/  ST.E.128 desc[UR4][R32.64], R12 ;  /* 0x0000000c20007985 */ /* 0x0101e2000c101d04 */
[----:B------:R-:W-:Y:S05]  /*6840*/  BRA `(.L_x_2704) ;  /* 0x0000004000f87947 */ /* 0x000fea0003800000 */
.L_x_2670:
        /* <DEDUP_REMOVED lines=22> */
[C---:B------:R-:W-:Y:S02]  /*69b0*/  LEA R52, P2, R28.reuse, UR4, 0x1 ;  /* 0x000000041c347c11 */ /* 0x040fe4000f8408ff */
[----:B------:R-:W-:Y:S01]  /*69c0*/  CS2R R48, SRZ ;  /* 0x0000000000307805 */ /* 0x000fe2000001ff00 */
[----:B------:R-:W-:Y:S01]  /*69d0*/  ULDC.64 UR6, c[0x0][0x208] ;  /* 0x0000820000067ab9 */ /* 0x000fe20000000a00 */
        /* <DEDUP_REMOVED lines=23> */
.L_x_2728:
[----:B------:R-:W-:Y:S05]  /*6b50*/  BSYNC B1 ;  /* 0x0000000000017941 */ /* 0x000fea0003800000 */
.L_x_2727:
        /* <DEDUP_REMOVED lines=23> */
[----:B------:R-:W-:Y:S01]  /*6cd0*/  CS2R R72, SRZ ;  /* 0x0000000000487805 */ /* 0x000fe2000001ff00 */
[----:B------:R-:W-:Y:S01]  /*6ce0*/  ULDC.64 UR6, c[0x0][0x208] ;  /* 0x0000820000067ab9 */ /* 0x000fe20000000a00 */
        /* <DEDUP_REMOVED lines=23> */
.L_x_2730:
[----:B------:R-:W-:Y:S05]  /*6e60*/  BSYNC B1 ;  /* 0x0000000000017941 */ /* 0x000fea0003800000 */
.L_x_2729:
[----:B0-----:R-:W-:Y:S01]  /*6e70*/  IMAD.MOV.U32 R12, RZ, RZ, R28 ;  /* 0x000000ffff0c7224 */ /* 0x001fe200078e001c */
[----:B------:R-:W-:Y:S01]  /*6e80*/  ULOP3.LUT UR4, UR60, 0x1, URZ, 0xfc, !UPT ;  /* 0x000000013c047892 */ /* 0x000fe2000f8efc3f */
[----:B------:R-:W-:Y:S02]  /*6e90*/  IMAD.MOV.U32 R11, RZ, RZ, R29 ;  /* 0x000000ffff0b7224 */ /* 0x000fe400078e001d */
[----:B------:R-:W-:Y:S01]  /*6ea0*/  IMAD.MOV.U32 R13, RZ, RZ, R31 ;  /* 0x000000ffff0d7224 */ /* 0x000fe200078e001f */
[----:B------:R-:W-:Y:S01]  /*6eb0*/  UISETP.NE.AND UP0, UPT, UR4, 0x3, UPT ;  /* 0x000000030400788c */ /* 0x000fe2000bf05270 */
[----:B------:R-:W-:Y:S01]  /*6ec0*/  IMAD.MOV.U32 R14, RZ, RZ, R34 ;  /* 0x000000ffff0e7224 */ /* 0x000fe200078e0022 */
[----:B------:R-:W-:Y:S01]  /*6ed0*/  PRMT R155, R12, 0x5410, R11 ;  /* 0x000054100c9b7816 */ /* 0x000fe2000000000b */
[----:B------:R-:W-:Y:S01]  /*6ee0*/  IMAD.MOV.U32 R11, RZ, RZ, R32 ;  /* 0x000000ffff0b7224 */ /* 0x000fe200078e0020 */
[----:B------:R-:W-:Y:S01]  /*6ef0*/  PRMT R154, R77, 0x5410, R13 ;  /* 0x000054104d9a7816 */ /* 0x000fe2000000000d */
[----:B------:R-:W-:Y:S01]  /*6f00*/  IMAD.MOV.U32 R12, RZ, RZ, R33 ;  /* 0x000000ffff0c7224 */ /* 0x000fe200078e0021 */
[----:B------:R-:W-:Y:S01]  /*6f10*/  PLOP3.LUT P2, PT, PT, PT, UP0, 0x80, 0x0 ;  /* 0x000000000000781c */ /* 0x000fe20003f4f008 */
[----:B------:R-:W-:Y:S01]  /*6f20*/  IMAD.MOV.U32 R13, RZ, RZ, R35 ;  /* 0x000000ffff0d7224 */ /* 0x000fe200078e0023 */
[----:B------:R-:W-:Y:S01]  /*6f30*/  PRMT R162, R162, 0x5410, R11 ;  /* 0x00005410a2a27816 */ /* 0x000fe2000000000b */
[----:B------:R-:W-:Y:S01]  /*6f40*/  IMAD.MOV.U32 R11, RZ, RZ, R38 ;  /* 0x000000ffff0b7224 */ /* 0x000fe200078e0026 */
[----:B------:R-:W-:Y:S01]  /*6f50*/  PRMT R160, R12, 0x7610, R160 ;  /* 0x000076100ca07816 */ /* 0x000fe200000000a0 */
[----:B------:R-:W-:Y:S01]  /*6f60*/  IMAD.MOV.U32 R12, RZ, RZ, R39 ;  /* 0x000000ffff0c7224 */ /* 0x000fe200078e0027 */
[----:B------:R-:W-:Y:S01]  /*6f70*/  PRMT R159, R14, 0x5410, R13 ;  /* 0x000054100e9f7816 */ /* 0x000fe2000000000d */
[----:B------:R-:W-:-:S02]  /*6f80*/  IMAD.MOV.U32 R13, RZ, RZ, R36 ;  /* 0x000000ffff0d7224 */ /* 0x000fc400078e0024 */
[----:B------:R-:W-:Y:S01]  /*6f90*/  IMAD.MOV.U32 R14, RZ, RZ, R37 ;  /* 0x000000ffff0e7224 */ /* 0x000fe200078e0025 */
[----:B------:R-:W-:Y:S01]  /*6fa0*/  PRMT R147, R12, 0x5410, R11 ;  /* 0x000054100c937816 */ /* 0x000fe2000000000b */
[----:B------:R-:W-:Y:S02]  /*6fb0*/  IMAD.MOV.U32 R12, RZ, RZ, R42 ;  /* 0x000000ffff0c7224 */ /* 0x000fe400078e002a */
[----:B------:R-:W-:Y:S01]  /*6fc0*/  IMAD.MOV.U32 R11, RZ, RZ, R43 ;  /* 0x000000ffff0b7224 */ /* 0x000fe200078e002b */
[----:B------:R-:W-:-:S04]  /*6fd0*/  PRMT R145, R14, 0x5410, R13 ;  /* 0x000054100e917816 */ /* 0x000fc8000000000d */
        /* <DEDUP_REMOVED lines=61> */
.L_x_2731:
[----:B------:R-:W-:Y:S01]  /*73b0*/  IMAD R85, R22, 0x8, R18 ;  /* 0x0000000816557824 */ /* 0x000fe200078e0212 */
[----:B------:R-:W-:Y:S01]  /*73c0*/  SHF.L.U32 R86, R207, 0x1f, RZ ;  /* 0x0000001fcf567819 */ /* 0x000fe200000006ff */
[----:B------:R-:W-:Y:S03]  /*73d0*/  BSSY B1, `(.L_x_2732) ;  /* 0x0000003000017945 */ /* 0x000fe60003800000 */
[----:B------:R-:W0:Y:S02]  /*73e0*/  SYNCS.PHASECHK.TRANS64.TRYWAIT P5, [R85+URZ+0x30890], R86 ;  /* 0x03089056550075a7 */ /* 0x000e2400080a017f */
[----:B0-----:R-:W-:Y:S05]  /*73f0*/  @!P5 BRA `(.L_x_2733) ;  /* 0x0000020000d4d947 */ /* 0x001fea0003800000 */
.L_x_3038:
[----:B------:R-:W-:Y:S05]  /*7400*/  BSYNC B1 ;  /* 0x0000000000017941 */ /* 0x000fea0003800000 */
.L_x_2732:
[----:B------:R-:W1:Y:S01]  /*7410*/  LDC R131, c[0x0][0x2f4] ;  /* 0x0000bd00ff837b82 */ /* 0x000e620000000800 */
[----:B------:R-:W-:Y:S01]  /*7420*/  UMOV UR4, 0xffffffff ;  /* 0xffffffff00047882 */ /* 0x000fe20000000000 */
[----:B-1----:R-:W-:Y:S02]  /*7430*/  IMAD.IADD R132, R131, 0x1, -R118 ;  /* 0x0000000183847824 */ /* 0x002fe400078e0a76 */
[----:B------:R-:W-:Y:S05]  /*7440*/  BRA.DIV UR4, `(.L_x_2734) ;  /* 0x0000020204d47947 */ /* 0x000fea000b800000 */
[----:B------:R1:W2:Y:S04]  /*7450*/  SHFL.IDX PT, R115, R113, RZ, 0x1c1f ;  /* 0x001c1fff71737589 */ /* 0x0002a800000e0000 */
[----:B------:R1:W3:Y:S02]  /*7460*/  SHFL.IDX PT, R11, R116, RZ, 0x1c1f ;  /* 0x001c1fff740b7589 */ /* 0x0002e400000e0000 */
.L_x_3042:
        /* <DEDUP_REMOVED lines=29> */
[C---:B------:R-:W-:Y:S02]  /*7640*/  PRMT R36, R145.reuse, 0x5432, R36 ;  /* 0x0000543291247816 */ /* 0x040fe40000000024 */
[----:B------:R-:W-:Y:S02]  /*7650*/  PRMT R37, R145, 0x5410, R37 ;  /* 0x0000541091257816 */ /* 0x000fe40000000025 */
[----:B------:R-:W-:Y:S02]  /*7660*/  SHF.R.U32.HI R146, RZ, 0x10, R49 ;  /* 0x00000010ff927819 */ /* 0x000fe40000011631 */
[----:B------:R-:W-:-:S02]  /*7670*/  SHF.R.U64 R38, R38, 0x10, R39 ;  /* 0x0000001026267819 */ /* 0x000fc40000001227 */
[----:B------:R-:W-:Y:S02]  /*7680*/  SHF.R.U32.HI R145, RZ, 0x10, R39 ;  /* 0x00000010ff917819 */ /* 0x000fe40000011627 */
[----:B------:R-:W-:Y:S02]  /*7690*/  SHF.R.U64 R39, R48, 0x10, R49 ;  /* 0x0000001030277819 */ /* 0x000fe40000001231 */
[--C-:B------:R-:W-:Y:S02]  /*76a0*/  SHF.R.U64 R48, R50, 0x10, R51.reuse ;  /* 0x0000001032307819 */ /* 0x100fe40000001233 */
[----:B------:R-:W-:Y:S01]  /*76b0*/  SHF.R.U32.HI R50, RZ, 0x10, R51 ;  /* 0x00000010ff327819 */ /* 0x000fe20000011633 */
[----:B------:R-:W-:Y:S01]  /*76c0*/  IMAD.U32 R51, R37, 0x10000, RZ ;  /* 0x0001000025337824 */ /* 0x000fe200078e00ff */
[----:B------:R-:W-:Y:S02]  /*76d0*/  PRMT R146, R164, 0x5432, R146 ;  /* 0x00005432a4927816 */ /* 0x000fe40000000092 */
[----:B------:R-:W-:-:S02]  /*76e0*/  PRMT R39, R148, 0x5410, R39 ;  /* 0x0000541094277816 */ /* 0x000fc40000000027 */
[----:B------:R-:W-:Y:S01]  /*76f0*/  PRMT R48, R148, 0x5432, R48 ;  /* 0x0000543294307816 */ /* 0x000fe20000000030 */
[C---:B------:R-:W-:Y:S01]  /*7700*/  IMAD.U32 R148, R146.reuse, 0x10000, RZ ;  /* 0x0001000092947824 */ /* 0x040fe200078e00ff */
[----:B------:R-:W-:Y:S01]  /*7710*/  PRMT R50, R149, 0x5432, R50 ;  /* 0x0000543295327816 */ /* 0x000fe20000000032 */
[----:B---3--:R-:W-:Y:S01]  /*7720*/  IMAD.U32 R149, R77, 0x10000, RZ ;  /* 0x000100004d957824 */ /* 0x008fe200078e00ff */
[C---:B------:R-:W-:Y:S02]  /*7730*/  PRMT R49, R147.reuse, 0x5432, R38 ;  /* 0x0000543293317816 */ /* 0x040fe40000000026 */
        /* <DEDUP_REMOVED lines=12> */
[----:B------:R-:W-:Y:S01]  /*7800*/  FMUL.FTZ R13, R77, R146 ;  /* 0x000000924d0d7220 */ /* 0x000fe20000410000 */
[C---:B------:R-:W-:Y:S01]  /*7810*/  IMAD.U32 R148, R50.reuse, 0x10000, RZ ;  /* 0x0001000032947824 */ /* 0x040fe200078e00ff */
[----:B------:R-:W-:-:S02]  /*7820*/  LOP3.LUT R50, R50, 0xffff0000, RZ, 0xc0, !PT ;  /* 0xffff000032327812 */ /* 0x000fc400078ec0ff */
[-C--:B------:R-:W-:Y:S01]  /*7830*/  FFMA.FTZ R13, R147, R37.reuse, -R13 ;  /* 0x00000025930d7223 */ /* 0x080fe2000001080d */
[----:B------:R-:W-:Y:S01]  /*7840*/  FMUL.FTZ R37, R77, R37 ;  /* 0x000000254d257220 */ /* 0x000fe20000410000 */
[----:B------:R-:W-:-:S03]  /*7850*/  FMUL.FTZ R77, R149, R148 ;  /* 0x00000094954d7220 */ /* 0x000fc60000410000 */
[----:B------:R-:W-:Y:S01]  /*7860*/  FFMA.FTZ R37, R147, R146, R37 ;  /* 0x0000009293257223 */ /* 0x000fe20000010025 */
[C---:B------:R-:W-:Y:S01]  /*7870*/  IMAD.U32 R147, R15.reuse, 0x10000, RZ ;  /* 0x000100000f937824 */ /* 0x040fe200078e00ff */
[----:B------:R-:W-:Y:S01]  /*7880*/  LOP3.LUT R15, R15, 0xffff0000, RZ, 0xc0, !PT ;  /* 0xffff00000f0f7812 */ /* 0x000fe200078ec0ff */
[C---:B------:R-:W-:Y:S01]  /*7890*/  IMAD.U32 R146, R38.reuse, 0x10000, RZ ;  /* 0x0001000026927824 */ /* 0x040fe200078e00ff */
[----:B------:R-:W-:Y:S02]  /*78a0*/  LOP3.LUT R38, R38, 0xffff0000, RZ, 0xc0, !PT ;  /* 0xffff000026267812 */ /* 0x000fe400078ec0ff */
[----:B------:R-:W-:Y:S01]  /*78b0*/  F2FP.BF16.F32.PACK_AB R37, R37, R51 ;  /* 0x000000332525723e */ /* 0x000fe200000010ff */
[-C--:B------:R-:W-:Y:S01]  /*78c0*/  FFMA.FTZ R77, R147, R146.reuse, -R77 ;  /* 0x00000092934d7223 */ /* 0x080fe2000001084d */
[----:B------:R-:W-:Y:S01]  /*78d0*/  FMUL.FTZ R146, R149, R146 ;  /* 0x0000009295927220 */ /* 0x000fe20000410000 */
[----:B------:R-:W-:Y:S01]  /*78e0*/  IMAD.U32 R51, R76, 0x10000, RZ ;  /* 0x000100004c337824 */ /* 0x000fe200078e00ff */
[----:B------:R-:W-:-:S02]  /*78f0*/  F2FP.BF16.F32.PACK_AB R13, R13, R145 ;  /* 0x000000910d0d723e */ /* 0x000fc400000010ff */
        /* <DEDUP_REMOVED lines=12> */
[-C--:B------:R-:W-:Y:S01]  /*79c0*/  FMUL.FTZ R51, R51, R77.reuse ;  /* 0x0000004d33337220 */ /* 0x080fe20000410000 */
        /* <DEDUP_REMOVED lines=35> */
.L_x_2740:
[----:B------:R-:W-:Y:S05]  /*7c00*/  BSYNC B3 ;  /* 0x0000000000037941 */ /* 0x000fea0003800000 */
.L_x_2739:
[----:B------:R-:W-:Y:S01]  /*7c10*/  LEA R36, P3, R5, R11, 0x1 ;  /* 0x0000000b05247211 */ /* 0x000fe200078608ff */
[----:B------:R-:W-:-:S03]  /*7c20*/  ULDC.64 UR4, c[0x0][0x208] ;  /* 0x0000820000047ab9 */ /* 0x000fc60000000a00 */
[----:B--2---:R-:W-:Y:S02]  /*7c30*/  LEA.HI.X R37, R5, R115, R107, 0x1, P3 ;  /* 0x0000007305257211 */ /* 0x004fe400018f0c6b */
[----:B------:R-:W-:-:S03]  /*7c40*/  ISETP.GE.AND P3, PT, R140, R131, PT ;  /* 0x000000838c00720c */ /* 0x000fc60003f66270 */
[----:B----4-:R2:W-:Y:S10]  /*7c50*/  ST.E.128 desc[UR4][R36.64], R12 ;  /* 0x0000000c24007985 */ /* 0x0105f4000c101d04 */
[----:B--2---:R-:W-:-:S05]  /*7c60*/  @!P3 IMAD.WIDE R12, R140, 0x2, R114 ;  /* 0x000000028c0cb825 */ /* 0x004fca00078e0272 */
[----:B---3--:R3:W-:Y:S02]  /*7c70*/  @!P3 ST.E.128 desc[UR4][R12.64], R76 ;  /* 0x0000004c0c00b985 */ /* 0x0087e4000c101d04 */
.L_x_2738:
[----:B------:R-:W-:Y:S05]  /*7c80*/  BSYNC B2 ;  /* 0x0000000000027941 */ /* 0x000fea0003800000 */
.L_x_2737:
        /* <DEDUP_REMOVED lines=36> */
[----:B------:R-:W-:Y:S02]  /*7ed0*/  PRMT R45, R159, 0x5410, R34 ;  /* 0x000054109f2d7816 */ /* 0x000fe40000000022 */
        /* <DEDUP_REMOVED lines=81> */
.L_x_2744:
[----:B------:R-:W-:Y:S05]  /*83f0*/  BSYNC B3 ;  /* 0x0000000000037941 */ /* 0x000fea0003800000 */
.L_x_2743:
[----:B------:R-:W-:Y:S01]  /*8400*/  LEA R32, P3, R6, R11, 0x1 ;  /* 0x0000000b06207211 */ /* 0x000fe200078608ff */
[----:B------:R-:W-:-:S03]  /*8410*/  ULDC.64 UR4, c[0x0][0x208] ;  /* 0x0000820000047ab9 */ /* 0x000fc60000000a00 */
[----:B--2---:R-:W-:Y:S02]  /*8420*/  LEA.HI.X R33, R6, R115, R106, 0x1, P3 ;  /* 0x0000007306217211 */ /* 0x004fe400018f0c6a */
[----:B------:R-:W-:-:S03]  /*8430*/  ISETP.GE.AND P3, PT, R48, R131, PT ;  /* 0x000000833000720c */ /* 0x000fc60003f66270 */
[----:B----4-:R2:W-:Y:S10]  /*8440*/  ST.E.128 desc[UR4][R32.64], R12 ;  /* 0x0000000c20007985 */ /* 0x0105f4000c101d04 */
[----:B--2---:R-:W-:-:S05]  /*8450*/  @!P3 IMAD.WIDE R12, R48, 0x2, R114 ;  /* 0x00000002300cb825 */ /* 0x004fca00078e0272 */
[----:B---3--:R4:W-:Y:S02]  /*8460*/  @!P3 ST.E.128 desc[UR4][R12.64], R36 ;  /* 0x000000240c00b985 */ /* 0x0089e4000c101d04 */
.L_x_2742:
[----:B------:R-:W-:Y:S05]  /*8470*/  BSYNC B2 ;  /* 0x0000000000027941 */ /* 0x000fea0003800000 */
.L_x_2741:
[----:B------:R-:W-:-:S13]  /*8480*/  ISETP.NE.AND P3, PT, R10, RZ, PT ;  /* 0x000000ff0a00720c */ /* 0x000fda0003f65270 */
[----:B------:R-:W-:Y:S05]  /*8490*/  @!P3 BRA `(.L_x_2736) ;  /* 0x0000000400f0b947 */ /* 0x000fea0003800000 */
[----:B------:R-:W-:Y:S01]  /*84a0*/  LOP3.LUT P5, RZ, R19, 0x1, RZ, 0xc0, !PT ;  /* 0x0000000113ff7812 */ /* 0x000fe200078ac0ff */
[----:B------:R-:W-:Y:S01]  /*84b0*/  BSSY B2, `(.L_x_2745) ;  /* 0x0000075000027945 */ /* 0x000fe20003800000 */
[C---:B----4-:R-:W-:Y:S02]  /*84c0*/  LEA R36, P3, R7.reuse, R11, 0x1 ;  /* 0x0000000b07247211 */ /* 0x050fe400078608ff */
[----:B------:R-:W-:Y:S02]  /*84d0*/  SEL R11, R118, R132, !P5 ;  /* 0x00000084760b7207 */ /* 0x000fe40006800000 */
[----:B--2---:R-:W-:Y:S02]  /*84e0*/  LEA.HI.X R37, R7, R115, R105, 0x1, P3 ;  /* 0x0000007307257211 */ /* 0x004fe400018f0c69 */
[----:B---3--:R-:W-:Y:S02]  /*84f0*/  SHF.R.S32.HI R12, RZ, 0x1f, R11 ;  /* 0x0000001fff0c7819 */ /* 0x008fe4000001140b */
[----:B------:R-:W-:-:S02]  /*8500*/  ISETP.GE.AND P3, PT, R194, R117, PT ;  /* 0x00000075c200720c */ /* 0x000fc40003f66270 */
        /* <DEDUP_REMOVED lines=17> */
[--C-:B------:R-:W-:Y:S01]  /*8620*/  SHF.R.U64 R28, R28, 0x10, R29.reuse ;  /* 0x000000101c1c7819 */ /* 0x100fe2000000121d */
[----:B--2---:R-:W-:Y:S01]  /*8630*/  IMAD.U32 R45, R35, 0x10000, RZ ;  /* 0x00010000232d7824 */ /* 0x004fe200078e00ff */
[----:B------:R-:W-:Y:S02]  /*8640*/  SHF.R.U32.HI R38, RZ, 0x10, R29 ;  /* 0x00000010ff267819 */ /* 0x000fe4000001161d */
[----:B------:R-:W-:Y:S02]  /*8650*/  SHF.R.U64 R29, R30, 0x10, R31 ;  /* 0x000000101e1d7819 */ /* 0x000fe4000000121f */
[--C-:B------:R-:W-:Y:S02]  /*8660*/  SHF.R.U64 R30, R40, 0x10, R41.reuse ;  /* 0x00000010281e7819 */ /* 0x100fe40000001229 */
[----:B------:R-:W-:Y:S02]  /*8670*/  SHF.R.U32.HI R40, RZ, 0x10, R41 ;  /* 0x00000010ff287819 */ /* 0x000fe40000011629 */
[----:B------:R-:W-:-:S02]  /*8680*/  SHF.R.U64 R39, R42, 0x10, R43 ;  /* 0x000000102a277819 */ /* 0x000fc4000000122b */
[----:B------:R-:W-:Y:S02]  /*8690*/  PRMT R30, R157, 0x5410, R30 ;  /* 0x000054109d1e7816 */ /* 0x000fe4000000001e */
[----:B------:R-:W-:Y:S01]  /*86a0*/  SHF.R.U32.HI R42, RZ, 0x10, R43 ;  /* 0x00000010ff2a7819 */ /* 0x000fe2000001162b */
[----:B------:R-:W-:Y:S01]  /*86b0*/  IMAD.U32 R43, R33, 0x10000, RZ ;  /* 0x00010000212b7824 */ /* 0x000fe200078e00ff */
[----:B------:R-:W-:Y:S01]  /*86c0*/  PRMT R157, R157, 0x5432, R40 ;  /* 0x000054329d9d7816 */ /* 0x000fe20000000028 */
[----:B---3--:R-:W-:Y:S01]  /*86d0*/  IMAD.U32 R40, R13, 0x10000, RZ ;  /* 0x000100000d287824 */ /* 0x008fe200078e00ff */
[----:B------:R-:W-:Y:S02]  /*86e0*/  PRMT R38, R155, 0x5432, R38 ;  /* 0x000054329b267816 */ /* 0x000fe40000000026 */
[C---:B------:R-:W-:Y:S02]  /*86f0*/  PRMT R39, R156.reuse, 0x5410, R39 ;  /* 0x000054109c277816 */ /* 0x040fe40000000027 */
[----:B------:R-:W-:Y:S01]  /*8700*/  PRMT R156, R156, 0x5432, R42 ;  /* 0x000054329c9c7816 */ /* 0x000fe2000000002a */
[C---:B------:R-:W-:Y:S01]  /*8710*/  IMAD.U32 R42, R157.reuse, 0x10000, RZ ;  /* 0x000100009d2a7824 */ /* 0x040fe200078e00ff */
[----:B------:R-:W-:Y:S01]  /*8720*/  LOP3.LUT R157, R157, 0xffff0000, RZ, 0xc0, !PT ;  /* 0xffff00009d9d7812 */ /* 0x000fe200078ec0ff */
[C---:B------:R-:W-:Y:S01]  /*8730*/  IMAD.U32 R41, R38.reuse, 0x10000, RZ ;  /* 0x0001000026297824 */ /* 0x040fe200078e00ff */
[----:B------:R-:W-:Y:S01]  /*8740*/  LOP3.LUT R38, R38, 0xffff0000, RZ, 0xc0, !PT ;  /* 0xffff000026267812 */ /* 0x000fe200078ec0ff */
[CC--:B------:R-:W-:Y:S01]  /*8750*/  FMUL.FTZ R44, R43.reuse, R42.reuse ;  /* 0x0000002a2b2c7220 */ /* 0x0c0fe20000410000 */
[----:B------:R-:W-:Y:S01]  /*8760*/  SHF.R.U32.HI R31, RZ, 0x10, R31 ;  /* 0x00000010ff1f7819 */ /* 0x000fe2000001161f */
[-C--:B------:R-:W-:Y:S01]  /*8770*/  FMUL.FTZ R43, R43, R41.reuse ;  /* 0x000000292b2b7220 */ /* 0x080fe20000410000 */
[----:B------:R-:W-:Y:S01]  /*8780*/  LOP3.LUT R13, R13, 0xffff0000, RZ, 0xc0, !PT ;  /* 0xffff00000d0d7812 */ /* 0x000fe200078ec0ff */
[----:B------:R-:W-:Y:S01]  /*8790*/  FFMA.FTZ R41, R40, R41, -R44 ;  /* 0x0000002928297223 */ /* 0x000fe2000001082c */
[----:B------:R-:W-:Y:S01]  /*87a0*/  PRMT R31, R154, 0x5432, R31 ;  /* 0x000054329a1f7816 */ /* 0x000fe2000000001f */
[----:B------:R-:W-:Y:S01]  /*87b0*/  FFMA.FTZ R40, R40, R42, R43 ;  /* 0x0000002a28287223 */ /* 0x000fe2000001002b */
[----:B------:R-:W-:Y:S01]  /*87c0*/  LOP3.LUT R42, R33, 0xffff0000, RZ, 0xc0, !PT ;  /* 0xffff0000212a7812 */ /* 0x000fe200078ec0ff */
[C---:B------:R-:W-:Y:S01]  /*87d0*/  IMAD.U32 R44, R156.reuse, 0x10000, RZ ;  /* 0x000100009c2c7824 */ /* 0x040fe200078e00ff */
[----:B------:R-:W-:Y:S01]  /*87e0*/  LOP3.LUT R156, R156, 0xffff0000, RZ, 0xc0, !PT ;  /* 0xffff00009c9c7812 */ /* 0x000fe200078ec0ff */
[----:B------:R-:W-:Y:S01]  /*87f0*/  IMAD.U32 R43, R15, 0x10000, RZ ;  /* 0x000100000f2b7824 */ /* 0x000fe200078e00ff */
[----:B------:R-:W-:Y:S01]  /*8800*/  LOP3.LUT R35, R35, 0xffff0000, RZ, 0xc0, !PT ;  /* 0xffff000023237812 */ /* 0x000fe200078ec0ff */
[C---:B------:R-:W-:Y:S01]  /*8810*/  FMUL.FTZ R33, R42.reuse, R157 ;  /* 0x0000009d2a217220 */ /* 0x040fe20000410000 */
[----:B------:R-:W-:Y:S01]  /*8820*/  FMUL.FTZ R42, R42, R38 ;  /* 0x000000262a2a7220 */ /* 0x000fe20000410000 */
[----:B------:R-:W-:-:S02]  /*8830*/  LOP3.LUT R15, R15, 0xffff0000, RZ, 0xc0, !PT ;  /* 0xffff00000f0f7812 */ /* 0x000fc400078ec0ff */
[C---:B------:R-:W-:Y:S01]  /*8840*/  FFMA.FTZ R33, R13.reuse, R38, -R33 ;  /* 0x000000260d217223 */ /* 0x040fe20000010821 */
[----:B------:R-:W-:Y:S01]  /*8850*/  FFMA.FTZ R13, R13, R157, R42 ;  /* 0x0000009d0d0d7223 */ /* 0x000fe2000001002a */
[----:B------:R-:W-:Y:S02]  /*8860*/  IMAD.U32 R38, R31, 0x10000, RZ ;  /* 0x000100001f267824 */ /* 0x000fe400078e00ff */
[----:B------:R-:W-:Y:S01]  /*8870*/  FMUL.FTZ R42, R45, R44 ;  /* 0x0000002c2d2a7220 */ /* 0x000fe20000410000 */
[----:B------:R-:W-:Y:S02]  /*8880*/  PRMT R28, R155, 0x5410, R28 ;  /* 0x000054109b1c7816 */ /* 0x000fe4000000001c */
[----:B------:R-:W-:Y:S01]  /*8890*/  PRMT R29, R154, 0x5410, R29 ;  /* 0x000054109a1d7816 */ /* 0x000fe2000000001d */
[-C--:B------:R-:W-:Y:S01]  /*88a0*/  FFMA.FTZ R42, R43, R38.reuse, -R42 ;  /* 0x000000262b2a7223 */ /* 0x080fe2000001082a */
[----:B------:R-:W-:Y:S01]  /*88b0*/  FMUL.FTZ R38, R45, R38 ;  /* 0x000000262d267220 */ /* 0x000fe20000410000 */
[C---:B------:R-:W-:Y:S01]  /*88c0*/  IMAD.U32 R45, R28.reuse, 0x10000, RZ ;  /* 0x000100001c2d7824 */ /* 0x040fe200078e00ff */
[----:B------:R-:W-:-:S02]  /*88d0*/  LOP3.LUT R28, R28, 0xffff0000, RZ, 0xc0, !PT ;  /* 0xffff00001c1c7812 */ /* 0x000fc400078ec0ff */
[----:B------:R-:W-:Y:S01]  /*88e0*/  FFMA.FTZ R38, R43, R44, R38 ;  /* 0x0000002c2b267223 */ /* 0x000fe20000010026 */
[----:B------:R-:W-:Y:S01]  /*88f0*/  LOP3.LUT R43, R31, 0xffff0000, RZ, 0xc0, !PT ;  /* 0xffff00001f2b7812 */ /* 0x000fe200078ec0ff */
[-C--:B------:R-:W-:Y:S01]  /*8900*/  FMUL.FTZ R31, R35, R156.reuse ;  /* 0x0000009c231f7220 */ /* 0x080fe20000410000 */
[C---:B------:R-:W-:Y:S01]  /*8910*/  IMAD.U32 R44, R32.reuse, 0x10000, RZ ;  /* 0x00010000202c7824 */ /* 0x040fe200078e00ff */
[----:B------:R-:W-:Y:S02]  /*8920*/  LOP3.LUT R32, R32, 0xffff0000, RZ, 0xc0, !PT ;  /* 0xffff000020207812 */ /* 0x000fe400078ec0ff */
[-C--:B------:R-:W-:Y:S01]  /*8930*/  FFMA.FTZ R31, R15, R43.reuse, -R31 ;  /* 0x0000002b0f1f7223 */ /* 0x080fe2000001081f */
[----:B------:R-:W-:Y:S01]  /*8940*/  FMUL.FTZ R35, R35, R43 ;  /* 0x0000002b23237220 */ /* 0x000fe20000410000 */
[C---:B------:R-:W-:Y:S01]  /*8950*/  IMAD.U32 R43, R30.reuse, 0x10000, RZ ;  /* 0x000100001e2b7824 */ /* 0x040fe200078e00ff */
[----:B------:R-:W-:Y:S02]  /*8960*/  LOP3.LUT R30, R30, 0xffff0000, RZ, 0xc0, !PT ;  /* 0xffff00001e1e7812 */ /* 0x000fe400078ec0ff */
[----:B------:R-:W-:Y:S01]  /*8970*/  FFMA.FTZ R15, R15, R156, R35 ;  /* 0x0000009c0f0f7223 */ /* 0x000fe20000010023 */
[----:B------:R-:W-:Y:S01]  /*8980*/  FMUL.FTZ R46, R44, R43 ;  /* 0x0000002b2c2e7220 */ /* 0x000fe20000410000 */
[----:B------:R-:W-:-:S02]  /*8990*/  IMAD.U32 R35, R12, 0x10000, RZ ;  /* 0x000100000c237824 */ /* 0x000fc400078e00ff */
[----:B------:R-:W-:Y:S01]  /*89a0*/  FMUL.FTZ R44, R44, R45 ;  /* 0x0000002d2c2c7220 */ /* 0x000fe20000410000 */
[----:B------:R-:W-:Y:S01]  /*89b0*/  F2FP.BF16.F32.PACK_AB R33, R33, R41 ;  /* 0x000000292121723e */ /* 0x000fe200000010ff */
[C---:B------:R-:W-:Y:S02]  /*89c0*/  FFMA.FTZ R46, R35.reuse, R45, -R46 ;  /* 0x0000002d232e7223 */ /* 0x040fe4000001082e */
        /* <DEDUP_REMOVED lines=19> */
[C---:B------:R-:W-:Y:S01]  /*8b00*/  FMUL.FTZ R30, R34.reuse, R39 ;  /* 0x00000027221e7220 */ /* 0x040fe20000410000 */
[-C--:B------:R-:W-:Y:S01]  /*8b10*/  FMUL.FTZ R34, R34, R29.reuse ;  /* 0x0000001d22227220 */ /* 0x080fe20000410000 */
[----:B------:R-:W-:Y:S01]  /*8b20*/  F2FP.BF16.F32.PACK_AB R40, R13, R40 ;  /* 0x000000280d28723e */ /* 0x000fe200000010ff */
[----:B------:R-:W-:Y:S02]  /*8b30*/  IMAD.MOV.U32 R13, RZ, RZ, R33 ;  /* 0x000000ffff0d7224 */ /* 0x000fe400078e0021 */
[C---:B------:R-:W-:Y:S01]  /*8b40*/  FFMA.FTZ R30, R14.reuse, R29, -R30 ;  /* 0x0000001d0e1e7223 */ /* 0x040fe2000001081e */
[----:B------:R-:W-:Y:S01]  /*8b50*/  FFMA.FTZ R34, R14, R39, R34 ;  /* 0x000000270e227223 */ /* 0x000fe20000010022 */
[----:B------:R-:W-:Y:S01]  /*8b60*/  F2FP.BF16.F32.PACK_AB R38, R15, R38 ;  /* 0x000000260f26723e */ /* 0x000fe200000010ff */
[----:B------:R-:W-:Y:S01]  /*8b70*/  IMAD.MOV.U32 R33, RZ, RZ, R40 ;  /* 0x000000ffff217224 */ /* 0x000fe200078e0028 */
[----:B------:R-:W-:Y:S01]  /*8b80*/  F2FP.BF16.F32.PACK_AB R28, R28, R44 ;  /* 0x0000002c1c1c723e */ /* 0x000fe200000010ff */
[----:B------:R-:W-:Y:S01]  /*8b90*/  IMAD.MOV.U32 R15, RZ, RZ, R31 ;  /* 0x000000ffff0f7224 */ /* 0x000fe200078e001f */
[----:B------:R-:W-:-:S02]  /*8ba0*/  F2FP.BF16.F32.PACK_AB R30, R30, R45 ;  /* 0x0000002d1e1e723e */ /* 0x000fc400000010ff */
[----:B------:R-:W-:Y:S01]  /*8bb0*/  F2FP.BF16.F32.PACK_AB R34, R34, R35 ;  /* 0x000000232222723e */ /* 0x000fe200000010ff */
[----:B------:R-:W-:Y:S01]  /*8bc0*/  IMAD.MOV.U32 R32, RZ, RZ, R28 ;  /* 0x000000ffff207224 */ /* 0x000fe200078e001c */
[----:B------:R-:W-:Y:S01]  /*8bd0*/  F2FP.BF16.F32.PACK_AB R12, R12, R46 ;  /* 0x0000002e0c0c723e */ /* 0x000fe200000010ff */
[----:B------:R-:W-:Y:S02]  /*8be0*/  IMAD.MOV.U32 R14, RZ, RZ, R30 ;  /* 0x000000ffff0e7224 */ /* 0x000fe400078e001e */
[----:B------:R-:W-:-:S07]  /*8bf0*/  IMAD.MOV.U32 R35, RZ, RZ, R38 ;  /* 0x000000ffff237224 */ /* 0x000fce00078e0026 */
.L_x_2746:
[----:B------:R-:W-:Y:S05]  /*8c00*/  BSYNC B2 ;  /* 0x0000000000027941 */ /* 0x000fea0003800000 */
.L_x_2745:
[C---:B------:R-:W-:Y:S01]  /*8c10*/  ISETP.GE.AND P3, PT, R11.reuse, R131, PT ;  /* 0x000000830b00720c */ /* 0x040fe20003f66270 */
[----:B------:R-:W-:Y:S02]  /*8c20*/  ULDC.64 UR4, c[0x0][0x208] ;  /* 0x0000820000047ab9 */ /* 0x000fe40000000a00 */
[----:B---3--:R3:W-:Y:S10]  /*8c30*/  ST.E.128 desc[UR4][R36.64], R12 ;  /* 0x0000000c24007985 */ /* 0x0087f4000c101d04 */
[----:B------:R-:W-:-:S05]  /*8c40*/  @!P3 IMAD.WIDE R114, R11, 0x2, R114 ;  /* 0x000000020b72b825 */ /* 0x000fca00078e0272 */
[----:B--2---:R3:W-:Y:S02]  /*8c50*/  @!P3 ST.E.128 desc[UR4][R114.64], R32 ;  /* 0x000000207200b985 */ /* 0x0047e4000c101d04 */
.L_x_2736:
[----:B------:R-:W-:Y:S05]  /*8c60*/  BSYNC B1 ;  /* 0x0000000000017941 */ /* 0x000fea0003800000 */
.L_x_2735:
[----:B------:R-:W-:-:S03]  /*8c70*/  UMOV UR4, 0xffffffff ;  /* 0xffffffff00047882 */ /* 0x000fc60000000000 */
[----:B------:R-:W-:Y:S05]  /*8c80*/  BRA.DIV UR4, `(.L_x_2747) ;  /* 0x000001ee04107947 */ /* 0x000fea000b800000 */
[----:B-1----:R-:W1:Y:S04]  /*8c90*/  SHFL.IDX PT, R113, R113, 0x1, 0x1c1f ;  /* 0x003c1f0071717f89 */ /* 0x002e6800000e0000 */
[----:B------:R-:W0:Y:S02]  /*8ca0*/  SHFL.IDX PT, R116, R116, 0x1, 0x1c1f ;  /* 0x003c1f0074747f89 */ /* 0x000e2400000e0000 */
.L_x_3046:
[----:B------:R-:W-:Y:S05]  /*8cb0*/  @P4 BRA `(.L_x_2704) ;  /* 0x0000001c00dc4947 */ /* 0x000fea0003800000 */
[----:B------:R-:W-:Y:S01]  /*8cc0*/  ISETP.NE.AND P3, PT, R8, RZ, PT ;  /* 0x000000ff0800720c */ /* 0x000fe20003f65270 */
[----:B------:R-:W-:Y:S01]  /*8cd0*/  BSSY B1, `(.L_x_2748) ;  /* 0x000007f000017945 */ /* 0x000fe20003800000 */
[----:B0--3--:R-:W-:Y:S02]  /*8ce0*/  IMAD.MOV.U32 R32, RZ, RZ, R116 ;  /* 0x000000ffff207224 */ /* 0x009fe400078e0074 */
[----:B-1----:R-:W-:-:S09]  /*8cf0*/  IMAD.MOV.U32 R33, RZ, RZ, R113 ;  /* 0x000000ffff217224 */ /* 0x002fd200078e0071 */
[----:B------:R-:W-:Y:S05]  /*8d00*/  @!P3 BRA `(.L_x_2749) ;  /* 0x0000000400ecb947 */ /* 0x000fea0003800000 */
[----:B------:R-:W-:Y:S01]  /*8d10*/  SEL R11, R118, R132, !P0 ;  /* 0x00000084760b7207 */ /* 0x000fe20004000000 */
[----:B------:R-:W-:Y:S01]  /*8d20*/  BSSY B2, `(.L_x_2750) ;  /* 0x0000075000027945 */ /* 0x000fe20003800000 */
[----:B----4-:R-:W-:Y:S02]  /*8d30*/  SHF.R.U32.HI R13, RZ, 0x3, R213 ;  /* 0x00000003ff0d7819 */ /* 0x010fe400000116d5 */
[----:B------:R-:W-:Y:S02]  /*8d40*/  SHF.R.S32.HI R12, RZ, 0x1f, R11 ;  /* 0x0000001fff0c7819 */ /* 0x000fe4000001140b */
[----:B------:R-:W-:Y:S02]  /*8d50*/  ISETP.GE.AND P4, PT, R16, R117, PT ;  /* 0x000000751000720c */ /* 0x000fe40003f86270 */
[----:B------:R-:W-:Y:S02]  /*8d60*/  LEA.HI R12, R12, R11, RZ, 0x4 ;  /* 0x0000000b0c0c7211 */ /* 0x000fe400078f20ff */
[----:B------:R-:W-:-:S02]  /*8d70*/  LEA R34, P3, R5, R116, 0x1 ;  /* 0x0000007405227211 */ /* 0x000fc400078608ff */
[----:B------:R-:W-:Y:S02]  /*8d80*/  LEA.HI.SX32 R36, R12, R111, 0x1c ;  /* 0x0000006f0c247211 */ /* 0x000fe400078fe2ff */
[----:B------:R-:W-:Y:S02]  /*8d90*/  LEA.HI.X R35, R5, R113, R107, 0x1, P3 ;  /* 0x0000007105237211 */ /* 0x000fe400018f0c6b */
[----:B------:R-:W-:-:S04]  /*8da0*/  SHF.R.S32.HI R12, RZ, 0x1f, R36 ;  /* 0x0000001fff0c7819 */ /* 0x000fc80000011424 */
[----:B------:R-:W-:Y:S01]  /*8db0*/  LEA.HI R12, R12, R36, RZ, 0x3 ;  /* 0x000000240c0c7211 */ /* 0x000fe200078f18ff */
[----:B------:R-:W-:-:S03]  /*8dc0*/  IMAD.SHL.U32 R36, R36, 0x8, RZ ;  /* 0x0000000824247824 */ /* 0x000fc600078e00ff */
[----:B------:R-:W-:Y:S02]  /*8dd0*/  SHF.R.S32.HI R12, RZ, 0x3, R12 ;  /* 0x00000003ff0c7819 */ /* 0x000fe4000001140c */
[----:B------:R-:W-:Y:S02]  /*8de0*/  LOP3.LUT R11, R213, 0x38, R36, 0xf8, !PT ;  /* 0x00000038d50b7812 */ /* 0x000fe400078ef824 */
[----:B------:R-:W-:Y:S01]  /*8df0*/  ISETP.GE.AND P3, PT, R36, R131, PT ;  /* 0x000000832400720c */ /* 0x000fe20003f66270 */
        /* <DEDUP_REMOVED lines=27> */
[----:B------:R-:W-:Y:S01]  /*8fb0*/  FFMA.FTZ R38, R37, R38, -R42 ;  /* 0x0000002625267223 */ /* 0x000fe2000001082a */
        /* <DEDUP_REMOVED lines=43> */
[C---:B------:R-:W-:Y:S01]  /*9270*/  FMUL.FTZ R15, R28.reuse, R72 ;  /* 0x000000481c0f7220 */ /* 0x040fe20000410000 */
[-C--:B------:R-:W-:Y:S01]  /*9280*/  FMUL.FTZ R28, R28, R60.reuse ;  /* 0x0000003c1c1c7220 */ /* 0x080fe20000410000 */
[----:B------:R-:W-:Y:S01]  /*9290*/  IMAD.U32 R29, R74, 0x10000, RZ ;  /* 0x000100004a1d7824 */ /* 0x000fe200078e00ff */
[----:B------:R-:W-:Y:S01]  /*92a0*/  LOP3.LUT R30, R30, 0xffff0000, RZ, 0xc0, !PT ;  /* 0xffff00001e1e7812 */ /* 0x000fe200078ec0ff */
[----:B------:R-:W-:Y:S02]  /*92b0*/  IMAD.U32 R39, R62, 0x10000, RZ ;  /* 0x000100003e277824 */ /* 0x000fe400078e00ff */
[C---:B------:R-:W-:Y:S01]  /*92c0*/  FFMA.FTZ R15, R12.reuse, R60, -R15 ;  /* 0x0000003c0c0f7223 */ /* 0x040fe2000001080f */
        /* <DEDUP_REMOVED lines=26> */
.L_x_2751:
[----:B------:R-:W-:Y:S05]  /*9470*/  BSYNC B2 ;  /* 0x0000000000027941 */ /* 0x000fea0003800000 */
.L_x_2750:
[----:B------:R-:W-:Y:S01]  /*9480*/  @!P3 IMAD.WIDE R36, R36, 0x2, R32 ;  /* 0x000000022424b825 */ /* 0x000fe200078e0220 */
[----:B------:R-:W-:Y:S02]  /*9490*/  ULDC.64 UR4, c[0x0][0x208] ;  /* 0x0000820000047ab9 */ /* 0x000fe40000000a00 */
[----:B0-----:R0:W-:Y:S04]  /*94a0*/  ST.E.128 desc[UR4][R34.64], R12 ;  /* 0x0000000c22007985 */ /* 0x0011e8000c101d04 */
[----:B-1----:R0:W-:Y:S02]  /*94b0*/  @!P3 ST.E.128 desc[UR4][R36.64], R28 ;  /* 0x0000001c2400b985 */ /* 0x0021e4000c101d04 */
.L_x_2749:
[----:B------:R-:W-:Y:S05]  /*94c0*/  BSYNC B1 ;  /* 0x0000000000017941 */ /* 0x000fea0003800000 */
.L_x_2748:
[----:B------:R-:W-:Y:S01]  /*94d0*/  ISETP.NE.AND P3, PT, R9, RZ, PT ;  /* 0x000000ff0900720c */ /* 0x000fe20003f65270 */
[----:B------:R-:W-:-:S12]  /*94e0*/  BSSY B1, `(.L_x_2752) ;  /* 0x000007d000017945 */ /* 0x000fd80003800000 */
[----:B------:R-:W-:Y:S05]  /*94f0*/  @!P3 BRA `(.L_x_2753) ;  /* 0x0000000400ecb947 */ /* 0x000fea0003800000 */
[----:B------:R-:W-:Y:S01]  /*9500*/  SEL R11, R118, R132, !P1 ;  /* 0x00000084760b7207 */ /* 0x000fe20004800000 */
[----:B------:R-:W-:Y:S01]  /*9510*/  BSSY B2, `(.L_x_2754) ;  /* 0x0000076000027945 */ /* 0x000fe20003800000 */
[----:B0-----:R-:W-:Y:S02]  /*9520*/  SHF.R.U32.HI R14, RZ, 0x3, R213 ;  /* 0x00000003ff0e7819 */ /* 0x001fe400000116d5 */
[----:B----4-:R-:W-:Y:S02]  /*9530*/  SHF.R.S32.HI R12, RZ, 0x1f, R11 ;  /* 0x0000001fff0c7819 */ /* 0x010fe4000001140b */
        /* <DEDUP_REMOVED lines=11> */
[----:B------:R-:W-:Y:S01]  /*95f0*/  ISETP.GE.AND P3, PT, R36, R131, PT ;  /* 0x000000832400720c */ /* 0x000fe20003f66270 */
[----:B------:R-:W-:-:S04]  /*9600*/  IMAD R12, R13, 0x1800, R218 ;  /* 0x000018000d0c7824 */ /* 0x000fc800078e02da */
[----:B------:R-:W-:Y:S02]  /*9610*/  IMAD.IADD R13, R12, 0x1, R11 ;  /* 0x000000010c0d7824 */ /* 0x000fe400078e020b */
[C---:B------:R-:W-:Y:S02]  /*9620*/  IMAD R11, R22.reuse, 0x4800, R126 ;  /* 0x00004800160b7824 */ /* 0x040fe400078e027e */
[----:B------:R-:W-:Y:S02]  /*9630*/  IMAD R13, R22, 0x4800, R13 ;  /* 0x00004800160d7824 */ /* 0x000fe400078e020d */
[--C-:B------:R-:W-:Y:S02]  /*9640*/  IMAD R11, R11, 0x2, R18.reuse ;  /* 0x000000020b0b7824 */ /* 0x100fe400078e0212 */
[----:B------:R-:W-:Y:S02]  /*9650*/  IMAD R28, R13, 0x2, R18 ;  /* 0x000000020d1c7824 */ /* 0x000fe400078e0212 */
[----:B------:R-:W-:Y:S01]  /*9660*/  @!P3 IMAD.WIDE R36, R36, 0x2, R32 ;  /* 0x000000022424b825 */ /* 0x000fe200078e0220 */
[----:B------:R0:W1:Y:S04]  /*9670*/  LDS.128 R12, [R11+0x1e400] ;  /* 0x01e400000b0c7984 */ /* 0x0000680000000c00 */
[----:B------:R-:W3:Y:S01]  /*9680*/  LDS.128 R28, [R28+0x1e400] ;  /* 0x01e400001c1c7984 */ /* 0x000ee20000000c00 */
[----:B------:R-:W-:Y:S05]  /*9690*/  @P4 BRA `(.L_x_2755) ;  /* 0x0000000400744947 */ /* 0x000fea0003800000 */
[----:B------:R-:W-:Y:S01]  /*96a0*/  SHF.R.U64 R39, R68, 0x10, R69 ;  /* 0x0000001044277819 */ /* 0x000fe20000001245 */
[----:B---3--:R-:W-:Y:S01]  /*96b0*/  IMAD.U32 R43, R29, 0x10000, RZ ;  /* 0x000100001d2b7824 */ /* 0x008fe200078e00ff */
[----:B0-----:R-:W-:Y:S01]  /*96c0*/  SHF.R.U64 R11, R56, 0x10, R57 ;  /* 0x00000010380b7819 */ /* 0x001fe20000001239 */
[----:B-1----:R-:W-:Y:S01]  /*96d0*/  IMAD.U32 R41, R13, 0x10000, RZ ;  /* 0x000100000d297824 */ /* 0x002fe200078e00ff */
        /* <DEDUP_REMOVED lines=12> */
[----:B------:R-:W-:-:S02]  /*97a0*/  SHF.R.U32.HI R70, RZ, 0x10, R71 ;  /* 0x00000010ff467819 */ /* 0x000fc40000011647 */
[----:B------:R-:W-:Y:S02]  /*97b0*/  SHF.R.U32.HI R58, RZ, 0x10, R59 ;  /* 0x00000010ff3a7819 */ /* 0x000fe4000001163b */
[----:B------:R-:W-:Y:S01]  /*97c0*/  LOP3.LUT R44, R29, 0xffff0000, RZ, 0xc0, !PT ;  /* 0xffff00001d2c7812 */ /* 0x000fe200078ec0ff */
[----:B------:R-:W-:Y:S01]  /*97d0*/  IMAD.U32 R29, R28, 0x10000, RZ ;  /* 0x000100001c1d7824 */ /* 0x000fe200078e00ff */
[----:B------:R-:W-:Y:S01]  /*97e0*/  PRMT R51, R143, 0x5410, R40 ;  /* 0x000054108f337816 */ /* 0x000fe20000000028 */
[CC--:B------:R-:W-:Y:S01]  /*97f0*/  FMUL.FTZ R40, R43.reuse, R49.reuse ;  /* 0x000000312b287220 */ /* 0x0c0fe20000410000 */
[----:B------:R-:W-:Y:S01]  /*9800*/  LOP3.LUT R68, R68, 0xffff0000, RZ, 0xc0, !PT ;  /* 0xffff000044447812 */ /* 0x000fe200078ec0ff */
[-C--:B------:R-:W-:Y:S01]  /*9810*/  FMUL.FTZ R43, R43, R50.reuse ;  /* 0x000000322b2b7220 */ /* 0x080fe20000410000 */
[----:B------:R-:W-:Y:S01]  /*9820*/  PRMT R70, R143, 0x5432, R70 ;  /* 0x000054328f467816 */ /* 0x000fe20000000046 */
[----:B------:R-:W-:Y:S01]  /*9830*/  FFMA.FTZ R40, R41, R50, -R40 ;  /* 0x0000003229287223 */ /* 0x000fe20000010828 */
[----:B------:R-:W-:Y:S01]  /*9840*/  PRMT R58, R141, 0x5432, R58 ;  /* 0x000054328d3a7816 */ /* 0x000fe2000000003a */
[----:B------:R-:W-:Y:S01]  /*9850*/  FMUL.FTZ R57, R44, R68 ;  /* 0x000000442c397220 */ /* 0x000fe20000410000 */
[----:B------:R-:W-:Y:S01]  /*9860*/  LOP3.LUT R42, R13, 0xffff0000, RZ, 0xc0, !PT ;  /* 0xffff00000d2a7812 */ /* 0x000fe200078ec0ff */
[----:B------:R-:W-:Y:S01]  /*9870*/  IMAD.U32 R50, R70, 0x10000, RZ ;  /* 0x0001000046327824 */ /* 0x000fe200078e00ff */
[----:B------:R-:W-:Y:S01]  /*9880*/  LOP3.LUT R56, R56, 0xffff0000, RZ, 0xc0, !PT ;  /* 0xffff000038387812 */ /* 0x000fe200078ec0ff */
[----:B------:R-:W-:Y:S01]  /*9890*/  FFMA.FTZ R43, R41, R49, R43 ;  /* 0x00000031292b7223 */ /* 0x000fe2000001002b */
[----:B------:R-:W-:Y:S01]  /*98a0*/  IMAD.U32 R41, R58, 0x10000, RZ ;  /* 0x000100003a297824 */ /* 0x000fe200078e00ff */
[----:B------:R-:W-:Y:S01]  /*98b0*/  PRMT R39, R144, 0x5410, R39 ;  /* 0x0000541090277816 */ /* 0x000fe20000000027 */
[----:B------:R-:W-:-:S02]  /*98c0*/  IMAD.U32 R13, R12, 0x10000, RZ ;  /* 0x000100000c0d7824 */ /* 0x000fc400078e00ff */
[----:B------:R-:W-:Y:S01]  /*98d0*/  FFMA.FTZ R59, R42, R56, -R57 ;  /* 0x000000382a3b7223 */ /* 0x000fe20000010839 */
[C---:B------:R-:W-:Y:S01]  /*98e0*/  FMUL.FTZ R57, R47.reuse, R50 ;  /* 0x000000322f397220 */ /* 0x040fe20000410000 */
[-C--:B------:R-:W-:Y:S01]  /*98f0*/  FMUL.FTZ R47, R47, R41.reuse ;  /* 0x000000292f2f7220 */ /* 0x080fe20000410000 */
[----:B------:R-:W-:Y:S01]  /*9900*/  LOP3.LUT R31, R31, 0xffff0000, RZ, 0xc0, !PT ;  /* 0xffff00001f1f7812 */ /* 0x000fe200078ec0ff */
[----:B------:R-:W-:Y:S01]  /*9910*/  FMUL.FTZ R49, R44, R56 ;  /* 0x000000382c317220 */ /* 0x000fe20000410000 */
[----:B------:R-:W-:Y:S01]  /*9920*/  LOP3.LUT R70, R70, 0xffff0000, RZ, 0xc0, !PT ;  /* 0xffff000046467812 */ /* 0x000fe200078ec0ff */
[----:B------:R-:W-:Y:S01]  /*9930*/  FFMA.FTZ R57, R46, R41, -R57 ;  /* 0x000000292e397223 */ /* 0x000fe20000010839 */
[----:B------:R-:W-:Y:S01]  /*9940*/  LOP3.LUT R58, R58, 0xffff0000, RZ, 0xc0, !PT ;  /* 0xffff00003a3a7812 */ /* 0x000fe200078ec0ff */
[----:B------:R-:W-:Y:S01]  /*9950*/  FFMA.FTZ R47, R46, R50, R47 ;  /* 0x000000322e2f7223 */ /* 0x000fe2000001002f */
[----:B------:R-:W-:Y:S01]  /*9960*/  PRMT R11, R142, 0x5410, R11 ;  /* 0x000054108e0b7816 */ /* 0x000fe2000000000b */
[----:B------:R-:W-:Y:S01]  /*9970*/  IMAD.U32 R46, R39, 0x10000, RZ ;  /* 0x00010000272e7824 */ /* 0x000fe200078e00ff */
[----:B------:R-:W-:Y:S01]  /*9980*/  LOP3.LUT R15, R15, 0xffff0000, RZ, 0xc0, !PT ;  /* 0xffff00000f0f7812 */ /* 0x000fe200078ec0ff */
[C---:B------:R-:W-:Y:S01]  /*9990*/  FMUL.FTZ R56, R31.reuse, R70 ;  /* 0x000000461f387220 */ /* 0x040fe20000410000 */
[----:B------:R-:W-:Y:S01]  /*99a0*/  LOP3.LUT R28, R28, 0xffff0000, RZ, 0xc0, !PT ;  /* 0xffff00001c1c7812 */ /* 0x000fe200078ec0ff */
[-C--:B------:R-:W-:Y:S01]  /*99b0*/  FMUL.FTZ R50, R31, R58.reuse ;  /* 0x0000003a1f327220 */ /* 0x080fe20000410000 */
[----:B------:R-:W-:Y:S01]  /*99c0*/  LOP3.LUT R39, R39, 0xffff0000, RZ, 0xc0, !PT ;  /* 0xffff000027277812 */ /* 0x000fe200078ec0ff */
[C---:B------:R-:W-:Y:S01]  /*99d0*/  IMAD.U32 R44, R11.reuse, 0x10000, RZ ;  /* 0x000100000b2c7824 */ /* 0x040fe200078e00ff */
[----:B------:R-:W-:Y:S01]  /*99e0*/  LOP3.LUT R11, R11, 0xffff0000, RZ, 0xc0, !PT ;  /* 0xffff00000b0b7812 */ /* 0x000fe200078ec0ff */
[C---:B------:R-:W-:Y:S01]  /*99f0*/  FFMA.FTZ R58, R15.reuse, R58, -R56 ;  /* 0x0000003a0f3a7223 */ /* 0x040fe20000010838 */
[----:B------:R-:W-:Y:S01]  /*9a00*/  LOP3.LUT R12, R12, 0xffff0000, RZ, 0xc0, !PT ;  /* 0xffff00000c0c7812 */ /* 0x000fe200078ec0ff */
[----:B------:R-:W-:Y:S01]  /*9a10*/  FFMA.FTZ R50, R15, R70, R50 ;  /* 0x000000460f327223 */ /* 0x000fe20000010032 */
[C---:B------:R-:W-:Y:S01]  /*9a20*/  FMUL.FTZ R15, R28.reuse, R39 ;  /* 0x000000271c0f7220 */ /* 0x040fe20000410000 */
[C---:B------:R-:W-:Y:S01]  /*9a30*/  FMUL.FTZ R56, R29.reuse, R46 ;  /* 0x0000002e1d387220 */ /* 0x040fe20000410000 */
[-C--:B------:R-:W-:Y:S01]  /*9a40*/  FMUL.FTZ R29, R29, R44.reuse ;  /* 0x0000002c1d1d7220 */ /* 0x080fe20000410000 */
[----:B------:R-:W-:Y:S01]  /*9a50*/  PRMT R38, R141, 0x5410, R38 ;  /* 0x000054108d267816 */ /* 0x000fe20000000026 */
[-C--:B------:R-:W-:Y:S01]  /*9a60*/  FMUL.FTZ R31, R28, R11.reuse ;  /* 0x0000000b1c1f7220 */ /* 0x080fe20000410000 */
[----:B------:R-:W-:Y:S01]  /*9a70*/  FFMA.FTZ R11, R12, R11, -R15 ;  /* 0x0000000b0c0b7223 */ /* 0x000fe2000001080f */
[----:B------:R-:W-:Y:S01]  /*9a80*/  FFMA.FTZ R44, R13, R44, -R56 ;  /* 0x0000002c0d2c7223 */ /* 0x000fe20000010838 */
[----:B------:R-:W-:Y:S01]  /*9a90*/  IMAD.U32 R15, R51, 0x10000, RZ ;  /* 0x00010000330f7824 */ /* 0x000fe200078e00ff */
[----:B------:R-:W-:Y:S01]  /*9aa0*/  LOP3.LUT R30, R30, 0xffff0000, RZ, 0xc0, !PT ;  /* 0xffff00001e1e7812 */ /* 0x000fe200078ec0ff */
[----:B------:R-:W-:Y:S01]  /*9ab0*/  FFMA.FTZ R13, R13, R46, R29 ;  /* 0x0000002e0d0d7223 */ /* 0x000fe2000001001d */
[----:B------:R-:W-:Y:S01]  /*9ac0*/  LOP3.LUT R51, R51, 0xffff0000, RZ, 0xc0, !PT ;  /* 0xffff000033337812 */ /* 0x000fe200078ec0ff */
[C---:B------:R-:W-:Y:S01]  /*9ad0*/  IMAD.U32 R28, R38.reuse, 0x10000, RZ ;  /* 0x00010000261c7824 */ /* 0x040fe200078e00ff */
[----:B------:R-:W-:Y:S01]  /*9ae0*/  LOP3.LUT R29, R38, 0xffff0000, RZ, 0xc0, !PT ;  /* 0xffff0000261d7812 */ /* 0x000fe200078ec0ff */
[----:B------:R-:W-:Y:S01]  /*9af0*/  FFMA.FTZ R12, R12, R39, R31 ;  /* 0x000000270c0c7223 */ /* 0x000fe2000001001f */
[----:B------:R-:W-:Y:S01]  /*9b00*/  LOP3.LUT R14, R14, 0xffff0000, RZ, 0xc0, !PT ;  /* 0xffff00000e0e7812 */ /* 0x000fe200078ec0ff */
[----:B------:R-:W-:Y:S01]  /*9b10*/  FMUL.FTZ R38, R48, R15 ;  /* 0x0000000f30267220 */ /* 0x000fe20000410000 */
[----:B------:R-:W-:Y:S01]  /*9b20*/  FMUL.FTZ R31, R30, R51 ;  /* 0x000000331e1f7220 */ /* 0x000fe20000410000 */
[-C--:B------:R-:W-:Y:S01]  /*9b30*/  FMUL.FTZ R48, R48, R28.reuse ;  /* 0x0000001c30307220 */ /* 0x080fe20000410000 */
[-C--:B------:R-:W-:Y:S01]  /*9b40*/  FMUL.FTZ R30, R30, R29.reuse ;  /* 0x0000001d1e1e7220 */ /* 0x080fe20000410000 */
[C---:B------:R-:W-:Y:S01]  /*9b50*/  FFMA.FTZ R28, R45.reuse, R28, -R38 ;  /* 0x0000001c2d1c7223 */ /* 0x040fe20000010826 */
[C---:B------:R-:W-:Y:S01]  /*9b60*/  FFMA.FTZ R31, R14.reuse, R29, -R31 ;  /* 0x0000001d0e1f7223 */ /* 0x040fe2000001081f */
[----:B------:R-:W-:Y:S01]  /*9b70*/  FFMA.FTZ R15, R45, R15, R48 ;  /* 0x0000000f2d0f7223 */ /* 0x000fe20000010030 */
[----:B------:R-:W-:Y:S01]  /*9b80*/  FFMA.FTZ R30, R14, R51, R30 ;  /* 0x000000330e1e7223 */ /* 0x000fe2000001001e */
        /* <DEDUP_REMOVED lines=14> */
.L_x_2755:
[----:B------:R-:W-:Y:S05]  /*9c70*/  BSYNC B2 ;  /* 0x0000000000027941 */ /* 0x000fea0003800000 */
.L_x_2754:
[----:B------:R-:W-:Y:S02]  /*9c80*/  ULDC.64 UR4, c[0x0][0x208] ;  /* 0x0000820000047ab9 */ /* 0x000fe40000000a00 */
[----:B-1----:R1:W-:Y:S04]  /*9c90*/  ST.E.128 desc[UR4][R34.64], R12 ;  /* 0x0000000c22007985 */ /* 0x0023e8000c101d04 */
[----:B---3--:R1:W-:Y:S02]  /*9ca0*/  @!P3 ST.E.128 desc[UR4][R36.64], R28 ;  /* 0x0000001c2400b985 */ /* 0x0083e4000c101d04 */
.L_x_2753:
[----:B------:R-:W-:Y:S05]  /*9cb0*/  BSYNC B1 ;  /* 0x0000000000017941 */ /* 0x000fea0003800000 */
.L_x_2752:
[----:B------:R-:W-:-:S13]  /*9cc0*/  ISETP.NE.AND P3, PT, R10, RZ, PT ;  /* 0x000000ff0a00720c */ /* 0x000fda0003f65270 */
[----:B------:R-:W-:Y:S05]  /*9cd0*/  @!P3 BRA `(.L_x_2704) ;  /* 0x0000000c00d4b947 */ /* 0x000fea0003800000 */
[----:B------:R-:W-:Y:S01]  /*9ce0*/  LOP3.LUT P4, RZ, R19, 0x1, RZ, 0xc0, !PT ;  /* 0x0000000113ff7812 */ /* 0x000fe2000788c0ff */
[----:B------:R-:W-:Y:S01]  /*9cf0*/  BSSY B1, `(.L_x_2756) ;  /* 0x0000075000017945 */ /* 0x000fe20003800000 */
[----:B01----:R-:W-:Y:S02]  /*9d00*/  SHF.R.U32.HI R14, RZ, 0x3, R213 ;  /* 0x00000003ff0e7819 */ /* 0x003fe400000116d5 */
[----:B------:R-:W-:Y:S02]  /*9d10*/  SEL R132, R118, R132, !P4 ;  /* 0x0000008476847207 */ /* 0x000fe40006000000 */
[C---:B------:R-:W-:Y:S02]  /*9d20*/  LEA R34, P3, R7.reuse, R116, 0x1 ;  /* 0x0000007407227211 */ /* 0x040fe400078608ff */
[----:B------:R-:W-:Y:S02]  /*9d30*/  SHF.R.S32.HI R11, RZ, 0x1f, R132 ;  /* 0x0000001fff0b7819 */ /* 0x000fe40000011484 */
[----:B------:R-:W-:-:S02]  /*9d40*/  LEA.HI.X R35, R7, R113, R105, 0x1, P3 ;  /* 0x0000007107237211 */ /* 0x000fc400018f0c69 */
[----:B------:R-:W-:Y:S02]  /*9d50*/  LEA.HI R132, R11, R132, RZ, 0x4 ;  /* 0x000000840b847211 */ /* 0x000fe400078f20ff */
[----:B------:R-:W-:Y:S02]  /*9d60*/  ISETP.GE.AND P3, PT, R194, R117, PT ;  /* 0x00000075c200720c */ /* 0x000fe40003f66270 */
[----:B------:R-:W-:-:S04]  /*9d70*/  LEA.HI.SX32 R132, R132, R109, 0x1c ;  /* 0x0000006d84847211 */ /* 0x000fc800078fe2ff */
[----:B------:R-:W-:Y:S01]  /*9d80*/  SHF.R.S32.HI R11, RZ, 0x1f, R132 ;  /* 0x0000001fff0b7819 */ /* 0x000fe20000011484 */
[----:B----4-:R-:W-:-:S03]  /*9d90*/  IMAD.SHL.U32 R36, R132, 0x8, RZ ;  /* 0x0000000884247824 */ /* 0x010fc600078e00ff */
[----:B------:R-:W-:-:S04]  /*9da0*/  LEA.HI R11, R11, R132, RZ, 0x3 ;  /* 0x000000840b0b7211 */ /* 0x000fc800078f18ff */
        /* <DEDUP_REMOVED lines=8> */
[----:B------:R-:W-:-:S03]  /*9e30*/  IMAD R28, R13, 0x2, R18 ;  /* 0x000000020d1c7824 */ /* 0x000fc600078e0212 */
[----:B------:R0:W1:Y:S04]  /*9e40*/  LDS.128 R12, [R11+0x1e400] ;  /* 0x01e400000b0c7984 */ /* 0x0000680000000c00 */
[----:B------:R-:W3:Y:S01]  /*9e50*/  LDS.128 R28, [R28+0x1e400] ;  /* 0x01e400001c1c7984 */ /* 0x000ee20000000c00 */
[----:B------:R-:W-:Y:S05]  /*9e60*/  @P3 BRA `(.L_x_2757) ;  /* 0x0000000400743947 */ /* 0x000fea0003800000 */
[----:B------:R-:W-:Y:S01]  /*9e70*/  SHF.R.U64 R41, R52, 0x10, R53 ;  /* 0x0000001034297819 */ /* 0x000fe20000001235 */
[----:B---3--:R-:W-:Y:S01]  /*9e80*/  IMAD.U32 R47, R29, 0x10000, RZ ;  /* 0x000100001d2f7824 */ /* 0x008fe200078e00ff */
[----:B------:R-:W-:Y:S01]  /*9e90*/  SHF.R.U64 R48, R54, 0x10, R55 ;  /* 0x0000001036307819 */ /* 0x000fe20000001237 */
[----:B-1----:R-:W-:Y:S01]  /*9ea0*/  IMAD.U32 R42, R13, 0x10000, RZ ;  /* 0x000100000d2a7824 */ /* 0x002fe200078e00ff */
[--C-:B------:R-:W-:Y:S01]  /*9eb0*/  SHF.R.U64 R45, R64, 0x10, R65.reuse ;  /* 0x00000010402d7819 */ /* 0x100fe20000001241 */
[----:B------:R-:W-:Y:S01]  /*9ec0*/  IMAD.U32 R46, R31, 0x10000, RZ ;  /* 0x000100001f2e7824 */ /* 0x000fe200078e00ff */
[----:B------:R-:W-:Y:S01]  /*9ed0*/  SHF.R.U32.HI R65, RZ, 0x10, R65 ;  /* 0x00000010ff417819 */ /* 0x000fe20000011641 */
[----:B------:R-:W-:Y:S01]  /*9ee0*/  IMAD.U32 R39, R15, 0x10000, RZ ;  /* 0x000100000f277824 */ /* 0x000fe200078e00ff */
[----:B------:R-:W-:Y:S01]  /*9ef0*/  SHF.R.U32.HI R53, RZ, 0x10, R53 ;  /* 0x00000010ff357819 */ /* 0x000fe20000011635 */
[----:B0-----:R-:W-:Y:S01]  /*9f00*/  IMAD.U32 R11, R12, 0x10000, RZ ;  /* 0x000100000c0b7824 */ /* 0x001fe200078e00ff */
[----:B------:R-:W-:-:S02]  /*9f10*/  PRMT R40, R138, 0x5432, R41 ;  /* 0x000054328a287816 */ /* 0x000fc40000000029 */
[----:B------:R-:W-:Y:S02]  /*9f20*/  PRMT R41, R139, 0x5432, R48 ;  /* 0x000054328b297816 */ /* 0x000fe40000000030 */
[----:B------:R-:W-:Y:S02]  /*9f30*/  PRMT R48, R136, 0x5410, R65 ;  /* 0x0000541088307816 */ /* 0x000fe40000000041 */
[----:B------:R-:W-:Y:S02]  /*9f40*/  PRMT R138, R138, 0x5410, R53 ;  /* 0x000054108a8a7816 */ /* 0x000fe40000000035 */
[--C-:B------:R-:W-:Y:S01]  /*9f50*/  SHF.R.U64 R44, R66, 0x10, R67.reuse ;  /* 0x00000010422c7819 */ /* 0x100fe20000001243 */
[----:B------:R-:W-:Y:S01]  /*9f60*/  IMAD.U32 R49, R48, 0x10000, RZ ;  /* 0x0001000030317824 */ /* 0x000fe200078e00ff */
[----:B------:R-:W-:Y:S02]  /*9f70*/  SHF.R.U32.HI R66, RZ, 0x10, R67 ;  /* 0x00000010ff427819 */ /* 0x000fe40000011643 */
[----:B------:R-:W-:Y:S01]  /*9f80*/  PRMT R136, R136, 0x5432, R45 ;  /* 0x0000543288887816 */ /* 0x000fe2000000002d */
[----:B------:R-:W-:Y:S01]  /*9f90*/  IMAD.U32 R45, R138, 0x10000, RZ ;  /* 0x000100008a2d7824 */ /* 0x000fe200078e00ff */
[----:B------:R-:W-:Y:S01]  /*9fa0*/  SHF.R.U32.HI R54, RZ, 0x10, R55 ;  /* 0x00000010ff367819 */ /* 0x000fe20000011637 */
[----:B------:R-:W-:Y:S01]  /*9fb0*/  FMUL.FTZ R51, R47, R49 ;  /* 0x000000312f337220 */ /* 0x000fe20000410000 */
[----:B------:R-:W-:Y:S01]  /*9fc0*/  PRMT R44, R137, 0x5432, R44 ;  /* 0x00005432892c7816 */ /* 0x000fe2000000002c */
[-C--:B------:R-:W-:Y:S01]  /*9fd0*/  FMUL.FTZ R47, R47, R45.reuse ;  /* 0x0000002d2f2f7220 */ /* 0x080fe20000410000 */
[----:B------:R-:W-:Y:S01]  /*9fe0*/  LOP3.LUT R43, R29, 0xffff0000, RZ, 0xc0, !PT ;  /* 0xffff00001d2b7812 */ /* 0x000fe200078ec0ff */
[C---:B------:R-:W-:Y:S01]  /*9ff0*/  FFMA.FTZ R45, R42.reuse, R45, -R51 ;  /* 0x0000002d2a2d7223 */ /* 0x040fe20000010833 */
[----:B------:R-:W-:Y:S01]  /*a000*/  PRMT R137, R137, 0x5410, R66 ;  /* 0x0000541089897816 */ /* 0x000fe20000000042 */
[----:B------:R-:W-:Y:S01]  /*a010*/  FFMA.FTZ R42, R42, R49, R47 ;  /* 0x000000312a2a7223 */ /* 0x000fe2000001002f */
[----:B------:R-:W-:-:S02]  /*a020*/  LOP3.LUT R50, R48, 0xffff0000, RZ, 0xc0, !PT ;  /* 0xffff000030327812 */ /* 0x000fc400078ec0ff */
[----:B------:R-:W-:Y:S01]  /*a030*/  PRMT R139, R139, 0x5410, R54 ;  /* 0x000054108b8b7816 */ /* 0x000fe20000000036 */
[----:B------:R-:W-:Y:S01]  /*a040*/  IMAD.U32 R51, R137, 0x10000, RZ ;  /* 0x0001000089337824 */ /* 0x000fe200078e00ff */
[----:B------:R-:W-:Y:S01]  /*a050*/  LOP3.LUT R48, R138, 0xffff0000, RZ, 0xc0, !PT ;  /* 0xffff00008a307812 */ /* 0x000fe200078ec0ff */
[----:B------:R-:W-:Y:S01]  /*a060*/  FMUL.FTZ R53, R43, R50 ;  /* 0x000000322b357220 */ /* 0x000fe20000410000 */
[----:B------:R-:W-:Y:S01]  /*a070*/  LOP3.LUT R38, R13, 0xffff0000, RZ, 0xc0, !PT ;  /* 0xffff00000d267812 */ /* 0x000fe200078ec0ff */
[----:B------:R-:W-:Y:S02]  /*a080*/  IMAD.U32 R47, R139, 0x10000, RZ ;  /* 0x000100008b2f7824 */ /* 0x000fe400078e00ff */
[C---:B------:R-:W-:Y:S01]  /*a090*/  FMUL.FTZ R52, R46.reuse, R51 ;  /* 0x000000332e347220 */ /* 0x040fe20000410000 */
[----:B------:R-:W-:Y:S01]  /*a0a0*/  FMUL.FTZ R43, R43, R48 ;  /* 0x000000302b2b7220 */ /* 0x000fe20000410000 */
[----:B------:R-:W-:Y:S01]  /*a0b0*/  LOP3.LUT R31, R31, 0xffff0000, RZ, 0xc0, !PT ;  /* 0xffff00001f1f7812 */ /* 0x000fe200078ec0ff */
[-C--:B------:R-:W-:Y:S01]  /*a0c0*/  FMUL.FTZ R46, R46, R47.reuse ;  /* 0x0000002f2e2e7220 */ /* 0x080fe20000410000 */
[----:B------:R-:W-:Y:S01]  /*a0d0*/  LOP3.LUT R54, R137, 0xffff0000, RZ, 0xc0, !PT ;  /* 0xffff000089367812 */ /* 0x000fe200078ec0ff */
[C---:B------:R-:W-:Y:S01]  /*a0e0*/  FFMA.FTZ R43, R38.reuse, R50, R43 ;  /* 0x00000032262b7223 */ /* 0x040fe2000001002b */
[----:B------:R-:W-:Y:S01]  /*a0f0*/  LOP3.LUT R50, R139, 0xffff0000, RZ, 0xc0, !PT ;  /* 0xffff00008b327812 */ /* 0x000fe200078ec0ff */
[----:B------:R-:W-:Y:S01]  /*a100*/  FFMA.FTZ R48, R38, R48, -R53 ;  /* 0x0000003026307223 */ /* 0x000fe20000010835 */
[----:B------:R-:W-:Y:S01]  /*a110*/  FFMA.FTZ R38, R39, R47, -R52 ;  /* 0x0000002f27267223 */ /* 0x000fe20000010834 */
[----:B------:R-:W-:-:S02]  /*a120*/  IMAD.U32 R13, R28, 0x10000, RZ ;  /* 0x000100001c0d7824 */ /* 0x000fc400078e00ff */
[----:B------:R-:W-:Y:S01]  /*a130*/  FFMA.FTZ R39, R39, R51, R46 ;  /* 0x0000003327277223 */ /* 0x000fe2000001002e */
[----:B------:R-:W-:Y:S02]  /*a140*/  IMAD.U32 R52, R136, 0x10000, RZ ;  /* 0x0001000088347824 */ /* 0x000fe400078e00ff */
[C---:B------:R-:W-:Y:S01]  /*a150*/  FMUL.FTZ R56, R31.reuse, R54 ;  /* 0x000000361f387220 */ /* 0x040fe20000410000 */
[C---:B------:R-:W-:Y:S02]  /*a160*/  IMAD.U32 R46, R40.reuse, 0x10000, RZ ;  /* 0x00010000282e7824 */ /* 0x040fe400078e00ff */
        /* <DEDUP_REMOVED lines=8> */
[----:B------:R-:W-:Y:S01]  /*a1f0*/  FFMA.FTZ R52, R11, R52, R13 ;  /* 0x000000340b347223 */ /* 0x000fe2000001000d */
[----:B------:R-:W-:Y:S01]  /*a200*/  LOP3.LUT R37, R14, 0xffff0000, RZ, 0xc0, !PT ;  /* 0xffff00000e257812 */ /* 0x000fe200078ec0ff */
[----:B------:R-:W-:Y:S01]  /*a210*/  IMAD.U32 R14, R30, 0x10000, RZ ;  /* 0x000100001e0e7824 */ /* 0x000fe200078e00ff */
[----:B------:R-:W-:Y:S01]  /*a220*/  LOP3.LUT R12, R12, 0xffff0000, RZ, 0xc0, !PT ;  /* 0xffff00000c0c7812 */ /* 0x000fe200078ec0ff */
[C---:B------:R-:W-:Y:S01]  /*a230*/  FFMA.FTZ R51, R29.reuse, R50, -R56 ;  /* 0x000000321d337223 */ /* 0x040fe20000010838 */
[----:B------:R-:W-:Y:S01]  /*a240*/  FFMA.FTZ R58, R29, R54, R58 ;  /* 0x000000361d3a7223 */ /* 0x000fe2000001003a */
[----:B------:R-:W-:Y:S01]  /*a250*/  FFMA.FTZ R40, R11, R46, -R40 ;  /* 0x0000002e0b287223 */ /* 0x000fe20000010828 */
[----:B------:R-:W-:Y:S01]  /*a260*/  IMAD.U32 R13, R44, 0x10000, RZ ;  /* 0x000100002c0d7824 */ /* 0x000fe200078e00ff */
[----:B------:R-:W-:Y:S01]  /*a270*/  LOP3.LUT R30, R30, 0xffff0000, RZ, 0xc0, !PT ;  /* 0xffff00001e1e7812 */ /* 0x000fe200078ec0ff */
[C---:B------:R-:W-:Y:S01]  /*a280*/  FMUL.FTZ R29, R28.reuse, R47 ;  /* 0x0000002f1c1d7220 */ /* 0x040fe20000410000 */
[-C--:B------:R-:W-:Y:S01]  /*a290*/  FMUL.FTZ R49, R28, R31.reuse ;  /* 0x0000001f1c317220 */ /* 0x080fe20000410000 */
[C---:B------:R-:W-:Y:S01]  /*a2a0*/  IMAD.U32 R11, R41.reuse, 0x10000, RZ ;  /* 0x00010000290b7824 */ /* 0x040fe200078e00ff */
[----:B------:R-:W-:Y:S01]  /*a2b0*/  LOP3.LUT R44, R44, 0xffff0000, RZ, 0xc0, !PT ;  /* 0xffff00002c2c7812 */ /* 0x000fe200078ec0ff */
[C---:B------:R-:W-:Y:S01]  /*a2c0*/  FFMA.FTZ R29, R12.reuse, R31, -R29 ;  /* 0x0000001f0c1d7223 */ /* 0x040fe2000001081d */
[----:B------:R-:W-:Y:S01]  /*a2d0*/  LOP3.LUT R41, R41, 0xffff0000, RZ, 0xc0, !PT ;  /* 0xffff000029297812 */ /* 0x000fe200078ec0ff */
[----:B------:R-:W-:Y:S01]  /*a2e0*/  FFMA.FTZ R49, R12, R47, R49 ;  /* 0x0000002f0c317223 */ /* 0x000fe20000010031 */
[----:B------:R-:W-:Y:S01]  /*a2f0*/  FMUL.FTZ R12, R14, R13 ;  /* 0x0000000d0e0c7220 */ /* 0x000fe20000410000 */
        /* <DEDUP_REMOVED lines=20> */
.L_x_2757:
[----:B------:R-:W-:Y:S05]  /*a440*/  BSYNC B1 ;  /* 0x0000000000017941 */ /* 0x000fea0003800000 */
.L_x_2756:
[----:B------:R-:W-:Y:S01]  /*a450*/  ISETP.GE.AND P3, PT, R36, R131, PT ;  /* 0x000000832400720c */ /* 0x000fe20003f66270 */
[----:B------:R-:W-:Y:S02]  /*a460*/  ULDC.64 UR4, c[0x0][0x208] ;  /* 0x0000820000047ab9 */ /* 0x000fe40000000a00 */
[----:B-1----:R1:W-:Y:S10]  /*a470*/  ST.E.128 desc[UR4][R34.64], R12 ;  /* 0x0000000c22007985 */ /* 0x0023f4000c101d04 */
[----:B------:R-:W-:Y:S05]  /*a480*/  @P3 BRA `(.L_x_2704) ;  /* 0x0000000400e83947 */ /* 0x000fea0003800000 */
[----:B------:R-:W-:Y:S01]  /*a490*/  IMAD.WIDE R32, R36, 0x2, R32 ;  /* 0x0000000224207825 */ /* 0x000fe200078e0220 */
[----:B------:R-:W-:-:S04]  /*a4a0*/  ULDC.64 UR4, c[0x0][0x208] ;  /* 0x0000820000047ab9 */ /* 0x000fc80000000a00 */
[----:B---3--:R3:W-:Y:S01]  /*a4b0*/  ST.E.128 desc[UR4][R32.64], R28 ;  /* 0x0000001c20007985 */ /* 0x0087e2000c101d04 */
[----:B------:R-:W-:Y:S05]  /*a4c0*/  BRA `(.L_x_2704) ;  /* 0x0000000400d87947 */ /* 0x000fea0003800000 */
.L_x_2669:
[----:B------:R-:W-:-:S04]  /*a4d0*/  ULOP3.LUT UR4, UR60, 0x1, URZ, 0xfc, !UPT ;  /* 0x000000013c047892 */ /* 0x000fc8000f8efc3f */
[----:B------:R-:W-:-:S06]  /*a4e0*/  UISETP.NE.AND UP0, UPT, UR4, 0x3, UPT ;  /* 0x000000030400788c */ /* 0x000fcc000bf05270 */
[----:B------:R-:W-:-:S13]  /*a4f0*/  PLOP3.LUT P2, PT, PT, PT, UP0, 0x80, 0x0 ;  /* 0x000000000000781c */ /* 0x000fda0003f4f008 */
[----:B------:R-:W-:Y:S05]  /*a500*/  @!P2 BRA `(.L_x_2758) ;  /* 0x000000000004a947 */ /* 0x000fea0003800000 */
[----:B------:R-:W-:Y:S01]  /*a510*/  BPT.TRAP 0x1 ;  /* 0x000000040000795c */ /* 0x000fe20000300000 */
.L_x_2758:
[----:B------:R-:W-:Y:S01]  /*a520*/  IMAD R85, R22, 0x8, R18 ;  /* 0x0000000816557824 */ /* 0x000fe200078e0212 */
[----:B------:R-:W-:Y:S01]  /*a530*/  SHF.L.U32 R86, R207, 0x1f, RZ ;  /* 0x0000001fcf567819 */ /* 0x000fe200000006ff */
[----:B------:R-:W-:Y:S01]  /*a540*/  BSSY B1, `(.L_x_2759) ;  /* 0x0000004000017945 */ /* 0x000fe20003800000 */
[----:B------:R-:W-:Y:S02]  /*a550*/  SHF.R.S32.HI R82, RZ, 0x1f, R27 ;  /* 0x0000001fff527819 */ /* 0x000fe4000001141b */
[----:B------:R-:W0:Y:S02]  /*a560*/  SYNCS.PHASECHK.TRANS64.TRYWAIT P3, [R85+URZ+0x30890], R86 ;  /* 0x03089056550075a7 */ /* 0x000e24000806017f */
[----:B0-----:R-:W-:Y:S05]  /*a570*/  @!P3 BRA `(.L_x_2760) ;  /* 0x000001d40020b947 */ /* 0x001fea0003800000 */
.L_x_3047:
[----:B------:R-:W-:Y:S05]  /*a580*/  BSYNC B1 ;  /* 0x0000000000017941 */ /* 0x000fea0003800000 */
.L_x_2759:
        /* <DEDUP_REMOVED lines=25> */
.L_x_3051:
[----:B------:R-:W-:Y:S04]  /*a720*/  BSSY B1, `(.L_x_2762) ;  /* 0x0000026000017945 */ /* 0x000fe80003800000 */
[----:B------:R-:W-:Y:S05]  /*a730*/  @!P3 BRA `(.L_x_2763) ;  /* 0x000000000090b947 */ /* 0x000fea0003800000 */
[----:B------:R-:W-:Y:S01]  /*a740*/  ULDC UR4, c[0x0][0x2f4] ;  /* 0x0000bd0000047ab9 */ /* 0x000fe20000000800 */
[----:B------:R-:W-:Y:S01]  /*a750*/  ULDC.64 UR6, c[0x0][0x208] ;  /* 0x0000820000067ab9 */ /* 0x000fe20000000a00 */
        /* <DEDUP_REMOVED lines=34> */
.L_x_2763:
[----:B------:R-:W-:Y:S05]  /*a980*/  BSYNC B1 ;  /* 0x0000000000017941 */ /* 0x000fea0003800000 */
.L_x_2762:
[----:B------:R-:W-:-:S03]  /*a990*/  UMOV UR4, 0xffffffff ;  /* 0xffffffff00047882 */ /* 0x000fc60000000000 */
[----:B------:R-:W-:Y:S05]  /*a9a0*/  BRA.DIV UR4, `(.L_x_2764) ;  /* 0x000001d204747947 */ /* 0x000fea000b800000 */
[----:B--2---:R2:W0:Y:S04]  /*a9b0*/  SHFL.IDX PT, R36, R37, 0x1, 0x1c1f ;  /* 0x003c1f0025247f89 */ /* 0x00442800000e0000 */
[----:B---3--:R2:W3:Y:S02]  /*a9c0*/  SHFL.IDX PT, R35, R34, 0x1, 0x1c1f ;  /* 0x003c1f0022237f89 */ /* 0x0084e400000e0000 */
.L_x_3055:
[----:B------:R-:W-:-:S13]  /*a9d0*/  ISETP.GE.AND P3, PT, R38, 0x41, PT ;  /* 0x000000412600780c */ /* 0x000fda0003f66270 */
[----:B------:R-:W-:Y:S05]  /*a9e0*/  @!P3 BRA `(.L_x_2704) ;  /* 0x000000000090b947 */ /* 0x000fea0003800000 */
[----:B------:R-:W-:Y:S01]  /*a9f0*/  ULDC UR4, c[0x0][0x2f4] ;  /* 0x0000bd0000047ab9 */ /* 0x000fe20000000800 */
[----:B------:R-:W-:Y:S01]  /*aa00*/  ULDC.64 UR6, c[0x0][0x208] ;  /* 0x0000820000067ab9 */ /* 0x000fe20000000a00 */
[----:B------:R-:W-:Y:S02]  /*aa10*/  ISETP.GE.AND P5, PT, R16, UR4, PT ;  /* 0x0000000410007c0c */ /* 0x000fe4000bfa6270 */
[----:B------:R-:W-:-:S11]  /*aa20*/  ISETP.GE.AND P4, PT, R192, UR4, PT ;  /* 0x00000004c0007c0c */ /* 0x000fd6000bf86270 */
[----:B----4-:R-:W4:Y:S01]  /*aa30*/  @!P5 LDS.128 R12, [R80+0x20000] ;  /* 0x02000000500cd984 */ /* 0x010f220000000c00 */
[----:B---3--:R-:W-:-:S04]  /*aa40*/  @!P5 LEA R32, P3, R16, R35, 0x1 ;  /* 0x000000231020d211 */ /* 0x008fc800078608ff */
        /* <DEDUP_REMOVED lines=10> */
[----:B0-----:R-:W-:Y:S02]  /*aaf0*/  @!P5 IMAD.MOV.U32 R32, RZ, RZ, R35 ;  /* 0x000000ffff20d224 */ /* 0x001fe400078e0023 */
[----:B------:R-:W-:Y:S02]  /*ab00*/  @!P5 IMAD.MOV.U32 R33, RZ, RZ, R36 ;  /* 0x000000ffff21d224 */ /* 0x000fe400078e0024 */
[----:B------:R-:W-:-:S05]  /*ab10*/  @!P5 IMAD.WIDE R32, R11, 0x2, R32 ;  /* 0x000000020b20d825 */ /* 0x000fca00078e0220 */
[----:B---3--:R0:W-:Y:S01]  /*ab20*/  @!P5 ST.E.128 desc[UR6][R32.64], R12 ;  /* 0x0000000c2000d985 */ /* 0x0081e2000c101d06 */
[----:B------:R-:W-:-:S13]  /*ab30*/  ISETP.GE.AND P5, PT, R194, UR4, PT ;  /* 0x00000004c2007c0c */ /* 0x000fda000bfa6270 */
[----:B------:R-:W3:Y:S01]  /*ab40*/  @!P5 LDS.128 R12, [R80+0x23000] ;  /* 0x02300000500cd984 */ /* 0x000ee20000000c00 */
[----:B------:R-:W-:Y:S02]  /*ab50*/  @!P5 IMAD.SHL.U32 R11, R201, 0x8, RZ ;  /* 0x00000008c90bd824 */ /* 0x000fe400078e00ff */
[----:B0-----:R-:W-:Y:S02]  /*ab60*/  @!P5 IMAD.MOV.U32 R32, RZ, RZ, R35 ;  /* 0x000000ffff20d224 */ /* 0x001fe400078e0023 */
[----:B------:R-:W-:Y:S02]  /*ab70*/  @!P5 IMAD.MOV.U32 R33, RZ, RZ, R36 ;  /* 0x000000ffff21d224 */ /* 0x000fe400078e0024 */
[----:B------:R-:W-:-:S05]  /*ab80*/  @!P5 IMAD.WIDE R32, R11, 0x2, R32 ;  /* 0x000000020b20d825 */ /* 0x000fca00078e0220 */
[----:B---3--:R0:W-:Y:S01]  /*ab90*/  @!P5 ST.E.128 desc[UR6][R32.64], R12 ;  /* 0x0000000c2000d985 */ /* 0x0081e2000c101d06 */
[----:B------:R-:W-:-:S03]  /*aba0*/  ISETP.GE.AND P5, PT, R193, UR4, PT ;  /* 0x00000004c1007c0c */ /* 0x000fc6000bfa6270 */
[----:B------:R-:W3:Y:S10]  /*abb0*/  @!P4 LDS.128 R12, [R81+0x23000] ;  /* 0x02300000510cc984 */ /* 0x000ef40000000c00 */
[----:B0-----:R-:W-:-:S04]  /*abc0*/  @!P5 LEA R32, P6, R193, R35, 0x1 ;  /* 0x00000023c120d211 */ /* 0x001fc800078c08ff */
[----:B------:R-:W-:Y:S01]  /*abd0*/  @!P5 LEA.HI.X R33, R193, R36, R203, 0x1, P6 ;  /* 0x00000024c121d211 */ /* 0x000fe200030f0ccb */
[----:B---3--:R-:W-:Y:S04]  /*abe0*/  @!P4 ST.E.128 desc[UR6][R30.64], R12 ;  /* 0x0000000c1e00c985 */ /* 0x008fe8000c101d06 */
[----:B------:R-:W0:Y:S04]  /*abf0*/  @!P3 LDS.128 R12, [R80+0x26000] ;  /* 0x02600000500cb984 */ /* 0x000e280000000c00 */
[----:B0-----:R-:W-:Y:S04]  /*ac00*/  @!P3 ST.E.128 desc[UR6][R28.64], R12 ;  /* 0x0000000c1c00b985 */ /* 0x001fe8000c101d06 */
[----:B------:R-:W0:Y:S04]  /*ac10*/  @!P5 LDS.128 R12, [R81+0x26000] ;  /* 0x02600000510cd984 */ /* 0x000e280000000c00 */
[----:B0-----:R0:W-:Y:S02]  /*ac20*/  @!P5 ST.E.128 desc[UR6][R32.64], R12 ;  /* 0x0000000c2000d985 */ /* 0x0011e4000c101d06 */
.L_x_2704:
[----:B------:R-:W-:Y:S05]  /*ac30*/  BSYNC B0 ;  /* 0x0000000000007941 */ /* 0x000fea0003800000 */
.L_x_2668:
        /* <DEDUP_REMOVED lines=17> */
.L_x_2766:
[----:B------:R-:W-:Y:S05]  /*ad50*/  BSYNC B0 ;  /* 0x0000000000007941 */ /* 0x000fea0003800000 */
.L_x_2765:
[----:B------:R-:W3:Y:S01]  /*ad60*/  SYNCS.PHASECHK.TRANS64.TRYWAIT P2, [R85+URZ+0x308b0], R86 ;  /* 0x0308b056550075a7 */ /* 0x000ee2000804017f */
[----:B------:R-:W-:Y:S01]  /*ad70*/  ULDC UR61, c[0x0][0x2f4] ;  /* 0x0000bd00003d7ab9 */ /* 0x000fe20000000800 */
[----:B------:R-:W-:Y:S04]  /*ad80*/  BSSY B0, `(.L_x_2767) ;  /* 0x0000002000007945 */ /* 0x000fe80003800000 */
[----:B---3--:R-:W-:Y:S05]  /*ad90*/  @!P2 BRA `(.L_x_2768) ;  /* 0x000001cc00c4a947 */ /* 0x008fea0003800000 */
.L_x_3056:
[----:B------:R-:W-:Y:S05]  /*ada0*/  BSYNC B0 ;  /* 0x0000000000007941 */ /* 0x000fea0003800000 */
.L_x_2767:
[----:B------:R-:W-:Y:S01]  /*adb0*/  ULDC.64 UR4, c[0x0][0x328] ;  /* 0x0000ca0000047ab9 */ /* 0x000fe20000000a00 */
[----:B------:R-:W-:Y:S01]  /*adc0*/  ULDC.64 UR6, c[0x0][0x318] ;  /* 0x0000c60000067ab9 */ /* 0x000fe20000000a00 */
[----:B------:R-:W-:Y:S01]  /*add0*/  IMAD R82, R82, UR4, RZ ;  /* 0x0000000452527c24 */ /* 0x000fe2000f8e02ff */
[----:B------:R-:W-:Y:S01]  /*ade0*/  BSSY B0, `(.L_x_2769) ;  /* 0x0000034000007945 */ /* 0x000fe20003800000 */
[----:B-1--4-:R-:W-:-:S04]  /*adf0*/  IMAD.WIDE.U32 R12, R27, UR4, RZ ;  /* 0x000000041b0c7c25 */ /* 0x012fc8000f8e00ff */
[----:B------:R-:W-:Y:S01]  /*ae00*/  IMAD R27, R27, UR5, R82 ;  /* 0x000000051b1b7c24 */ /* 0x000fe2000f8e0252 */
[----:B------:R-:W-:Y:S01]  /*ae10*/  ULDC.64 UR4, c[0x0][0x338] ;  /* 0x0000ce0000047ab9 */ /* 0x000fe20000000a00 */
[----:B------:R-:W-:Y:S02]  /*ae20*/  IMAD.IADD R84, R84, 0x1, -R206 ;  /* 0x0000000154547824 */ /* 0x000fe400078e0ace */
[----:B------:R-:W-:Y:S02]  /*ae30*/  IMAD R83, R83, UR4, RZ ;  /* 0x0000000453537c24 */ /* 0x000fe4000f8e02ff */
[----:B------:R-:W-:Y:S02]  /*ae40*/  IMAD.IADD R13, R13, 0x1, R27 ;  /* 0x000000010d0d7824 */ /* 0x000fe400078e021b */
[C---:B------:R-:W-:Y:S02]  /*ae50*/  IMAD R83, R26.reuse, UR5, R83 ;  /* 0x000000051a537c24 */ /* 0x040fe4000f8e0253 */
[----:B------:R-:W-:Y:S01]  /*ae60*/  IMAD.WIDE.U32 R12, R26, UR4, R12 ;  /* 0x000000041a0c7c25 */ /* 0x000fe2000f8e000c */
[----:B------:R-:W-:-:S03]  /*ae70*/  ULDC.64 UR4, c[0x0][0x330] ;  /* 0x0000cc0000047ab9 */ /* 0x000fc60000000a00 */
[----:B------:R-:W-:Y:S02]  /*ae80*/  IMAD.IADD R13, R13, 0x1, R83 ;  /* 0x000000010d0d7824 */ /* 0x000fe400078e0253 */
[----:B------:R-:W-:-:S04]  /*ae90*/  IMAD.WIDE.U32 R12, R199, UR4, R12 ;  /* 0x00000004c70c7c25 */ /* 0x000fc8000f8e000c */
[----:B0-----:R-:W-:Y:S01]  /*aea0*/  IMAD R11, R199, UR5, R13 ;  /* 0x00000005c70b7c24 */ /* 0x001fe2000f8e020d */
[----:B--2---:R-:W-:-:S04]  /*aeb0*/  LEA R34, P2, R12, UR6, 0x1 ;  /* 0x000000060c227c11 */ /* 0x004fc8000f8408ff */
[----:B------:R-:W-:Y:S01]  /*aec0*/  LEA.HI.X R11, R12, UR7, R11, 0x1, P2 ;  /* 0x000000070c0b7c11 */ /* 0x000fe200090f0c0b */
[----:B------:R0:W1:Y:S01]  /*aed0*/  SHFL.IDX PT, R30, R34, RZ, 0x1c1f ;  /* 0x001c1fff221e7589 */ /* 0x00006200000e0000 */
[----:B------:R-:W-:-:S03]  /*aee0*/  ISETP.GE.AND P2, PT, R84, 0x1, PT ;  /* 0x000000015400780c */ /* 0x000fc60003f46270 */
[----:B------:R0:W2:Y:S10]  /*aef0*/  SHFL.IDX PT, R31, R11, RZ, 0x1c1f ;  /* 0x001c1fff0b1f7589 */ /* 0x0000b400000e0000 */
[----:B0-----:R-:W-:Y:S05]  /*af00*/  @!P2 BRA `(.L_x_2770) ;  /* 0x000000000084a947 */ /* 0x001fea0003800000 */
[----:B------:R-:W-:Y:S01]  /*af10*/  ISETP.GE.AND P5, PT, R16, UR61, PT ;  /* 0x0000003d10007c0c */ /* 0x000fe2000bfa6270 */
[----:B------:R-:W-:Y:S01]  /*af20*/  ULDC.64 UR4, c[0x0][0x208] ;  /* 0x0000820000047ab9 */ /* 0x000fe20000000a00 */
        /* <DEDUP_REMOVED lines=31> */
.L_x_2770:
[----:B------:R-:W-:Y:S05]  /*b120*/  BSYNC B0 ;  /* 0x0000000000007941 */ /* 0x000fea0003800000 */
.L_x_2769:
[----:B------:R-:W-:Y:S01]  /*b130*/  ISETP.GE.AND P2, PT, R84, 0x41, PT ;  /* 0x000000415400780c */ /* 0x000fe20003f46270 */
[----:B0-2---:R0:W2:Y:S01]  /*b140*/  SHFL.IDX PT, R31, R11, 0x1, 0x1c1f ;  /* 0x003c1f000b1f7f89 */ /* 0x0050a200000e0000 */
[----:B------:R-:W-:Y:S03]  /*b150*/  BSSY B0, `(.L_x_2771) ;  /* 0x0000024000007945 */ /* 0x000fe60003800000 */
[----:B-1----:R0:W1:Y:S08]  /*b160*/  SHFL.IDX PT, R30, R34, 0x1, 0x1c1f ;  /* 0x003c1f00221e7f89 */ /* 0x00207000000e0000 */
[----:B0-----:R-:W-:Y:S05]  /*b170*/  @!P2 BRA `(.L_x_2772) ;  /* 0x000000000084a947 */ /* 0x001fea0003800000 */
[----:B------:R-:W-:Y:S01]  /*b180*/  ISETP.GE.AND P5, PT, R16, UR61, PT ;  /* 0x0000003d10007c0c */ /* 0x000fe2000bfa6270 */
[----:B------:R-:W-:Y:S01]  /*b190*/  ULDC.64 UR4, c[0x0][0x208] ;  /* 0x0000820000047ab9 */ /* 0x000fe20000000a00 */
        /* <DEDUP_REMOVED lines=31> */
.L_x_2772:
[----:B------:R-:W-:Y:S05]  /*b390*/  BSYNC B0 ;  /* 0x0000000000007941 */ /* 0x000fea0003800000 */
.L_x_2771:
[----:B------:R-:W-:Y:S01]  /*b3a0*/  @!PT LDS RZ, [RZ] ;  /* 0x00000000fffff984 */ /* 0x000fe20000000800 */
[----:B------:R-:W-:Y:S01]  /*b3b0*/  @!PT LDS RZ, [RZ] ;  /* 0x00000000fffff984 */ /* 0x000fe20000000800 */
[----:B------:R-:W-:Y:S01]  /*b3c0*/  @!PT LDS RZ, [RZ] ;  /* 0x00000000fffff984 */ /* 0x000fe20000000800 */
[----:B------:R-:W-:Y:S01]  /*b3d0*/  @!PT LDS RZ, [RZ] ;  /* 0x00000000fffff984 */ /* 0x000fe20000000800 */
[----:B------:R4:W-:Y:S06]  /*b3e0*/  MEMBAR.ALL.CTA ;  /* 0x0000000000007992 */ /* 0x0009ec0000008000 */
[----:B----4-:R-:W4:Y:S01]  /*b3f0*/  FENCE.VIEW.ASYNC.S ;  /* 0x00000000000073c6 */ /* 0x010f220000000000 */
[----:B---3--:R-:W-:Y:S01]  /*b400*/  @!P3 VIADD R85, R85, 0x308c0 ;  /* 0x000308c05555b836 */ /* 0x008fe20000000000 */
[----:B----4-:R3:W-:Y:S01]  /*b410*/  BAR.SYNC.DEFER_BLOCKING R158, 0x80 ;  /* 0x0002009e0000751d */ /* 0x0107e20000010000 */
[----:B------:R-:W-:Y:S01]  /*b420*/  LOP3.LUT P4, RZ, R19, 0x2, RZ, 0xc0, !PT ;  /* 0x0000000213ff7812 */ /* 0x000fe2000788c0ff */
[----:B------:R-:W-:-:S02]  /*b430*/  VIADD R22, R22, 0x1 ;  /* 0x0000000116167836 */ /* 0x000fc40000000000 */
[----:B------:R-:W-:Y:S02]  /*b440*/  @!P3 PRMT R85, RZ, 0x654, R85 ;  /* 0x00000654ff55b816 */ /* 0x000fe40000000055 */
[----:B------:R-:W-:Y:S02]  /*b450*/  PLOP3.LUT P2, PT, PT, PT, PT, 0x8, 0x0 ;  /* 0x000000000000781c */ /* 0x000fe40003f4e170 */
[----:B------:R3:W-:Y:S01]  /*b460*/  @!P3 SYNCS.ARRIVE.TRANS64.RED.A1T0 RZ, [R85+URZ], RZ ;  /* 0x000000ff55ffb9a7 */ /* 0x0007e2000810043f */
[----:B------:R-:W-:-:S04]  /*b470*/  ISETP.NE.AND P3, PT, R22, 0x2, PT ;  /* 0x000000021600780c */ /* 0x000fc80003f65270 */
[----:B0-----:R-:W-:Y:S02]  /*b480*/  SEL R12, RZ, 0x1, P3 ;  /* 0x00000001ff0c7807 */ /* 0x001fe40001800000 */
[----:B------:R-:W-:Y:S02]  /*b490*/  SEL R22, R22, RZ, P3 ;  /* 0x000000ff16167207 */ /* 0x000fe40001800000 */
[----:B------:R-:W-:Y:S01]  /*b4a0*/  LOP3.LUT R207, R207, R12, RZ, 0x3c, !PT ;  /* 0x0000000ccfcf7212 */ /* 0x000fe200078e3cff */
[----:B---3--:R-:W-:Y:S06]  /*b4b0*/  @P4 BRA `(.L_x_2773) ;  /* 0xffffff7400144947 */ /* 0x008fec000383ffff */
.L_x_2663:
[----:B------:R-:W0:Y:S01]  /*b4c0*/  LDC R0, c[0x0][0x448] ;  /* 0x00011200ff007b82 */ /* 0x000e220000000800 */
[----:B------:R-:W-:Y:S01]  /*b4d0*/  VIADD R3, R220, 0x7f ;  /* 0x0000007fdc037836 */ /* 0x000fe20000000000 */
[----:B------:R-:W-:Y:S01]  /*b4e0*/  BSSY B0, `(.L_x_2774) ;  /* 0x0000010000007945 */ /* 0x000fe20003800000 */
[----:B------:R-:W-:Y:S01]  /*b4f0*/  IMAD.MOV.U32 R2, RZ, RZ, RZ ;  /* 0x000000ffff027224 */ /* 0x000fe200078e00ff */
[----:B0-----:R-:W-:-:S13]  /*b500*/  ISETP.NE.AND P0, PT, R0, 0x1, PT ;  /* 0x000000010000780c */ /* 0x001fda0003f05270 */
[----:B------:R-:W0:Y:S08]  /*b510*/  @P0 LDC R0, c[0x0][0x44c] ;  /* 0x00011300ff000b82 */ /* 0x000e300000000800 */
[----:B------:R-:W3:Y:S01]  /*b520*/  @P0 LDC R5, c[0x0][0x450] ;  /* 0x00011400ff050b82 */ /* 0x000ee20000000800 */
[----:B0-----:R-:W-:-:S05]  /*b530*/  @P0 IMAD.HI.U32 R0, R3, R0, RZ ;  /* 0x0000000003000227 */ /* 0x001fca00078e00ff */
[----:B---3--:R-:W-:-:S05]  /*b540*/  @P0 SHF.R.U32.HI R3, RZ, R5, R0 ;  /* 0x00000005ff030219 */ /* 0x008fca0000011600 */
[----:B------:R-:W-:-:S04]  /*b550*/  IMAD.IADD R3, R134, 0x1, R3 ;  /* 0x0000000186037824 */ /* 0x000fc800078e0203 */
[----:B------:R-:W-:-:S05]  /*b560*/  IMAD.HI R3, R3, 0x2aaaaaab, RZ ;  /* 0x2aaaaaab03037827 */ /* 0x000fca00078e02ff */
[----:B------:R-:W-:-:S04]  /*b570*/  SHF.R.U32.HI R0, RZ, 0x1f, R3 ;  /* 0x0000001fff007819 */ /* 0x000fc80000011603 */
[----:B------:R-:W-:-:S04]  /*b580*/  LEA.HI.SX32 R0, R3, R0, 0x1c ;  /* 0x0000000003007211 */ /* 0x000fc800078fe2ff */
[----:B------:R-:W-:-:S04]  /*b590*/  VIMNMX R135, R135, R0, PT ;  /* 0x0000000087877248 */ /* 0x000fc80003fe0100 */
[----:B------:R-:W-:Y:S01]  /*b5a0*/  ISETP.GE.AND P0, PT, R135, 0x1, PT ;  /* 0x000000018700780c */ /* 0x000fe20003f06270 */
[----:B------:R-:W-:-:S12]  /*b5b0*/  @P2 BRA `(.L_x_2775) ;  /* 0x0000000000082947 */ /* 0x000fd80003800000 */
[----:B------:R-:W0:Y:S02]  /*b5c0*/  FENCE.VIEW.ASYNC.G ;  /* 0x00000000000073c6 */ /* 0x000e240000000100 */
[----:B0-----:R-:W-:Y:S06]  /*b5d0*/  BAR.ARV 0xc, 0x180 ;  /* 0x0306000000007b1d */ /* 0x001fec0000002000 */
.L_x_2775:
[----:B------:R-:W-:Y:S05]  /*b5e0*/  BSYNC B0 ;  /* 0x0000000000007941 */ /* 0x000fea0003800000 */
.L_x_2774:
[----:B------:R-:W-:Y:S04]  /*b5f0*/  BSSY B0, `(.L_x_2776) ;  /* 0x0000020000007945 */ /* 0x000fe80003800000 */
[----:B------:R-:W-:Y:S05]  /*b600*/  @!P0 BRA `(.L_x_2777) ;  /* 0x0000000000788947 */ /* 0x000fea0003800000 */
        /* <DEDUP_REMOVED lines=12> */
[----:B------:R0:W3:Y:S01]  /*b6d0*/  F2I.FTZ.U32.TRUNC.NTZ R3, R2 ;  /* 0x0000000200037305 */ /* 0x0000e2000021f000 */
[----:B------:R-:W-:Y:S01]  /*b6e0*/  ISETP.GE.AND P2, PT, R0, RZ, PT ;  /* 0x000000ff0000720c */ /* 0x000fe20003f46270 */
[----:B0-----:R-:W-:Y:S02]  /*b6f0*/  IMAD.MOV.U32 R2, RZ, RZ, RZ ;  /* 0x000000ffff027224 */ /* 0x001fe400078e00ff */
[----:B---3--:R-:W-:-:S04]  /*b700*/  IMAD.MOV R8, RZ, RZ, -R3 ;  /* 0x000000ffff087224 */ /* 0x008fc800078e0a03 */
        /* <DEDUP_REMOVED lines=14> */
.L_x_2777:
[----:B------:R-:W-:Y:S05]  /*b7f0*/  BSYNC B0 ;  /* 0x0000000000007941 */ /* 0x000fea0003800000 */
.L_x_2776:
        /* <DEDUP_REMOVED lines=47> */
[----:B-12---:R-:W-:Y:S02]  /*baf0*/  CS2R R30, SRZ ;  /* 0x00000000001e7805 */ /* 0x006fe4000001ff00 */
[----:B------:R-:W-:-:S02]  /*bb00*/  CS2R R28, SRZ ;  /* 0x00000000001c7805 */ /* 0x000fc4000001ff00 */
[----:B------:R-:W-:Y:S02]  /*bb10*/  CS2R R26, SRZ ;  /* 0x00000000001a7805 */ /* 0x000fe4000001ff00 */
[----:B------:R-:W-:Y:S01]  /*bb20*/  CS2R R24, SRZ ;  /* 0x0000000000187805 */ /* 0x000fe2000001ff00 */
[----:B---3--:R-:W-:-:S05]  /*bb30*/  IMAD R219, R0, R2, RZ ;  /* 0x0000000200db7224 */ /* 0x008fca00078e02ff */
[----:B------:R-:W-:-:S04]  /*bb40*/  VIADDMNMX R2, R219, R2, R135, PT ;  /* 0x00000002db027246 */ /* 0x000fc80003800187 */
[----:B------:R-:W-:-:S13]  /*bb50*/  ISETP.GT.AND P1, PT, R2, R219, PT ;  /* 0x000000db0200720c */ /* 0x000fda0003f24270 */
[----:B------:R-:W-:Y:S05]  /*bb60*/  @!P1 BRA `(.L_x_2778) ;  /* 0x000000fc00009947 */ /* 0x000fea0003800000 */
        /* <DEDUP_REMOVED lines=33> */
.L_x_2779:
        /* <DEDUP_REMOVED lines=13> */
.L_x_2783:
[----:B-1----:R1:W2:Y:S02]  /*be50*/  SYNCS.PHASECHK.TRANS64.TRYWAIT P0, [R18+URZ+0x30800], R3 ;  /* 0x03080003120075a7 */ /* 0x0022a4000800017f */
[----:B--2---:R-:W-:Y:S05]  /*be60*/  @!P0 NANOSLEEP.SYNCS 0x989680 ;  /* 0x009896800000895d */ /* 0x004fea0003900000 */
[----:B------:R-:W2:Y:S02]  /*be70*/  @!P0 SYNCS.PHASECHK.TRANS64 P0, [R18+URZ+0x30800], R3 ;  /* 0x03080003120085a7 */ /* 0x000ea4000800007f */
[----:B--2---:R-:W-:Y:S05]  /*be80*/  @!P0 BRA `(.L_x_2783) ;  /* 0xfffffffc00f08947 */ /* 0x004fea000383ffff */
.L_x_2782:
[----:B------:R-:W-:Y:S05]  /*be90*/  BSYNC B0 ;  /* 0x0000000000007941 */ /* 0x000fea0003800000 */
.L_x_2781:
[----:B------:R-:W-:Y:S05]  /*bea0*/  BRA `(.L_x_2784) ;  /* 0x0000007800547947 */ /* 0x000fea0003800000 */
.L_x_2780:
[----:B------:R-:W2:Y:S01]  /*beb0*/  LDL R0, [R1+0x38] ;  /* 0x0000380001007983 */ /* 0x000ea20000100800 */
[----:B------:R-:W-:Y:S02]  /*bec0*/  ULDC.64 UR6, c[0x0][0x408] ;  /* 0x0001020000067ab9 */ /* 0x000fe40000000a00 */
[----:B-----5:R-:W-:Y:S01]  /*bed0*/  IMAD.WIDE.U32 R26, R133, UR6, RZ ;  /* 0x00000006851a7c25 */ /* 0x020fe2000f8e00ff */
[----:B--2---:R-:W-:Y:S02]  /*bee0*/  R2UR UR4, R0 ;  /* 0x00000000000472ca */ /* 0x004fe400000e0000 */
[----:B------:R-:W-:-:S11]  /*bef0*/  SHF.R.S32.HI R0, RZ, 0x1f, R133 ;  /* 0x0000001fff007819 */ /* 0x000fd60000011485 */
[----:B------:R-:W-:-:S03]  /*bf00*/  ULOP3.LUT UP0, URZ, UR4, 0x3ff, URZ, 0xc0, !UPT ;  /* 0x000003ff043f7892 */ /* 0x000fc6000f80c03f */
[----:B------:R-:W-:Y:S02]  /*bf10*/  ULDC.64 UR4, c[0x0][0x3f8] ;  /* 0x0000fe0000047ab9 */ /* 0x000fe40000000a00 */
[C---:B------:R-:W-:Y:S01]  /*bf20*/  IMAD R4, R0.reuse, UR4, RZ ;  /* 0x0000000400047c24 */ /* 0x040fe2000f8e02ff */
[----:B------:R-:W-:Y:S01]  /*bf30*/  PLOP3.LUT P0, PT, PT, PT, UP0, 0x80, 0x0 ;  /* 0x000000000000781c */ /* 0x000fe20003f0f008 */
[----:B------:R-:W-:Y:S02]  /*bf40*/  IMAD R0, R0, UR6, RZ ;  /* 0x0000000600007c24 */ /* 0x000fe4000f8e02ff */
[----:B------:R-:W-:-:S04]  /*bf50*/  IMAD.WIDE.U32 R24, R133, UR4, RZ ;  /* 0x0000000485187c25 */ /* 0x000fc8000f8e00ff */
[C---:B------:R-:W-:Y:S02]  /*bf60*/  IMAD R29, R133.reuse, UR5, R4 ;  /* 0x00000005851d7c24 */ /* 0x040fe4000f8e0204 */
[----:B------:R-:W-:Y:S02]  /*bf70*/  IMAD R31, R133, UR7, R0 ;  /* 0x00000007851f7c24 */ /* 0x000fe4000f8e0200 */
        /* <DEDUP_REMOVED lines=19> */
.L_x_2785:
[----:B------:R-:W-:Y:S01]  /*c0b0*/  ULDC.U8 UR4, c[0x0][0x410] ;  /* 0x0001040000047ab9 */ /* 0x000fe20000000000 */
[----:B------:R-:W-:Y:S01]  /*c0c0*/  BSSY B0, `(.L_x_2786) ;  /* 0x000076b000007945 */ /* 0x000fe20003800000 */
[----:B------:R-:W-:Y:S01]  /*c0d0*/  ISETP.NE.AND P0, PT, RZ, UR4, PT ;  /* 0x00000004ff007c0c */ /* 0x000fe2000bf05270 */
[----:B------:R-:W-:-:S12]  /*c0e0*/  IMAD.IADD R64, R206, 0x1, R220 ;  /* 0x00000001ce407824 */ /* 0x000fd800078e02dc */
        /* <DEDUP_REMOVED lines=38> */
.L_x_3062:
        /* <DEDUP_REMOVED lines=18> */
[----:B------:R-:W-:Y:S01]  /*c470*/  ISETP.GE.AND P3, PT, R211, UR4, PT ;  /* 0x00000004d3007c0c */ /* 0x000fe2000bf66270 */
[----:B------:R-:W-:Y:S01]  /*c480*/  ULDC.64 UR6, c[0x0][0x208] ;  /* 0x0000820000067ab9 */ /* 0x000fe20000000a00 */
[----:B------:R-:W-:Y:S02]  /*c490*/  ISETP.GE.AND P2, PT, R209, UR4, PT ;  /* 0x00000004d1007c0c */ /* 0x000fe4000bf46270 */
[----:B------:R-:W-:Y:S02]  /*c4a0*/  ISETP.GE.AND P1, PT, R210, UR4, PT ;  /* 0x00000004d2007c0c */ /* 0x000fe4000bf26270 */
[----:B------:R-:W-:Y:S02]  /*c4b0*/  SHF.R.S32.HI R12, RZ, 0x1f, R211 ;  /* 0x0000001fff0c7819 */ /* 0x000fe400000114d3 */
[----:B------:R-:W-:-:S05]  /*c4c0*/  ISETP.GE.AND P4, PT, R196, UR4, PT ;  /* 0x00000004c4007c0c */ /* 0x000fca000bf86270 */
[C---:B------:R-:W-:Y:S01]  /*c4d0*/  @!P3 IMAD.SHL.U32 R27, R211.reuse, 0x2, RZ ;  /* 0x00000002d31bb824 */ /* 0x040fe200078e00ff */
[----:B------:R-:W-:Y:S01]  /*c4e0*/  @!P3 SHF.L.U64.HI R12, R211, 0x1, R12 ;  /* 0x00000001d30cb819 */ /* 0x000fe2000001020c */
[C---:B------:R-:W-:Y:S01]  /*c4f0*/  @!P2 IMAD.SHL.U32 R21, R209.reuse, 0x2, RZ ;  /* 0x00000002d115a824 */ /* 0x040fe200078e00ff */
[----:B------:R-:W-:Y:S02]  /*c500*/  SHF.R.S32.HI R10, RZ, 0x1f, R209 ;  /* 0x0000001fff0a7819 */ /* 0x000fe400000114d1 */
[-C--:B--2---:R-:W-:Y:S01]  /*c510*/  @!P3 IADD3 R28, P6, R8, R27.reuse, RZ ;  /* 0x0000001b081cb210 */ /* 0x084fe20007fde0ff */
[----:B------:R-:W-:Y:S01]  /*c520*/  @!P1 IMAD.SHL.U32 R13, R210, 0x2, RZ ;  /* 0x00000002d20d9824 */ /* 0x000fe200078e00ff */
[----:B------:R-:W-:Y:S01]  /*c530*/  ISETP.GE.AND P0, PT, R208, UR4, PT ;  /* 0x00000004d0007c0c */ /* 0x000fe2000bf06270 */
[----:B------:R-:W-:Y:S01]  /*c540*/  @!P4 IMAD.MOV.U32 R4, RZ, RZ, R8 ;  /* 0x000000ffff04c224 */ /* 0x000fe200078e0008 */
[----:B------:R-:W-:Y:S01]  /*c550*/  @!P2 SHF.L.U64.HI R10, R209, 0x1, R10 ;  /* 0x00000001d10aa819 */ /* 0x000fe2000001020a */
[----:B-1----:R-:W-:Y:S01]  /*c560*/  @!P3 IMAD.X R29, R3, 0x1, R12, P6 ;  /* 0x00000001031db824 */ /* 0x002fe200030e060c */
[----:B----4-:R-:W-:Y:S01]  /*c570*/  @!P3 IADD3 R26, P5, R30, R27, RZ ;  /* 0x0000001b1e1ab210 */ /* 0x010fe20007fbe0ff */
[----:B------:R-:W-:Y:S01]  /*c580*/  @!P4 IMAD.MOV.U32 R5, RZ, RZ, R3 ;  /* 0x000000ffff05c224 */ /* 0x000fe200078e0003 */
[----:B------:R-:W-:-:S02]  /*c590*/  @!P2 IADD3 R24, P6, R8, R21, RZ ;  /* 0x000000150818a210 */ /* 0x000fc40007fde0ff */
[----:B------:R-:W-:Y:S01]  /*c5a0*/  SHF.R.S32.HI R7, RZ, 0x1f, R210 ;  /* 0x0000001fff077819 */ /* 0x000fe200000114d2 */
[----:B---3--:R-:W-:Y:S01]  /*c5b0*/  @!P3 IMAD.X R27, R9, 0x1, R12, P5 ;  /* 0x00000001091bb824 */ /* 0x008fe200028e060c */
[----:B------:R-:W-:Y:S01]  /*c5c0*/  @!P2 IADD3 R20, P5, R30, R21, RZ ;  /* 0x000000151e14a210 */ /* 0x000fe20007fbe0ff */
[----:B------:R-:W-:Y:S01]  /*c5d0*/  @!P2 IMAD.X R25, R3, 0x1, R10, P6 ;  /* 0x000000010319a824 */ /* 0x000fe200030e060a */
[----:B------:R-:W-:Y:S01]  /*c5e0*/  @!P1 SHF.L.U64.HI R6, R210, 0x1, R7 ;  /* 0x00000001d2069819 */ /* 0x000fe20000010207 */
[----:B------:R-:W-:Y:S01]  /*c5f0*/  @!P4 IMAD.WIDE R4, R196, 0x2, R4 ;  /* 0x00000002c404c825 */ /* 0x000fe200078e0204 */
[----:B------:R-:W-:-:S03]  /*c600*/  @!P1 IADD3 R14, P6, R8, R13, RZ ;  /* 0x0000000d080e9210 */ /* 0x000fc60007fde0ff */
[----:B------:R-:W-:Y:S01]  /*c610*/  @!P2 IMAD.X R21, R9, 0x1, R10, P5 ;  /* 0x000000010915a824 */ /* 0x000fe200028e060a */
[----:B------:R-:W-:Y:S01]  /*c620*/  ISETP.GE.AND P5, PT, R212, UR4, PT ;  /* 0x00000004d4007c0c */ /* 0x000fe2000bfa6270 */
[--C-:B------:R-:W-:Y:S01]  /*c630*/  @!P1 IMAD.X R15, R3, 0x1, R6.reuse, P6 ;  /* 0x00000001030f9824 */ /* 0x100fe200030e0606 */
[----:B------:R-:W-:Y:S01]  /*c640*/  @!P1 IADD3 R12, P6, R30, R13, RZ ;  /* 0x0000000d1e0c9210 */ /* 0x000fe20007fde0ff */
[----:B------:R1:W5:Y:S01]  /*c650*/  @!P4 LD.E.64 R58, desc[UR6][R4.64] ;  /* 0x00000006043ac980 */ /* 0x000362000c101b00 */
[----:B------:R-:W-:Y:S01]  /*c660*/  @!P0 IMAD.SHL.U32 R31, R208, 0x2, RZ ;  /* 0x00000002d01f8824 */ /* 0x000fe200078e00ff */
[----:B------:R-:W-:Y:S02]  /*c670*/  CS2R R60, SRZ ;  /* 0x00000000003c7805 */ /* 0x000fe4000001ff00 */
[----:B------:R-:W-:Y:S02]  /*c680*/  @!P1 IMAD.X R13, R9, 0x1, R6, P6 ;  /* 0x00000001090d9824 */ /* 0x000fe400030e0606 */
[----:B------:R-:W-:-:S02]  /*c690*/  @!P0 IADD3 R10, P6, R8, R31, RZ ;  /* 0x0000001f080a8210 */ /* 0x000fc40007fde0ff */
[----:B-1----:R-:W-:Y:S01]  /*c6a0*/  SHF.R.S32.HI R5, RZ, 0x1f, R208 ;  /* 0x0000001fff057819 */ /* 0x002fe200000114d0 */
[----:B------:R-:W-:-:S03]  /*c6b0*/  @!P4 IMAD.MOV.U32 R4, RZ, RZ, R30 ;  /* 0x000000ffff04c224 */ /* 0x000fc600078e001e */
[----:B------:R-:W-:Y:S01]  /*c6c0*/  @!P0 SHF.L.U64.HI R34, R208, 0x1, R5 ;  /* 0x00000001d0228819 */ /* 0x000fe20000010205 */
[----:B------:R-:W-:Y:S02]  /*c6d0*/  @!P4 IMAD.MOV.U32 R5, RZ, RZ, R9 ;  /* 0x000000ffff05c224 */ /* 0x000fe400078e0009 */
[----:B------:R-:W-:Y:S01]  /*c6e0*/  @!P4 IMAD.WIDE R6, R196, 0x2, R4 ;  /* 0x00000002c406c825 */ /* 0x000fe200078e0204 */
[----:B------:R-:W-:-:S03]  /*c6f0*/  SHF.R.S32.HI R5, RZ, 0x1f, R212 ;  /* 0x0000001fff057819 */ /* 0x000fc600000114d4 */
[--C-:B------:R-:W-:Y:S01]  /*c700*/  @!P0 IMAD.X R11, R3, 0x1, R34.reuse, P6 ;  /* 0x00000001030b8824 */ /* 0x100fe200030e0622 */
[----:B------:R-:W-:Y:S01]  /*c710*/  @!P0 IADD3 R4, P6, R30, R31, RZ ;  /* 0x0000001f1e048210 */ /* 0x000fe20007fde0ff */
[C---:B------:R-:W-:Y:S01]  /*c720*/  @!P5 IMAD.SHL.U32 R31, R212.reuse, 0x2, RZ ;  /* 0x00000002d41fd824 */ /* 0x040fe200078e00ff */
[----:B------:R1:W5:Y:S01]  /*c730*/  @!P4 LD.E.64 R60, desc[UR6][R6.64] ;  /* 0x00000006063cc980 */ /* 0x000362000c101b00 */
[----:B------:R-:W-:Y:S02]  /*c740*/  @!P5 SHF.L.U64.HI R32, R212, 0x1, R5 ;  /* 0x00000001d420d819 */ /* 0x000fe40000010205 */
[----:B------:R-:W-:Y:S01]  /*c750*/  CS2R R54, SRZ ;  /* 0x0000000000367805 */ /* 0x000fe2000001ff00 */
[----:B------:R-:W-:Y:S01]  /*c760*/  @!P0 IMAD.X R5, R9, 0x1, R34, P6 ;  /* 0x0000000109058824 */ /* 0x000fe200030e0622 */
[----:B------:R-:W-:Y:S02]  /*c770*/  CS2R R56, SRZ ;  /* 0x0000000000387805 */ /* 0x000fe4000001ff00 */
[----:B------:R-:W-:-:S02]  /*c780*/  CS2R R50, SRZ ;  /* 0x0000000000327805 */ /* 0x000fc4000001ff00 */
[-C--:B-1----:R-:W-:Y:S02]  /*c790*/  @!P5 IADD3 R6, P4, R8, R31.reuse, RZ ;  /* 0x0000001f0806d210 */ /* 0x082fe40007f9e0ff */
[----:B------:R-:W-:Y:S02]  /*c7a0*/  CS2R R52, SRZ ;  /* 0x0000000000347805 */ /* 0x000fe4000001ff00 */
[----:B------:R-:W-:Y:S02]  /*c7b0*/  @!P5 IADD3 R8, P6, R30, R31, RZ ;  /* 0x0000001f1e08d210 */ /* 0x000fe40007fde0ff */
[----:B------:R-:W-:Y:S02]  /*c7c0*/  CS2R R46, SRZ ;  /* 0x00000000002e7805 */ /* 0x000fe4000001ff00 */
[----:B------:R-:W-:Y:S02]  /*c7d0*/  CS2R R48, SRZ ;  /* 0x0000000000307805 */ /* 0x000fe4000001ff00 */
[----:B------:R-:W-:-:S02]  /*c7e0*/  CS2R R44, SRZ ;  /* 0x00000000002c7805 */ /* 0x000fc4000001ff00 */
[----:B------:R-:W-:Y:S02]  /*c7f0*/  CS2R R42, SRZ ;  /* 0x00000000002a7805 */ /* 0x000fe4000001ff00 */
[----:B------:R-:W-:Y:S02]  /*c800*/  CS2R R34, SRZ ;  /* 0x0000000000227805 */ /* 0x000fe4000001ff00 */
[----:B------:R-:W-:Y:S01]  /*c810*/  CS2R R36, SRZ ;  /* 0x0000000000247805 */ /* 0x000fe2000001ff00 */
[--C-:B------:R-:W-:Y:S01]  /*c820*/  @!P5 IMAD.X R7, R3, 0x1, R32.reuse, P4 ;  /* 0x000000010307d824 */ /* 0x100fe200020e0620 */
[----:B------:R1:W5:Y:S01]  /*c830*/  @!P3 LD.E.64 R54, desc[UR6][R28.64] ;  /* 0x000000061c36b980 */ /* 0x000362000c101b00 */
[----:B------:R-:W-:-:S03]  /*c840*/  @!P5 IMAD.X R9, R9, 0x1, R32, P6 ;  /* 0x000000010909d824 */ /* 0x000fc600030e0620 */
        /* <DEDUP_REMOVED lines=9> */
.L_x_2790:
[----:B------:R-:W-:Y:S05]  /*c8e0*/  BSYNC B1 ;  /* 0x0000000000017941 */ /* 0x000fea0003800000 */
.L_x_2789:
[----:B-1---5:R-:W-:Y:S01]  /*c8f0*/  IMAD.MOV.U32 R3, RZ, RZ, R46 ;  /* 0x000000ffff037224 */ /* 0x022fe200078e002e */
[----:B------:R-:W-:Y:S01]  /*c900*/  UMOV UR4, 0xffffffff ;  /* 0xffffffff00047882 */ /* 0x000fe20000000000 */
[----:B------:R-:W-:Y:S01]  /*c910*/  IMAD.MOV.U32 R4, RZ, RZ, R47 ;  /* 0x000000ffff047224 */ /* 0x000fe200078e002f */
[----:B--23--:R-:W-:Y:S01]  /*c920*/  CS2R R8, SRZ ;  /* 0x0000000000087805 */ /* 0x00cfe2000001ff00 */
        /* <DEDUP_REMOVED lines=51> */
.L_x_3068:
[----:B------:R-:W-:Y:S01]  /*cc60*/  VIADD R64, R64, 0x40 ;  /* 0x0000004040407836 */ /* 0x000fe20000000000 */
[----:B------:R-:W-:Y:S01]  /*cc70*/  LOP3.LUT R3, R215, 0x18, R16, 0xf8, !PT ;  /* 0x00000018d7037812 */ /* 0x000fe200078ef810 */
[----:B------:R-:W-:Y:S01]  /*cc80*/  BSSY B1, `(.L_x_2792) ;  /* 0x000005b000017945 */ /* 0x000fe20003800000 */
[----:B------:R-:W-:Y:S02]  /*cc90*/  LOP3.LUT P0, RZ, R224, 0x4, RZ, 0xc0, !PT ;  /* 0x00000004e0ff7812 */ /* 0x000fe4000780c0ff */
[----:B------:R-:W-:Y:S02]  /*cca0*/  CS2R R12, SRZ ;  /* 0x00000000000c7805 */ /* 0x000fe4000001ff00 */
[----:B------:R-:W-:Y:S02]  /*ccb0*/  ISETP.GE.AND P1, PT, R64, R67, PT ;  /* 0x000000434000720c */ /* 0x000fe40003f26270 */
[----:B------:R-:W-:Y:S02]  /*ccc0*/  CS2R R20, SRZ ;  /* 0x0000000000147805 */ /* 0x000fe4000001ff00 */
[----:B------:R-:W-:-:S02]  /*ccd0*/  LOP3.LUT R4, R3, R216, RZ, 0x3c, !PT ;  /* 0x000000d803047212 */ /* 0x000fc400078e3cff */
[----:B------:R-:W-:Y:S02]  /*cce0*/  CS2R R26, SRZ ;  /* 0x00000000001a7805 */ /* 0x000fe4000001ff00 */
[----:B----4-:R-:W-:Y:S02]  /*ccf0*/  CS2R R30, SRZ ;  /* 0x00000000001e7805 */ /* 0x010fe4000001ff00 */
[----:B------:R-:W-:Y:S02]  /*cd00*/  CS2R R38, SRZ ;  /* 0x0000000000267805 */ /* 0x000fe4000001ff00 */
[----:B------:R-:W-:Y:S01]  /*cd10*/  CS2R R40, SRZ ;  /* 0x0000000000287805 */ /* 0x000fe2000001ff00 */
[----:B------:R-:W-:Y:S01]  /*cd20*/  IMAD.IADD R3, R217, 0x1, R4 ;  /* 0x00000001d9037824 */ /* 0x000fe200078e0204 */
[----:B------:R-:W-:Y:S02]  /*cd30*/  CS2R R32, SRZ ;  /* 0x0000000000207805 */ /* 0x000fe4000001ff00 */
[----:B------:R-:W-:-:S02]  /*cd40*/  CS2R R28, SRZ ;  /* 0x00000000001c7805 */ /* 0x000fc4000001ff00 */
[----:B------:R-:W-:Y:S02]  /*cd50*/  CS2R R24, SRZ ;  /* 0x0000000000187805 */ /* 0x000fe4000001ff00 */
[----:B------:R-:W-:Y:S01]  /*cd60*/  CS2R R14, SRZ ;  /* 0x00000000000e7805 */ /* 0x000fe2000001ff00 */
[----:B------:R-:W-:Y:S01]  /*cd70*/  IMAD R3, R3, 0x2, R18 ;  /* 0x0000000203037824 */ /* 0x000fe200078e0212 */
[----:B------:R-:W-:Y:S01]  /*cd80*/  CS2R R10, SRZ ;  /* 0x00000000000a7805 */ /* 0x000fe2000001ff00 */
[----:B------:R-:W-:Y:S06]  /*cd90*/  @P1 BRA `(.L_x_2793) ;  /* 0x0000000400241947 */ /* 0x000fec0003800000 */
[----:B------:R-:W-:Y:S01]  /*cda0*/  ULDC UR4, c[0x0][0x3f4] ;  /* 0x0000fd0000047ab9 */ /* 0x000fe20000000800 */
[----:B------:R-:W-:Y:S02]  /*cdb0*/  SHF.R.S32.HI R4, RZ, 0x1f, R211 ;  /* 0x0000001fff047819 */ /* 0x000fe400000114d3 */
[----:B------:R-:W-:Y:S02]  /*cdc0*/  CS2R R40, SRZ ;  /* 0x0000000000287805 */ /* 0x000fe4000001ff00 */
[----:B------:R-:W-:Y:S02]  /*cdd0*/  ISETP.GE.AND P4, PT, R211, UR4, PT ;  /* 0x00000004d3007c0c */ /* 0x000fe4000bf86270 */
[----:B------:R-:W-:Y:S02]  /*cde0*/  CS2R R38, SRZ ;  /* 0x0000000000267805 */ /* 0x000fe4000001ff00 */
[----:B------:R-:W-:Y:S01]  /*cdf0*/  ISETP.GE.AND P3, PT, R209, UR4, PT ;  /* 0x00000004d1007c0c */ /* 0x000fe2000bf66270 */
[----:B------:R-:W-:Y:S01]  /*ce00*/  ULDC.64 UR6, c[0x0][0x208] ;  /* 0x0000820000067ab9 */ /* 0x000fe20000000a00 */
        /* <DEDUP_REMOVED lines=10> */
[-C--:B-1----:R-:W-:Y:S01]  /*ceb0*/  @!P4 IADD3 R26, P5, R63, R24.reuse, RZ ;  /* 0x000000183f1ac210 */ /* 0x082fe20007fbe0ff */
[----:B------:R-:W-:Y:S01]  /*cec0*/  @!P1 IMAD.SHL.U32 R4, R208, 0x2, RZ ;  /* 0x00000002d0049824 */ /* 0x000fe200078e00ff */
[----:B---3--:R-:W-:-:S02]  /*ced0*/  @!P4 IADD3 R24, P6, R65, R24, RZ ;  /* 0x000000184118c210 */ /* 0x008fc40007fde0ff */
[----:B------:R-:W-:Y:S01]  /*cee0*/  @!P2 SHF.L.U64.HI R9, R210, 0x1, R9 ;  /* 0x00000001d209a819 */ /* 0x000fe20000010209 */
[--C-:B0-----:R-:W-:Y:S01]  /*cef0*/  @!P4 IMAD.X R27, R62, 0x1, R5.reuse, P5 ;  /* 0x000000013e1bc824 */ /* 0x101fe200028e0605 */
[-C--:B------:R-:W-:Y:S01]  /*cf00*/  @!P3 IADD3 R20, P5, R63, R14.reuse, RZ ;  /* 0x0000000e3f14b210 */ /* 0x080fe20007fbe0ff */
[----:B--2---:R-:W-:Y:S01]  /*cf10*/  @!P4 IMAD.X R25, R0, 0x1, R5, P6 ;  /* 0x000000010019c824 */ /* 0x004fe200030e0605 */
[----:B------:R-:W-:Y:S02]  /*cf20*/  @!P3 IADD3 R14, P6, R65, R14, RZ ;  /* 0x0000000e410eb210 */ /* 0x000fe40007fde0ff */
        /* <DEDUP_REMOVED lines=48> */
.L_x_2793:
[----:B------:R-:W-:Y:S05]  /*d230*/  BSYNC B1 ;  /* 0x0000000000017941 */ /* 0x000fea0003800000 */
.L_x_2792:
[----:B------:R-:W3:Y:S01]  /*d240*/  LDL R64, [R1+0x30] ;  /* 0x0000300001407983 */ /* 0x000ee20000100800 */
[----:B----45:R-:W-:Y:S01]  /*d250*/  IMAD.MOV.U32 R5, RZ, RZ, R8 ;  /* 0x000000ffff057224 */ /* 0x030fe200078e0008 */
[----:B------:R-:W-:Y:S01]  /*d260*/  VIADDMNMX R67, R67, -R220, 0x80, PT ;  /* 0x0000008043437446 */ /* 0x000fe200038009dc */
[C---:B------:R-:W-:Y:S01]  /*d270*/  VIADD R6, R3.reuse, 0x12400 ;  /* 0x0001240003067836 */ /* 0x040fe20000000000 */
[----:B------:R-:W-:Y:S01]  /*d280*/  BSSY B1, `(.L_x_2794) ;  /* 0x0000037000017945 */ /* 0x000fe20003800000 */
[----:B--2---:R-:W-:Y:S01]  /*d290*/  VIADD R0, R3, 0x12440 ;  /* 0x0001244003007836 */ /* 0x004fe20000000000 */
[----:B-1----:R-:W-:Y:S01]  /*d2a0*/  PRMT R63, R5, 0x7610, R63 ;  /* 0x00007610053f7816 */ /* 0x002fe2000000003f */
[----:B------:R-:W-:Y:S01]  /*d2b0*/  IMAD.MOV.U32 R5, RZ, RZ, R9 ;  /* 0x000000ffff057224 */ /* 0x000fe200078e0009 */
[----:B------:R-:W-:Y:S01]  /*d2c0*/  ISETP.GE.AND P1, PT, R206, R67, PT ;  /* 0x00000043ce00720c */ /* 0x000fe20003f26270 */
[----:B------:R-:W-:Y:S02]  /*d2d0*/  @P0 VIADD R0, R6, 0xffffffc0 ;  /* 0xffffffc006000836 */ /* 0x000fe40000000000 */
[----:B------:R-:W-:Y:S01]  /*d2e0*/  IMAD.MOV.U32 R6, RZ, RZ, R12 ;  /* 0x000000ffff067224 */ /* 0x000fe200078e000c */
[----:B0-----:R-:W-:Y:S01]  /*d2f0*/  PRMT R62, R5, 0x7610, R62 ;  /* 0x00007610053e7816 */ /* 0x001fe2000000003e */
        /* <DEDUP_REMOVED lines=23> */
[----:B------:R-:W-:Y:S02]  /*d470*/  PRMT R74, R7, 0x7610, R74 ;  /* 0x00007610074a7816 */ /* 0x000fe4000000004a */
[----:B---3--:R-:W-:-:S04]  /*d480*/  LEA.HI R4, R64, R64, RZ, 0x1 ;  /* 0x0000004040047211 */ /* 0x008fc800078f08ff */
[----:B------:R-:W-:-:S05]  /*d490*/  LOP3.LUT R4, R4, 0xfffffffe, RZ, 0xc0, !PT ;  /* 0xfffffffe04047812 */ /* 0x000fca00078ec0ff */
[----:B------:R-:W-:Y:S02]  /*d4a0*/  IMAD.IADD R4, R64, 0x1, -R4 ;  /* 0x0000000140047824 */ /* 0x000fe400078e0a04 */
[----:B------:R-:W-:-:S03]  /*d4b0*/  IMAD.MOV.U32 R64, RZ, RZ, R26 ;  /* 0x000000ffff407224 */ /* 0x000fc600078e001a */
        /* <DEDUP_REMOVED lines=15> */
[----:B------:R-:W-:-:S04]  /*d5b0*/  PRMT R75, R64, 0x7610, R75 ;  /* 0x00007610404b7816 */ /* 0x000fc8000000004b */
[----:B------:R-:W-:Y:S01]  /*d5c0*/  PRMT R82, R4, 0x7610, R82 ;  /* 0x0000761004527816 */ /* 0x000fe20000000052 */
[----:B------:R-:W-:Y:S01]  /*d5d0*/  IMAD.MOV.U32 R4, RZ, RZ, R10 ;  /* 0x000000ffff047224 */ /* 0x000fe200078e000a */
[----:B0-----:R-:W-:Y:S06]  /*d5e0*/  @!P0 BRA `(.L_x_2795) ;  /* 0x000001a800ac8947 */ /* 0x001fec0003800000 */
.L_x_3069:
[----:B------:R-:W-:Y:S05]  /*d5f0*/  BSYNC B1 ;  /* 0x0000000000017941 */ /* 0x000fea0003800000 */
.L_x_2794:
        /* <DEDUP_REMOVED lines=14> */
[----:B------:R-:W-:Y:S02]  /*d6e0*/  SHF.R.U32.HI R111, RZ, 0x10, R59 ;  /* 0x00000010ff6f7819 */ /* 0x000fe4000001163b */
[----:B------:R-:W-:Y:S02]  /*d6f0*/  SHF.R.U32.HI R110, RZ, 0x10, R61 ;  /* 0x00000010ff6e7819 */ /* 0x000fe4000001163d */
[----:B------:R-:W-:Y:S02]  /*d700*/  PRMT R111, R108, 0x5410, R111 ;  /* 0x000054106c6f7816 */ /* 0x000fe4000000006f */
[----:B------:R-:W-:Y:S02]  /*d710*/  SHF.R.U64 R113, R58, 0x10, R59 ;  /* 0x000000103a717819 */ /* 0x000fe4000000123b */
[----:B------:R-:W-:Y:S01]  /*d720*/  PRMT R108, R109, 0x5410, R110 ;  /* 0x000054106d6c7816 */ /* 0x000fe2000000006e */
[----:B------:R-:W-:Y:S01]  /*d730*/  IMAD.U32 R112, R111, 0x10000, RZ ;  /* 0x000100006f707824 */ /* 0x000fe200078e00ff */
[----:B------:R-:W-:-:S02]  /*d740*/  SHF.R.U64 R60, R60, 0x10, R61 ;  /* 0x000000103c3c7819 */ /* 0x000fc4000000123d */
[----:B------:R-:W-:Y:S01]  /*d750*/  PRMT R58, R66, 0x5432, R113 ;  /* 0x00005432423a7816 */ /* 0x000fe20000000071 */
[C---:B------:R-:W-:Y:S01]  /*d760*/  IMAD.U32 R113, R108.reuse, 0x10000, RZ ;  /* 0x000100006c717824 */ /* 0x040fe200078e00ff */
[----:B------:R-:W-:Y:S02]  /*d770*/  LOP3.LUT R114, R111, 0xffff0000, RZ, 0xc0, !PT ;  /* 0xffff00006f727812 */ /* 0x000fe400078ec0ff */
[----:B------:R-:W-:Y:S02]  /*d780*/  PRMT R60, R69, 0x5432, R60 ;  /* 0x00005432453c7816 */ /* 0x000fe4000000003c */
[----:B------:R-:W-:Y:S02]  /*d790*/  LOP3.LUT R108, R108, 0xffff0000, RZ, 0xc0, !PT ;  /* 0xffff00006c6c7812 */ /* 0x000fe400078ec0ff */
[C---:B0-----:R-:W-:Y:S01]  /*d7a0*/  LOP3.LUT R61, R6.reuse, 0xffff0000, RZ, 0xc0, !PT ;  /* 0xffff0000063d7812 */ /* 0x041fe200078ec0ff */
[----:B------:R-:W-:Y:S01]  /*d7b0*/  IMAD.U32 R110, R6, 0x10000, RZ ;  /* 0x00010000066e7824 */ /* 0x000fe200078e00ff */
[C---:B------:R-:W-:Y:S01]  /*d7c0*/  LOP3.LUT R109, R7.reuse, 0xffff0000, RZ, 0xc0, !PT ;  /* 0xffff0000076d7812 */ /* 0x040fe200078ec0ff */
[----:B------:R-:W-:Y:S01]  /*d7d0*/  IMAD.U32 R59, R7, 0x10000, RZ ;  /* 0x00010000073b7824 */ /* 0x000fe200078e00ff */
[C---:B------:R-:W-:Y:S01]  /*d7e0*/  LOP3.LUT R7, R4.reuse, 0xffff0000, RZ, 0xc0, !PT ;  /* 0xffff000004077812 */ /* 0x040fe200078ec0ff */
[----:B------:R-:W-:Y:S01]  /*d7f0*/  FMUL.FTZ R111, R61, R113 ;  /* 0x000000713d6f7220 */ /* 0x000fe20000410000 */
[----:B------:R-:W-:-:S02]  /*d800*/  IMAD.U32 R6, R4, 0x10000, RZ ;  /* 0x0001000004067824 */ /* 0x000fc400078e00ff */
[-C--:B------:R-:W-:Y:S01]  /*d810*/  FMUL.FTZ R116, R61, R112.reuse ;  /* 0x000000703d747220 */ /* 0x080fe20000410000 */
[C---:B------:R-:W-:Y:S01]  /*d820*/  IMAD.U32 R4, R5.reuse, 0x10000, RZ ;  /* 0x0001000005047824 */ /* 0x040fe200078e00ff */
[----:B------:R-:W-:Y:S01]  /*d830*/  LOP3.LUT R61, R5, 0xffff0000, RZ, 0xc0, !PT ;  /* 0xffff0000053d7812 */ /* 0x000fe200078ec0ff */
[----:B------:R-:W-:Y:S01]  /*d840*/  FFMA.FTZ R5, R110, R112, -R111 ;  /* 0x000000706e057223 */ /* 0x000fe2000001086f */
[C---:B------:R-:W-:Y:S01]  /*d850*/  FMUL.FTZ R118, R109.reuse, R108 ;  /* 0x0000006c6d767220 */ /* 0x040fe20000410000 */
[-C--:B------:R-:W-:Y:S01]  /*d860*/  FMUL.FTZ R112, R109, R114.reuse ;  /* 0x000000726d707220 */ /* 0x080fe20000410000 */
[C---:B------:R-:W-:Y:S01]  /*d870*/  IMAD.U32 R111, R60.reuse, 0x10000, RZ ;  /* 0x000100003c6f7824 */ /* 0x040fe200078e00ff */
[----:B------:R-:W-:Y:S01]  /*d880*/  LOP3.LUT R60, R60, 0xffff0000, RZ, 0xc0, !PT ;  /* 0xffff00003c3c7812 */ /* 0x000fe200078ec0ff */
[C---:B------:R-:W-:Y:S01]  /*d890*/  IMAD.U32 R109, R58.reuse, 0x10000, RZ ;  /* 0x000100003a6d7824 */ /* 0x040fe200078e00ff */
[----:B------:R-:W-:Y:S01]  /*d8a0*/  LOP3.LUT R58, R58, 0xffff0000, RZ, 0xc0, !PT ;  /* 0xffff00003a3a7812 */ /* 0x000fe200078ec0ff */
[----:B------:R-:W-:Y:S01]  /*d8b0*/  FFMA.FTZ R110, R110, R113, R116 ;  /* 0x000000716e6e7223 */ /* 0x000fe20000010074 */
        /* <DEDUP_REMOVED lines=15> */
.L_x_2799:
[----:B------:R-:W-:Y:S05]  /*d9b0*/  BSYNC B2 ;  /* 0x0000000000027941 */ /* 0x000fea0003800000 */
.L_x_2798:
        /* <DEDUP_REMOVED lines=48> */
.L_x_2801:
[----:B------:R-:W-:Y:S05]  /*dcc0*/  BSYNC B2 ;  /* 0x0000000000027941 */ /* 0x000fea0003800000 */
.L_x_2800:
        /* <DEDUP_REMOVED lines=48> */
.L_x_2803:
[----:B------:R-:W-:Y:S05]  /*dfd0*/  BSYNC B2 ;  /* 0x0000000000027941 */ /* 0x000fea0003800000 */
.L_x_2802:
        /* <DEDUP_REMOVED lines=48> */
.L_x_2805:
[----:B------:R-:W-:Y:S05]  /*e2e0*/  BSYNC B2 ;  /* 0x0000000000027941 */ /* 0x000fea0003800000 */
.L_x_2804:
        /* <DEDUP_REMOVED lines=48> */
.L_x_2807:
[----:B------:R-:W-:Y:S05]  /*e5f0*/  BSYNC B2 ;  /* 0x0000000000027941 */ /* 0x000fea0003800000 */
.L_x_2806:
        /* <DEDUP_REMOVED lines=19> */
[-C--:B------:R-:W-:Y:S01]  /*e730*/  FMUL.FTZ R45, R35, R43.reuse ;  /* 0x0000002b232d7220 */ /* 0x080fe20000410000 */
[----:B------:R-:W-:Y:S01]  /*e740*/  FMUL.FTZ R35, R37, R70 ;  /* 0x0000004625237220 */ /* 0x000fe20000410000 */
[----:B------:R-:W-:Y:S02]  /*e750*/  IMAD.U32 R6, R4, 0x10000, RZ ;  /* 0x0001000004067824 */ /* 0x000fe400078e00ff */
[C---:B------:R-:W-:Y:S01]  /*e760*/  FFMA.FTZ R47, R34.reuse, R43, R44 ;  /* 0x0000002b222f7223 */ /* 0x040fe2000001002c */
[----:B------:R-:W-:Y:S02]  /*e770*/  IMAD.U32 R7, R5, 0x10000, RZ ;  /* 0x0001000005077824 */ /* 0x000fe400078e00ff */
[----:B------:R-:W-:Y:S01]  /*e780*/  FFMA.FTZ R46, R34, R42, -R45 ;  /* 0x0000002a222e7223 */ /* 0x000fe2000001082d */
[-C--:B------:R-:W-:Y:S01]  /*e790*/  FMUL.FTZ R43, R37, R66.reuse ;  /* 0x00000042252b7220 */ /* 0x080fe20000410000 */
[----:B------:R-:W-:Y:S01]  /*e7a0*/  LOP3.LUT R4, R4, 0xffff0000, RZ, 0xc0, !PT ;  /* 0xffff000004047812 */ /* 0x000fe200078ec0ff */
[C---:B------:R-:W-:Y:S01]  /*e7b0*/  FFMA.FTZ R66, R36.reuse, R66, -R35 ;  /* 0x0000004224427223 */ /* 0x040fe20000010823 */
        /* <DEDUP_REMOVED lines=19> */
.L_x_2797:
[----:B------:R-:W-:Y:S05]  /*e8f0*/  BSYNC B1 ;  /* 0x0000000000017941 */ /* 0x000fea0003800000 */
.L_x_2796:
        /* <DEDUP_REMOVED lines=58> */
.L_x_2810:
[----:B------:R-:W-:Y:S05]  /*eca0*/  BSYNC B1 ;  /* 0x0000000000017941 */ /* 0x000fea0003800000 */
.L_x_2809:
        /* <DEDUP_REMOVED lines=48> */
.L_x_2812:
[----:B------:R-:W-:Y:S05]  /*efb0*/  BSYNC B1 ;  /* 0x0000000000017941 */ /* 0x000fea0003800000 */
.L_x_2811:
        /* <DEDUP_REMOVED lines=48> */
.L_x_2814:
[----:B------:R-:W-:Y:S05]  /*f2c0*/  BSYNC B1 ;  /* 0x0000000000017941 */ /* 0x000fea0003800000 */
.L_x_2813:
        /* <DEDUP_REMOVED lines=48> */
.L_x_2816:
[----:B------:R-:W-:Y:S05]  /*f5d0*/  BSYNC B1 ;  /* 0x0000000000017941 */ /* 0x000fea0003800000 */
.L_x_2815:
        /* <DEDUP_REMOVED lines=48> */
.L_x_2818:
[----:B------:R-:W-:Y:S05]  /*f8e0*/  BSYNC B1 ;  /* 0x0000000000017941 */ /* 0x000fea0003800000 */
.L_x_2817:
        /* <DEDUP_REMOVED lines=18> */
[C---:B------:R-:W-:Y:S01]  /*fa10*/  FMUL.FTZ R13, R9.reuse, R12 ;  /* 0x0000000c090d7220 */ /* 0x040fe20000410000 */
[-C--:B------:R-:W-:Y:S01]  /*fa20*/  FMUL.FTZ R9, R9, R11.reuse ;  /* 0x0000000b09097220 */ /* 0x080fe20000410000 */
[C---:B------:R-:W-:Y:S01]  /*fa30*/  FMUL.FTZ R15, R7.reuse, R62 ;  /* 0x0000003e070f7220 */ /* 0x040fe20000410000 */
[----:B------:R-:W-:Y:S02]  /*fa40*/  IMAD.U32 R3, R4, 0x10000, RZ ;  /* 0x0001000004037824 */ /* 0x000fe400078e00ff */
[C---:B------:R-:W-:Y:S01]  /*fa50*/  FFMA.FTZ R13, R8.reuse, R11, -R13 ;  /* 0x0000000b080d7223 */ /* 0x040fe2000001080d */
[----:B------:R-:W-:Y:S01]  /*fa60*/  FFMA.FTZ R14, R8, R12, R9 ;  /* 0x0000000c080e7223 */ /* 0x000fe20000010009 */
[-C--:B------:R-:W-:Y:S01]  /*fa70*/  FMUL.FTZ R9, R7, R65.reuse ;  /* 0x0000004107097220 */ /* 0x080fe20000410000 */
[----:B------:R-:W-:Y:S01]  /*fa80*/  IMAD.U32 R6, R5, 0x10000, RZ ;  /* 0x0001000005067824 */ /* 0x000fe200078e00ff */
        /* <DEDUP_REMOVED lines=22> */
.L_x_2787:
        /* <DEDUP_REMOVED lines=37> */
.L_x_3075:
        /* <DEDUP_REMOVED lines=27> */
[----:B------:R-:W-:Y:S01]  /*fff0*/  ULDC.64 UR6, c[0x0][0x208] ;  /* 0x0000820000067ab9 */ /* 0x000fe20000000a00 */
        /* <DEDUP_REMOVED lines=26> */
.L_x_2821:
[----:B------:R-:W-:Y:S05]  /*101a0*/  BSYNC B1 ;  /* 0x0000000000017941 */ /* 0x000fea0003800000 */
.L_x_2820:
        /* <DEDUP_REMOVED lines=55> */
.L_x_3081:
        /* <DEDUP_REMOVED lines=28> */
[----:B------:R-:W-:Y:S01]  /*106e0*/  ULDC.64 UR6, c[0x0][0x208] ;  /* 0x0000820000067ab9 */ /* 0x000fe20000000a00 */
        /* <DEDUP_REMOVED lines=25> */
.L_x_2824:
[----:B------:R-:W-:Y:S05]  /*10880*/  BSYNC B1 ;  /* 0x0000000000017941 */ /* 0x000fea0003800000 */
.L_x_2823:
[----:B--2-4-:R-:W3:Y:S01]  /*10890*/  LDL R61, [R1+0x30] ;  /* 0x00003000013d7983 */ /* 0x014ee20000100800 */
[----:B0----5:R-:W-:Y:S01]  /*108a0*/  IMAD.MOV.U32 R21, RZ, RZ, R5 ;  /* 0x000000ffff157224 */ /* 0x021fe200078e0005 */
[----:B------:R-:W-:Y:S01]  /*108b0*/  BSSY B1, `(.L_x_2825) ;  /* 0x0000035000017945 */ /* 0x000fe20003800000 */
[----:B------:R-:W-:Y:S02]  /*108c0*/  IMAD.MOV.U32 R60, RZ, RZ, R7 ;  /* 0x000000ffff3c7224 */ /* 0x000fe400078e0007 */
[----:B-1----:R-:W-:Y:S01]  /*108d0*/  IMAD.MOV.U32 R20, RZ, RZ, R4 ;  /* 0x000000ffff147224 */ /* 0x002fe200078e0004 */
        /* <DEDUP_REMOVED lines=22> */
[----:B------:R-:W-:-:S04]  /*10a40*/  PRMT R73, R63, 0x7610, R73 ;  /* 0x000076103f497816 */ /* 0x000fc80000000049 */
[----:B------:R-:W-:Y:S01]  /*10a50*/  PRMT R106, R60, 0x7610, R106 ;  /* 0x000076103c6a7816 */ /* 0x000fe2000000006a */
[----:B------:R-:W-:-:S05]  /*10a60*/  IMAD.MOV.U32 R60, RZ, RZ, R54 ;  /* 0x000000ffff3c7224 */ /* 0x000fca00078e0036 */
[----:B------:R-:W-:Y:S01]  /*10a70*/  PRMT R84, R60, 0x7610, R84 ;  /* 0x000076103c547816 */ /* 0x000fe20000000054 */
[----:B------:R-:W-:Y:S01]  /*10a80*/  IMAD.MOV.U32 R60, RZ, RZ, R58 ;  /* 0x000000ffff3c7224 */ /* 0x000fe200078e003a */
        /* <DEDUP_REMOVED lines=13> */
[----:B------:R-:W-:Y:S02]  /*10b60*/  PRMT R71, R3, 0x7610, R71 ;  /* 0x0000761003477816 */ /* 0x000fe40000000047 */
[----:B------:R-:W-:Y:S01]  /*10b70*/  PRMT R104, R61, 0x7610, R104 ;  /* 0x000076103d687816 */ /* 0x000fe20000000068 */
[----:B------:R-:W-:Y:S01]  /*10b80*/  IMAD.MOV.U32 R61, RZ, RZ, R52 ;  /* 0x000000ffff3d7224 */ /* 0x000fe200078e0034 */
[----:B------:R-:W-:-:S04]  /*10b90*/  VIADDMNMX R3, R65, -R220, 0x80, PT ;  /* 0x0000008041037446 */ /* 0x000fc800038009dc */
[----:B------:R-:W-:Y:S01]  /*10ba0*/  PRMT R82, R61, 0x7610, R82 ;  /* 0x000076103d527816 */ /* 0x000fe20000000052 */
[----:B------:R-:W-:Y:S01]  /*10bb0*/  IMAD.MOV.U32 R61, RZ, RZ, R55 ;  /* 0x000000ffff3d7224 */ /* 0x000fe200078e0037 */
[----:B------:R-:W-:-:S04]  /*10bc0*/  ISETP.GE.AND P1, PT, R206, R3, PT ;  /* 0x00000003ce00720c */ /* 0x000fc80003f26270 */
[----:B------:R-:W-:Y:S01]  /*10bd0*/  PRMT R85, R61, 0x7610, R85 ;  /* 0x000076103d557816 */ /* 0x000fe20000000055 */
[----:B------:R-:W-:Y:S01]  /*10be0*/  IMAD.MOV.U32 R61, RZ, RZ, R59 ;  /* 0x000000ffff3d7224 */ /* 0x000fe200078e003b */
[----:B0-----:R-:W-:Y:S07]  /*10bf0*/  @!P0 BRA `(.L_x_2826) ;  /* 0x0000017800248947 */ /* 0x001fee0003800000 */
.L_x_3082:
[----:B------:R-:W-:Y:S05]  /*10c00*/  BSYNC B1 ;  /* 0x0000000000017941 */ /* 0x000fea0003800000 */
.L_x_2825:
        /* <DEDUP_REMOVED lines=8> */
[----:B------:R-:W-:-:S09]  /*10c90*/  ISETP.GE.AND P2, PT, R194, R21, PT ;  /* 0x00000015c200720c */ /* 0x000fd20003f46270 */
[----:B------:R-:W-:Y:S05]  /*10ca0*/  @P0 BRA `(.L_x_2830) ;  /* 0x0000000400a80947 */ /* 0x000fea0003800000 */
[----:B------:R-:W-:Y:S02]  /*10cb0*/  LEA.HI R62, R21, R0, RZ, 0x1d ;  /* 0x00000000153e7211 */ /* 0x000fe400078fe8ff */
[----:B------:R-:W-:Y:S02]  /*10cc0*/  LOP3.LUT R61, R215, 0x38, R16, 0xf8, !PT ;  /* 0x00000038d73d7812 */ /* 0x000fe400078ef810 */
[----:B------:R-:W-:Y:S01]  /*10cd0*/  SHF.R.S32.HI R63, RZ, 0x1f, R62 ;  /* 0x0000001fff3f7819 */ /* 0x000fe2000001143e */
[----:B------:R-:W-:Y:S01]  /*10ce0*/  IMAD.SHL.U32 R64, R62, 0x8, RZ ;  /* 0x000000083e407824 */ /* 0x000fe200078e00ff */
[----:B------:R-:W-:Y:S02]  /*10cf0*/  LOP3.LUT R60, R61, R216, RZ, 0x3c, !PT ;  /* 0x000000d83d3c7212 */ /* 0x000fe400078e3cff */
[----:B------:R-:W-:Y:S02]  /*10d00*/  LEA.HI R62, R63, R62, RZ, 0x3 ;  /* 0x0000003e3f3e7211 */ /* 0x000fe400078f18ff */
[----:B------:R-:W-:Y:S01]  /*10d10*/  LOP3.LUT R63, R215, 0x38, R64, 0xf8, !PT ;  /* 0x00000038d73f7812 */ /* 0x000fe200078ef840 */
[----:B------:R-:W-:Y:S01]  /*10d20*/  IMAD.IADD R61, R217, 0x1, R60 ;  /* 0x00000001d93d7824 */ /* 0x000fe200078e023c */
        /* <DEDUP_REMOVED lines=11> */
[----:B------:R-:W-:-:S02]  /*10de0*/  SHF.R.U64 R96, R46, 0x10, R47 ;  /* 0x000000102e607819 */ /* 0x000fc4000000122f */
[----:B------:R-:W-:Y:S02]  /*10df0*/  SHF.R.U32.HI R97, RZ, 0x10, R33 ;  /* 0x00000010ff617819 */ /* 0x000fe40000011621 */
[----:B------:R-:W1:Y:S01]  /*10e00*/  LDS.128 R64, [R77+0x12400] ;  /* 0x012400004d407984 */ /* 0x000e620000000c00 */
[----:B------:R-:W-:Y:S02]  /*10e10*/  SHF.R.U32.HI R95, RZ, 0x10, R35 ;  /* 0x00000010ff5f7819 */ /* 0x000fe40000011623 */
[----:B------:R-:W-:Y:S02]  /*10e20*/  PRMT R46, R69, 0x5432, R34 ;  /* 0x00005432452e7816 */ /* 0x000fe40000000022 */
[----:B------:R-:W-:Y:S02]  /*10e30*/  PRMT R35, R73, 0x5432, R32 ;  /* 0x0000543249237816 */ /* 0x000fe40000000020 */
[----:B------:R-:W-:Y:S01]  /*10e40*/  PRMT R34, R70, 0x5432, R45 ;  /* 0x0000543246227816 */ /* 0x000fe2000000002d */
[----:B------:R-:W-:Y:S01]  /*10e50*/  IMAD.U32 R121, R46, 0x10000, RZ ;  /* 0x000100002e797824 */ /* 0x000fe200078e00ff */
[----:B------:R-:W-:Y:S01]  /*10e60*/  SHF.R.U32.HI R33, RZ, 0x10, R47 ;  /* 0x00000010ff217819 */ /* 0x000fe2000001162f */
[----:B------:R-:W-:Y:S01]  /*10e70*/  IMAD.U32 R123, R35, 0x10000, RZ ;  /* 0x00010000237b7824 */ /* 0x000fe200078e00ff */
[----:B------:R-:W-:Y:S01]  /*10e80*/  PRMT R32, R74, 0x5432, R97 ;  /* 0x000054324a207816 */ /* 0x000fe20000000061 */
[----:B------:R-:W-:Y:S01]  /*10e90*/  IMAD.U32 R119, R34, 0x10000, RZ ;  /* 0x0001000022777824 */ /* 0x000fe200078e00ff */
[----:B------:R-:W-:-:S02]  /*10ea0*/  PRMT R33, R72, 0x5432, R33 ;  /* 0x0000543248217816 */ /* 0x000fc40000000021 */
[----:B------:R-:W-:Y:S01]  /*10eb0*/  PRMT R94, R94, 0x5410, R95 ;  /* 0x000054105e5e7816 */ /* 0x000fe2000000005f */
[----:B------:R-:W-:Y:S01]  /*10ec0*/  IMAD.U32 R122, R32, 0x10000, RZ ;  /* 0x00010000207a7824 */ /* 0x000fe200078e00ff */
[----:B------:R-:W-:Y:S02]  /*10ed0*/  PRMT R45, R71, 0x5432, R96 ;  /* 0x00005432472d7816 */ /* 0x000fe40000000060 */
[----:B------:R-:W-:Y:S01]  /*10ee0*/  PRMT R44, R75, 0x5432, R98 ;  /* 0x000054324b2c7816 */ /* 0x000fe20000000062 */
[C---:B------:R-:W-:Y:S01]  /*10ef0*/  IMAD.U32 R120, R94.reuse, 0x10000, RZ ;  /* 0x000100005e787824 */ /* 0x040fe200078e00ff */
[----:B------:R-:W-:Y:S01]  /*10f00*/  LOP3.LUT R94, R94, 0xffff0000, RZ, 0xc0, !PT ;  /* 0xffff00005e5e7812 */ /* 0x000fe200078ec0ff */
[C---:B0-----:R-:W-:Y:S01]  /*10f10*/  IMAD.U32 R47, R61.reuse, 0x10000, RZ ;  /* 0x000100003d2f7824 */ /* 0x041fe200078e00ff */
[----:B------:R-:W-:Y:S01]  /*10f20*/  LOP3.LUT R96, R61, 0xffff0000, RZ, 0xc0, !PT ;  /* 0xffff00003d607812 */ /* 0x000fe200078ec0ff */
[----:B------:R-:W-:Y:S01]  /*10f30*/  IMAD.U32 R98, R60, 0x10000, RZ ;  /* 0x000100003c627824 */ /* 0x000fe200078e00ff */
[C---:B------:R-:W-:Y:S01]  /*10f40*/  LOP3.LUT R61, R62.reuse, 0xffff0000, RZ, 0xc0, !PT ;  /* 0xffff00003e3d7812 */ /* 0x040fe200078ec0ff */
[----:B------:R-:W-:Y:S01]  /*10f50*/  IMAD.U32 R95, R62, 0x10000, RZ ;  /* 0x000100003e5f7824 */ /* 0x000fe200078e00ff */
        /* <DEDUP_REMOVED lines=10> */
[----:B------:R-:W-:Y:S01]  /*11000*/  IMAD.U32 R117, R67, 0x10000, RZ ;  /* 0x0001000043757824 */ /* 0x000fe200078e00ff */
[----:B------:R-:W-:Y:S01]  /*11010*/  LOP3.LUT R64, R66, 0xffff0000, RZ, 0xc0, !PT ;  /* 0xffff000042407812 */ /* 0x000fe200078ec0ff */
[----:B------:R-:W-:-:S02]  /*11020*/  IMAD.U32 R118, R33, 0x10000, RZ ;  /* 0x0001000021767824 */ /* 0x000fc400078e00ff */
[-C--:B------:R-:W-:Y:S01]  /*11030*/  FMUL.FTZ R126, R116, R122.reuse ;  /* 0x0000007a747e7220 */ /* 0x080fe20000410000 */
[----:B------:R-:W-:Y:S01]  /*11040*/  IMAD.U32 R65, R66, 0x10000, RZ ;  /* 0x0001000042417824 */ /* 0x000fe200078e00ff */
[----:B------:R-:W-:Y:S01]  /*11050*/  LOP3.LUT R66, R67, 0xffff0000, RZ, 0xc0, !PT ;  /* 0xffff000043427812 */ /* 0x000fe200078ec0ff */
[C---:B------:R-:W-:Y:S01]  /*11060*/  FFMA.FTZ R67, R98.reuse, R123, -R125 ;  /* 0x0000007b62437223 */ /* 0x040fe2000001087d */
[----:B------:R-:W-:Y:S01]  /*11070*/  FFMA.FTZ R116, R47, R122, -R124 ;  /* 0x0000007a2f747223 */ /* 0x000fe2000001087c */
[----:B------:R-:W-:Y:S01]  /*11080*/  FFMA.FTZ R98, R98, R121, R127 ;  /* 0x0000007962627223 */ /* 0x000fe2000001007f */
[C---:B------:R-:W-:Y:S01]  /*11090*/  FMUL.FTZ R122, R117.reuse, R118 ;  /* 0x00000076757a7220 */ /* 0x040fe20000410000 */
[----:B------:R-:W-:Y:S01]  /*110a0*/  LOP3.LUT R121, R46, 0xffff0000, RZ, 0xc0, !PT ;  /* 0xffff00002e797812 */ /* 0x000fe200078ec0ff */
[-C--:B------:R-:W-:Y:S01]  /*110b0*/  FMUL.FTZ R123, R117, R120.reuse ;  /* 0x00000078757b7220 */ /* 0x080fe20000410000 */
[----:B------:R-:W-:Y:S01]  /*110c0*/  FFMA.FTZ R119, R47, R119, R126 ;  /* 0x000000772f777223 */ /* 0x000fe2000001007e */
[----:B------:R-:W-:Y:S01]  /*110d0*/  FFMA.FTZ R47, R97, R120, -R122 ;  /* 0x00000078612f7223 */ /* 0x000fe2000001087a */
        /* <DEDUP_REMOVED lines=12> */
[C---:B------:R-:W-:Y:S01]  /*111a0*/  FMUL.FTZ R60, R65.reuse, R34 ;  /* 0x00000022413c7220 */ /* 0x040fe20000410000 */
[C---:B------:R-:W-:Y:S01]  /*111b0*/  FFMA.FTZ R35, R96.reuse, R35, -R117 ;  /* 0x0000002360237223 */ /* 0x040fe20000010875 */
[----:B------:R-:W-:Y:S01]  /*111c0*/  FFMA.FTZ R46, R96, R46, R107 ;  /* 0x0000002e602e7223 */ /* 0x000fe2000001006b */
[-C--:B------:R-:W-:Y:S01]  /*111d0*/  FMUL.FTZ R96, R65, R62.reuse ;  /* 0x0000003e41607220 */ /* 0x080fe20000410000 */
[----:B------:R-:W-:Y:S01]  /*111e0*/  LOP3.LUT R45, R45, 0xffff0000, RZ, 0xc0, !PT ;  /* 0xffff00002d2d7812 */ /* 0x000fe200078ec0ff */
[----:B------:R-:W-:Y:S01]  /*111f0*/  FFMA.FTZ R62, R95, R62, -R60 ;  /* 0x0000003e5f3e7223 */ /* 0x000fe2000001083c */
[----:B------:R-:W-:Y:S01]  /*11200*/  LOP3.LUT R33, R33, 0xffff0000, RZ, 0xc0, !PT ;  /* 0xffff000021217812 */ /* 0x000fe200078ec0ff */
[----:B------:R-:W-:Y:S01]  /*11210*/  FFMA.FTZ R95, R95, R34, R96 ;  /* 0x000000225f5f7223 */ /* 0x000fe20000010060 */
[----:B------:R-:W-:Y:S01]  /*11220*/  LOP3.LUT R44, R44, 0xffff0000, RZ, 0xc0, !PT ;  /* 0xffff00002c2c7812 */ /* 0x000fe200078ec0ff */
[----:B------:R-:W-:Y:S01]  /*11230*/  FMUL.FTZ R34, R64, R45 ;  /* 0x0000002d40227220 */ /* 0x000fe20000410000 */
[----:B------:R-:W-:Y:S01]  /*11240*/  F2FP.BF16.F32.PACK_AB R32, R32, R67 ;  /* 0x000000432020723e */ /* 0x000fe200000010ff */
[CC--:B------:R-:W-:Y:S01]  /*11250*/  FMUL.FTZ R60, R66.reuse, R33.reuse ;  /* 0x00000021423c7220 */ /* 0x0c0fe20000410000 */
[----:B------:R-:W-:Y:S01]  /*11260*/  FMUL.FTZ R66, R66, R94 ;  /* 0x0000005e42427220 */ /* 0x000fe20000410000 */
        /* <DEDUP_REMOVED lines=11> */
[----:B------:R0:W-:Y:S01]  /*11320*/  STS.128 [R76+0x12400], R32 ;  /* 0x012400204c007388 */ /* 0x0001e20000000c00 */
[----:B------:R-:W-:-:S05]  /*11330*/  F2FP.BF16.F32.PACK_AB R47, R66, R97 ;  /* 0x00000061422f723e */ /* 0x000fca00000010ff */
[----:B------:R0:W-:Y:S02]  /*11340*/  STS.128 [R77+0x12400], R44 ;  /* 0x0124002c4d007388 */ /* 0x0001e40000000c00 */
.L_x_2830:
[----:B------:R-:W-:Y:S05]  /*11350*/  BSYNC B2 ;  /* 0x0000000000027941 */ /* 0x000fea0003800000 */
.L_x_2829:
[----:B------:R-:W-:Y:S04]  /*11360*/  BSSY B2, `(.L_x_2831) ;  /* 0x0000073000027945 */ /* 0x000fe80003800000 */
[----:B------:R-:W-:Y:S05]  /*11370*/  @P1 BRA `(.L_x_2832) ;  /* 0x0000000400c41947 */ /* 0x000fea0003800000 */
[----:B0-----:R-:W2:Y:S01]  /*11380*/  LDL R32, [R1+0x38] ;  /* 0x0000380001207983 */ /* 0x001ea20000100800 */
        /* <DEDUP_REMOVED lines=11> */
[----:B------:R-:W-:Y:S02]  /*11440*/  IADD3 R35, R35, R44, R217 ;  /* 0x0000002c23237210 */ /* 0x000fe40007ffe0d9 */
[----:B------:R-:W-:-:S02]  /*11450*/  SHF.R.U32.HI R28, RZ, 0x10, R29 ;  /* 0x00000010ff1c7819 */ /* 0x000fc4000001161d */
[----:B------:R-:W-:Y:S02]  /*11460*/  SHF.R.U64 R29, R42, 0x10, R43 ;  /* 0x000000102a1d7819 */ /* 0x000fe4000000122b */
[----:B------:R-:W-:Y:S02]  /*11470*/  PRMT R108, R108, 0x5410, R31 ;  /* 0x000054106c6c7816 */ /* 0x000fe4000000001f */
[----:B------:R-:W-:Y:S02]  /*11480*/  PRMT R113, R113, 0x5410, R28 ;  /* 0x0000541071717816 */ /* 0x000fe4000000001c */
[----:B------:R-:W-:Y:S01]  /*11490*/  PRMT R110, R110, 0x5410, R29 ;  /* 0x000054106e6e7816 */ /* 0x000fe2000000001d */
[----:B------:R-:W-:Y:S01]  /*114a0*/  IMAD.U32 R66, R108, 0x10000, RZ ;  /* 0x000100006c427824 */ /* 0x000fe200078e00ff */
[----:B------:R-:W-:Y:S02]  /*114b0*/  SHF.R.U32.HI R40, RZ, 0x10, R41 ;  /* 0x00000010ff287819 */ /* 0x000fe40000011629 */
[----:B------:R-:W-:-:S02]  /*114c0*/  PRMT R112, R112, 0x5410, R65 ;  /* 0x0000541070707816 */ /* 0x000fc40000000041 */
[----:B------:R-:W-:Y:S02]  /*114d0*/  SHF.R.U32.HI R42, RZ, 0x10, R43 ;  /* 0x00000010ff2a7819 */ /* 0x000fe4000001162b */
[----:B------:R-:W-:Y:S01]  /*114e0*/  PRMT R109, R109, 0x5410, R40 ;  /* 0x000054106d6d7816 */ /* 0x000fe20000000028 */
[----:B------:R-:W-:Y:S01]  /*114f0*/  IMAD.U32 R64, R112, 0x10000, RZ ;  /* 0x0001000070407824 */ /* 0x000fe200078e00ff */
[----:B------:R-:W-:Y:S02]  /*11500*/  PRMT R115, R115, 0x5410, R30 ;  /* 0x0000541073737816 */ /* 0x000fe4000000001e */
[----:B------:R-:W-:Y:S01]  /*11510*/  PRMT R111, R111, 0x5410, R42 ;  /* 0x000054106f6f7816 */ /* 0x000fe2000000002a */
[----:B------:R-:W-:Y:S01]  /*11520*/  IMAD.U32 R67, R109, 0x10000, RZ ;  /* 0x000100006d437824 */ /* 0x000fe200078e00ff */
[----:B------:R-:W-:Y:S01]  /*11530*/  PRMT R114, R114, 0x5410, R63 ;  /* 0x0000541072727816 */ /* 0x000fe2000000003f */
[----:B------:R-:W-:Y:S01]  /*11540*/  IMAD.U32 R63, R115, 0x10000, RZ ;  /* 0x00010000733f7824 */ /* 0x000fe200078e00ff */
[----:B------:R-:W-:-:S02]  /*11550*/  LOP3.LUT R65, R108, 0xffff0000, RZ, 0xc0, !PT ;  /* 0xffff00006c417812 */ /* 0x000fc400078ec0ff */
[----:B------:R-:W-:Y:S02]  /*11560*/  LOP3.LUT R109, R109, 0xffff0000, RZ, 0xc0, !PT ;  /* 0xffff00006d6d7812 */ /* 0x000fe400078ec0ff */
[----:B------:R-:W-:Y:S02]  /*11570*/  LOP3.LUT R115, R115, 0xffff0000, RZ, 0xc0, !PT ;  /* 0xffff000073737812 */ /* 0x000fe400078ec0ff */
[----:B--2---:R-:W-:Y:S02]  /*11580*/  R2UR UR4, R32 ;  /* 0x00000000200472ca */ /* 0x004fe400000e0000 */
[----:B------:R-:W-:-:S04]  /*11590*/  LEA.HI R32, R21, R200, RZ, 0x1d ;  /* 0x000000c815207211 */ /* 0x000fc800078fe8ff */
[----:B------:R-:W-:-:S04]  /*115a0*/  SHF.R.S32.HI R33, RZ, 0x1f, R32 ;  /* 0x0000001fff217819 */ /* 0x000fc80000011420 */
[----:B------:R-:W-:Y:S01]  /*115b0*/  LEA.HI R34, R33, R32, RZ, 0x3 ;  /* 0x0000002021227211 */ /* 0x000fe200078f18ff */
[----:B------:R-:W-:Y:S02]  /*115c0*/  IMAD.SHL.U32 R32, R32, 0x8, RZ ;  /* 0x0000000820207824 */ /* 0x000fe400078e00ff */
[----:B------:R-:W-:Y:S02]  /*115d0*/  LEA R60, R35, UR4, 0x1 ;  /* 0x00000004233c7c11 */ /* 0x000fe4000f8e08ff */
[----:B------:R-:W-:Y:S01]  /*115e0*/  IMAD.SHL.U32 R34, R34, 0x400, RZ ;  /* 0x0000040022227824 */ /* 0x000fe200078e00ff */
[----:B------:R-:W-:-:S04]  /*115f0*/  LOP3.LUT R33, R215, 0x38, R32, 0xf8, !PT ;  /* 0x00000038d7217812 */ /* 0x000fc800078ef820 */
[----:B------:R-:W-:Y:S02]  /*11600*/  LOP3.LUT R33, R33, R216, RZ, 0x3c, !PT ;  /* 0x000000d821217212 */ /* 0x000fe400078e3cff */
[----:B------:R-:W-:-:S04]  /*11610*/  LOP3.LUT R34, R34, 0x7fffe000, RZ, 0xc0, !PT ;  /* 0x7fffe00022227812 */ /* 0x000fc800078ec0ff */
        /* <DEDUP_REMOVED lines=24> */
[C---:B------:R-:W-:Y:S01]  /*117a0*/  FMUL.FTZ R76, R42.reuse, R67 ;  /* 0x000000432a4c7220 */ /* 0x040fe20000410000 */
[----:B------:R-:W-:Y:S02]  /*117b0*/  IMAD.U32 R64, R111, 0x10000, RZ ;  /* 0x000100006f407824 */ /* 0x000fe400078e00ff */
[----:B------:R-:W-:Y:S01]  /*117c0*/  FFMA.FTZ R41, R41, R66, R94 ;  /* 0x0000004229297223 */ /* 0x000fe2000001005e */
[-C--:B------:R-:W-:Y:S01]  /*117d0*/  FMUL.FTZ R66, R42, R47.reuse ;  /* 0x0000002f2a427220 */ /* 0x080fe20000410000 */
[----:B------:R-:W-:Y:S01]  /*117e0*/  FFMA.FTZ R42, R43, R47, -R76 ;  /* 0x0000002f2b2a7223 */ /* 0x000fe2000001084c */
[CC--:B------:R-:W-:Y:S01]  /*117f0*/  FMUL.FTZ R77, R45.reuse, R64.reuse ;  /* 0x000000402d4d7220 */ /* 0x0c0fe20000410000 */
[----:B------:R-:W-:Y:S01]  /*11800*/  FMUL.FTZ R45, R45, R63 ;  /* 0x0000003f2d2d7220 */ /* 0x000fe20000410000 */
[----:B------:R-:W-:Y:S01]  /*11810*/  FFMA.FTZ R47, R43, R67, R66 ;  /* 0x000000432b2f7223 */ /* 0x000fe20000010042 */
[----:B------:R-:W-:Y:S01]  /*11820*/  FMUL.FTZ R67, R40, R65 ;  /* 0x0000004128437220 */ /* 0x000fe20000410000 */
[----:B------:R-:W-:Y:S01]  /*11830*/  FFMA.FTZ R43, R62, R63, -R77 ;  /* 0x0000003f3e2b7223 */ /* 0x000fe2000001084d */
[----:B------:R-:W-:Y:S01]  /*11840*/  LOP3.LUT R63, R112, 0xffff0000, RZ, 0xc0, !PT ;  /* 0xffff0000703f7812 */ /* 0x000fe200078ec0ff */
[----:B------:R-:W-:Y:S01]  /*11850*/  FFMA.FTZ R45, R62, R64, R45 ;  /* 0x000000403e2d7223 */ /* 0x000fe2000001002d */
[----:B------:R-:W-:Y:S01]  /*11860*/  LOP3.LUT R113, R113, 0xffff0000, RZ, 0xc0, !PT ;  /* 0xffff000071717812 */ /* 0x000fe200078ec0ff */
[C---:B------:R-:W-:Y:S01]  /*11870*/  IMAD.U32 R62, R110.reuse, 0x10000, RZ ;  /* 0x000100006e3e7824 */ /* 0x040fe200078e00ff */
[----:B------:R-:W-:Y:S01]  /*11880*/  LOP3.LUT R110, R110, 0xffff0000, RZ, 0xc0, !PT ;  /* 0xffff00006e6e7812 */ /* 0x000fe200078ec0ff */
[-C--:B------:R-:W-:Y:S01]  /*11890*/  FMUL.FTZ R77, R40, R63.reuse ;  /* 0x0000003f284d7220 */ /* 0x080fe20000410000 */
[----:B------:R-:W-:Y:S01]  /*118a0*/  FFMA.FTZ R64, R30, R63, -R67 ;  /* 0x0000003f1e407223 */ /* 0x000fe20000010843 */
[C---:B------:R-:W-:Y:S01]  /*118b0*/  FMUL.FTZ R63, R44.reuse, R109 ;  /* 0x0000006d2c3f7220 */ /* 0x040fe20000410000 */
[----:B------:R-:W-:Y:S01]  /*118c0*/  FMUL.FTZ R44, R44, R113 ;  /* 0x000000712c2c7220 */ /* 0x000fe20000410000 */
[----:B------:R-:W-:-:S02]  /*118d0*/  IMAD.U32 R40, R114, 0x10000, RZ ;  /* 0x0001000072287824 */ /* 0x000fc400078e00ff */
[C---:B------:R-:W-:Y:S01]  /*118e0*/  FMUL.FTZ R66, R33.reuse, R62 ;  /* 0x0000003e21427220 */ /* 0x040fe20000410000 */
[C---:B------:R-:W-:Y:S01]  /*118f0*/  FFMA.FTZ R63, R32.reuse, R113, -R63 ;  /* 0x00000071203f7223 */ /* 0x040fe2000001083f */
[----:B------:R-:W-:Y:S01]  /*11900*/  FFMA.FTZ R44, R32, R109, R44 ;  /* 0x0000006d202c7223 */ /* 0x000fe2000001002c */
[-C--:B------:R-:W-:Y:S01]  /*11910*/  FMUL.FTZ R32, R33, R40.reuse ;  /* 0x0000002821207220 */ /* 0x080fe20000410000 */
[----:B------:R-:W-:Y:S01]  /*11920*/  LOP3.LUT R111, R111, 0xffff0000, RZ, 0xc0, !PT ;  /* 0xffff00006f6f7812 */ /* 0x000fe200078ec0ff */
[C---:B------:R-:W-:Y:S01]  /*11930*/  FFMA.FTZ R66, R29.reuse, R40, -R66 ;  /* 0x000000281d427223 */ /* 0x040fe20000010842 */
[----:B------:R-:W-:Y:S01]  /*11940*/  LOP3.LUT R114, R114, 0xffff0000, RZ, 0xc0, !PT ;  /* 0xffff000072727812 */ /* 0x000fe200078ec0ff */
[----:B------:R-:W-:Y:S01]  /*11950*/  FFMA.FTZ R62, R29, R62, R32 ;  /* 0x0000003e1d3e7223 */ /* 0x000fe20000010020 */
[C---:B------:R-:W-:Y:S01]  /*11960*/  FMUL.FTZ R29, R31.reuse, R110 ;  /* 0x0000006e1f1d7220 */ /* 0x040fe20000410000 */
[C---:B------:R-:W-:Y:S01]  /*11970*/  FMUL.FTZ R67, R46.reuse, R111 ;  /* 0x0000006f2e437220 */ /* 0x040fe20000410000 */
[----:B------:R-:W-:Y:S01]  /*11980*/  FMUL.FTZ R46, R46, R115 ;  /* 0x000000732e2e7220 */ /* 0x000fe20000410000 */
[-C--:B------:R-:W-:Y:S01]  /*11990*/  FMUL.FTZ R33, R31, R114.reuse ;  /* 0x000000721f217220 */ /* 0x080fe20000410000 */
[----:B------:R-:W-:Y:S01]  /*119a0*/  FFMA.FTZ R30, R30, R65, R77 ;  /* 0x000000411e1e7223 */ /* 0x000fe2000001004d */
        /* <DEDUP_REMOVED lines=14> */
.L_x_2832:
[----:B------:R-:W-:Y:S05]  /*11a90*/  BSYNC B2 ;  /* 0x0000000000027941 */ /* 0x000fea0003800000 */
.L_x_2831:
[----:B------:R-:W-:Y:S05]  /*11aa0*/  @P2 BRA `(.L_x_2828) ;  /* 0x0000000400c42947 */ /* 0x000fea0003800000 */
[----:B-1----:R-:W2:Y:S01]  /*11ab0*/  LDL R28, [R1+0x38] ;  /* 0x00003800011c7983 */ /* 0x002ea20000100800 */
[----:B------:R-:W-:Y:S02]  /*11ac0*/  LEA.HI R21, R21, R201, RZ, 0x1d ;  /* 0x000000c915157211 */ /* 0x000fe400078fe8ff */
[----:B------:R-:W-:Y:S02]  /*11ad0*/  SHF.R.S32.HI R29, RZ, 0x1f, R194 ;  /* 0x0000001fff1d7819 */ /* 0x000fe400000114c2 */
[--C-:B------:R-:W-:Y:S02]  /*11ae0*/  SHF.R.U64 R41, R26, 0x10, R27.reuse ;  /* 0x000000101a297819 */ /* 0x100fe4000000121b */
[CC--:B------:R-:W-:Y:S02]  /*11af0*/  LEA.HI R31, R29.reuse, R194.reuse, RZ, 0x6 ;  /* 0x000000c21d1f7211 */ /* 0x0c0fe400078f30ff */
[----:B------:R-:W-:Y:S02]  /*11b00*/  LEA.HI R30, R29, R194, RZ, 0x3 ;  /* 0x000000c21d1e7211 */ /* 0x000fe400078f18ff */
[----:B------:R-:W-:Y:S01]  /*11b10*/  SHF.R.U32.HI R26, RZ, 0x10, R27 ;  /* 0x00000010ff1a7819 */ /* 0x000fe2000001161b */
[----:B0-----:R-:W-:Y:S01]  /*11b20*/  IMAD.SHL.U32 R32, R31, 0x80, RZ ;  /* 0x000000801f207824 */ /* 0x001fe200078e00ff */
[----:B------:R-:W-:-:S02]  /*11b30*/  LOP3.LUT R31, R215, 0x38, R30, 0xf8, !PT ;  /* 0x00000038d71f7812 */ /* 0x000fc400078ef81e */
[----:B------:R-:W-:Y:S02]  /*11b40*/  SHF.R.U64 R27, R36, 0x10, R37 ;  /* 0x00000010241b7819 */ /* 0x000fe40000001225 */
[----:B------:R-:W-:Y:S02]  /*11b50*/  LOP3.LUT R32, R32, 0xffffe000, RZ, 0xc0, !PT ;  /* 0xffffe00020207812 */ /* 0x000fe400078ec0ff */
[----:B------:R-:W-:Y:S02]  /*11b60*/  LOP3.LUT R31, R31, R216, RZ, 0x3c, !PT ;  /* 0x000000d81f1f7212 */ /* 0x000fe400078e3cff */
[----:B------:R-:W-:Y:S02]  /*11b70*/  SHF.R.U64 R43, R24, 0x10, R25 ;  /* 0x00000010182b7819 */ /* 0x000fe40000001219 */
[----:B------:R-:W-:Y:S02]  /*11b80*/  IADD3 R31, R31, R32, R217 ;  /* 0x000000201f1f7210 */ /* 0x000fe40007ffe0d9 */
[----:B------:R-:W-:-:S02]  /*11b90*/  PRMT R86, R86, 0x5410, R27 ;  /* 0x0000541056567816 */ /* 0x000fc4000000001b */
[----:B------:R-:W-:Y:S02]  /*11ba0*/  SHF.R.U32.HI R36, RZ, 0x10, R37 ;  /* 0x00000010ff247819 */ /* 0x000fe40000011625 */
[----:B------:R-:W-:Y:S02]  /*11bb0*/  SHF.R.U32.HI R24, RZ, 0x10, R25 ;  /* 0x00000010ff187819 */ /* 0x000fe40000011619 */
[----:B------:R-:W-:Y:S01]  /*11bc0*/  PRMT R90, R90, 0x5410, R43 ;  /* 0x000054105a5a7816 */ /* 0x000fe2000000002b */
[----:B------:R-:W-:Y:S01]  /*11bd0*/  IMAD.U32 R43, R86, 0x10000, RZ ;  /* 0x00010000562b7824 */ /* 0x000fe200078e00ff */
[--C-:B------:R-:W-:Y:S02]  /*11be0*/  SHF.R.U64 R25, R38, 0x10, R39.reuse ;  /* 0x0000001026197819 */ /* 0x100fe40000001227 */
[----:B------:R-:W-:Y:S02]  /*11bf0*/  SHF.R.U32.HI R38, RZ, 0x10, R39 ;  /* 0x00000010ff267819 */ /* 0x000fe40000011627 */
[----:B------:R-:W-:-:S02]  /*11c00*/  PRMT R87, R87, 0x5410, R36 ;  /* 0x0000541057577816 */ /* 0x000fc40000000024 */
[----:B------:R-:W-:Y:S02]  /*11c10*/  PRMT R89, R89, 0x5410, R38 ;  /* 0x0000541059597816 */ /* 0x000fe40000000026 */
[----:B------:R-:W-:Y:S01]  /*11c20*/  PRMT R91, R91, 0x5410, R24 ;  /* 0x000054105b5b7816 */ /* 0x000fe20000000018 */
[----:B------:R-:W-:Y:S01]  /*11c30*/  IMAD.U32 R44, R87, 0x10000, RZ ;  /* 0x00010000572c7824 */ /* 0x000fe200078e00ff */
[----:B------:R-:W-:Y:S02]  /*11c40*/  PRMT R88, R88, 0x5410, R25 ;  /* 0x0000541058587816 */ /* 0x000fe40000000019 */
[----:B------:R-:W-:Y:S02]  /*11c50*/  PRMT R92, R92, 0x5410, R41 ;  /* 0x000054105c5c7816 */ /* 0x000fe40000000029 */
[----:B------:R-:W-:Y:S02]  /*11c60*/  PRMT R93, R93, 0x5410, R26 ;  /* 0x000054105d5d7816 */ /* 0x000fe4000000001a */
[----:B------:R-:W-:-:S02]  /*11c70*/  LOP3.LUT R86, R86, 0xffff0000, RZ, 0xc0, !PT ;  /* 0xffff000056567812 */ /* 0x000fc400078ec0ff */
[----:B------:R-:W-:Y:S02]  /*11c80*/  LOP3.LUT R87, R87, 0xffff0000, RZ, 0xc0, !PT ;  /* 0xffff000057577812 */ /* 0x000fe400078ec0ff */
[----:B--2---:R-:W-:Y:S02]  /*11c90*/  R2UR UR4, R28 ;  /* 0x000000001c0472ca */ /* 0x004fe400000e0000 */
[----:B------:R-:W-:-:S04]  /*11ca0*/  SHF.R.S32.HI R28, RZ, 0x1f, R21 ;  /* 0x0000001fff1c7819 */ /* 0x000fc80000011415 */
[----:B------:R-:W-:Y:S01]  /*11cb0*/  LEA.HI R29, R28, R21, RZ, 0x3 ;  /* 0x000000151c1d7211 */ /* 0x000fe200078f18ff */
[----:B------:R-:W-:-:S04]  /*11cc0*/  IMAD.SHL.U32 R28, R21, 0x8, RZ ;  /* 0x00000008151c7824 */ /* 0x000fc800078e00ff */
[----:B------:R-:W-:Y:S01]  /*11cd0*/  IMAD.SHL.U32 R29, R29, 0x400, RZ ;  /* 0x000004001d1d7824 */ /* 0x000fe200078e00ff */
[----:B------:R-:W-:-:S04]  /*11ce0*/  LOP3.LUT R21, R215, 0x38, R28, 0xf8, !PT ;  /* 0x00000038d7157812 */ /* 0x000fc800078ef81c */
[----:B------:R-:W-:Y:S02]  /*11cf0*/  LOP3.LUT R30, R21, R216, RZ, 0x3c, !PT ;  /* 0x000000d8151e7212 */ /* 0x000fe400078e3cff */
[----:B------:R-:W-:Y:S02]  /*11d00*/  LOP3.LUT R28, R29, 0x7fffe000, RZ, 0xc0, !PT ;  /* 0x7fffe0001d1c7812 */ /* 0x000fe400078ec0ff */
[----:B------:R-:W-:Y:S02]  /*11d10*/  LEA R21, R31, UR4, 0x1 ;  /* 0x000000041f157c11 */ /* 0x000fe4000f8e08ff */
[----:B------:R-:W-:-:S03]  /*11d20*/  IADD3 R33, R30, R28, R217 ;  /* 0x0000001c1e217210 */ /* 0x000fc60007ffe0d9 */
[----:B------:R-:W0:Y:S02]  /*11d30*/  LDS.128 R28, [R21] ;  /* 0x00000000151c7984 */ /* 0x000e240000000c00 */
[----:B------:R-:W-:-:S05]  /*11d40*/  IMAD R40, R33, 0x2, R18 ;  /* 0x0000000221287824 */ /* 0x000fca00078e0212 */
[----:B------:R-:W1:Y:S01]  /*11d50*/  LDS.128 R32, [R40+0x12400] ;  /* 0x0124000028207984 */ /* 0x000e620000000c00 */
[C---:B0-----:R-:W-:Y:S01]  /*11d60*/  IMAD.U32 R36, R28.reuse, 0x10000, RZ ;  /* 0x000100001c247824 */ /* 0x041fe200078e00ff */
[----:B------:R-:W-:Y:S01]  /*11d70*/  LOP3.LUT R37, R28, 0xffff0000, RZ, 0xc0, !PT ;  /* 0xffff00001c257812 */ /* 0x000fe200078ec0ff */
[----:B------:R-:W-:Y:S01]  /*11d80*/  IMAD.U32 R28, R90, 0x10000, RZ ;  /* 0x000100005a1c7824 */ /* 0x000fe200078e00ff */
[C---:B------:R-:W-:Y:S01]  /*11d90*/  LOP3.LUT R24, R30.reuse, 0xffff0000, RZ, 0xc0, !PT ;  /* 0xffff00001e187812 */ /* 0x040fe200078ec0ff */
[----:B------:R-:W-:Y:S01]  /*11da0*/  IMAD.U32 R25, R30, 0x10000, RZ ;  /* 0x000100001e197824 */ /* 0x000fe200078e00ff */
[C---:B------:R-:W-:Y:S01]  /*11db0*/  LOP3.LUT R30, R31.reuse, 0xffff0000, RZ, 0xc0, !PT ;  /* 0xffff00001f1e7812 */ /* 0x040fe200078ec0ff */
[----:B------:R-:W-:Y:S01]  /*11dc0*/  IMAD.U32 R39, R31, 0x10000, RZ ;  /* 0x000100001f277824 */ /* 0x000fe200078e00ff */
[C---:B-1----:R-:W-:Y:S01]  /*11dd0*/  LOP3.LUT R31, R32.reuse, 0xffff0000, RZ, 0xc0, !PT ;  /* 0xffff0000201f7812 */ /* 0x042fe200078ec0ff */
[----:B------:R-:W-:Y:S01]  /*11de0*/  IMAD.U32 R27, R32, 0x10000, RZ ;  /* 0x00010000201b7824 */ /* 0x000fe200078e00ff */
[C---:B------:R-:W-:Y:S01]  /*11df0*/  LOP3.LUT R32, R33.reuse, 0xffff0000, RZ, 0xc0, !PT ;  /* 0xffff000021207812 */ /* 0x040fe200078ec0ff */
[----:B------:R-:W-:Y:S01]  /*11e00*/  IMAD.U32 R41, R33, 0x10000, RZ ;  /* 0x0001000021297824 */ /* 0x000fe200078e00ff */
        /* <DEDUP_REMOVED lines=8> */
[----:B------:R-:W-:Y:S01]  /*11e90*/  IMAD.U32 R33, R34, 0x10000, RZ ;  /* 0x0001000022217824 */ /* 0x000fe200078e00ff */
[----:B------:R-:W-:Y:S01]  /*11ea0*/  LOP3.LUT R34, R35, 0xffff0000, RZ, 0xc0, !PT ;  /* 0xffff000023227812 */ /* 0x000fe200078ec0ff */
[----:B------:R-:W-:Y:S02]  /*11eb0*/  IMAD.U32 R38, R29, 0x10000, RZ ;  /* 0x000100001d267824 */ /* 0x000fe400078e00ff */
[----:B------:R-:W-:Y:S01]  /*11ec0*/  FMUL.FTZ R46, R42, R45 ;  /* 0x0000002d2a2e7220 */ /* 0x000fe20000410000 */
[----:B------:R-:W-:Y:S01]  /*11ed0*/  IMAD.U32 R35, R91, 0x10000, RZ ;  /* 0x000100005b237824 */ /* 0x000fe200078e00ff */
[----:B------:R-:W-:Y:S01]  /*11ee0*/  LOP3.LUT R90, R90, 0xffff0000, RZ, 0xc0, !PT ;  /* 0xffff00005a5a7812 */ /* 0x000fe200078ec0ff */
[----:B------:R-:W-:Y:S01]  /*11ef0*/  IMAD.U32 R36, R93, 0x10000, RZ ;  /* 0x000100005d247824 */ /* 0x000fe200078e00ff */
[----:B------:R-:W-:Y:S01]  /*11f00*/  LOP3.LUT R91, R91, 0xffff0000, RZ, 0xc0, !PT ;  /* 0xffff00005b5b7812 */ /* 0x000fe200078ec0ff */
[-C--:B------:R-:W-:Y:S01]  /*11f10*/  FMUL.FTZ R41, R41, R35.reuse ;  /* 0x0000002329297220 */ /* 0x080fe20000410000 */
[----:B------:R-:W-:Y:S01]  /*11f20*/  FFMA.FTZ R61, R38, R35, -R61 ;  /* 0x00000023263d7223 */ /* 0x000fe2000001083d */
[-C--:B------:R-:W-:Y:S01]  /*11f30*/  FMUL.FTZ R42, R42, R36.reuse ;  /* 0x000000242a2a7220 */ /* 0x080fe20000410000 */
[----:B------:R-:W-:Y:S01]  /*11f40*/  FFMA.FTZ R35, R39, R36, -R46 ;  /* 0x0000002427237223 */ /* 0x000fe2000001082e */
[----:B------:R-:W-:Y:S01]  /*11f50*/  FMUL.FTZ R36, R31, R86 ;  /* 0x000000561f247220 */ /* 0x000fe20000410000 */
[----:B------:R-:W-:Y:S01]  /*11f60*/  FFMA.FTZ R41, R38, R44, R41 ;  /* 0x0000002c26297223 */ /* 0x000fe20000010029 */
[----:B------:R-:W-:Y:S01]  /*11f70*/  FFMA.FTZ R39, R39, R45, R42 ;  /* 0x0000002d27277223 */ /* 0x000fe2000001002a */
[-C--:B------:R-:W-:Y:S01]  /*11f80*/  FMUL.FTZ R42, R31, R90.reuse ;  /* 0x0000005a1f2a7220 */ /* 0x080fe20000410000 */
[----:B------:R-:W-:Y:S01]  /*11f90*/  LOP3.LUT R29, R29, 0xffff0000, RZ, 0xc0, !PT ;  /* 0xffff00001d1d7812 */ /* 0x000fe200078ec0ff */
[----:B------:R-:W-:Y:S01]  /*11fa0*/  FFMA.FTZ R90, R37, R90, -R36 ;  /* 0x0000005a255a7223 */ /* 0x000fe20000010824 */
[----:B------:R-:W-:Y:S01]  /*11fb0*/  FMUL.FTZ R44, R32, R87 ;  /* 0x00000057202c7220 */ /* 0x000fe20000410000 */
[----:B------:R-:W-:-:S02]  /*11fc0*/  IMAD.U32 R38, R88, 0x10000, RZ ;  /* 0x0001000058267824 */ /* 0x000fc400078e00ff */
[-C--:B------:R-:W-:Y:S01]  /*11fd0*/  FMUL.FTZ R32, R32, R91.reuse ;  /* 0x0000005b20207220 */ /* 0x080fe20000410000 */
[----:B------:R-:W-:Y:S02]  /*11fe0*/  IMAD.U32 R36, R92, 0x10000, RZ ;  /* 0x000100005c247824 */ /* 0x000fe400078e00ff */
[----:B------:R-:W-:Y:S01]  /*11ff0*/  FFMA.FTZ R37, R37, R86, R42 ;  /* 0x0000005625257223 */ /* 0x000fe2000001002a */
[----:B------:R-:W-:Y:S01]  /*12000*/  FMUL.FTZ R42, R33, R38 ;  /* 0x00000026212a7220 */ /* 0x000fe20000410000 */
[C---:B------:R-:W-:Y:S01]  /*12010*/  FFMA.FTZ R44, R29.reuse, R91, -R44 ;  /* 0x0000005b1d2c7223 */ /* 0x040fe2000001082c */
[----:B------:R-:W-:Y:S01]  /*12020*/  FFMA.FTZ R32, R29, R87, R32 ;  /* 0x000000571d207223 */ /* 0x000fe20000010020 */
[-C--:B------:R-:W-:Y:S01]  /*12030*/  FMUL.FTZ R46, R33, R36.reuse ;  /* 0x00000024212e7220 */ /* 0x080fe20000410000 */
[----:B------:R-:W-:Y:S01]  /*12040*/  LOP3.LUT R31, R88, 0xffff0000, RZ, 0xc0, !PT ;  /* 0xffff0000581f7812 */ /* 0x000fe200078ec0ff */
[C---:B------:R-:W-:Y:S01]  /*12050*/  FFMA.FTZ R42, R25.reuse, R36, -R42 ;  /* 0x00000024192a7223 */ /* 0x040fe2000001082a */
[----:B------:R-:W-:Y:S01]  /*12060*/  LOP3.LUT R29, R92, 0xffff0000, RZ, 0xc0, !PT ;  /* 0xffff00005c1d7812 */ /* 0x000fe200078ec0ff */
[----:B------:R-:W-:Y:S01]  /*12070*/  FFMA.FTZ R46, R25, R38, R46 ;  /* 0x00000026192e7223 */ /* 0x000fe2000001002e */
[----:B------:R-:W-:Y:S01]  /*12080*/  LOP3.LUT R89, R89, 0xffff0000, RZ, 0xc0, !PT ;  /* 0xffff000059597812 */ /* 0x000fe200078ec0ff */
[C---:B------:R-:W-:Y:S01]  /*12090*/  FMUL.FTZ R25, R26.reuse, R31 ;  /* 0x0000001f1a197220 */ /* 0x040fe20000410000 */
[----:B------:R-:W-:Y:S01]  /*120a0*/  LOP3.LUT R93, R93, 0xffff0000, RZ, 0xc0, !PT ;  /* 0xffff00005d5d7812 */ /* 0x000fe200078ec0ff */
[----:B------:R-:W-:Y:S01]  /*120b0*/  FMUL.FTZ R26, R26, R29 ;  /* 0x0000001d1a1a7220 */ /* 0x000fe20000410000 */
[----:B------:R-:W-:Y:S01]  /*120c0*/  F2FP.BF16.F32.PACK_AB R28, R37, R28 ;  /* 0x0000001c251c723e */ /* 0x000fe200000010ff */
[----:B------:R-:W-:Y:S01]  /*120d0*/  FMUL.FTZ R43, R34, R89 ;  /* 0x00000059222b7220 */ /* 0x000fe20000410000 */
[----:B------:R-:W-:Y:S01]  /*120e0*/  FFMA.FTZ R33, R24, R29, -R25 ;  /* 0x0000001d18217223 */ /* 0x000fe20000010819 */
[----:B------:R-:W-:Y:S01]  /*120f0*/  FMUL.FTZ R36, R34, R93 ;  /* 0x0000005d22247220 */ /* 0x000fe20000410000 */
[----:B------:R-:W-:Y:S01]  /*12100*/  FFMA.FTZ R31, R24, R31, R26 ;  /* 0x0000001f181f7223 */ /* 0x000fe2000001001a */
[----:B------:R-:W-:Y:S01]  /*12110*/  FFMA.FTZ R34, R30, R93, -R43 ;  /* 0x0000005d1e227223 */ /* 0x000fe2000001082b */
[----:B------:R-:W-:Y:S01]  /*12120*/  F2FP.BF16.F32.PACK_AB R24, R90, R27 ;  /* 0x0000001b5a18723e */ /* 0x000fe200000010ff */
[----:B------:R-:W-:Y:S01]  /*12130*/  FFMA.FTZ R36, R30, R89, R36 ;  /* 0x000000591e247223 */ /* 0x000fe20000010024 */
[----:B------:R-:W-:-:S02]  /*12140*/  F2FP.BF16.F32.PACK_AB R25, R44, R61 ;  /* 0x0000003d2c19723e */ /* 0x000fc400000010ff */
[----:B------:R-:W-:Y:S02]  /*12150*/  F2FP.BF16.F32.PACK_AB R26, R33, R42 ;  /* 0x0000002a211a723e */ /* 0x000fe400000010ff */
[----:B------:R-:W-:Y:S02]  /*12160*/  F2FP.BF16.F32.PACK_AB R30, R31, R46 ;  /* 0x0000002e1f1e723e */ /* 0x000fe400000010ff */
[----:B------:R-:W-:Y:S02]  /*12170*/  F2FP.BF16.F32.PACK_AB R27, R34, R35 ;  /* 0x00000023221b723e */ /* 0x000fe400000010ff */
[----:B------:R-:W-:Y:S02]  /*12180*/  F2FP.BF16.F32.PACK_AB R29, R32, R41 ;  /* 0x00000029201d723e */ /* 0x000fe400000010ff */
[----:B------:R-:W-:Y:S01]  /*12190*/  F2FP.BF16.F32.PACK_AB R31, R36, R39 ;  /* 0x00000027241f723e */ /* 0x000fe200000010ff */
[----:B------:R2:W-:Y:S04]  /*121a0*/  STS.128 [R21], R24 ;  /* 0x0000001815007388 */ /* 0x0005e80000000c00 */
[----:B------:R2:W-:Y:S02]  /*121b0*/  STS.128 [R40+0x12400], R28 ;  /* 0x0124001c28007388 */ /* 0x0005e40000000c00 */
.L_x_2828:
[----:B------:R-:W-:Y:S05]  /*121c0*/  BSYNC B1 ;  /* 0x0000000000017941 */ /* 0x000fea0003800000 */
.L_x_2827:
[----:B0-2---:R-:W-:-:S05]  /*121d0*/  VIADD R21, R206, 0x40 ;  /* 0x00000040ce157836 */ /* 0x005fca0000000000 */
[----:B------:R-:W-:-:S13]  /*121e0*/  ISETP.GE.AND P0, PT, R21, R3, PT ;  /* 0x000000031500720c */ /* 0x000fda0003f06270 */
[----:B------:R-:W-:Y:S05]  /*121f0*/  @P0 BRA `(.L_x_2808) ;  /* 0x00000014005c0947 */ /* 0x000fea0003800000 */
[----:B------:R0:W5:Y:S01]  /*12200*/  LDL R44, [R1+0x38] ;  /* 0x00003800012c7983 */ /* 0x0001620000100800 */
[----:B------:R-:W2:Y:S01]  /*12210*/  LDC R3, c[0x0][0x3f4] ;  /* 0x0000fd00ff037b82 */ /* 0x000ea20000000800 */
[----:B------:R-:W-:Y:S01]  /*12220*/  BSSY B1, `(.L_x_2833) ;  /* 0x0000070000017945 */ /* 0x000fe20003800000 */
[----:B------:R-:W-:Y:S02]  /*12230*/  SHF.R.U32.HI R42, RZ, 0x3, R213 ;  /* 0x00000003ff2a7819 */ /* 0x000fe400000116d5 */
[-C--:B--2---:R-:W-:Y:S02]  /*12240*/  ISETP.GE.AND P0, PT, R16, R3.reuse, PT ;  /* 0x000000031000720c */ /* 0x084fe40003f06270 */
[-C--:B------:R-:W-:Y:S02]  /*12250*/  ISETP.GE.AND P1, PT, R195, R3.reuse, PT ;  /* 0x00000003c300720c */ /* 0x080fe40003f26270 */
[----:B------:R-:W-:-:S09]  /*12260*/  ISETP.GE.AND P2, PT, R194, R3, PT ;  /* 0x00000003c200720c */ /* 0x000fd20003f46270 */
[----:B0-----:R-:W-:Y:S05]  /*12270*/  @P0 BRA `(.L_x_2834) ;  /* 0x0000000400a80947 */ /* 0x001fea0003800000 */
[----:B------:R-:W-:Y:S02]  /*12280*/  LEA.HI R0, R3, R0, RZ, 0x1d ;  /* 0x0000000003007211 */ /* 0x000fe400078fe8ff */
[----:B-----5:R-:W-:Y:S02]  /*12290*/  R2UR UR4, R44 ;  /* 0x000000002c0472ca */ /* 0x020fe400000e0000 */
[----:B------:R-:W-:Y:S01]  /*122a0*/  SHF.R.S32.HI R21, RZ, 0x1f, R0 ;  /* 0x0000001fff157819 */ /* 0x000fe20000011400 */
[----:B------:R-:W-:Y:S01]  /*122b0*/  IMAD.SHL.U32 R24, R0, 0x8, RZ ;  /* 0x0000000800187824 */ /* 0x000fe200078e00ff */
[----:B------:R-:W-:Y:S02]  /*122c0*/  LOP3.LUT R25, R213, 0x38, R16, 0xf8, !PT ;  /* 0x00000038d5197812 */ /* 0x000fe400078ef810 */
[----:B------:R-:W-:Y:S02]  /*122d0*/  LEA.HI R0, R21, R0, RZ, 0x3 ;  /* 0x0000000015007211 */ /* 0x000fe400078f18ff */
[----:B------:R-:W-:-:S02]  /*122e0*/  LOP3.LUT R21, R213, 0x38, R24, 0xf8, !PT ;  /* 0x00000038d5157812 */ /* 0x000fc400078ef818 */
[----:B------:R-:W-:Y:S01]  /*122f0*/  LOP3.LUT R25, R218, R25, R42, 0xf6, !PT ;  /* 0x00000019da197212 */ /* 0x000fe200078ef62a */
[----:B------:R-:W-:Y:S01]  /*12300*/  IMAD.SHL.U32 R24, R0, 0x400, RZ ;  /* 0x0000040000187824 */ /* 0x000fe200078e00ff */
[----:B------:R-:W-:Y:S02]  /*12310*/  LOP3.LUT R21, R21, R42, RZ, 0x3c, !PT ;  /* 0x0000002a15157212 */ /* 0x000fe400078e3cff */
[----:B------:R-:W-:Y:S02]  /*12320*/  LEA R0, R25, UR4, 0x1 ;  /* 0x0000000419007c11 */ /* 0x000fe4000f8e08ff */
[----:B------:R-:W-:Y:S02]  /*12330*/  LOP3.LUT R24, R24, 0x7fffe000, RZ, 0xc0, !PT ;  /* 0x7fffe00018187812 */ /* 0x000fe400078ec0ff */
[----:B-1----:R-:W-:Y:S02]  /*12340*/  SHF.R.U64 R32, R4, 0x10, R5 ;  /* 0x0000001004207819 */ /* 0x002fe40000001205 */
[----:B------:R-:W-:-:S02]  /*12350*/  IADD3 R21, R21, R24, R218 ;  /* 0x0000001815157210 */ /* 0x000fc40007ffe0da */
[----:B------:R-:W0:Y:S01]  /*12360*/  LDS.128 R24, [R0] ;  /* 0x0000000000187984 */ /* 0x000e220000000c00 */
[----:B------:R-:W-:Y:S02]  /*12370*/  SHF.R.U32.HI R5, RZ, 0x10, R5 ;  /* 0x00000010ff057819 */ /* 0x000fe40000011605 */
[----:B------:R-:W-:Y:S01]  /*12380*/  IMAD R21, R21, 0x2, R18 ;  /* 0x0000000215157824 */ /* 0x000fe200078e0212 */
[--C-:B------:R-:W-:Y:S02]  /*12390*/  SHF.R.U64 R4, R6, 0x10, R7.reuse ;  /* 0x0000001006047819 */ /* 0x100fe40000001207 */
[----:B------:R-:W-:Y:S02]  /*123a0*/  SHF.R.U32.HI R7, RZ, 0x10, R7 ;  /* 0x00000010ff077819 */ /* 0x000fe40000011607 */
[----:B------:R-:W1:Y:S01]  /*123b0*/  LDS.128 R28, [R21+0x12400] ;  /* 0x01240000151c7984 */ /* 0x000e620000000c00 */
[----:B------:R-:W-:Y:S02]  /*123c0*/  SHF.R.U64 R36, R48, 0x10, R49 ;  /* 0x0000001030247819 */ /* 0x000fe40000001231 */
[----:B------:R-:W-:-:S02]  /*123d0*/  PRMT R99, R99, 0x5410, R32 ;  /* 0x0000541063637816 */ /* 0x000fc40000000020 */
[----:B------:R-:W-:Y:S02]  /*123e0*/  PRMT R100, R100, 0x5410, R5 ;  /* 0x0000541064647816 */ /* 0x000fe40000000005 */
[----:B------:R-:W-:Y:S01]  /*123f0*/  PRMT R101, R101, 0x5410, R4 ;  /* 0x0000541065657816 */ /* 0x000fe20000000004 */
[----:B------:R-:W-:Y:S01]  /*12400*/  IMAD.U32 R37, R99, 0x10000, RZ ;  /* 0x0001000063257824 */ /* 0x000fe200078e00ff */
[----:B------:R-:W-:Y:S01]  /*12410*/  PRMT R102, R102, 0x5410, R7 ;  /* 0x0000541066667816 */ /* 0x000fe20000000007 */
[----:B------:R-:W-:Y:S01]  /*12420*/  IMAD.U32 R38, R100, 0x10000, RZ ;  /* 0x0001000064267824 */ /* 0x000fe200078e00ff */
[----:B------:R-:W-:Y:S02]  /*12430*/  PRMT R103, R103, 0x5410, R36 ;  /* 0x0000541067677816 */ /* 0x000fe40000000024 */
[----:B------:R-:W-:Y:S02]  /*12440*/  SHF.R.U32.HI R49, RZ, 0x10, R49 ;  /* 0x00000010ff317819 */ /* 0x000fe40000011631 */
[--C-:B------:R-:W-:Y:S01]  /*12450*/  SHF.R.U64 R34, R50, 0x10, R51.reuse ;  /* 0x0000001032227819 */ /* 0x100fe20000001233 */
[----:B------:R-:W-:Y:S01]  /*12460*/  IMAD.U32 R36, R103, 0x10000, RZ ;  /* 0x0001000067247824 */ /* 0x000fe200078e00ff */
[----:B------:R-:W-:-:S02]  /*12470*/  SHF.R.U32.HI R51, RZ, 0x10, R51 ;  /* 0x00000010ff337819 */ /* 0x000fc40000011633 */
[----:B------:R-:W-:Y:S02]  /*12480*/  PRMT R104, R104, 0x5410, R49 ;  /* 0x0000541068687816 */ /* 0x000fe40000000031 */
[----:B------:R-:W-:Y:S02]  /*12490*/  PRMT R106, R106, 0x5410, R51 ;  /* 0x000054106a6a7816 */ /* 0x000fe40000000033 */
[----:B------:R-:W-:Y:S02]  /*124a0*/  LOP3.LUT R99, R99, 0xffff0000, RZ, 0xc0, !PT ;  /* 0xffff000063637812 */ /* 0x000fe400078ec0ff */
[----:B------:R-:W-:Y:S02]  /*124b0*/  LOP3.LUT R103, R103, 0xffff0000, RZ, 0xc0, !PT ;  /* 0xffff000067677812 */ /* 0x000fe400078ec0ff */
[----:B------:R-:W-:Y:S02]  /*124c0*/  PRMT R105, R105, 0x5410, R34 ;  /* 0x0000541069697816 */ /* 0x000fe40000000022 */
        /* <DEDUP_REMOVED lines=23> */
[C---:B------:R-:W-:Y:S01]  /*12640*/  FFMA.FTZ R43, R6.reuse, R27, -R43 ;  /* 0x0000001b062b7223 */ /* 0x040fe2000001082b */
[C---:B------:R-:W-:Y:S01]  /*12650*/  FMUL.FTZ R27, R35.reuse, R36 ;  /* 0x00000024231b7220 */ /* 0x040fe20000410000 */
[----:B------:R-:W-:Y:S01]  /*12660*/  FFMA.FTZ R33, R6, R38, R33 ;  /* 0x0000002606217223 */ /* 0x000fe20000010021 */
[----:B------:R-:W-:Y:S01]  /*12670*/  FMUL.FTZ R37, R35, R4 ;  /* 0x0000000423257220 */ /* 0x000fe20000410000 */
[----:B------:R-:W-:-:S02]  /*12680*/  IMAD.U32 R34, R30, 0x10000, RZ ;  /* 0x000100001e227824 */ /* 0x000fc400078e00ff */
[----:B------:R-:W-:Y:S01]  /*12690*/  FFMA.FTZ R35, R32, R4, -R27 ;  /* 0x0000000420237223 */ /* 0x000fe2000001081b */
[----:B------:R-:W-:Y:S01]  /*126a0*/  FMUL.FTZ R4, R28, R99 ;  /* 0x000000631c047220 */ /* 0x000fe20000410000 */
[----:B------:R-:W-:Y:S02]  /*126b0*/  IMAD.U32 R6, R101, 0x10000, RZ ;  /* 0x0001000065067824 */ /* 0x000fe400078e00ff */
[----:B------:R-:W-:Y:S01]  /*126c0*/  FFMA.FTZ R37, R32, R36, R37 ;  /* 0x0000002420257223 */ /* 0x000fe20000010025 */
[-C--:B------:R-:W-:Y:S01]  /*126d0*/  FMUL.FTZ R32, R28, R103.reuse ;  /* 0x000000671c207220 */ /* 0x080fe20000410000 */
[----:B------:R-:W-:Y:S01]  /*126e0*/  FFMA.FTZ R28, R5, R103, -R4 ;  /* 0x00000067051c7223 */ /* 0x000fe20000010804 */
[----:B------:R-:W-:Y:S01]  /*126f0*/  LOP3.LUT R30, R30, 0xffff0000, RZ, 0xc0, !PT ;  /* 0xffff00001e1e7812 */ /* 0x000fe200078ec0ff */
[----:B------:R-:W-:Y:S01]  /*12700*/  IMAD.U32 R4, R105, 0x10000, RZ ;  /* 0x0001000069047824 */ /* 0x000fe200078e00ff */
[----:B------:R-:W-:Y:S01]  /*12710*/  LOP3.LUT R31, R31, 0xffff0000, RZ, 0xc0, !PT ;  /* 0xffff00001f1f7812 */ /* 0x000fe200078ec0ff */
[----:B------:R-:W-:Y:S01]  /*12720*/  FMUL.FTZ R36, R34, R6 ;  /* 0x0000000622247220 */ /* 0x000fe20000410000 */
[----:B------:R-:W-:Y:S01]  /*12730*/  LOP3.LUT R101, R101, 0xffff0000, RZ, 0xc0, !PT ;  /* 0xffff000065657812 */ /* 0x000fe200078ec0ff */
[----:B------:R-:W-:Y:S01]  /*12740*/  FFMA.FTZ R32, R5, R99, R32 ;  /* 0x0000006305207223 */ /* 0x000fe20000010020 */
[----:B------:R-:W-:Y:S01]  /*12750*/  LOP3.LUT R102, R102, 0xffff0000, RZ, 0xc0, !PT ;  /* 0xffff000066667812 */ /* 0x000fe200078ec0ff */
[-C--:B------:R-:W-:Y:S01]  /*12760*/  FMUL.FTZ R34, R34, R4.reuse ;  /* 0x0000000422227220 */ /* 0x080fe20000410000 */
[----:B------:R-:W-:Y:S01]  /*12770*/  LOP3.LUT R104, R104, 0xffff0000, RZ, 0xc0, !PT ;  /* 0xffff000068687812 */ /* 0x000fe200078ec0ff */
[----:B------:R-:W-:Y:S01]  /*12780*/  FFMA.FTZ R36, R7, R4, -R36 ;  /* 0x0000000407247223 */ /* 0x000fe20000010824 */
[----:B------:R-:W-:Y:S01]  /*12790*/  LOP3.LUT R105, R105, 0xffff0000, RZ, 0xc0, !PT ;  /* 0xffff000069697812 */ /* 0x000fe200078ec0ff */
[----:B------:R-:W-:Y:S01]  /*127a0*/  FMUL.FTZ R27, R29, R100 ;  /* 0x000000641d1b7220 */ /* 0x000fe20000410000 */
[----:B------:R-:W-:Y:S01]  /*127b0*/  LOP3.LUT R106, R106, 0xffff0000, RZ, 0xc0, !PT ;  /* 0xffff00006a6a7812 */ /* 0x000fe200078ec0ff */
[C---:B------:R-:W-:Y:S01]  /*127c0*/  FMUL.FTZ R4, R30.reuse, R101 ;  /* 0x000000651e047220 */ /* 0x040fe20000410000 */
[----:B------:R-:W-:Y:S01]  /*127d0*/  FMUL.FTZ R5, R31, R102 ;  /* 0x000000661f057220 */ /* 0x000fe20000410000 */
[----:B------:R-:W-:Y:S01]  /*127e0*/  FMUL.FTZ R29, R29, R104 ;  /* 0x000000681d1d7220 */ /* 0x000fe20000410000 */
[-C--:B------:R-:W-:Y:S01]  /*127f0*/  FMUL.FTZ R30, R30, R105.reuse ;  /* 0x000000691e1e7220 */ /* 0x080fe20000410000 */
[----:B------:R-:W-:Y:S01]  /*12800*/  FMUL.FTZ R31, R31, R106 ;  /* 0x0000006a1f1f7220 */ /* 0x000fe20000410000 */
[----:B------:R-:W-:Y:S01]  /*12810*/  FFMA.FTZ R104, R24, R104, -R27 ;  /* 0x0000006818687223 */ /* 0x000fe2000001081b */
[----:B------:R-:W-:Y:S01]  /*12820*/  FFMA.FTZ R105, R25, R105, -R4 ;  /* 0x0000006919697223 */ /* 0x000fe20000010804 */
[----:B------:R-:W-:Y:S01]  /*12830*/  FFMA.FTZ R106, R26, R106, -R5 ;  /* 0x0000006a1a6a7223 */ /* 0x000fe20000010805 */
[----:B------:R-:W-:Y:S01]  /*12840*/  FFMA.FTZ R100, R24, R100, R29 ;  /* 0x0000006418647223 */ /* 0x000fe2000001001d */
        /* <DEDUP_REMOVED lines=13> */
.L_x_2834:
[----:B------:R-:W-:Y:S05]  /*12920*/  BSYNC B1 ;  /* 0x0000000000017941 */ /* 0x000fea0003800000 */
.L_x_2833:
[----:B------:R-:W-:Y:S04]  /*12930*/  BSSY B1, `(.L_x_2835) ;  /* 0x0000072000017945 */ /* 0x000fe80003800000 */
[----:B------:R-:W-:Y:S05]  /*12940*/  @P1 BRA `(.L_x_2836) ;  /* 0x0000000400c01947 */ /* 0x000fea0003800000 */
[----:B0-----:R-:W-:Y:S02]  /*12950*/  SHF.R.S32.HI R4, RZ, 0x1f, R195 ;  /* 0x0000001fff047819 */ /* 0x001fe400000114c3 */
[----:B------:R-:W-:Y:S02]  /*12960*/  LEA.HI R0, R3, R200, RZ, 0x1d ;  /* 0x000000c803007211 */ /* 0x000fe400078fe8ff */
        /* <DEDUP_REMOVED lines=8> */
[-C--:B------:R-:W-:Y:S01]  /*129f0*/  LOP3.LUT R6, R4, R42.reuse, RZ, 0x3c, !PT ;  /* 0x0000002a04067212 */ /* 0x080fe200078e3cff */
[----:B------:R-:W-:Y:S01]  /*12a00*/  IMAD.SHL.U32 R4, R5, 0x400, RZ ;  /* 0x0000040005047824 */ /* 0x000fe200078e00ff */
[----:B------:R-:W-:Y:S02]  /*12a10*/  LOP3.LUT R0, R213, 0x38, R0, 0xf8, !PT ;  /* 0x00000038d5007812 */ /* 0x000fe400078ef800 */
[----:B-----5:R-:W-:Y:S02]  /*12a20*/  R2UR UR4, R44 ;  /* 0x000000002c0472ca */ /* 0x020fe400000e0000 */
[----:B------:R-:W-:-:S02]  /*12a30*/  LOP3.LUT R5, R0, R42, RZ, 0x3c, !PT ;  /* 0x0000002a00057212 */ /* 0x000fc400078e3cff */
[----:B------:R-:W-:Y:S02]  /*12a40*/  LOP3.LUT R4, R4, 0x7fffe000, RZ, 0xc0, !PT ;  /* 0x7fffe00004047812 */ /* 0x000fe400078ec0ff */
[--C-:B------:R-:W-:Y:S02]  /*12a50*/  IADD3 R6, R6, R7, R218.reuse ;  /* 0x0000000706067210 */ /* 0x100fe40007ffe0da */
[----:B------:R-:W-:Y:S02]  /*12a60*/  IADD3 R21, R5, R4, R218 ;  /* 0x0000000405157210 */ /* 0x000fe40007ffe0da */
[----:B-1----:R-:W-:Y:S02]  /*12a70*/  SHF.R.U64 R33, R52, 0x10, R53 ;  /* 0x0000001034217819 */ /* 0x002fe40000001235 */
[----:B------:R-:W-:Y:S01]  /*12a80*/  SHF.R.U64 R29, R8, 0x10, R9 ;  /* 0x00000010081d7819 */ /* 0x000fe20000001209 */
[----:B------:R-:W-:Y:S01]  /*12a90*/  IMAD R21, R21, 0x2, R18 ;  /* 0x0000000215157824 */ /* 0x000fe200078e0212 */
[----:B------:R-:W-:-:S02]  /*12aa0*/  LEA R0, R6, UR4, 0x1 ;  /* 0x0000000406007c11 */ /* 0x000fc4000f8e08ff */
[----:B------:R-:W-:Y:S02]  /*12ab0*/  SHF.R.U32.HI R8, RZ, 0x10, R9 ;  /* 0x00000010ff087819 */ /* 0x000fe40000011609 */
[----:B------:R-:W0:Y:S01]  /*12ac0*/  LDS.128 R24, [R21+0x12400] ;  /* 0x0124000015187984 */ /* 0x000e220000000c00 */
[----:B------:R-:W-:Y:S02]  /*12ad0*/  PRMT R82, R82, 0x5410, R33 ;  /* 0x0000541052527816 */ /* 0x000fe40000000021 */
[----:B------:R-:W-:Y:S01]  /*12ae0*/  PRMT R78, R78, 0x5410, R29 ;  /* 0x000054104e4e7816 */ /* 0x000fe2000000001d */
[----:B------:R-:W1:Y:S01]  /*12af0*/  LDS.128 R4, [R0] ;  /* 0x0000000000047984 */ /* 0x000e620000000c00 */
[----:B------:R-:W-:Y:S01]  /*12b00*/  SHF.R.U32.HI R52, RZ, 0x10, R53 ;  /* 0x00000010ff347819 */ /* 0x000fe20000011635 */
[----:B------:R-:W-:Y:S01]  /*12b10*/  IMAD.U32 R33, R82, 0x10000, RZ ;  /* 0x0001000052217824 */ /* 0x000fe200078e00ff */
[----:B------:R-:W-:Y:S01]  /*12b20*/  SHF.R.U64 R9, R10, 0x10, R11 ;  /* 0x000000100a097819 */ /* 0x000fe2000000120b */
[----:B------:R-:W-:Y:S01]  /*12b30*/  IMAD.U32 R35, R78, 0x10000, RZ ;  /* 0x000100004e237824 */ /* 0x000fe200078e00ff */
[----:B------:R-:W-:-:S02]  /*12b40*/  PRMT R79, R79, 0x5410, R8 ;  /* 0x000054104f4f7816 */ /* 0x000fc40000000008 */
[----:B------:R-:W-:Y:S02]  /*12b50*/  SHF.R.U64 R31, R54, 0x10, R55 ;  /* 0x00000010361f7819 */ /* 0x000fe40000001237 */
[----:B------:R-:W-:Y:S01]  /*12b60*/  SHF.R.U32.HI R10, RZ, 0x10, R11 ;  /* 0x00000010ff0a7819 */ /* 0x000fe2000001160b */
[----:B------:R-:W-:Y:S01]  /*12b70*/  IMAD.U32 R32, R79, 0x10000, RZ ;  /* 0x000100004f207824 */ /* 0x000fe200078e00ff */
[----:B------:R-:W-:Y:S02]  /*12b80*/  SHF.R.U32.HI R54, RZ, 0x10, R55 ;  /* 0x00000010ff367819 */ /* 0x000fe40000011637 */
[----:B------:R-:W-:Y:S02]  /*12b90*/  PRMT R83, R83, 0x5410, R52 ;  /* 0x0000541053537816 */ /* 0x000fe40000000034 */
[----:B------:R-:W-:Y:S02]  /*12ba0*/  PRMT R81, R81, 0x5410, R10 ;  /* 0x0000541051517816 */ /* 0x000fe4000000000a */
[----:B------:R-:W-:-:S02]  /*12bb0*/  PRMT R85, R85, 0x5410, R54 ;  /* 0x0000541055557816 */ /* 0x000fc40000000036 */
[----:B------:R-:W-:Y:S01]  /*12bc0*/  PRMT R80, R80, 0x5410, R9 ;  /* 0x0000541050507816 */ /* 0x000fe20000000009 */
[----:B------:R-:W-:Y:S01]  /*12bd0*/  IMAD.U32 R34, R81, 0x10000, RZ ;  /* 0x0001000051227824 */ /* 0x000fe200078e00ff */
[----:B------:R-:W-:Y:S01]  /*12be0*/  PRMT R84, R84, 0x5410, R31 ;  /* 0x0000541054547816 */ /* 0x000fe2000000001f */
[C---:B0-----:R-:W-:Y:S01]  /*12bf0*/  IMAD.U32 R28, R24.reuse, 0x10000, RZ ;  /* 0x00010000181c7824 */ /* 0x041fe200078e00ff */
[----:B------:R-:W-:Y:S01]  /*12c00*/  LOP3.LUT R24, R24, 0xffff0000, RZ, 0xc0, !PT ;  /* 0xffff000018187812 */ /* 0x000fe200078ec0ff */
[C---:B------:R-:W-:Y:S01]  /*12c10*/  IMAD.U32 R29, R25.reuse, 0x10000, RZ ;  /* 0x00010000191d7824 */ /* 0x040fe200078e00ff */
[----:B------:R-:W-:Y:S01]  /*12c20*/  LOP3.LUT R25, R25, 0xffff0000, RZ, 0xc0, !PT ;  /* 0xffff000019197812 */ /* 0x000fe200078ec0ff */
[----:B-1----:R-:W-:Y:S02]  /*12c30*/  IMAD.U32 R8, R4, 0x10000, RZ ;  /* 0x0001000004087824 */ /* 0x002fe400078e00ff */
[C---:B------:R-:W-:Y:S01]  /*12c40*/  FMUL.FTZ R37, R28.reuse, R35 ;  /* 0x000000231c257220 */ /* 0x040fe20000410000 */
[----:B------:R-:W-:Y:S01]  /*12c50*/  FMUL.FTZ R39, R28, R33 ;  /* 0x000000211c277220 */ /* 0x000fe20000410000 */
[----:B------:R-:W-:-:S02]  /*12c60*/  IMAD.U32 R9, R5, 0x10000, RZ ;  /* 0x0001000005097824 */ /* 0x000fc400078e00ff */
[----:B------:R-:W-:Y:S01]  /*12c70*/  FMUL.FTZ R36, R29, R32 ;  /* 0x000000201d247220 */ /* 0x000fe20000410000 */
[----:B------:R-:W-:Y:S02]  /*12c80*/  IMAD.U32 R28, R83, 0x10000, RZ ;  /* 0x00010000531c7824 */ /* 0x000fe400078e00ff */
[C---:B------:R-:W-:Y:S01]  /*12c90*/  FFMA.FTZ R37, R8.reuse, R33, -R37 ;  /* 0x0000002108257223 */ /* 0x040fe20000010825 */
[----:B------:R-:W-:Y:S02]  /*12ca0*/  IMAD.U32 R31, R27, 0x10000, RZ ;  /* 0x000100001b1f7824 */ /* 0x000fe400078e00ff */
[----:B------:R-:W-:Y:S01]  /*12cb0*/  FFMA.FTZ R39, R8, R35, R39 ;  /* 0x0000002308277223 */ /* 0x000fe20000010027 */
[----:B------:R-:W-:Y:S02]  /*12cc0*/  IMAD.U32 R8, R85, 0x10000, RZ ;  /* 0x0001000055087824 */ /* 0x000fe400078e00ff */
[-C--:B------:R-:W-:Y:S01]  /*12cd0*/  FMUL.FTZ R38, R29, R28.reuse ;  /* 0x0000001c1d267220 */ /* 0x080fe20000410000 */
[----:B------:R-:W-:Y:S01]  /*12ce0*/  FFMA.FTZ R36, R9, R28, -R36 ;  /* 0x0000001c09247223 */ /* 0x000fe20000010824 */
[----:B------:R-:W-:Y:S01]  /*12cf0*/  FMUL.FTZ R28, R31, R34 ;  /* 0x000000221f1c7220 */ /* 0x000fe20000410000 */
[----:B------:R-:W-:Y:S01]  /*12d00*/  IMAD.U32 R11, R7, 0x10000, RZ ;  /* 0x00010000070b7824 */ /* 0x000fe200078e00ff */
[----:B------:R-:W-:Y:S01]  /*12d10*/  LOP3.LUT R29, R78, 0xffff0000, RZ, 0xc0, !PT ;  /* 0xffff00004e1d7812 */ /* 0x000fe200078ec0ff */
[----:B------:R-:W-:Y:S01]  /*12d20*/  FMUL.FTZ R31, R31, R8 ;  /* 0x000000081f1f7220 */ /* 0x000fe20000410000 */
[----:B------:R-:W-:Y:S01]  /*12d30*/  FFMA.FTZ R38, R9, R32, R38 ;  /* 0x0000002009267223 */ /* 0x000fe20000010026 */
[----:B------:R-:W-:Y:S01]  /*12d40*/  LOP3.LUT R9, R82, 0xffff0000, RZ, 0xc0, !PT ;  /* 0xffff000052097812 */ /* 0x000fe200078ec0ff */
[C---:B------:R-:W-:Y:S01]  /*12d50*/  FFMA.FTZ R35, R11.reuse, R8, -R28 ;  /* 0x000000080b237223 */ /* 0x040fe2000001081c */
[----:B------:R-:W-:Y:S01]  /*12d60*/  LOP3.LUT R4, R4, 0xffff0000, RZ, 0xc0, !PT ;  /* 0xffff000004047812 */ /* 0x000fe200078ec0ff */
[----:B------:R-:W-:Y:S01]  /*12d70*/  FFMA.FTZ R40, R11, R34, R31 ;  /* 0x000000220b287223 */ /* 0x000fe2000001001f */
[C---:B------:R-:W-:Y:S01]  /*12d80*/  FMUL.FTZ R11, R24.reuse, R29 ;  /* 0x0000001d180b7220 */ /* 0x040fe20000410000 */
[-C--:B------:R-:W-:Y:S01]  /*12d90*/  FMUL.FTZ R31, R24, R9.reuse ;  /* 0x00000009181f7220 */ /* 0x080fe20000410000 */
[----:B------:R-:W-:Y:S01]  /*12da0*/  IMAD.U32 R30, R26, 0x10000, RZ ;  /* 0x000100001a1e7824 */ /* 0x000fe200078e00ff */
[----:B------:R-:W-:Y:S01]  /*12db0*/  LOP3.LUT R8, R83, 0xffff0000, RZ, 0xc0, !PT ;  /* 0xffff000053087812 */ /* 0x000fe200078ec0ff */
[----:B------:R-:W-:Y:S01]  /*12dc0*/  FFMA.FTZ R24, R4, R9, -R11 ;  /* 0x0000000904187223 */ /* 0x000fe2000001080b */
[----:B------:R-:W-:Y:S01]  /*12dd0*/  LOP3.LUT R28, R79, 0xffff0000, RZ, 0xc0, !PT ;  /* 0xffff00004f1c7812 */ /* 0x000fe200078ec0ff */
[----:B------:R-:W-:-:S02]  /*12de0*/  IMAD.U32 R11, R80, 0x10000, RZ ;  /* 0x00010000500b7824 */ /* 0x000fc400078e00ff */
[----:B------:R-:W-:Y:S01]  /*12df0*/  FFMA.FTZ R32, R4, R29, R31 ;  /* 0x0000001d04207223 */ /* 0x000fe2000001001f */
[----:B------:R-:W-:Y:S01]  /*12e00*/  LOP3.LUT R5, R5, 0xffff0000, RZ, 0xc0, !PT ;  /* 0xffff000005057812 */ /* 0x000fe200078ec0ff */
[----:B------:R-:W-:Y:S02]  /*12e10*/  IMAD.U32 R10, R6, 0x10000, RZ ;  /* 0x00010000060a7824 */ /* 0x000fe400078e00ff */
[----:B------:R-:W-:Y:S01]  /*12e20*/  FMUL.FTZ R29, R30, R11 ;  /* 0x0000000b1e1d7220 */ /* 0x000fe20000410000 */
[----:B------:R-:W-:Y:S02]  /*12e30*/  IMAD.U32 R9, R84, 0x10000, RZ ;  /* 0x0001000054097824 */ /* 0x000fe400078e00ff */
[C---:B------:R-:W-:Y:S01]  /*12e40*/  FMUL.FTZ R34, R25.reuse, R28 ;  /* 0x0000001c19227220 */ /* 0x040fe20000410000 */
        /* <DEDUP_REMOVED lines=32> */
.L_x_2836:
[----:B------:R-:W-:Y:S05]  /*13050*/  BSYNC B1 ;  /* 0x0000000000017941 */ /* 0x000fea0003800000 */
.L_x_2835:
[----:B------:R-:W-:Y:S05]  /*13060*/  @P2 BRA `(.L_x_2808) ;  /* 0x0000000400c02947 */ /* 0x000fea0003800000 */
[----:B0-2---:R-:W-:Y:S02]  /*13070*/  SHF.R.S32.HI R5, RZ, 0x1f, R194 ;  /* 0x0000001fff057819 */ /* 0x005fe400000114c2 */
        /* <DEDUP_REMOVED lines=13> */
[----:B-----5:R-:W-:-:S02]  /*13150*/  R2UR UR4, R44 ;  /* 0x000000002c0472ca */ /* 0x020fc400000e0000 */
[----:B------:R-:W-:Y:S02]  /*13160*/  LOP3.LUT R3, R0, R42, RZ, 0x3c, !PT ;  /* 0x0000002a00037212 */ /* 0x000fe400078e3cff */
[----:B------:R-:W-:Y:S02]  /*13170*/  LOP3.LUT R4, R4, 0x7fffe000, RZ, 0xc0, !PT ;  /* 0x7fffe00004047812 */ /* 0x000fe400078ec0ff */
[----:B------:R-:W-:Y:S02]  /*13180*/  SHF.R.U64 R21, R12, 0x10, R13 ;  /* 0x000000100c157819 */ /* 0x000fe4000000120d */
[----:B------:R-:W-:Y:S02]  /*13190*/  IADD3 R3, R3, R4, R218 ;  /* 0x0000000403037210 */ /* 0x000fe40007ffe0da */
[----:B------:R-:W-:Y:S02]  /*131a0*/  SHF.R.U64 R27, R56, 0x10, R57 ;  /* 0x00000010381b7819 */ /* 0x000fe40000001239 */
[----:B------:R-:W-:Y:S01]  /*131b0*/  SHF.R.U32.HI R12, RZ, 0x10, R13 ;  /* 0x00000010ff0c7819 */ /* 0x000fe2000001160d */
[----:B------:R-:W-:Y:S01]  /*131c0*/  IMAD R3, R3, 0x2, R18 ;  /* 0x0000000203037824 */ /* 0x000fe200078e0212 */
[----:B-1----:R-:W-:-:S02]  /*131d0*/  LEA R32, R5, UR4, 0x1 ;  /* 0x0000000405207c11 */ /* 0x002fc4000f8e08ff */
[----:B------:R-:W-:Y:S02]  /*131e0*/  PRMT R26, R20, 0x5410, R21 ;  /* 0x00005410141a7816 */ /* 0x000fe40000000015 */
[----:B------:R-:W0:Y:S01]  /*131f0*/  LDS.128 R8, [R3+0x12400] ;  /* 0x0124000003087984 */ /* 0x000e220000000c00 */
[----:B------:R-:W-:Y:S02]  /*13200*/  SHF.R.U64 R25, R58, 0x10, R59 ;  /* 0x000000103a197819 */ /* 0x000fe4000000123b */
[----:B------:R-:W-:Y:S01]  /*13210*/  SHF.R.U64 R13, R14, 0x10, R15 ;  /* 0x000000100e0d7819 */ /* 0x000fe2000000120f */
[----:B------:R-:W1:Y:S01]  /*13220*/  LDS.128 R4, [R32] ;  /* 0x0000000020047984 */ /* 0x000e620000000c00 */
[----:B------:R-:W-:Y:S01]  /*13230*/  PRMT R72, R72, 0x5410, R27 ;  /* 0x0000541048487816 */ /* 0x000fe2000000001b */
[----:B------:R-:W-:Y:S01]  /*13240*/  IMAD.U32 R27, R26, 0x10000, RZ ;  /* 0x000100001a1b7824 */ /* 0x000fe200078e00ff */
[----:B------:R-:W-:Y:S02]  /*13250*/  SHF.R.U32.HI R56, RZ, 0x10, R57 ;  /* 0x00000010ff387819 */ /* 0x000fe40000011639 */
[----:B------:R-:W-:-:S02]  /*13260*/  SHF.R.U32.HI R14, RZ, 0x10, R15 ;  /* 0x00000010ff0e7819 */ /* 0x000fc4000001160f */
[----:B------:R-:W-:Y:S02]  /*13270*/  PRMT R69, R69, 0x5410, R12 ;  /* 0x0000541045457816 */ /* 0x000fe4000000000c */
[----:B------:R-:W-:Y:S01]  /*13280*/  PRMT R74, R74, 0x5410, R25 ;  /* 0x000054104a4a7816 */ /* 0x000fe20000000019 */
[----:B------:R-:W-:Y:S01]  /*13290*/  IMAD.U32 R25, R72, 0x10000, RZ ;  /* 0x0001000048197824 */ /* 0x000fe200078e00ff */
[----:B------:R-:W-:Y:S01]  /*132a0*/  PRMT R73, R73, 0x5410, R56 ;  /* 0x0000541049497816 */ /* 0x000fe20000000038 */
[----:B------:R-:W-:Y:S01]  /*132b0*/  IMAD.U32 R29, R69, 0x10000, RZ ;  /* 0x00010000451d7824 */ /* 0x000fe200078e00ff */
[----:B------:R-:W-:Y:S02]  /*132c0*/  SHF.R.U32.HI R58, RZ, 0x10, R59 ;  /* 0x00000010ff3a7819 */ /* 0x000fe4000001163b */
[----:B------:R-:W-:Y:S02]  /*132d0*/  PRMT R71, R71, 0x5410, R14 ;  /* 0x0000541047477816 */ /* 0x000fe4000000000e */
[----:B------:R-:W-:-:S02]  /*132e0*/  PRMT R75, R75, 0x5410, R58 ;  /* 0x000054104b4b7816 */ /* 0x000fc4000000003a */
        /* <DEDUP_REMOVED lines=8> */
[----:B------:R-:W-:Y:S02]  /*13370*/  IMAD.U32 R12, R5, 0x10000, RZ ;  /* 0x00010000050c7824 */ /* 0x000fe400078e00ff */
[----:B------:R-:W-:Y:S01]  /*13380*/  FMUL.FTZ R35, R20, R29 ;  /* 0x0000001d14237220 */ /* 0x000fe20000410000 */
[----:B------:R-:W-:Y:S01]  /*13390*/  FFMA.FTZ R28, R0, R25, -R31 ;  /* 0x00000019001c7223 */ /* 0x000fe2000001081f */
[----:B------:R-:W-:-:S02]  /*133a0*/  IMAD.U32 R15, R73, 0x10000, RZ ;  /* 0x00010000490f7824 */ /* 0x000fc400078e00ff */
[----:B------:R-:W-:Y:S01]  /*133b0*/  FFMA.FTZ R33, R0, R27, R33 ;  /* 0x0000001b00217223 */ /* 0x000fe20000010021 */
[----:B------:R-:W-:Y:S01]  /*133c0*/  IMAD.U32 R24, R11, 0x10000, RZ ;  /* 0x000100000b187824 */ /* 0x000fe200078e00ff */
[----:B------:R-:W-:Y:S01]  /*133d0*/  LOP3.LUT R27, R26, 0xffff0000, RZ, 0xc0, !PT ;  /* 0xffff00001a1b7812 */ /* 0x000fe200078ec0ff */
[----:B------:R-:W-:Y:S02]  /*133e0*/  IMAD.U32 R31, R71, 0x10000, RZ ;  /* 0x00010000471f7824 */ /* 0x000fe400078e00ff */
[-C--:B------:R-:W-:Y:S01]  /*133f0*/  FMUL.FTZ R37, R20, R15.reuse ;  /* 0x0000000f14257220 */ /* 0x080fe20000410000 */
[----:B------:R-:W-:Y:S01]  /*13400*/  FFMA.FTZ R35, R12, R15, -R35 ;  /* 0x0000000f0c237223 */ /* 0x000fe20000010823 */
[----:B------:R-:W-:Y:S02]  /*13410*/  IMAD.U32 R14, R7, 0x10000, RZ ;  /* 0x00010000070e7824 */ /* 0x000fe400078e00ff */
[----:B------:R-:W-:Y:S01]  /*13420*/  FMUL.FTZ R15, R24, R31 ;  /* 0x0000001f180f7220 */ /* 0x000fe20000410000 */
[----:B------:R-:W-:-:S02]  /*13430*/  IMAD.U32 R25, R75, 0x10000, RZ ;  /* 0x000100004b197824 */ /* 0x000fc400078e00ff */
[----:B------:R-:W-:Y:S01]  /*13440*/  FFMA.FTZ R37, R12, R29, R37 ;  /* 0x0000001d0c257223 */ /* 0x000fe20000010025 */
[----:B------:R-:W-:Y:S01]  /*13450*/  LOP3.LUT R12, R69, 0xffff0000, RZ, 0xc0, !PT ;  /* 0xffff0000450c7812 */ /* 0x000fe200078ec0ff */
[----:B------:R-:W-:Y:S02]  /*13460*/  IMAD.U32 R21, R10, 0x10000, RZ ;  /* 0x000100000a157824 */ /* 0x000fe400078e00ff */
[-C--:B------:R-:W-:Y:S01]  /*13470*/  FFMA.FTZ R30, R14, R25.reuse, -R15 ;  /* 0x000000190e1e7223 */ /* 0x080fe2000001080f */
[----:B------:R-:W-:Y:S01]  /*13480*/  LOP3.LUT R15, R72, 0xffff0000, RZ, 0xc0, !PT ;  /* 0xffff0000480f7812 */ /* 0x000fe200078ec0ff */
[----:B------:R-:W-:Y:S01]  /*13490*/  FMUL.FTZ R24, R24, R25 ;  /* 0x0000001918187220 */ /* 0x000fe20000410000 */
[----:B------:R-:W-:Y:S01]  /*134a0*/  LOP3.LUT R4, R4, 0xffff0000, RZ, 0xc0, !PT ;  /* 0xffff000004047812 */ /* 0x000fe200078ec0ff */
[----:B------:R-:W-:Y:S01]  /*134b0*/  FMUL.FTZ R25, R8, R27 ;  /* 0x0000001b08197220 */ /* 0x000fe20000410000 */
[----:B------:R-:W-:Y:S01]  /*134c0*/  LOP3.LUT R0, R73, 0xffff0000, RZ, 0xc0, !PT ;  /* 0xffff000049007812 */ /* 0x000fe200078ec0ff */
[----:B------:R-:W-:Y:S01]  /*134d0*/  FFMA.FTZ R31, R14, R31, R24 ;  /* 0x0000001f0e1f7223 */ /* 0x000fe20000010018 */
[-C--:B------:R-:W-:Y:S01]  /*134e0*/  FMUL.FTZ R29, R8, R15.reuse ;  /* 0x0000000f081d7220 */ /* 0x080fe20000410000 */
[----:B------:R-:W-:Y:S01]  /*134f0*/  IMAD.U32 R14, R70, 0x10000, RZ ;  /* 0x00010000460e7824 */ /* 0x000fe200078e00ff */
[----:B------:R-:W-:Y:S01]  /*13500*/  LOP3.LUT R5, R5, 0xffff0000, RZ, 0xc0, !PT ;  /* 0xffff000005057812 */ /* 0x000fe200078ec0ff */
[C---:B------:R-:W-:Y:S01]  /*13510*/  FMUL.FTZ R24, R9.reuse, R12 ;  /* 0x0000000c09187220 */ /* 0x040fe20000410000 */
[C---:B------:R-:W-:Y:S01]  /*13520*/  FFMA.FTZ R25, R4.reuse, R15, -R25 ;  /* 0x0000000f04197223 */ /* 0x040fe20000010819 */
[----:B------:R-:W-:Y:S01]  /*13530*/  FMUL.FTZ R9, R9, R0 ;  /* 0x0000000009097220 */ /* 0x000fe20000410000 */
[----:B------:R-:W-:Y:S01]  /*13540*/  FFMA.FTZ R20, R4, R27, R29 ;  /* 0x0000001b04147223 */ /* 0x000fe2000001001d */
[----:B------:R-:W-:-:S02]  /*13550*/  IMAD.U32 R13, R6, 0x10000, RZ ;  /* 0x00010000060d7824 */ /* 0x000fc400078e00ff */
[----:B------:R-:W-:Y:S01]  /*13560*/  FMUL.FTZ R4, R21, R14 ;  /* 0x0000000e15047220 */ /* 0x000fe20000410000 */
[----:B------:R-:W-:Y:S02]  /*13570*/  IMAD.U32 R8, R74, 0x10000, RZ ;  /* 0x000100004a087824 */ /* 0x000fe400078e00ff */
[C---:B------:R-:W-:Y:S01]  /*13580*/  FFMA.FTZ R12, R5.reuse, R12, R9 ;  /* 0x0000000c050c7223 */ /* 0x040fe20000010009 */
[----:B------:R-:W-:Y:S01]  /*13590*/  LOP3.LUT R10, R10, 0xffff0000, RZ, 0xc0, !PT ;  /* 0xffff00000a0a7812 */ /* 0x000fe200078ec0ff */
[----:B------:R-:W-:Y:S01]  /*135a0*/  FFMA.FTZ R24, R5, R0, -R24 ;  /* 0x0000000005187223 */ /* 0x000fe20000010818 */
[-C--:B------:R-:W-:Y:S01]  /*135b0*/  FMUL.FTZ R26, R21, R8.reuse ;  /* 0x00000008151a7220 */ /* 0x080fe20000410000 */
[----:B------:R-:W-:Y:S01]  /*135c0*/  FFMA.FTZ R15, R13, R8, -R4 ;  /* 0x000000080d0f7223 */ /* 0x000fe20000010804 */
[----:B------:R-:W-:Y:S02]  /*135d0*/  LOP3.LUT R9, R70, 0xffff0000, RZ, 0xc0, !PT ;  /* 0xffff000046097812 */ /* 0x000fe400078ec0ff */
[----:B------:R-:W-:Y:S01]  /*135e0*/  LOP3.LUT R11, R11, 0xffff0000, RZ, 0xc0, !PT ;  /* 0xffff00000b0b7812 */ /* 0x000fe200078ec0ff */
[----:B------:R-:W-:Y:S01]  /*135f0*/  FFMA.FTZ R26, R13, R14, R26 ;  /* 0x0000000e0d1a7223 */ /* 0x000fe2000001001a */
[----:B------:R-:W-:Y:S01]  /*13600*/  LOP3.LUT R5, R74, 0xffff0000, RZ, 0xc0, !PT ;  /* 0xffff00004a057812 */ /* 0x000fe200078ec0ff */
[----:B------:R-:W-:Y:S01]  /*13610*/  FMUL.FTZ R13, R10, R9 ;  /* 0x000000090a0d7220 */ /* 0x000fe20000410000 */
[----:B------:R-:W-:-:S02]  /*13620*/  LOP3.LUT R4, R71, 0xffff0000, RZ, 0xc0, !PT ;  /* 0xffff000047047812 */ /* 0x000fc400078ec0ff */
        /* <DEDUP_REMOVED lines=20> */
.L_x_2808:
[----:B------:R-:W-:Y:S05]  /*13770*/  BSYNC B0 ;  /* 0x0000000000007941 */ /* 0x000fea0003800000 */
.L_x_2786:
        /* <DEDUP_REMOVED lines=8> */
.L_x_2784:
[----:B------:R-:W-:-:S06]  /*13800*/  ULOP3.LUT UR4, UR60, 0x1, URZ, 0xfc, !UPT ;  /* 0x000000013c047892 */ /* 0x000fcc000f8efc3f */
[----:B0-23--:R-:W-:-:S05]  /*13810*/  IMAD.U32 R0, RZ, RZ, UR4 ;  /* 0x00000004ff007e24 */ /* 0x00dfca000f8e00ff */
[----:B------:R-:W-:-:S13]  /*13820*/  ISETP.NE.AND P0, PT, R0, 0x3, PT ;  /* 0x000000030000780c */ /* 0x000fda0003f05270 */
[----:B------:R-:W-:Y:S05]  /*13830*/  @!P0 BRA `(.L_x_2837) ;  /* 0x0000000000048947 */ /* 0x000fea0003800000 */
[----:B------:R-:W-:Y:S01]  /*13840*/  BPT.TRAP 0x1 ;  /* 0x000000040000795c */ /* 0x000fe20000300000 */
.L_x_2837:
[----:B------:R-:W-:Y:S01]  /*13850*/  IMAD R8, R198, 0x8, R18 ;  /* 0x00000008c6087824 */ /* 0x000fe200078e0212 */
[----:B-1--4-:R-:W-:-:S04]  /*13860*/  SHF.L.U32 R3, R202, 0x1f, RZ ;  /* 0x0000001fca037819 */ /* 0x012fc800000006ff */
[----:B------:R0:W1:Y:S01]  /*13870*/  SYNCS.PHASECHK.TRANS64.TRYWAIT P1, [R8+URZ+0x30830], R3 ;  /* 0x03083003080075a7 */ /* 0x000062000802017f */
[----:B------:R-:W-:Y:S05]  /*13880*/  @!P0 BRA `(.L_x_2838) ;  /* 0x0000000000048947 */ /* 0x000fea0003800000 */
[----:B------:R-:W-:Y:S01]  /*13890*/  BPT.TRAP 0x1 ;  /* 0x000000040000795c */ /* 0x000fe20000300000 */
.L_x_2838:
[----:B-1----:R-:W-:Y:S05]  /*138a0*/  @P1 BRA `(.L_x_2839) ;  /* 0x0000000000081947 */ /* 0x002fea0003800000 */
[----:B------:R-:W1:Y:S02]  /*138b0*/  SYNCS.PHASECHK.TRANS64.TRYWAIT P1, [R8+URZ+0x30830], R3 ;  /* 0x03083003080075a7 */ /* 0x000e64000802017f */
[----:B-1----:R-:W-:Y:S05]  /*138c0*/  @!P1 BRA `(.L_x_2840) ;  /* 0x0000014c00049947 */ /* 0x002fea0003800000 */
.L_x_2839:
[----:B------:R-:W-:Y:S05]  /*138d0*/  WARPSYNC.ALL ;  /* 0x0000000000007948 */ /* 0x000fea0003800000 */
[----:B------:R-:W-:Y:S01]  /*138e0*/  VIADD R0, R18, 0x1e400 ;  /* 0x0001e40012007836 */ /* 0x000fe20000000000 */
        /* <DEDUP_REMOVED lines=39> */
[----:B--2---:R-:W-:Y:S01]  /*13b60*/  IMAD.U32 R10, RZ, RZ, UR8 ;  /* 0x00000008ff0a7e24 */ /* 0x004fe2000f8e00ff */
        /* <DEDUP_REMOVED lines=13> */
[----:B--2---:R-:W-:Y:S02]  /*13c40*/  IMAD.U32 R10, RZ, RZ, UR8 ;  /* 0x00000008ff0a7e24 */ /* 0x004fe4000f8e00ff */
        /* <DEDUP_REMOVED lines=37> */
[----:B--2---:R-:W-:Y:S01]  /*13ea0*/  IMAD.U32 R10, RZ, RZ, UR8 ;  /* 0x00000008ff0a7e24 */ /* 0x004fe2000f8e00ff */
        /* <DEDUP_REMOVED lines=44> */
[----:B--2---:R-:W-:Y:S05]  /*14170*/  @!P0 BRA `(.L_x_2841) ;  /* 0x0000000000048947 */ /* 0x004fea0003800000 */
[----:B------:R-:W-:Y:S01]  /*14180*/  BPT.TRAP 0x1 ;  /* 0x000000040000795c */ /* 0x000fe20000300000 */
.L_x_2841:
[----:B------:R-:W2:Y:S01]  /*14190*/  LDC R0, c[0x0][0x448] ;  /* 0x00011200ff007b82 */ /* 0x000ea20000000800 */
[----:B------:R-:W-:Y:S01]  /*141a0*/  IMAD R6, R2, -0x60, R222 ;  /* 0xffffffa002067824 */ /* 0x000fe200078e02de */
[----:B------:R-:W-:Y:S01]  /*141b0*/  ULDC UR4, c[0x0][0x988] ;  /* 0x0002620000047ab9 */ /* 0x000fe20000000800 */
[----:B------:R-:W-:Y:S01]  /*141c0*/  LOP3.LUT R19, R19, 0xffffffef, RZ, 0xc0, !PT ;  /* 0xffffffef13137812 */ /* 0x000fe200078ec0ff */
[----:B------:R-:W-:Y:S01]  /*141d0*/  BSSY B0, `(.L_x_2842) ;  /* 0x0000425000007945 */ /* 0x000fe20003800000 */
        /* <DEDUP_REMOVED lines=15> */
[----:B--2---:R-:W-:Y:S01]  /*142d0*/  ISETP.NE.AND P4, PT, R0, 0x1, PT ;  /* 0x000000010000780c */ /* 0x004fe20003f85270 */
[----:B------:R-:W-:-:S12]  /*142e0*/  IMAD.IADD R0, R225, 0x1, R220 ;  /* 0x00000001e1007824 */ /* 0x000fd800078e02dc */
[----:B01----:R-:W0:Y:S01]  /*142f0*/  @P4 LDC R3, c[0x0][0x44c] ;  /* 0x00011300ff034b82 */ /* 0x003e220000000800 */
[----:B------:R-:W-:-:S07]  /*14300*/  @P4 LOP3.LUT R19, R19, 0x10, RZ, 0xfc, !PT ;  /* 0x0000001013134812 */ /* 0x000fce00078efcff */
[----:B------:R-:W1:Y:S01]  /*14310*/  @P4 LDC R4, c[0x0][0x450] ;  /* 0x00011400ff044b82 */ /* 0x000e620000000800 */
[----:B0-----:R-:W-:-:S05]  /*14320*/  @P4 IMAD.HI.U32 R3, R0, R3, RZ ;  /* 0x0000000300034227 */ /* 0x001fca00078e00ff */
[----:B-1----:R-:W-:Y:S01]  /*14330*/  @P4 SHF.R.U32.HI R0, RZ, R4, R3 ;  /* 0x00000004ff004219 */ /* 0x002fe20000011603 */
[----:B------:R-:W-:Y:S01]  /*14340*/  IMAD R4, R2, -0x60, RZ ;  /* 0xffffffa002047824 */ /* 0x000fe200078e02ff */
[----:B------:R-:W-:-:S03]  /*14350*/  IADD3 R3, -R223, 0x60, R6 ;  /* 0x00000060df037810 */ /* 0x000fc60007ffe106 */
[----:B------:R-:W0:Y:S01]  /*14360*/  SHFL.IDX PT, R5, R0, 0x1, 0x1c1f ;  /* 0x003c1f0000057f89 */ /* 0x000e2200000e0000 */
[----:B------:R-:W-:-:S03]  /*14370*/  IADD3 R4, -R223, 0x61, R4 ;  /* 0x00000061df047810 */ /* 0x000fc60007ffe104 */
[----:B------:R-:W1:Y:S01]  /*14380*/  SHFL.IDX PT, R0, R0, RZ, 0x1c1f ;  /* 0x001c1fff00007589 */ /* 0x000e6200000e0000 */
[----:B------:R-:W-:-:S04]  /*14390*/  IADD3 R4, -R221, R4, R222 ;  /* 0x00000004dd047210 */ /* 0x000fc80007ffe1de */
        /* <DEDUP_REMOVED lines=73> */
[----:B------:R-:W-:-:S02]  /*14830*/  FMNMX.FTZ R86, R71, R86, !PT ;  /* 0x0000005647567209 */ /* 0x000fc40007810000 */
[C---:B------:R-:W-:Y:S02]  /*14840*/  ISETP.GT.AND P1, PT, R3.reuse, RZ, PT ;  /* 0x000000ff0300720c */ /* 0x040fe40003f24270 */
[C---:B------:R-:W-:Y:S01]  /*14850*/  ISETP.GT.AND P2, PT, R3.reuse, 0x1, PT ;  /* 0x000000010300780c */ /* 0x040fe20003f44270 */
[----:B------:R-:W0:Y:S01]  /*14860*/  SHFL.BFLY PT, R5, R86, 0x2, 0x1f ;  /* 0x0c401f0056057f89 */ /* 0x000e2200000e0000 */
        /* <DEDUP_REMOVED lines=12> */
[----:B0-----:R-:W-:Y:S02]  /*14930*/  FMNMX.FTZ R5, R86, R5, !PT ;  /* 0x0000000556057209 */ /* 0x001fe40007810000 */
[----:B------:R-:W-:Y:S02]  /*14940*/  CS2R R86, SRZ ;  /* 0x0000000000567805 */ /* 0x000fe4000001ff00 */
[----:B------:R-:W-:Y:S02]  /*14950*/  ISETP.GT.AND P3, PT, R3, 0x18, PT ;  /* 0x000000180300780c */ /* 0x000fe40003f64270 */
[----:B------:R-:W-:Y:S01]  /*14960*/  FSEL R33, R33, -INF , P1 ;  /* 0xff80000021217808 */ /* 0x000fe20000800000 */
[----:B------:R-:W0:Y:S01]  /*14970*/  SHFL.BFLY PT, R88, R5, 0x1, 0x1f ;  /* 0x0c201f0005587f89 */ /* 0x000e2200000e0000 */
[----:B------:R-:W-:-:S02]  /*14980*/  FMNMX.FTZ R24, R11, R24, !PT ;  /* 0x000000180b187209 */ /* 0x000fc40007810000 */
[----:B------:R-:W-:Y:S02]  /*14990*/  ISETP.GT.AND P1, PT, R3, 0x19, PT ;  /* 0x000000190300780c */ /* 0x000fe40003f24270 */
[----:B------:R-:W-:Y:S02]  /*149a0*/  FSEL R13, R36, -INF , P3 ;  /* 0xff800000240d7808 */ /* 0x000fe40001800000 */
[----:B------:R-:W-:Y:S02]  /*149b0*/  FMNMX.FTZ R24, R33, R24, !PT ;  /* 0x0000001821187209 */ /* 0x000fe40007810000 */
[----:B------:R-:W-:Y:S02]  /*149c0*/  FSEL R37, R37, -INF , P1 ;  /* 0xff80000025257808 */ /* 0x000fe40000800000 */
[----:B------:R-:W-:Y:S02]  /*149d0*/  FMNMX.FTZ R24, R13, R24, !PT ;  /* 0x000000180d187209 */ /* 0x000fe40007810000 */
[----:B------:R-:W-:-:S02]  /*149e0*/  ISETP.GT.AND P1, PT, R3, 0x21, PT ;  /* 0x000000210300780c */ /* 0x000fc40003f24270 */
[----:B------:R-:W-:Y:S02]  /*149f0*/  FMNMX.FTZ R24, R37, R24, !PT ;  /* 0x0000001825187209 */ /* 0x000fe40007810000 */
[----:B------:R-:W-:Y:S02]  /*14a00*/  FSEL R41, R41, -INF , P1 ;  /* 0xff80000029297808 */ /* 0x000fe40000800000 */
[----:B------:R-:W-:-:S04]  /*14a10*/  ISETP.GT.AND P1, PT, R3, 0x29, PT ;  /* 0x000000290300780c */ /* 0x000fc80003f24270 */
[----:B------:R-:W-:Y:S02]  /*14a20*/  FSEL R45, R45, -INF , P1 ;  /* 0xff8000002d2d7808 */ /* 0x000fe40000800000 */
[----:B0-----:R-:W-:Y:S02]  /*14a30*/  FMNMX.FTZ R4, R5, R88, !PT ;  /* 0x0000005805047209 */ /* 0x001fe40007810000 */
[----:B------:R-:W-:Y:S02]  /*14a40*/  CS2R R88, SRZ ;  /* 0x0000000000587805 */ /* 0x000fe4000001ff00 */
[----:B------:R-:W-:Y:S02]  /*14a50*/  ISETP.GT.AND P1, PT, R3, 0x31, PT ;  /* 0x000000310300780c */ /* 0x000fe40003f24270 */
[C---:B------:R-:W-:Y:S01]  /*14a60*/  FSETP.NEU.FTZ.AND P2, PT, R4.reuse, -INF , PT ;  /* 0xff8000000400780b */ /* 0x040fe20003f5d000 */
[----:B------:R-:W-:Y:S01]  /*14a70*/  FMUL.FTZ R5, R4, R0 ;  /* 0x0000000004057220 */ /* 0x000fe20000410000 */
[----:B------:R-:W-:-:S02]  /*14a80*/  FSEL R49, R49, -INF , P1 ;  /* 0xff80000031317808 */ /* 0x000fc40000800000 */
[----:B------:R-:W-:Y:S02]  /*14a90*/  ISETP.GT.AND P1, PT, R3, 0x39, PT ;  /* 0x000000390300780c */ /* 0x000fe40003f24270 */
[----:B------:R-:W-:Y:S02]  /*14aa0*/  FSEL R5, R5, RZ, P2 ;  /* 0x000000ff05057208 */ /* 0x000fe40001000000 */
[----:B------:R-:W-:Y:S02]  /*14ab0*/  ISETP.GT.AND P2, PT, R3, 0x20, PT ;  /* 0x000000200300780c */ /* 0x000fe40003f44270 */
[----:B------:R-:W-:Y:S01]  /*14ac0*/  FSEL R53, R53, -INF , P1 ;  /* 0xff80000035357808 */ /* 0x000fe20000800000 */
[-CC-:B------:R-:W-:Y:S01]  /*14ad0*/  FFMA.FTZ R32, R30, R0.reuse, -R5.reuse ;  /* 0x000000001e207223 */ /* 0x180fe20000010805 */
[----:B------:R-:W-:Y:S01]  /*14ae0*/  FSEL R15, R40, -INF , P2 ;  /* 0xff800000280f7808 */ /* 0x000fe20001000000 */
[--C-:B------:R-:W-:Y:S01]  /*14af0*/  FFMA.FTZ R187, R38, R0, -R5.reuse ;  /* 0x0000000026bb7223 */ /* 0x100fe20000010805 */
[----:B------:R-:W-:Y:S01]  /*14b00*/  ISETP.GT.AND P2, PT, R3, 0x28, PT ;  /* 0x000000280300780c */ /* 0x000fe20003f44270 */
[----:B------:R-:W0:Y:S01]  /*14b10*/  @P4 LDC R40, c[0x0][0x450] ;  /* 0x00011400ff284b82 */ /* 0x000e220000000800 */
[----:B------:R-:W-:Y:S01]  /*14b20*/  FMNMX.FTZ R28, R15, R24, !PT ;  /* 0x000000180f1c7209 */ /* 0x000fe20007810000 */
[-CC-:B------:R-:W-:Y:S01]  /*14b30*/  FFMA.FTZ R189, R84, R0.reuse, -R5.reuse ;  /* 0x0000000054bd7223 */ /* 0x180fe20000010805 */
[----:B------:R-:W-:Y:S01]  /*14b40*/  FSEL R21, R44, -INF , P2 ;  /* 0xff8000002c157808 */ /* 0x000fe20001000000 */
[--C-:B------:R-:W-:Y:S01]  /*14b50*/  FFMA.FTZ R82, R82, R0, -R5.reuse ;  /* 0x0000000052527223 */ /* 0x100fe20000010805 */
[----:B------:R-:W-:Y:S01]  /*14b60*/  FMNMX.FTZ R28, R41, R28, !PT ;  /* 0x0000001c291c7209 */ /* 0x000fe20007810000 */
[--C-:B------:R-:W-:Y:S01]  /*14b70*/  FFMA.FTZ R191, R80, R0, -R5.reuse ;  /* 0x0000000050bf7223 */ /* 0x100fe20000010805 */
[----:B------:R-:W-:Y:S01]  /*14b80*/  ISETP.GT.AND P2, PT, R3, 0x30, PT ;  /* 0x000000300300780c */ /* 0x000fe20003f44270 */
[----:B------:R-:W-:Y:S01]  /*14b90*/  MUFU.EX2 R189, R189 ;  /* 0x000000bd00bd7308 */ /* 0x000fe20000000800 */
[----:B------:R-:W-:Y:S01]  /*14ba0*/  FMNMX.FTZ R28, R21, R28, !PT ;  /* 0x0000001c151c7209 */ /* 0x000fe20007810000 */
[-CC-:B------:R-:W-:Y:S01]  /*14bb0*/  FFMA.FTZ R185, R34, R0.reuse, -R5.reuse ;  /* 0x0000000022b97223 */ /* 0x180fe20000010805 */
[----:B------:R-:W-:Y:S01]  /*14bc0*/  FSEL R27, R48, -INF , P2 ;  /* 0xff800000301b7808 */ /* 0x000fe20001000000 */
[--C-:B------:R-:W-:Y:S01]  /*14bd0*/  FFMA.FTZ R14, R14, R0, -R5.reuse ;  /* 0x000000000e0e7223 */ /* 0x100fe20000010805 */
[----:B------:R-:W-:Y:S01]  /*14be0*/  FMNMX.FTZ R28, R45, R28, !PT ;  /* 0x0000001c2d1c7209 */ /* 0x000fe20007810000 */
[--C-:B------:R-:W-:Y:S01]  /*14bf0*/  FFMA.FTZ R10, R10, R0, -R5.reuse ;  /* 0x000000000a0a7223 */ /* 0x100fe20000010805 */
[----:B------:R-:W-:Y:S01]  /*14c00*/  ISETP.GT.AND P2, PT, R3, 0x38, PT ;  /* 0x000000380300780c */ /* 0x000fe20003f44270 */
[----:B------:R-:W1:Y:S01]  /*14c10*/  MUFU.EX2 R24, R82 ;  /* 0x0000005200187308 */ /* 0x000e620000000800 */
[----:B------:R-:W-:Y:S01]  /*14c20*/  FMNMX.FTZ R30, R27, R28, !PT ;  /* 0x0000001c1b1e7209 */ /* 0x000fe20007810000 */
[-CC-:B------:R-:W-:Y:S01]  /*14c30*/  FFMA.FTZ R181, R42, R0.reuse, -R5.reuse ;  /* 0x000000002ab57223 */ /* 0x180fe20000010805 */
[----:B------:R-:W-:Y:S01]  /*14c40*/  FSEL R31, R52, -INF , P2 ;  /* 0xff800000341f7808 */ /* 0x000fe20001000000 */
[--C-:B------:R-:W-:Y:S01]  /*14c50*/  FFMA.FTZ R183, R46, R0, -R5.reuse ;  /* 0x000000002eb77223 */ /* 0x100fe20000010805 */
[----:B------:R-:W-:Y:S01]  /*14c60*/  FMNMX.FTZ R30, R49, R30, !PT ;  /* 0x0000001e311e7209 */ /* 0x000fe20007810000 */
[--C-:B------:R-:W-:Y:S01]  /*14c70*/  FFMA.FTZ R177, R50, R0, -R5.reuse ;  /* 0x0000000032b17223 */ /* 0x100fe20000010805 */
[----:B------:R-:W-:Y:S01]  /*14c80*/  ISETP.GT.AND P2, PT, R3, 0x40, PT ;  /* 0x000000400300780c */ /* 0x000fe20003f44270 */
[----:B------:R-:W2:Y:S01]  /*14c90*/  MUFU.EX2 R191, R191 ;  /* 0x000000bf00bf7308 */ /* 0x000ea20000000800 */
[----:B------:R-:W-:Y:S01]  /*14ca0*/  FMNMX.FTZ R30, R31, R30, !PT ;  /* 0x0000001e1f1e7209 */ /* 0x000fe20007810000 */
[-CC-:B------:R-:W-:Y:S01]  /*14cb0*/  FFMA.FTZ R34, R72, R0.reuse, -R5.reuse ;  /* 0x0000000048227223 */ /* 0x180fe20000010805 */
[----:B------:R-:W-:Y:S01]  /*14cc0*/  ISETP.GT.AND P1, PT, R3, 0x41, PT ;  /* 0x000000410300780c */ /* 0x000fe20003f24270 */
[-CC-:B------:R-:W-:Y:S01]  /*14cd0*/  FFMA.FTZ R179, R54, R0.reuse, -R5.reuse ;  /* 0x0000000036b37223 */ /* 0x180fe20000010805 */
[----:B------:R-:W-:Y:S01]  /*14ce0*/  FSEL R35, R56, -INF , P2 ;  /* 0xff80000038237808 */ /* 0x000fe20001000000 */
[--C-:B------:R-:W-:Y:S01]  /*14cf0*/  FFMA.FTZ R36, R78, R0, -R5.reuse ;  /* 0x000000004e247223 */ /* 0x100fe20000010805 */
[----:B------:R-:W-:Y:S01]  /*14d00*/  FMNMX.FTZ R30, R53, R30, !PT ;  /* 0x0000001e351e7209 */ /* 0x000fe20007810000 */
[----:B------:R3:W4:Y:S01]  /*14d10*/  MUFU.EX2 R28, R32 ;  /* 0x00000020001c7308 */ /* 0x0007220000000800 */
[----:B------:R-:W-:Y:S01]  /*14d20*/  ISETP.GT.AND P2, PT, R3, 0x48, PT ;  /* 0x000000480300780c */ /* 0x000fe20003f44270 */
[-CC-:B------:R-:W-:Y:S01]  /*14d30*/  FFMA.FTZ R173, R58, R0.reuse, -R5.reuse ;  /* 0x000000003aad7223 */ /* 0x180fe20000010805 */
[----:B------:R-:W-:Y:S01]  /*14d40*/  FSEL R57, R57, -INF , P1 ;  /* 0xff80000039397808 */ /* 0x000fe20000800000 */
[--C-:B------:R-:W-:Y:S01]  /*14d50*/  FFMA.FTZ R175, R62, R0, -R5.reuse ;  /* 0x000000003eaf7223 */ /* 0x100fe20000010805 */
[----:B------:R-:W-:Y:S01]  /*14d60*/  FMNMX.FTZ R30, R35, R30, !PT ;  /* 0x0000001e231e7209 */ /* 0x000fe20007810000 */
[-CC-:B------:R-:W-:Y:S01]  /*14d70*/  FFMA.FTZ R169, R66, R0.reuse, -R5.reuse ;  /* 0x0000000042a97223 */ /* 0x180fe20000010805 */
[----:B------:R-:W-:Y:S01]  /*14d80*/  ISETP.GT.AND P1, PT, R3, 0x49, PT ;  /* 0x000000490300780c */ /* 0x000fe20003f24270 */
[----:B------:R-:W5:Y:S01]  /*14d90*/  MUFU.EX2 R185, R185 ;  /* 0x000000b900b97308 */ /* 0x000f620000000800 */
[----:B------:R-:W-:Y:S01]  /*14da0*/  FSEL R39, R60, -INF , P2 ;  /* 0xff8000003c277808 */ /* 0x000fe20001000000 */
[--C-:B---3--:R-:W-:Y:S01]  /*14db0*/  FFMA.FTZ R32, R20, R0, -R5.reuse ;  /* 0x0000000014207223 */ /* 0x108fe20000010805 */
[----:B------:R-:W-:Y:S01]  /*14dc0*/  FMNMX.FTZ R30, R57, R30, !PT ;  /* 0x0000001e391e7209 */ /* 0x000fe20007810000 */
[-CC-:B------:R-:W-:Y:S01]  /*14dd0*/  FFMA.FTZ R20, R74, R0.reuse, -R5.reuse ;  /* 0x000000004a147223 */ /* 0x180fe20000010805 */
[----:B------:R-:W-:Y:S01]  /*14de0*/  ISETP.GT.AND P2, PT, R3, 0x50, PT ;  /* 0x000000500300780c */ /* 0x000fe20003f44270 */
[--C-:B------:R-:W-:Y:S01]  /*14df0*/  FFMA.FTZ R26, R26, R0, -R5.reuse ;  /* 0x000000001a1a7223 */ /* 0x100fe20000010805 */
[----:B------:R-:W-:Y:S01]  /*14e00*/  FSEL R61, R61, -INF , P1 ;  /* 0xff8000003d3d7808 */ /* 0x000fe20000800000 */
[----:B------:R-:W3:Y:S01]  /*14e10*/  MUFU.EX2 R14, R14 ;  /* 0x0000000e000e7308 */ /* 0x000ee20000000800 */
[----:B------:R-:W-:Y:S01]  /*14e20*/  FMNMX.FTZ R30, R39, R30, !PT ;  /* 0x0000001e271e7209 */ /* 0x000fe20007810000 */
[----:B------:R-:W-:Y:S01]  /*14e30*/  FFMA.FTZ R171, R70, R0, -R5 ;  /* 0x0000000046ab7223 */ /* 0x000fe20000010805 */
[----:B------:R-:W-:-:S02]  /*14e40*/  ISETP.GT.AND P1, PT, R3, 0x51, PT ;  /* 0x000000510300780c */ /* 0x000fc40003f24270 */
[----:B------:R-:W-:Y:S02]  /*14e50*/  CS2R R84, SRZ ;  /* 0x0000000000547805 */ /* 0x000fe4000001ff00 */
[----:B------:R-:W-:Y:S02]  /*14e60*/  FSEL R43, R64, -INF , P2 ;  /* 0xff800000402b7808 */ /* 0x000fe40001000000 */
[----:B------:R-:W-:Y:S02]  /*14e70*/  CS2R R82, SRZ ;  /* 0x0000000000527805 */ /* 0x000fe4000001ff00 */
[----:B------:R-:W-:Y:S01]  /*14e80*/  FMNMX.FTZ R30, R61, R30, !PT ;  /* 0x0000001e3d1e7209 */ /* 0x000fe20007810000 */
[----:B------:R-:W-:Y:S01]  /*14e90*/  MUFU.EX2 R187, R187 ;  /* 0x000000bb00bb7308 */ /* 0x000fe20000000800 */
[----:B------:R-:W-:Y:S02]  /*14ea0*/  ISETP.GT.AND P2, PT, R3, 0x58, PT ;  /* 0x000000580300780c */ /* 0x000fe40003f44270 */
[----:B------:R-:W-:-:S02]  /*14eb0*/  CS2R R80, SRZ ;  /* 0x0000000000507805 */ /* 0x000fc4000001ff00 */
[----:B------:R-:W-:Y:S02]  /*14ec0*/  FSEL R65, R65, -INF , P1 ;  /* 0xff80000041417808 */ /* 0x000fe40000800000 */
[----:B------:R-:W-:Y:S02]  /*14ed0*/  CS2R R78, SRZ ;  /* 0x00000000004e7805 */ /* 0x000fe4000001ff00 */
[----:B------:R-:W-:Y:S02]  /*14ee0*/  FMNMX.FTZ R30, R43, R30, !PT ;  /* 0x0000001e2b1e7209 */ /* 0x000fe40007810000 */
[----:B------:R-:W-:Y:S02]  /*14ef0*/  CS2R R74, SRZ ;  /* 0x00000000004a7805 */ /* 0x000fe4000001ff00 */
[----:B------:R-:W-:Y:S01]  /*14f00*/  ISETP.GT.AND P1, PT, R3, 0x59, PT ;  /* 0x000000590300780c */ /* 0x000fe20003f24270 */
[----:B------:R-:W-:Y:S01]  /*14f10*/  MUFU.EX2 R10, R10 ;  /* 0x0000000a000a7308 */ /* 0x000fe20000000800 */
[----:B------:R-:W-:-:S02]  /*14f20*/  FSEL R47, R68, -INF , P2 ;  /* 0xff800000442f7808 */ /* 0x000fc40001000000 */
[----:B------:R-:W-:Y:S02]  /*14f30*/  CS2R R72, SRZ ;  /* 0x0000000000487805 */ /* 0x000fe4000001ff00 */
[----:B------:R-:W-:Y:S02]  /*14f40*/  FMNMX.FTZ R30, R65, R30, !PT ;  /* 0x0000001e411e7209 */ /* 0x000fe40007810000 */
[----:B------:R-:W-:Y:S02]  /*14f50*/  CS2R R66, SRZ ;  /* 0x0000000000427805 */ /* 0x000fe4000001ff00 */
[----:B------:R-:W-:Y:S02]  /*14f60*/  FSEL R69, R69, -INF , P1 ;  /* 0xff80000045457808 */ /* 0x000fe40000800000 */
[----:B------:R-:W-:Y:S02]  /*14f70*/  CS2R R62, SRZ ;  /* 0x00000000003e7805 */ /* 0x000fe4000001ff00 */
[----:B------:R-:W-:Y:S01]  /*14f80*/  FMNMX.FTZ R30, R47, R30, !PT ;  /* 0x0000001e2f1e7209 */ /* 0x000fe20007810000 */
[----:B------:R-:W-:Y:S01]  /*14f90*/  MUFU.EX2 R181, R181 ;  /* 0x000000b500b57308 */ /* 0x000fe20000000800 */
[----:B------:R-:W-:-:S02]  /*14fa0*/  CS2R R58, SRZ ;  /* 0x00000000003a7805 */ /* 0x000fc4000001ff00 */
[----:B------:R-:W-:Y:S02]  /*14fb0*/  CS2R R54, SRZ ;  /* 0x0000000000367805 */ /* 0x000fe4000001ff00 */
[----:B------:R-:W-:Y:S01]  /*14fc0*/  FMNMX.FTZ R3, R69, R30, !PT ;  /* 0x0000001e45037209 */ /* 0x000fe20007810000 */
[----:B------:R-:W-:Y:S01]  /*14fd0*/  FFMA.FTZ R30, R6, R0, -R5 ;  /* 0x00000000061e7223 */ /* 0x000fe20000010805 */
[----:B------:R-:W-:-:S03]  /*14fe0*/  CS2R R50, SRZ ;  /* 0x0000000000327805 */ /* 0x000fc6000001ff00 */
[----:B------:R-:W1:Y:S01]  /*14ff0*/  SHFL.BFLY PT, R6, R3, 0x2, 0x1f ;  /* 0x0c401f0003067f89 */ /* 0x000e6200000e0000 */
[----:B------:R-:W-:Y:S08]  /*15000*/  MUFU.EX2 R183, R183 ;  /* 0x000000b700b77308 */ /* 0x000ff00000000800 */
[----:B------:R-:W-:Y:S08]  /*15010*/  MUFU.EX2 R30, R30 ;  /* 0x0000001e001e7308 */ /* 0x000ff00000000800 */
[----:B------:R-:W-:Y:S01]  /*15020*/  MUFU.EX2 R32, R32 ;  /* 0x0000002000207308 */ /* 0x000fe20000000800 */
[----:B-1----:R-:W-:-:S07]  /*15030*/  FMNMX.FTZ R38, R3, R6, !PT ;  /* 0x0000000603267209 */ /* 0x002fce0007810000 */
[----:B------:R-:W-:Y:S01]  /*15040*/  MUFU.EX2 R177, R177 ;  /* 0x000000b100b17308 */ /* 0x000fe20000000800 */
[-CC-:B------:R-:W-:Y:S01]  /*15050*/  FFMA.FTZ R6, R76, R0.reuse, -R5.reuse ;  /* 0x000000004c067223 */ /* 0x180fe20000010805 */
[----:B------:R-:W-:Y:S01]  /*15060*/  FFMA.FTZ R5, R71, R0, -R5 ;  /* 0x0000000047057223 */ /* 0x000fe20000010805 */
[----:B------:R-:W-:Y:S01]  /*15070*/  CS2R R76, SRZ ;  /* 0x00000000004c7805 */ /* 0x000fe2000001ff00 */
[----:B------:R-:W1:Y:S01]  /*15080*/  SHFL.BFLY PT, R3, R38, 0x1, 0x1f ;  /* 0x0c201f0026037f89 */ /* 0x000e6200000e0000 */
[----:B------:R-:W-:-:S03]  /*15090*/  CS2R R70, SRZ ;  /* 0x0000000000467805 */ /* 0x000fc6000001ff00 */
[----:B------:R-:W-:Y:S08]  /*150a0*/  MUFU.EX2 R34, R34 ;  /* 0x0000002200227308 */ /* 0x000ff00000000800 */
[----:B------:R-:W-:Y:S08]  /*150b0*/  MUFU.EX2 R179, R179 ;  /* 0x000000b300b37308 */ /* 0x000ff00000000800 */
[----:B------:R-:W-:Y:S01]  /*150c0*/  MUFU.EX2 R36, R36 ;  /* 0x0000002400247308 */ /* 0x000fe20000000800 */
[----:B-1----:R-:W-:-:S04]  /*150d0*/  FMNMX.FTZ R3, R38, R3, !PT ;  /* 0x0000000326037209 */ /* 0x002fc80007810000 */
        /* <DEDUP_REMOVED lines=8> */
[----:B------:R-:W1:Y:S01]  /*15160*/  @P4 LDC R29, c[0x0][0x44c] ;  /* 0x00011300ff1d4b82 */ /* 0x000e620000000800 */
[-CC-:B------:R-:W-:Y:S01]  /*15170*/  FFMA.FTZ R7, R25, R0.reuse, -R38.reuse ;  /* 0x0000000019077223 */ /* 0x180fe20000010826 */
[-CC-:B------:R-:W-:Y:S01]  /*15180*/  FFMA.FTZ R184, R11, R0.reuse, -R38.reuse ;  /* 0x000000000bb87223 */ /* 0x180fe20000010826 */
[-CC-:B------:R-:W-:Y:S01]  /*15190*/  FFMA.FTZ R11, R33, R0.reuse, -R38.reuse ;  /* 0x00000000210b7223 */ /* 0x180fe20000010826 */
[----:B------:R-:W-:Y:S01]  /*151a0*/  MUFU.EX2 R190, R190 ;  /* 0x000000be00be7308 */ /* 0x000fe20000000800 */
[-CC-:B------:R-:W-:Y:S01]  /*151b0*/  FFMA.FTZ R186, R13, R0.reuse, -R38.reuse ;  /* 0x000000000dba7223 */ /* 0x180fe20000010826 */
[----:B------:R-:W-:Y:S01]  /*151c0*/  FFMA.FTZ R176, R27, R0, -R38 ;  /* 0x000000001bb07223 */ /* 0x000fe20000010826 */
[----:B------:R-:W-:-:S02]  /*151d0*/  VIADD R27, R8, 0x30840 ;  /* 0x00030840081b7836 */ /* 0x000fc40000000000 */
[----:B------:R-:W-:Y:S01]  /*151e0*/  FADD.FTZ R8, R189, R24 ;  /* 0x00000018bd087221 */ /* 0x000fe20000010000 */
[----:B------:R-:W-:Y:S02]  /*151f0*/  IMAD.MOV.U32 R33, RZ, RZ, R220 ;  /* 0x000000ffff217224 */ /* 0x000fe400078e00dc */
[-CC-:B------:R-:W-:Y:S01]  /*15200*/  FFMA.FTZ R13, R37, R0.reuse, -R38.reuse ;  /* 0x00000000250d7223 */ /* 0x180fe20000010826 */
[-C--:B------:R-:W-:Y:S01]  /*15210*/  FFMA.FTZ R178, R31, R0.reuse, -R38 ;  /* 0x000000001fb27223 */ /* 0x080fe20000010826 */
[----:B------:R-:W-:Y:S01]  /*15220*/  MUFU.EX2 R188, R188 ;  /* 0x000000bc00bc7308 */ /* 0x000fe20000000800 */
[----:B--2---:R-:W-:Y:S01]  /*15230*/  FADD.FTZ R31, R191, R8 ;  /* 0x00000008bf1f7221 */ /* 0x004fe20000010000 */
[-CC-:B------:R-:W-:Y:S01]  /*15240*/  FFMA.FTZ R180, R15, R0.reuse, -R38.reuse ;  /* 0x000000000fb47223 */ /* 0x180fe20000010826 */
[-CC-:B------:R-:W-:Y:S01]  /*15250*/  FFMA.FTZ R15, R41, R0.reuse, -R38.reuse ;  /* 0x00000000290f7223 */ /* 0x180fe20000010826 */
[-CC-:B------:R-:W-:Y:S01]  /*15260*/  FFMA.FTZ R182, R21, R0.reuse, -R38.reuse ;  /* 0x0000000015b67223 */ /* 0x180fe20000010826 */
[-CC-:B------:R-:W-:Y:S01]  /*15270*/  FFMA.FTZ R21, R45, R0.reuse, -R38.reuse ;  /* 0x000000002d157223 */ /* 0x180fe20000010826 */
[-CC-:B------:R-:W-:Y:S01]  /*15280*/  FFMA.FTZ R25, R49, R0.reuse, -R38.reuse ;  /* 0x0000000031197223 */ /* 0x180fe20000010826 */
[----:B------:R-:W-:Y:S01]  /*15290*/  PRMT R27, R214, 0x654, R27 ;  /* 0x00000654d61b7816 */ /* 0x000fe2000000001b */
[----:B------:R-:W2:Y:S01]  /*152a0*/  MUFU.EX2 R7, R7 ;  /* 0x0000000700077308 */ /* 0x000ea20000000800 */
[----:B------:R-:W-:Y:S01]  /*152b0*/  FFMA.FTZ R172, R35, R0, -R38 ;  /* 0x0000000023ac7223 */ /* 0x000fe20000010826 */
[----:B------:R-:W-:Y:S01]  /*152c0*/  F2FP.BF16.F32.PACK_AB R189, R24, R189 ;  /* 0x000000bd18bd723e */ /* 0x000fe200000010ff */
[----:B------:R5:W-:Y:S01]  /*152d0*/  SYNCS.ARRIVE.TRANS64.RED.A1T0 RZ, [R27+URZ], RZ ;  /* 0x000000ff1bff79a7 */ /* 0x000be2000810043f */
[----:B-1----:R-:W-:-:S04]  /*152e0*/  @P4 IMAD.HI.U32 R29, R220, R29, RZ ;  /* 0x0000001ddc1d4227 */ /* 0x002fc800078e00ff */
[-CC-:B------:R-:W-:Y:S01]  /*152f0*/  FFMA.FTZ R57, R57, R0.reuse, -R38.reuse ;  /* 0x0000000039397223 */ /* 0x180fe20000010826 */
[-CC-:B------:R-:W-:Y:S01]  /*15300*/  FFMA.FTZ R39, R39, R0.reuse, -R38.reuse ;  /* 0x0000000027277223 */ /* 0x180fe20000010826 */
[--C-:B------:R-:W-:Y:S01]  /*15310*/  FFMA.FTZ R61, R61, R0, -R38.reuse ;  /* 0x000000003d3d7223 */ /* 0x100fe20000010826 */
[----:B------:R-:W1:Y:S01]  /*15320*/  MUFU.EX2 R9, R9 ;  /* 0x0000000900097308 */ /* 0x000e620000000800 */
[----:B0-----:R-:W-:Y:S01]  /*15330*/  @P4 SHF.R.U32.HI R33, RZ, R40, R29 ;  /* 0x00000028ff214219 */ /* 0x001fe2000001161d */
[----:B----4-:R-:W-:Y:S01]  /*15340*/  FADD.FTZ R40, R28, R31 ;  /* 0x0000001f1c287221 */ /* 0x010fe20000010000 */
[-CC-:B-----5:R-:W-:Y:S01]  /*15350*/  FFMA.FTZ R27, R53, R0.reuse, -R38.reuse ;  /* 0x00000000351b7223 */ /* 0x1a0fe20000010826 */
[-CC-:B------:R-:W-:Y:S01]  /*15360*/  FFMA.FTZ R43, R43, R0.reuse, -R38.reuse ;  /* 0x000000002b2b7223 */ /* 0x180fe20000010826 */
[----:B------:R-:W-:Y:S01]  /*15370*/  FFMA.FTZ R65, R65, R0, -R38 ;  /* 0x0000000041417223 */ /* 0x000fe20000010826 */
[----:B------:R-:W-:Y:S01]  /*15380*/  FADD.FTZ R31, R185, R40 ;  /* 0x00000028b91f7221 */ /* 0x000fe20000010000 */
[----:B---3--:R-:W-:Y:S01]  /*15390*/  F2FP.BF16.F32.PACK_AB R185, R14, R185 ;  /* 0x000000b90eb9723e */ /* 0x008fe200000010ff */
[----:B------:R-:W0:Y:S01]  /*153a0*/  MUFU.EX2 R184, R184 ;  /* 0x000000b800b87308 */ /* 0x000e220000000800 */
[----:B--2---:R-:W-:Y:S01]  /*153b0*/  FADD.FTZ R29, R188, R7 ;  /* 0x00000007bc1d7221 */ /* 0x004fe20000010000 */
[----:B------:R-:W-:Y:S01]  /*153c0*/  FADD.FTZ R40, R14, R31 ;  /* 0x0000001f0e287221 */ /* 0x000fe20000010000 */
[----:B------:R-:W-:Y:S01]  /*153d0*/  F2FP.BF16.F32.PACK_AB R188, R7, R188 ;  /* 0x000000bc07bc723e */ /* 0x000fe200000010ff */
[----:B------:R-:W-:Y:S01]  /*153e0*/  FFMA.FTZ R47, R47, R0, -R38 ;  /* 0x000000002f2f7223 */ /* 0x000fe20000010826 */
[----:B------:R-:W-:Y:S01]  /*153f0*/  FADD.FTZ R8, R190, R29 ;  /* 0x0000001dbe087221 */ /* 0x000fe20000010000 */
[----:B------:R-:W-:Y:S01]  /*15400*/  FADD.FTZ R31, R187, R40 ;  /* 0x00000028bb1f7221 */ /* 0x000fe20000010000 */
[C---:B------:R-:W-:Y:S01]  /*15410*/  F2FP.BF16.F32.PACK_AB R187, R10.reuse, R187 ;  /* 0x000000bb0abb723e */ /* 0x040fe200000010ff */
[----:B------:R-:W2:Y:S01]  /*15420*/  MUFU.EX2 R11, R11 ;  /* 0x0000000b000b7308 */ /* 0x000ea20000000800 */
[C---:B-1----:R-:W-:Y:S01]  /*15430*/  FADD.FTZ R29, R9.reuse, R8 ;  /* 0x00000008091d7221 */ /* 0x042fe20000010000 */
[----:B------:R-:W-:Y:S01]  /*15440*/  FADD.FTZ R40, R10, R31 ;  /* 0x0000001f0a287221 */ /* 0x000fe20000010000 */
[----:B------:R-:W-:Y:S01]  /*15450*/  F2FP.BF16.F32.PACK_AB R190, R9, R190 ;  /* 0x000000be09be723e */ /* 0x000fe200000010ff */
[----:B------:R-:W-:Y:S01]  /*15460*/  FFMA.FTZ R38, R69, R0, -R38 ;  /* 0x0000000045267223 */ /* 0x000fe20000010826 */
[----:B------:R-:W-:Y:S01]  /*15470*/  IADD3 R33, R33, R222, -R221 ;  /* 0x000000de21217210 */ /* 0x000fe20007ffe8dd */
[----:B------:R-:W-:Y:S01]  /*15480*/  FADD.FTZ R31, R181, R40 ;  /* 0x00000028b51f7221 */ /* 0x000fe20000010000 */
[----:B------:R-:W-:Y:S01]  /*15490*/  F2FP.BF16.F32.PACK_AB R191, R28, R191 ;  /* 0x000000bf1cbf723e */ /* 0x000fe200000010ff */
[----:B------:R-:W1:Y:S01]  /*154a0*/  MUFU.EX2 R186, R186 ;  /* 0x000000ba00ba7308 */ /* 0x000e620000000800 */
[----:B0-----:R-:W-:Y:S01]  /*154b0*/  FADD.FTZ R8, R184, R29 ;  /* 0x0000001db8087221 */ /* 0x001fe20000010000 */
[C---:B------:R-:W-:Y:S01]  /*154c0*/  FADD.FTZ R40, R30.reuse, R31 ;  /* 0x0000001f1e287221 */ /* 0x040fe20000010000 */
[----:B------:R-:W-:Y:S01]  /*154d0*/  IMAD.HI R33, R33, 0x2aaaaaab, RZ ;  /* 0x2aaaaaab21217827 */ /* 0x000fe200078e02ff */
[----:B------:R-:W-:-:S02]  /*154e0*/  F2FP.BF16.F32.PACK_AB R181, R30, R181 ;  /* 0x000000b51eb5723e */ /* 0x000fc400000010ff */
[----:B------:R-:W-:Y:S01]  /*154f0*/  CS2R R68, SRZ ;  /* 0x0000000000447805 */ /* 0x000fe2000001ff00 */
[----:B------:R-:W-:Y:S01]  /*15500*/  FADD.FTZ R31, R183, R40 ;  /* 0x00000028b71f7221 */ /* 0x000fe20000010000 */
[C---:B------:R-:W-:Y:S01]  /*15510*/  F2FP.BF16.F32.PACK_AB R183, R32.reuse, R183 ;  /* 0x000000b720b7723e */ /* 0x040fe200000010ff */
[----:B------:R-:W0:Y:S01]  /*15520*/  MUFU.EX2 R13, R13 ;  /* 0x0000000d000d7308 */ /* 0x000e220000000800 */
[C---:B--2---:R-:W-:Y:S01]  /*15530*/  FADD.FTZ R29, R11.reuse, R8 ;  /* 0x000000080b1d7221 */ /* 0x044fe20000010000 */
[----:B------:R-:W-:Y:S01]  /*15540*/  FADD.FTZ R24, R32, R31 ;  /* 0x0000001f20187221 */ /* 0x000fe20000010000 */
[----:B------:R-:W-:Y:S02]  /*15550*/  SHF.R.U32.HI R42, RZ, 0x1f, R33 ;  /* 0x0000001fff2a7819 */ /* 0x000fe40000011621 */
[----:B------:R-:W-:Y:S02]  /*15560*/  CS2R R52, SRZ ;  /* 0x0000000000347805 */ /* 0x000fe4000001ff00 */
[----:B------:R-:W-:Y:S01]  /*15570*/  F2FP.BF16.F32.PACK_AB R184, R11, R184 ;  /* 0x000000b80bb8723e */ /* 0x000fe200000010ff */
[----:B------:R-:W-:Y:S01]  /*15580*/  FADD.FTZ R31, R177, R24 ;  /* 0x00000018b11f7221 */ /* 0x000fe20000010000 */
[----:B------:R-:W-:Y:S01]  /*15590*/  F2FP.BF16.F32.PACK_AB R177, R34, R177 ;  /* 0x000000b122b1723e */ /* 0x000fe200000010ff */
[----:B------:R-:W2:Y:S01]  /*155a0*/  MUFU.EX2 R180, R180 ;  /* 0x000000b400b47308 */ /* 0x000ea20000000800 */
[----:B-1----:R-:W-:Y:S01]  /*155b0*/  FADD.FTZ R8, R186, R29 ;  /* 0x0000001dba087221 */ /* 0x002fe20000010000 */
[----:B------:R-:W-:Y:S01]  /*155c0*/  FADD.FTZ R10, R34, R31 ;  /* 0x0000001f220a7221 */ /* 0x000fe20000010000 */
[----:B------:R-:W-:-:S02]  /*155d0*/  CS2R R48, SRZ ;  /* 0x0000000000307805 */ /* 0x000fc4000001ff00 */
[----:B------:R-:W-:Y:S02]  /*155e0*/  CS2R R44, SRZ ;  /* 0x00000000002c7805 */ /* 0x000fe4000001ff00 */
[----:B------:R-:W-:Y:S01]  /*155f0*/  CS2R R34, SRZ ;  /* 0x0000000000227805 */ /* 0x000fe2000001ff00 */
[----:B------:R-:W-:Y:S01]  /*15600*/  FADD.FTZ R31, R179, R10 ;  /* 0x0000000ab31f7221 */ /* 0x000fe20000010000 */
[----:B------:R-:W-:Y:S01]  /*15610*/  F2FP.BF16.F32.PACK_AB R179, R36, R179 ;  /* 0x000000b324b3723e */ /* 0x000fe200000010ff */
[----:B------:R-:W1:Y:S01]  /*15620*/  MUFU.EX2 R15, R15 ;  /* 0x0000000f000f7308 */ /* 0x000e620000000800 */
[C---:B0-----:R-:W-:Y:S01]  /*15630*/  FADD.FTZ R29, R13.reuse, R8 ;  /* 0x000000080d1d7221 */ /* 0x041fe20000010000 */
[----:B------:R-:W-:-:S06]  /*15640*/  F2FP.BF16.F32.PACK_AB R186, R13, R186 ;  /* 0x000000ba0dba723e */ /* 0x000fcc00000010ff */
[----:B------:R-:W0:Y:S01]  /*15650*/  MUFU.EX2 R182, R182 ;  /* 0x000000b600b67308 */ /* 0x000e220000000800 */
[----:B--2---:R-:W-:-:S07]  /*15660*/  FADD.FTZ R8, R180, R29 ;  /* 0x0000001db4087221 */ /* 0x004fce0000010000 */
[----:B------:R-:W2:Y:S01]  /*15670*/  MUFU.EX2 R21, R21 ;  /* 0x0000001500157308 */ /* 0x000ea20000000800 */
[----:B-1----:R-:W-:Y:S01]  /*15680*/  FADD.FTZ R29, R15, R8 ;  /* 0x000000080f1d7221 */ /* 0x002fe20000010000 */
[----:B------:R-:W-:Y:S02]  /*15690*/  LEA.HI.SX32 R8, R33, R42, 0x1c ;  /* 0x0000002a21087211 */ /* 0x000fe400078fe2ff */
[----:B------:R-:W-:Y:S02]  /*156a0*/  CS2R R32, SRZ ;  /* 0x0000000000207805 */ /* 0x000fe4000001ff00 */
[----:B------:R-:W-:Y:S02]  /*156b0*/  F2FP.BF16.F32.PACK_AB R180, R15, R180 ;  /* 0x000000b40fb4723e */ /* 0x000fe400000010ff */
[----:B------:R-:W-:Y:S01]  /*156c0*/  VIMNMX R13, R219, R8, !PT ;  /* 0x00000008db0d7248 */ /* 0x000fe20007fe0100 */
[----:B------:R-:W1:Y:S01]  /*156d0*/  MUFU.EX2 R176, R176 ;  /* 0x000000b000b07308 */ /* 0x000e620000000800 */
[----:B0-----:R-:W-:-:S07]  /*156e0*/  FADD.FTZ R40, R182, R29 ;  /* 0x0000001db6287221 */ /* 0x001fce0000010000 */
[----:B------:R-:W0:Y:S01]  /*156f0*/  MUFU.EX2 R25, R25 ;  /* 0x0000001900197308 */ /* 0x000e220000000800 */
[C---:B--2---:R-:W-:Y:S01]  /*15700*/  FADD.FTZ R29, R21.reuse, R40 ;  /* 0x00000028151d7221 */ /* 0x044fe20000010000 */
[----:B------:R-:W-:Y:S02]  /*15710*/  F2FP.BF16.F32.PACK_AB R182, R21, R182 ;  /* 0x000000b615b6723e */ /* 0x000fe400000010ff */
[----:B------:R-:W-:-:S04]  /*15720*/  CS2R R40, SRZ ;  /* 0x0000000000287805 */ /* 0x000fc8000001ff00 */
[----:B------:R-:W2:Y:S01]  /*15730*/  MUFU.EX2 R178, R178 ;  /* 0x000000b200b27308 */ /* 0x000ea20000000800 */
[----:B-1----:R-:W-:-:S07]  /*15740*/  FADD.FTZ R14, R176, R29 ;  /* 0x0000001db00e7221 */ /* 0x002fce0000010000 */
[----:B------:R-:W1:Y:S01]  /*15750*/  MUFU.EX2 R27, R27 ;  /* 0x0000001b001b7308 */ /* 0x000e620000000800 */
[C---:B0-----:R-:W-:Y:S01]  /*15760*/  FADD.FTZ R29, R25.reuse, R14 ;  /* 0x0000000e191d7221 */ /* 0x041fe20000010000 */
[----:B------:R-:W-:Y:S01]  /*15770*/  FADD.FTZ R14, R36, R31 ;  /* 0x0000001f240e7221 */ /* 0x000fe20000010000 */
[----:B------:R-:W-:Y:S02]  /*15780*/  F2FP.BF16.F32.PACK_AB R176, R25, R176 ;  /* 0x000000b019b0723e */ /* 0x000fe400000010ff */
[----:B------:R-:W-:Y:S02]  /*15790*/  CS2R R36, SRZ ;  /* 0x0000000000247805 */ /* 0x000fe4000001ff00 */
[----:B------:R-:W-:Y:S01]  /*157a0*/  CS2R R30, SRZ ;  /* 0x00000000001e7805 */ /* 0x000fe2000001ff00 */
[----:B------:R-:W-:Y:S01]  /*157b0*/  FADD.FTZ R7, R173, R14 ;  /* 0x0000000ead077221 */ /* 0x000fe20000010000 */
[----:B------:R-:W-:Y:S01]  /*157c0*/  F2FP.BF16.F32.PACK_AB R173, R6, R173 ;  /* 0x000000ad06ad723e */ /* 0x000fe200000010ff */
[----:B------:R-:W0:Y:S01]  /*157d0*/  MUFU.EX2 R172, R172 ;  /* 0x000000ac00ac7308 */ /* 0x000e220000000800 */
[----:B--2---:R-:W-:Y:S01]  /*157e0*/  FADD.FTZ R10, R178, R29 ;  /* 0x0000001db20a7221 */ /* 0x004fe20000010000 */
[----:B------:R-:W-:-:S06]  /*157f0*/  FADD.FTZ R14, R6, R7 ;  /* 0x00000007060e7221 */ /* 0x000fcc0000010000 */
[----:B------:R-:W2:Y:S01]  /*15800*/  MUFU.EX2 R57, R57 ;  /* 0x0000003900397308 */ /* 0x000ea20000000800 */
[C---:B-1----:R-:W-:Y:S01]  /*15810*/  FADD.FTZ R29, R27.reuse, R10 ;  /* 0x0000000a1b1d7221 */ /* 0x042fe20000010000 */
[----:B------:R-:W-:-:S06]  /*15820*/  F2FP.BF16.F32.PACK_AB R178, R27, R178 ;  /* 0x000000b21bb2723e */ /* 0x000fcc00000010ff */
[----:B------:R-:W1:Y:S01]  /*15830*/  MUFU.EX2 R175, R175 ;  /* 0x000000af00af7308 */ /* 0x000e620000000800 */
[----:B0-----:R-:W-:Y:S01]  /*15840*/  FADD.FTZ R10, R172, R29 ;  /* 0x0000001dac0a7221 */ /* 0x001fe20000010000 */
[----:B------:R-:W-:-:S06]  /*15850*/  CS2R R28, SRZ ;  /* 0x00000000001c7805 */ /* 0x000fcc000001ff00 */
[----:B------:R-:W0:Y:S01]  /*15860*/  MUFU.EX2 R39, R39 ;  /* 0x0000002700277308 */ /* 0x000e220000000800 */
[C---:B--2---:R-:W-:Y:S01]  /*15870*/  FADD.FTZ R10, R57.reuse, R10 ;  /* 0x0000000a390a7221 */ /* 0x044fe20000010000 */
[----:B------:R-:W-:Y:S02]  /*15880*/  F2FP.BF16.F32.PACK_AB R172, R57, R172 ;  /* 0x000000ac39ac723e */ /* 0x000fe400000010ff */
[----:B------:R-:W-:-:S04]  /*15890*/  CS2R R56, SRZ ;  /* 0x0000000000387805 */ /* 0x000fc8000001ff00 */
[----:B------:R-:W2:Y:S01]  /*158a0*/  MUFU.EX2 R20, R20 ;  /* 0x0000001400147308 */ /* 0x000ea20000000800 */
[----:B-1----:R-:W-:-:S07]  /*158b0*/  FADD.FTZ R9, R175, R14 ;  /* 0x0000000eaf097221 */ /* 0x002fce0000010000 */
[----:B------:R1:W3:Y:S01]  /*158c0*/  MUFU.EX2 R174, R61 ;  /* 0x0000003d00ae7308 */ /* 0x0002e20000000800 */
[----:B0-----:R-:W-:-:S07]  /*158d0*/  FADD.FTZ R7, R39, R10 ;  /* 0x0000000a27077221 */ /* 0x001fce0000010000 */
[----:B------:R-:W0:Y:S01]  /*158e0*/  MUFU.EX2 R169, R169 ;  /* 0x000000a900a97308 */ /* 0x000e220000000800 */
[C---:B--2---:R-:W-:Y:S01]  /*158f0*/  FADD.FTZ R24, R20.reuse, R9 ;  /* 0x0000000914187221 */ /* 0x044fe20000010000 */
[----:B------:R-:W-:Y:S02]  /*15900*/  F2FP.BF16.F32.PACK_AB R175, R20, R175 ;  /* 0x000000af14af723e */ /* 0x000fe400000010ff */
[----:B-1----:R-:W-:-:S04]  /*15910*/  CS2R R60, SRZ ;  /* 0x00000000003c7805 */ /* 0x002fc8000001ff00 */
[----:B------:R-:W1:Y:S01]  /*15920*/  MUFU.EX2 R43, R43 ;  /* 0x0000002b002b7308 */ /* 0x000e620000000800 */
[C---:B---3--:R-:W-:Y:S01]  /*15930*/  FADD.FTZ R14, R174.reuse, R7 ;  /* 0x00000007ae0e7221 */ /* 0x048fe20000010000 */
[----:B------:R-:W-:-:S06]  /*15940*/  F2FP.BF16.F32.PACK_AB R174, R174, R39 ;  /* 0x00000027aeae723e */ /* 0x000fcc00000010ff */
[----:B------:R-:W2:Y:S01]  /*15950*/  MUFU.EX2 R26, R26 ;  /* 0x0000001a001a7308 */ /* 0x000ea20000000800 */
[----:B0-----:R-:W-:Y:S01]  /*15960*/  FADD.FTZ R9, R169, R24 ;  /* 0x00000018a9097221 */ /* 0x001fe20000010000 */
[----:B------:R-:W-:-:S06]  /*15970*/  CS2R R24, SRZ ;  /* 0x0000000000187805 */ /* 0x000fcc000001ff00 */
[----:B------:R0:W3:Y:S01]  /*15980*/  MUFU.EX2 R168, R65 ;  /* 0x0000004100a87308 */ /* 0x0000e20000000800 */
[----:B-1----:R-:W-:-:S07]  /*15990*/  FADD.FTZ R7, R43, R14 ;  /* 0x0000000e2b077221 */ /* 0x002fce0000010000 */
[----:B------:R-:W1:Y:S01]  /*159a0*/  MUFU.EX2 R171, R171 ;  /* 0x000000ab00ab7308 */ /* 0x000e620000000800 */
[C---:B--2---:R-:W-:Y:S01]  /*159b0*/  FADD.FTZ R14, R26.reuse, R9 ;  /* 0x000000091a0e7221 */ /* 0x044fe20000010000 */
[----:B------:R-:W-:Y:S02]  /*159c0*/  F2FP.BF16.F32.PACK_AB R169, R26, R169 ;  /* 0x000000a91aa9723e */ /* 0x000fe400000010ff */
[----:B0-----:R-:W-:Y:S02]  /*159d0*/  CS2R R64, SRZ ;  /* 0x0000000000407805 */ /* 0x001fe4000001ff00 */
[----:B------:R-:W-:Y:S02]  /*159e0*/  CS2R R26, SRZ ;  /* 0x00000000001a7805 */ /* 0x000fe4000001ff00 */
[----:B------:R-:W0:Y:S01]  /*159f0*/  MUFU.EX2 R47, R47 ;  /* 0x0000002f002f7308 */ /* 0x000e220000000800 */
[C---:B---3--:R-:W-:Y:S01]  /*15a00*/  FADD.FTZ R6, R168.reuse, R7 ;  /* 0x00000007a8067221 */ /* 0x048fe20000010000 */
[----:B------:R-:W-:-:S02]  /*15a10*/  F2FP.BF16.F32.PACK_AB R168, R168, R43 ;  /* 0x0000002ba8a8723e */ /* 0x000fc400000010ff */
[----:B------:R-:W-:-:S04]  /*15a20*/  CS2R R42, SRZ ;  /* 0x00000000002a7805 */ /* 0x000fc8000001ff00 */
[----:B------:R1:W2:Y:S08]  /*15a30*/  MUFU.EX2 R10, R5 ;  /* 0x00000005000a7308 */ /* 0x0002b00000000800 */
[----:B------:R-:W3:Y:S01]  /*15a40*/  MUFU.EX2 R38, R38 ;  /* 0x0000002600267308 */ /* 0x000ee20000000800 */
[----:B-1----:R-:W-:Y:S01]  /*15a50*/  FADD.FTZ R5, R171, R14 ;  /* 0x0000000eab057221 */ /* 0x002fe20000010000 */
[----:B0-----:R-:W-:-:S03]  /*15a60*/  FADD.FTZ R7, R47, R6 ;  /* 0x000000062f077221 */ /* 0x001fc60000010000 */
[C---:B--2---:R-:W-:Y:S01]  /*15a70*/  FADD.FTZ R6, R10.reuse, R5 ;  /* 0x000000050a067221 */ /* 0x044fe20000010000 */
[----:B------:R-:W-:Y:S01]  /*15a80*/  F2FP.BF16.F32.PACK_AB R171, R10, R171 ;  /* 0x000000ab0aab723e */ /* 0x000fe200000010ff */
[----:B------:R-:W-:Y:S02]  /*15a90*/  VIADD R10, R2, 0xfffffffe ;  /* 0xfffffffe020a7836 */ /* 0x000fe40000000000 */
[----:B------:R-:W-:Y:S02]  /*15aa0*/  IMAD.MOV.U32 R2, RZ, RZ, 0x3f800000 ;  /* 0x3f800000ff027424 */ /* 0x000fe400078e00ff */
[----:B------:R-:W-:Y:S01]  /*15ab0*/  IMAD.MOV.U32 R5, RZ, RZ, 0x3f800000 ;  /* 0x3f800000ff057424 */ /* 0x000fe200078e00ff */
[----:B------:R-:W-:Y:S01]  /*15ac0*/  ISETP.GE.AND P1, PT, R10, R13, PT ;  /* 0x0000000d0a00720c */ /* 0x000fe20003f26270 */
[C---:B---3--:R-:W-:Y:S01]  /*15ad0*/  FADD.FTZ R7, R38.reuse, R7 ;  /* 0x0000000726077221 */ /* 0x048fe20000010000 */
[----:B------:R-:W-:Y:S02]  /*15ae0*/  F2FP.BF16.F32.PACK_AB R170, R38, R47 ;  /* 0x0000002f26aa723e */ /* 0x000fe400000010ff */
[----:B------:R-:W-:-:S02]  /*15af0*/  CS2R R46, SRZ ;  /* 0x00000000002e7805 */ /* 0x000fc4000001ff00 */
[----:B------:R-:W-:-:S07]  /*15b00*/  CS2R R38, SRZ ;  /* 0x0000000000267805 */ /* 0x000fce000001ff00 */
[----:B------:R-:W-:Y:S05]  /*15b10*/  @!P1 BRA `(.L_x_2843) ;  /* 0x0000002800409947 */ /* 0x000fea0003800000 */
[----:B------:R-:W-:Y:S01]  /*15b20*/  BSSY B1, `(.L_x_2843) ;  /* 0x000028f000017945 */ /* 0x000fe20003800000 */
[----:B------:R-:W-:Y:S02]  /*15b30*/  IMAD.MOV.U32 R8, RZ, RZ, R4 ;  /* 0x000000ffff087224 */ /* 0x000fe400078e0004 */
[----:B------:R-:W-:Y:S02]  /*15b40*/  IMAD.MOV.U32 R9, RZ, RZ, R3 ;  /* 0x000000ffff097224 */ /* 0x000fe400078e0003 */
[----:B------:R-:W-:Y:S02]  /*15b50*/  IMAD.MOV.U32 R11, RZ, RZ, R202 ;  /* 0x000000ffff0b7224 */ /* 0x000fe400078e00ca */
[----:B------:R-:W-:Y:S02]  /*15b60*/  IMAD.MOV.U32 R14, RZ, RZ, R198 ;  /* 0x000000ffff0e7224 */ /* 0x000fe400078e00c6 */
[----:B------:R-:W-:Y:S02]  /*15b70*/  IMAD.MOV.U32 R2, RZ, RZ, 0x3f800000 ;  /* 0x3f800000ff027424 */ /* 0x000fe400078e00ff */
[----:B------:R-:W-:-:S07]  /*15b80*/  IMAD.MOV.U32 R119, RZ, RZ, RZ ;  /* 0x000000ffff777224 */ /* 0x000fce00078e00ff */
.L_x_2856:
[----:B------:R-:W-:-:S04]  /*15b90*/  ISETP.NE.AND P1, PT, R14, 0x1, PT ;  /* 0x000000010e00780c */ /* 0x000fc80003f25270 */
[----:B------:R-:W-:-:S04]  /*15ba0*/  SEL R202, RZ, 0x1, P1 ;  /* 0x00000001ffca7807 */ /* 0x000fc80000800000 */
[----:B------:R-:W-:Y:S01]  /*15bb0*/  LOP3.LUT R202, R11, R202, RZ, 0x3c, !PT ;  /* 0x000000ca0bca7212 */ /* 0x000fe200078e3cff */
[----:B------:R-:W-:Y:S06]  /*15bc0*/  @!P0 BRA `(.L_x_2844) ;  /* 0x0000000000048947 */ /* 0x000fec0003800000 */
[----:B------:R-:W-:Y:S01]  /*15bd0*/  BPT.TRAP 0x1 ;  /* 0x000000040000795c */ /* 0x000fe20000300000 */
.L_x_2844:
        /* <DEDUP_REMOVED lines=8> */
.L_x_2845:
[----:B------:R-:W-:Y:S01]  /*15c60*/  IMAD R3, R198, 0x900, R12 ;  /* 0x00000900c6037824 */ /* 0x000fe200078e020c */
[----:B------:R-:W-:Y:S03]  /*15c70*/  BSSY B2, `(.L_x_2846) ;  /* 0x0000006000027945 */ /* 0x000fe60003800000 */
[C---:B------:R-:W-:Y:S02]  /*15c80*/  VIADD R15, R3.reuse, 0x2 ;  /* 0x00000002030f7836 */ /* 0x040fe40000000000 */
[----:B------:R-:W-:Y:S01]  /*15c90*/  VIADD R4, R3, 0x4 ;  /* 0x0000000403047836 */ /* 0x000fe20000000000 */
[----:B-1----:R-:W-:Y:S06]  /*15ca0*/  @P1 BRA `(.L_x_2847) ;  /* 0x0000000000081947 */ /* 0x002fec0003800000 */
[----:B------:R-:W1:Y:S02]  /*15cb0*/  SYNCS.PHASECHK.TRANS64.TRYWAIT P1, [R0+URZ+0x30830], R20 ;  /* 0x03083014000075a7 */ /* 0x000e64000802017f */
[----:B-1----:R-:W-:Y:S05]  /*15cc0*/  @!P1 BRA `(.L_x_2848) ;  /* 0x0000012800189947 */ /* 0x002fea0003800000 */
.L_x_2847:
[----:B------:R-:W-:Y:S05]  /*15cd0*/  BSYNC B2 ;  /* 0x0000000000027941 */ /* 0x000fea0003800000 */
.L_x_2846:
[----:B------:R-:W2:Y:S04]  /*15ce0*/  LDL.64 R124, [R1+0x28] ;  /* 0x00002800017c7983 */ /* 0x000ea80000100a00 */
[----:B------:R3:W-:Y:S04]  /*15cf0*/  STL.64 [R1+0x58], R8 ;  /* 0x0000580801007387 */ /* 0x0007e80000100a00 */
[----:B---3--:R-:W3:Y:S04]  /*15d00*/  LDL.64 R8, [R1+0x20] ;  /* 0x0000200001087983 */ /* 0x008ee80000100a00 */
[----:B------:R4:W-:Y:S04]  /*15d10*/  STL.64 [R1+0x50], R6 ;  /* 0x0000500601007387 */ /* 0x0009e80000100a00 */
[----:B----4-:R-:W4:Y:S01]  /*15d20*/  LDL.64 R6, [R1+0x18] ;  /* 0x0000180001067983 */ /* 0x010f220000100a00 */
[----:B01----:R-:W-:-:S02]  /*15d30*/  IMAD.MOV.U32 R20, RZ, RZ, R3 ;  /* 0x000000ffff147224 */ /* 0x003fc400078e0003 */
[C---:B------:R-:W-:Y:S02]  /*15d40*/  VIADD R120, R3.reuse, 0x6 ;  /* 0x0000000603787836 */ /* 0x040fe40000000000 */
[C---:B------:R-:W-:Y:S01]  /*15d50*/  VIADD R122, R3.reuse, 0x304 ;  /* 0x00000304037a7836 */ /* 0x040fe20000000000 */
[----:B------:R-:W-:Y:S01]  /*15d60*/  R2UR UR26, R20 ;  /* 0x00000000141a72ca */ /* 0x000fe200000e0000 */
[----:B------:R-:W-:Y:S01]  /*15d70*/  IMAD.MOV.U32 R20, RZ, RZ, R15 ;  /* 0x000000ffff147224 */ /* 0x000fe200078e000f */
[----:B------:R-:W-:Y:S01]  /*15d80*/  R2UR UR14, R120 ;  /* 0x00000000780e72ca */ /* 0x000fe200000e0000 */
[C---:B------:R-:W-:Y:S01]  /*15d90*/  VIADD R120, R3.reuse, 0x302 ;  /* 0x0000030203787836 */ /* 0x040fe20000000000 */
[----:B------:R-:W-:Y:S01]  /*15da0*/  R2UR UR58, R122 ;  /* 0x000000007a3a72ca */ /* 0x000fe200000e0000 */
[----:B------:R-:W-:Y:S01]  /*15db0*/  IMAD.MOV.U32 R21, RZ, RZ, 0x40000040 ;  /* 0x40000040ff157424 */ /* 0x000fe200078e00ff */
[----:B------:R-:W-:Y:S01]  /*15dc0*/  R2UR UR22, R20 ;  /* 0x00000000141672ca */ /* 0x000fe200000e0000 */
[----:B------:R-:W-:Y:S01]  /*15dd0*/  IMAD.MOV.U32 R20, RZ, RZ, R4 ;  /* 0x000000ffff147224 */ /* 0x000fe200078e0004 */
[----:B------:R-:W-:Y:S01]  /*15de0*/  R2UR UR6, R120 ;  /* 0x00000000780672ca */ /* 0x000fe200000e0000 */
[----:B------:R-:W-:-:S02]  /*15df0*/  VIADD R120, R3, 0x600 ;  /* 0x0000060003787836 */ /* 0x000fc40000000000 */
[-C--:B------:R-:W-:Y:S01]  /*15e00*/  FMUL.FTZ R26, R26, R2.reuse ;  /* 0x000000021a1a7220 */ /* 0x080fe20000410000 */
[C---:B------:R-:W-:Y:S01]  /*15e10*/  VIADD R122, R3.reuse, 0x602 ;  /* 0x00000602037a7836 */ /* 0x040fe20000000000 */
[----:B------:R-:W-:Y:S01]  /*15e20*/  R2UR UR18, R20 ;  /* 0x00000000141272ca */ /* 0x000fe200000e0000 */
[C---:B------:R-:W-:Y:S01]  /*15e30*/  VIADD R20, R3.reuse, 0x300 ;  /* 0x0000030003147836 */ /* 0x040fe20000000000 */
[----:B------:R-:W-:Y:S01]  /*15e40*/  R2UR UR50, R120 ;  /* 0x00000000783272ca */ /* 0x000fe200000e0000 */
[----:B------:R-:W-:Y:S02]  /*15e50*/  VIADD R120, R3, 0x606 ;  /* 0x0000060603787836 */ /* 0x000fe40000000000 */
[-C--:B------:R-:W-:Y:S01]  /*15e60*/  FMUL.FTZ R27, R27, R2.reuse ;  /* 0x000000021b1b7220 */ /* 0x080fe20000410000 */
[----:B------:R-:W-:Y:S01]  /*15e70*/  FMUL.FTZ R30, R30, R2 ;  /* 0x000000021e1e7220 */ /* 0x000fe20000410000 */
[----:B------:R-:W-:Y:S01]  /*15e80*/  R2UR UR10, R20 ;  /* 0x00000000140a72ca */ /* 0x000fe200000e0000 */
[----:B------:R-:W-:-:S02]  /*15e90*/  VIADD R20, R3, 0x306 ;  /* 0x0000030603147836 */ /* 0x000fc40000000000 */
[-C--:B------:R-:W-:Y:S01]  /*15ea0*/  FMUL.FTZ R31, R31, R2.reuse ;  /* 0x000000021f1f7220 */ /* 0x080fe20000410000 */
[-C--:B------:R-:W-:Y:S01]  /*15eb0*/  FMUL.FTZ R34, R34, R2.reuse ;  /* 0x0000000222227220 */ /* 0x080fe20000410000 */
[-C--:B------:R-:W-:Y:S01]  /*15ec0*/  FMUL.FTZ R35, R35, R2.reuse ;  /* 0x0000000223237220 */ /* 0x080fe20000410000 */
[-C--:B------:R-:W-:Y:S01]  /*15ed0*/  FMUL.FTZ R38, R38, R2.reuse ;  /* 0x0000000226267220 */ /* 0x080fe20000410000 */
[----:B------:R-:W-:Y:S01]  /*15ee0*/  R2UR UR54, R20 ;  /* 0x00000000143672ca */ /* 0x000fe200000e0000 */
[----:B------:R-:W-:Y:S02]  /*15ef0*/  VIADD R20, R3, 0x604 ;  /* 0x0000060403147836 */ /* 0x000fe40000000000 */
        /* <DEDUP_REMOVED lines=41> */
[----:B------:R-:W-:Y:S01]  /*16190*/  R2UR UR27, R21 ;  /* 0x00000000151b72ca */ /* 0x000fe200000e0000 */
[----:B------:R-:W4:Y:S01]  /*161a0*/  LDL.64 R2, [R1+0x10] ;  /* 0x0000100001027983 */ /* 0x000f220000100a00 */
[----:B------:R-:W-:Y:S01]  /*161b0*/  IMAD.MOV.U32 R121, RZ, RZ, 0x40000040 ;  /* 0x40000040ff797424 */ /* 0x000fe200078e00ff */
[----:B------:R-:W-:Y:S01]  /*161c0*/  R2UR UR46, R122 ;  /* 0x000000007a2e72ca */ /* 0x000fe200000e0000 */
[----:B------:R-:W-:Y:S01]  /*161d0*/  IMAD.MOV.U32 R123, RZ, RZ, 0x40000040 ;  /* 0x40000040ff7b7424 */ /* 0x000fe200078e00ff */
[----:B------:R-:W-:-:S02]  /*161e0*/  R2UR UR38, R120 ;  /* 0x00000000782672ca */ /* 0x000fc400000e0000 */
[C---:B------:R-:W-:Y:S02]  /*161f0*/  R2UR UR15, R121.reuse ;  /* 0x00000000790f72ca */ /* 0x040fe400000e0000 */
[----:B------:R-:W-:Y:S02]  /*16200*/  R2UR UR7, R121 ;  /* 0x00000000790772ca */ /* 0x000fe400000e0000 */
[----:B------:R-:W-:Y:S02]  /*16210*/  R2UR UR59, R123 ;  /* 0x000000007b3b72ca */ /* 0x000fe400000e0000 */
[----:B------:R-:W-:Y:S02]  /*16220*/  R2UR UR51, R121 ;  /* 0x00000000793372ca */ /* 0x000fe400000e0000 */
[----:B------:R-:W-:Y:S02]  /*16230*/  R2UR UR47, R123 ;  /* 0x000000007b2f72ca */ /* 0x000fe400000e0000 */
[----:B------:R-:W-:Y:S01]  /*16240*/  R2UR UR39, R121 ;  /* 0x00000000792772ca */ /* 0x000fe200000e0000 */
        /* <DEDUP_REMOVED lines=48> */
[C---:B------:R-:W-:Y:S01]  /*16550*/  R2UR UR23, R21.reuse ;  /* 0x00000000151772ca */ /* 0x040fe200000e0000 */
[----:B------:R-:W4:Y:S01]  /*16560*/  LDL.64 R4, [R1+0x8] ;  /* 0x0000080001047983 */ /* 0x000f220000100a00 */
[----:B------:R-:W-:-:S02]  /*16570*/  R2UR UR19, R21 ;  /* 0x00000000151372ca */ /* 0x000fc400000e0000 */
[C---:B------:R-:W-:Y:S02]  /*16580*/  R2UR UR11, R21.reuse ;  /* 0x00000000150b72ca */ /* 0x040fe400000e0000 */
[C---:B------:R-:W-:Y:S02]  /*16590*/  R2UR UR55, R21.reuse ;  /* 0x00000000153772ca */ /* 0x040fe400000e0000 */
[----:B------:R-:W-:Y:S02]  /*165a0*/  R2UR UR42, R20 ;  /* 0x00000000142a72ca */ /* 0x000fe400000e0000 */
[----:B------:R-:W-:Y:S02]  /*165b0*/  R2UR UR43, R21 ;  /* 0x00000000152b72ca */ /* 0x000fe400000e0000 */
[----:B------:R-:W4:Y:S01]  /*165c0*/  LDL.64 R20, [R1] ;  /* 0x0000000001147983 */ /* 0x000f220000100a00 */
[----:B--2---:R-:W-:Y:S02]  /*165d0*/  R2UR UR24, R124 ;  /* 0x000000007c1872ca */ /* 0x004fe400000e0000 */
[----:B------:R-:W-:-:S02]  /*165e0*/  R2UR UR25, R125 ;  /* 0x000000007d1972ca */ /* 0x000fc400000e0000 */
[----:B------:R-:W-:-:S11]  /*165f0*/  WARPGROUP.ARRIVE ;  /* 0x00000000000079c5 */ /* 0x000fd60000000000 */
        /* <DEDUP_REMOVED lines=10> */
[----:B------:R0:W5:Y:S01]  /*166a0*/  LDL.LU.64 R6, [R1+0x50] ;  /* 0x0000500001067983 */ /* 0x0001620000300a00 */
        /* <DEDUP_REMOVED lines=38> */
.L_x_2849:
[----:B------:R-:W-:Y:S01]  /*16910*/  SHF.L.U32 R2, R11, 0x1f, RZ ;  /* 0x0000001f0b027819 */ /* 0x000fe200000006ff */
[----:B------:R-:W-:-:S04]  /*16920*/  IMAD R11, R14, 0x8, R18 ;  /* 0x000000080e0b7824 */ /* 0x000fc800078e0212 */
[----:B------:R0:W1:Y:S01]  /*16930*/  SYNCS.PHASECHK.TRANS64.TRYWAIT P1, [R11+URZ+0x30850], R2 ;  /* 0x030850020b0075a7 */ /* 0x000062000802017f */
[----:B------:R-:W-:Y:S05]  /*16940*/  @!P0 BRA `(.L_x_2850) ;  /* 0x0000000000048947 */ /* 0x000fea0003800000 */
[----:B------:R-:W-:Y:S01]  /*16950*/  BPT.TRAP 0x1 ;  /* 0x000000040000795c */ /* 0x000fe20000300000 */
.L_x_2850:
[----:B------:R-:W-:Y:S04]  /*16960*/  BSSY B2, `(.L_x_2851) ;  /* 0x0000004000027945 */ /* 0x000fe80003800000 */
[----:B-1----:R-:W-:Y:S05]  /*16970*/  @P1 BRA `(.L_x_2852) ;  /* 0x0000000000081947 */ /* 0x002fea0003800000 */
[----:B------:R-:W1:Y:S02]  /*16980*/  SYNCS.PHASECHK.TRANS64.TRYWAIT P1, [R11+URZ+0x30850], R2 ;  /* 0x030850020b0075a7 */ /* 0x000e64000802017f */
[----:B-1----:R-:W-:Y:S05]  /*16990*/  @!P1 BRA `(.L_x_2853) ;  /* 0x0000011800f89947 */ /* 0x002fea0003800000 */
.L_x_2852:
[----:B------:R-:W-:Y:S05]  /*169a0*/  BSYNC B2 ;  /* 0x0000000000027941 */ /* 0x000fea0003800000 */
.L_x_2851:
        /* <DEDUP_REMOVED lines=48> */
.L_x_2854:
[----:B------:R-:W0:Y:S01]  /*16cb0*/  LDC R2, c[0x0][0x448] ;  /* 0x00011200ff027b82 */ /* 0x000e220000000800 */
[----:B------:R-:W-:Y:S01]  /*16cc0*/  VIADD R0, R0, 0x30840 ;  /* 0x0003084000007836 */ /* 0x000fe20000000000 */
[----:B------:R-:W-:Y:S01]  /*16cd0*/  LOP3.LUT R19, R19, 0xffffffbf, RZ, 0xc0, !PT ;  /* 0xffffffbf13137812 */ /* 0x000fe200078ec0ff */
[----:B------:R-:W-:-:S03]  /*16ce0*/  ULDC UR4, c[0x0][0x988] ;  /* 0x0002620000047ab9 */ /* 0x000fc60000000800 */
[----:B------:R-:W-:Y:S02]  /*16cf0*/  PRMT R0, R214, 0x654, R0 ;  /* 0x00000654d6007816 */ /* 0x000fe40000000000 */
[----:B------:R-:W-:Y:S02]  /*16d00*/  @P0 LOP3.LUT R19, R19, 0x40, RZ, 0xfc, !PT ;  /* 0x0000004013130812 */ /* 0x000fe400078efcff */
[----:B------:R1:W-:Y:S02]  /*16d10*/  SYNCS.ARRIVE.TRANS64.RED.A1T0 RZ, [R0+URZ], RZ ;  /* 0x000000ff00ff79a7 */ /* 0x0003e4000810043f */
[----:B------:R-:W-:Y:S02]  /*16d20*/  LOP3.LUT R19, R19, 0xffffff7f, RZ, 0xc0, !PT ;  /* 0xffffff7f13137812 */ /* 0x000fe400078ec0ff */
[----:B0-----:R-:W-:Y:S01]  /*16d30*/  ISETP.NE.AND P1, PT, R2, 0x1, PT ;  /* 0x000000010200780c */ /* 0x001fe20003f25270 */
[----:B------:R-:W-:-:S12]  /*16d40*/  IMAD.IADD R2, R225, 0x1, R220 ;  /* 0x00000001e1027824 */ /* 0x000fd800078e02dc */
[----:B------:R-:W0:Y:S08]  /*16d50*/  @P1 LDC R3, c[0x0][0x44c] ;  /* 0x00011300ff031b82 */ /* 0x000e300000000800 */
[----:B-1----:R-:W1:Y:S01]  /*16d60*/  @P1 LDC R0, c[0x0][0x450] ;  /* 0x00011400ff001b82 */ /* 0x002e620000000800 */
[----:B0-----:R-:W-:-:S05]  /*16d70*/  @P1 IMAD.HI.U32 R3, R2, R3, RZ ;  /* 0x0000000302031227 */ /* 0x001fca00078e00ff */
[----:B-1----:R-:W-:Y:S01]  /*16d80*/  @P1 SHF.R.U32.HI R2, RZ, R0, R3 ;  /* 0x00000000ff021219 */ /* 0x002fe20000011603 */
[----:B------:R-:W-:-:S04]  /*16d90*/  IMAD R3, R10, -0x60, RZ ;  /* 0xffffffa00a037824 */ /* 0x000fc800078e02ff */
[----:B------:R-:W0:Y:S01]  /*16da0*/  SHFL.IDX PT, R0, R2, RZ, 0x1c1f ;  /* 0x001c1fff02007589 */ /* 0x000e2200000e0000 */
[----:B------:R-:W-:-:S03]  /*16db0*/  IADD3 R3, -R223, 0x1, R3 ;  /* 0x00000001df037810 */ /* 0x000fc60007ffe103 */
[----:B------:R-:W1:Y:S01]  /*16dc0*/  SHFL.IDX PT, R2, R2, 0x1, 0x1c1f ;  /* 0x003c1f0002027f89 */ /* 0x000e6200000e0000 */
[----:B------:R-:W-:-:S05]  /*16dd0*/  IADD3 R3, -R221, R3, R222 ;  /* 0x00000003dd037210 */ /* 0x000fca0007ffe1de */
[C---:B0-----:R-:W-:Y:S02]  /*16de0*/  IMAD.IADD R0, R3.reuse, 0x1, R0 ;  /* 0x0000000103007824 */ /* 0x041fe400078e0200 */
[----:B-1----:R-:W-:-:S03]  /*16df0*/  IMAD.IADD R2, R3, 0x1, R2 ;  /* 0x0000000103027824 */ /* 0x002fc600078e0202 */
[C---:B------:R-:W-:Y:S02]  /*16e00*/  ISETP.GT.AND P4, PT, R0.reuse, RZ, PT ;  /* 0x000000ff0000720c */ /* 0x040fe40003f84270 */
[C---:B------:R-:W-:Y:S02]  /*16e10*/  ISETP.GT.AND P3, PT, R0.reuse, 0x1, PT ;  /* 0x000000010000780c */ /* 0x040fe40003f64270 */
[C---:B------:R-:W-:Y:S02]  /*16e20*/  ISETP.GT.AND P2, PT, R0.reuse, 0x8, PT ;  /* 0x000000080000780c */ /* 0x040fe40003f44270 */
[----:B------:R-:W-:Y:S02]  /*16e30*/  ISETP.GT.AND P1, PT, R0, 0x9, PT ;  /* 0x000000090000780c */ /* 0x000fe40003f24270 */
[----:B------:R-:W-:Y:S02]  /*16e40*/  FSEL R120, R120, -INF , P4 ;  /* 0xff80000078787808 */ /* 0x000fe40002000000 */
[----:B------:R-:W-:-:S02]  /*16e50*/  FSEL R121, R121, -INF , P3 ;  /* 0xff80000079797808 */ /* 0x000fc40001800000 */
[----:B------:R-:W-:Y:S02]  /*16e60*/  FSEL R124, R124, -INF , P2 ;  /* 0xff8000007c7c7808 */ /* 0x000fe40001000000 */
[----:B------:R-:W-:Y:S02]  /*16e70*/  FSEL R125, R125, -INF , P1 ;  /* 0xff8000007d7d7808 */ /* 0x000fe40000800000 */
[C---:B------:R-:W-:Y:S02]  /*16e80*/  ISETP.GT.AND P5, PT, R0.reuse, 0x10, PT ;  /* 0x000000100000780c */ /* 0x040fe40003fa4270 */
[C---:B------:R-:W-:Y:S02]  /*16e90*/  ISETP.GT.AND P4, PT, R0.reuse, 0x11, PT ;  /* 0x000000110000780c */ /* 0x040fe40003f84270 */
[C---:B------:R-:W-:Y:S02]  /*16ea0*/  ISETP.GT.AND P3, PT, R0.reuse, 0x18, PT ;  /* 0x000000180000780c */ /* 0x040fe40003f64270 */
[----:B------:R-:W-:-:S02]  /*16eb0*/  ISETP.GT.AND P2, PT, R0, 0x19, PT ;  /* 0x000000190000780c */ /* 0x000fc40003f44270 */
[----:B------:R-:W-:Y:S02]  /*16ec0*/  ISETP.GT.AND P1, PT, R0, 0x20, PT ;  /* 0x000000200000780c */ /* 0x000fe40003f24270 */
[----:B------:R-:W-:Y:S02]  /*16ed0*/  FSEL R128, R128, -INF , P5 ;  /* 0xff80000080807808 */ /* 0x000fe40002800000 */
[----:B------:R-:W-:Y:S02]  /*16ee0*/  FSEL R129, R129, -INF , P4 ;  /* 0xff80000081817808 */ /* 0x000fe40002000000 */
[----:B------:R-:W-:Y:S02]  /*16ef0*/  FSEL R132, R132, -INF , P3 ;  /* 0xff80000084847808 */ /* 0x000fe40001800000 */
[----:B------:R-:W-:Y:S02]  /*16f00*/  FSEL R133, R133, -INF , P2 ;  /* 0xff80000085857808 */ /* 0x000fe40001000000 */
[----:B------:R-:W-:-:S02]  /*16f10*/  FSEL R136, R136, -INF , P1 ;  /* 0xff80000088887808 */ /* 0x000fc40000800000 */
[C---:B------:R-:W-:Y:S02]  /*16f20*/  ISETP.GT.AND P5, PT, R0.reuse, 0x21, PT ;  /* 0x000000210000780c */ /* 0x040fe40003fa4270 */
[C---:B------:R-:W-:Y:S02]  /*16f30*/  ISETP.GT.AND P4, PT, R0.reuse, 0x28, PT ;  /* 0x000000280000780c */ /* 0x040fe40003f84270 */
[C---:B------:R-:W-:Y:S02]  /*16f40*/  ISETP.GT.AND P3, PT, R0.reuse, 0x29, PT ;  /* 0x000000290000780c */ /* 0x040fe40003f64270 */
[C---:B------:R-:W-:Y:S02]  /*16f50*/  ISETP.GT.AND P2, PT, R0.reuse, 0x30, PT ;  /* 0x000000300000780c */ /* 0x040fe40003f44270 */
[----:B------:R-:W-:Y:S02]  /*16f60*/  ISETP.GT.AND P1, PT, R0, 0x31, PT ;  /* 0x000000310000780c */ /* 0x000fe40003f24270 */
[----:B------:R-:W-:-:S02]  /*16f70*/  FSEL R137, R137, -INF , P5 ;  /* 0xff80000089897808 */ /* 0x000fc40002800000 */
[----:B------:R-:W-:Y:S02]  /*16f80*/  FSEL R140, R140, -INF , P4 ;  /* 0xff8000008c8c7808 */ /* 0x000fe40002000000 */
[----:B------:R-:W-:Y:S02]  /*16f90*/  FSEL R141, R141, -INF , P3 ;  /* 0xff8000008d8d7808 */ /* 0x000fe40001800000 */
[----:B------:R-:W-:Y:S02]  /*16fa0*/  FSEL R144, R144, -INF , P2 ;  /* 0xff80000090907808 */ /* 0x000fe40001000000 */
[----:B------:R-:W-:Y:S02]  /*16fb0*/  FSEL R145, R145, -INF , P1 ;  /* 0xff80000091917808 */ /* 0x000fe40000800000 */
[C---:B------:R-:W-:Y:S02]  /*16fc0*/  ISETP.GT.AND P5, PT, R0.reuse, 0x38, PT ;  /* 0x000000380000780c */ /* 0x040fe40003fa4270 */
[----:B------:R-:W-:-:S02]  /*16fd0*/  ISETP.GT.AND P4, PT, R0, 0x39, PT ;  /* 0x000000390000780c */ /* 0x000fc40003f84270 */
[C---:B------:R-:W-:Y:S02]  /*16fe0*/  ISETP.GT.AND P3, PT, R0.reuse, 0x40, PT ;  /* 0x000000400000780c */ /* 0x040fe40003f64270 */
[C---:B------:R-:W-:Y:S02]  /*16ff0*/  ISETP.GT.AND P2, PT, R0.reuse, 0x41, PT ;  /* 0x000000410000780c */ /* 0x040fe40003f44270 */
[----:B------:R-:W-:Y:S02]  /*17000*/  ISETP.GT.AND P1, PT, R0, 0x48, PT ;  /* 0x000000480000780c */ /* 0x000fe40003f24270 */
[----:B------:R-:W-:Y:S02]  /*17010*/  FSEL R148, R148, -INF , P5 ;  /* 0xff80000094947808 */ /* 0x000fe40002800000 */
        /* <DEDUP_REMOVED lines=9> */
[----:B-----5:R-:W-:Y:S02]  /*170b0*/  FMNMX.FTZ R0, R120, R9, !PT ;  /* 0x0000000978007209 */ /* 0x020fe40007810000 */
[----:B------:R-:W-:Y:S02]  /*170c0*/  FSEL R157, R157, -INF , P5 ;  /* 0xff8000009d9d7808 */ /* 0x000fe40002800000 */
[----:B------:R-:W-:Y:S02]  /*170d0*/  FMNMX.FTZ R0, R121, R0, !PT ;  /* 0x0000000079007209 */ /* 0x000fe40007810000 */
[----:B------:R-:W-:Y:S02]  /*170e0*/  FSEL R160, R160, -INF , P4 ;  /* 0xff800000a0a07808 */ /* 0x000fe40002000000 */
[----:B------:R-:W-:-:S02]  /*170f0*/  FMNMX.FTZ R0, R124, R0, !PT ;  /* 0x000000007c007209 */ /* 0x000fc40007810000 */
[----:B------:R-:W-:Y:S02]  /*17100*/  FSEL R161, R161, -INF , P3 ;  /* 0xff800000a1a17808 */ /* 0x000fe40001800000 */
[----:B------:R-:W-:Y:S02]  /*17110*/  FMNMX.FTZ R0, R125, R0, !PT ;  /* 0x000000007d007209 */ /* 0x000fe40007810000 */
[----:B------:R-:W-:Y:S02]  /*17120*/  FSEL R164, R164, -INF , P2 ;  /* 0xff800000a4a47808 */ /* 0x000fe40001000000 */
[----:B------:R-:W-:Y:S02]  /*17130*/  FMNMX.FTZ R0, R128, R0, !PT ;  /* 0x0000000080007209 */ /* 0x000fe40007810000 */
[----:B------:R-:W-:Y:S02]  /*17140*/  FSEL R165, R165, -INF , P1 ;  /* 0xff800000a5a57808 */ /* 0x000fe40000800000 */
[----:B------:R-:W-:-:S02]  /*17150*/  FMNMX.FTZ R0, R129, R0, !PT ;  /* 0x0000000081007209 */ /* 0x000fc40007810000 */
[----:B------:R-:W-:Y:S02]  /*17160*/  ISETP.GT.AND P1, PT, R2, 0x10, PT ;  /* 0x000000100200780c */ /* 0x000fe40003f24270 */
[----:B------:R-:W-:Y:S02]  /*17170*/  FMNMX.FTZ R0, R132, R0, !PT ;  /* 0x0000000084007209 */ /* 0x000fe40007810000 */
[----:B------:R-:W-:Y:S02]  /*17180*/  FSEL R130, R130, -INF , P1 ;  /* 0xff80000082827808 */ /* 0x000fe40000800000 */
[----:B------:R-:W-:Y:S02]  /*17190*/  FMNMX.FTZ R0, R133, R0, !PT ;  /* 0x0000000085007209 */ /* 0x000fe40007810000 */
[----:B------:R-:W-:Y:S02]  /*171a0*/  ISETP.GT.AND P1, PT, R2, 0x21, PT ;  /* 0x000000210200780c */ /* 0x000fe40003f24270 */
[----:B------:R-:W-:-:S02]  /*171b0*/  FMNMX.FTZ R0, R136, R0, !PT ;  /* 0x0000000088007209 */ /* 0x000fc40007810000 */
[----:B------:R-:W-:Y:S02]  /*171c0*/  ISETP.GT.AND P0, PT, R2, 0x41, PT ;  /* 0x000000410200780c */ /* 0x000fe40003f04270 */
[----:B------:R-:W-:Y:S02]  /*171d0*/  FMNMX.FTZ R0, R137, R0, !PT ;  /* 0x0000000089007209 */ /* 0x000fe40007810000 */
[----:B------:R-:W-:Y:S02]  /*171e0*/  FSEL R139, R139, -INF , P1 ;  /* 0xff8000008b8b7808 */ /* 0x000fe40000800000 */
[----:B------:R-:W-:Y:S02]  /*171f0*/  FMNMX.FTZ R0, R140, R0, !PT ;  /* 0x000000008c007209 */ /* 0x000fe40007810000 */
[----:B------:R-:W-:Y:S02]  /*17200*/  ISETP.GT.AND P1, PT, R2, 0x38, PT ;  /* 0x000000380200780c */ /* 0x000fe40003f24270 */
[----:B------:R-:W-:-:S02]  /*17210*/  FMNMX.FTZ R0, R141, R0, !PT ;  /* 0x000000008d007209 */ /* 0x000fc40007810000 */
[----:B------:R-:W-:Y:S02]  /*17220*/  ISETP.GT.AND P5, PT, R2, RZ, PT ;  /* 0x000000ff0200720c */ /* 0x000fe40003fa4270 */
[----:B------:R-:W-:Y:S02]  /*17230*/  FMNMX.FTZ R0, R144, R0, !PT ;  /* 0x0000000090007209 */ /* 0x000fe40007810000 */
[C---:B------:R-:W-:Y:S02]  /*17240*/  ISETP.GT.AND P4, PT, R2.reuse, 0x1, PT ;  /* 0x000000010200780c */ /* 0x040fe40003f84270 */
        /* <DEDUP_REMOVED lines=9> */
[----:B------:R-:W-:Y:S02]  /*172e0*/  FSEL R122, R122, -INF , P5 ;  /* 0xff8000007a7a7808 */ /* 0x000fe40002800000 */
[----:B------:R-:W-:Y:S02]  /*172f0*/  FMNMX.FTZ R0, R156, R0, !PT ;  /* 0x000000009c007209 */ /* 0x000fe40007810000 */
[----:B------:R-:W-:Y:S02]  /*17300*/  FSEL R123, R123, -INF , P4 ;  /* 0xff8000007b7b7808 */ /* 0x000fe40002000000 */
[----:B------:R-:W-:Y:S02]  /*17310*/  FMNMX.FTZ R0, R157, R0, !PT ;  /* 0x000000009d007209 */ /* 0x000fe40007810000 */
[----:B------:R-:W-:Y:S02]  /*17320*/  FSEL R126, R126, -INF , P3 ;  /* 0xff8000007e7e7808 */ /* 0x000fe40001800000 */
[----:B------:R-:W-:-:S02]  /*17330*/  FMNMX.FTZ R0, R160, R0, !PT ;  /* 0x00000000a0007209 */ /* 0x000fc40007810000 */
[----:B------:R-:W-:Y:S02]  /*17340*/  FSEL R127, R127, -INF , P2 ;  /* 0xff8000007f7f7808 */ /* 0x000fe40001000000 */
[----:B------:R-:W-:Y:S02]  /*17350*/  FMNMX.FTZ R0, R161, R0, !PT ;  /* 0x00000000a1007209 */ /* 0x000fe40007810000 */
[----:B------:R-:W-:Y:S02]  /*17360*/  ISETP.GT.AND P5, PT, R2, 0x11, PT ;  /* 0x000000110200780c */ /* 0x000fe40003fa4270 */
[----:B------:R-:W-:Y:S02]  /*17370*/  FMNMX.FTZ R0, R164, R0, !PT ;  /* 0x00000000a4007209 */ /* 0x000fe40007810000 */
[----:B------:R-:W-:Y:S02]  /*17380*/  ISETP.GT.AND P4, PT, R2, 0x18, PT ;  /* 0x000000180200780c */ /* 0x000fe40003f84270 */
[----:B------:R-:W-:-:S02]  /*17390*/  FMNMX.FTZ R0, R165, R0, !PT ;  /* 0x00000000a5007209 */ /* 0x000fc40007810000 */
[C---:B------:R-:W-:Y:S02]  /*173a0*/  ISETP.GT.AND P3, PT, R2.reuse, 0x19, PT ;  /* 0x000000190200780c */ /* 0x040fe40003f64270 */
[----:B------:R-:W-:Y:S01]  /*173b0*/  ISETP.GT.AND P2, PT, R2, 0x20, PT ;  /* 0x000000200200780c */ /* 0x000fe20003f44270 */
[----:B------:R-:W0:Y:S01]  /*173c0*/  SHFL.BFLY PT, R3, R0, 0x2, 0x1f ;  /* 0x0c401f0000037f89 */ /* 0x000e2200000e0000 */
[----:B------:R-:W-:Y:S02]  /*173d0*/  @P0 LOP3.LUT R19, R19, 0x80, RZ, 0xfc, !PT ;  /* 0x0000008013130812 */ /* 0x000fe400078efcff */
[----:B------:R-:W-:Y:S02]  /*173e0*/  FSEL R131, R131, -INF , P5 ;  /* 0xff80000083837808 */ /* 0x000fe40002800000 */
[----:B------:R-:W-:Y:S02]  /*173f0*/  FSEL R134, R134, -INF , P4 ;  /* 0xff80000086867808 */ /* 0x000fe40002000000 */
[----:B------:R-:W-:-:S02]  /*17400*/  FSEL R135, R135, -INF , P3 ;  /* 0xff80000087877808 */ /* 0x000fc40001800000 */
[----:B------:R-:W-:Y:S02]  /*17410*/  FSEL R138, R138, -INF , P2 ;  /* 0xff8000008a8a7808 */ /* 0x000fe40001000000 */
[C---:B------:R-:W-:Y:S02]  /*17420*/  ISETP.GT.AND P5, PT, R2.reuse, 0x28, PT ;  /* 0x000000280200780c */ /* 0x040fe40003fa4270 */
[C---:B------:R-:W-:Y:S02]  /*17430*/  ISETP.GT.AND P4, PT, R2.reuse, 0x29, PT ;  /* 0x000000290200780c */ /* 0x040fe40003f84270 */
[C---:B------:R-:W-:Y:S02]  /*17440*/  ISETP.GT.AND P3, PT, R2.reuse, 0x30, PT ;  /* 0x000000300200780c */ /* 0x040fe40003f64270 */
[----:B------:R-:W-:Y:S02]  /*17450*/  ISETP.GT.AND P2, PT, R2, 0x31, PT ;  /* 0x000000310200780c */ /* 0x000fe40003f44270 */
[----:B------:R-:W-:-:S02]  /*17460*/  LOP3.LUT R19, R19, 0xfffffeff, RZ, 0xc0, !PT ;  /* 0xfffffeff13137812 */ /* 0x000fc400078ec0ff */
[----:B------:R-:W-:Y:S02]  /*17470*/  FSEL R142, R142, -INF , P5 ;  /* 0xff8000008e8e7808 */ /* 0x000fe40002800000 */
[----:B------:R-:W-:Y:S02]  /*17480*/  FSEL R143, R143, -INF , P4 ;  /* 0xff8000008f8f7808 */ /* 0x000fe40002000000 */
[----:B0-----:R-:W-:Y:S02]  /*17490*/  FMNMX.FTZ R3, R0, R3, !PT ;  /* 0x0000000300037209 */ /* 0x001fe40007810000 */
[----:B------:R-:W-:Y:S02]  /*174a0*/  FSEL R146, R146, -INF , P3 ;  /* 0xff80000092927808 */ /* 0x000fe40001800000 */
[----:B------:R-:W-:Y:S01]  /*174b0*/  FSEL R147, R147, -INF , P2 ;  /* 0xff80000093937808 */ /* 0x000fe20001000000 */
[----:B------:R-:W0:Y:S01]  /*174c0*/  SHFL.BFLY PT, R0, R3, 0x1, 0x1f ;  /* 0x0c201f0003007f89 */ /* 0x000e2200000e0000 */
[----:B------:R-:W-:-:S02]  /*174d0*/  @P1 LOP3.LUT R19, R19, 0x100, RZ, 0xfc, !PT ;  /* 0x0000010013131812 */ /* 0x000fc400078efcff */
[C---:B------:R-:W-:Y:S02]  /*174e0*/  ISETP.GT.AND P2, PT, R2.reuse, 0x50, PT ;  /* 0x000000500200780c */ /* 0x040fe40003f44270 */
[C---:B------:R-:W-:Y:S02]  /*174f0*/  ISETP.GT.AND P3, PT, R2.reuse, 0x51, PT ;  /* 0x000000510200780c */ /* 0x040fe40003f64270 */
[C---:B------:R-:W-:Y:S02]  /*17500*/  ISETP.GT.AND P4, PT, R2.reuse, 0x58, PT ;  /* 0x000000580200780c */ /* 0x040fe40003f84270 */
[C---:B------:R-:W-:Y:S02]  /*17510*/  ISETP.GT.AND P5, PT, R2.reuse, 0x59, PT ;  /* 0x000000590200780c */ /* 0x040fe40003fa4270 */
[C---:B------:R-:W-:Y:S02]  /*17520*/  ISETP.GT.AND P1, PT, R2.reuse, 0x39, PT ;  /* 0x000000390200780c */ /* 0x040fe40003f24270 */
[----:B------:R-:W-:-:S02]  /*17530*/  ISETP.GT.AND P0, PT, R2, 0x40, PT ;  /* 0x000000400200780c */ /* 0x000fc40003f04270 */
[----:B------:R-:W-:Y:S02]  /*17540*/  FSEL R151, R151, -INF , P1 ;  /* 0xff80000097977808 */ /* 0x000fe40000800000 */
[----:B------:R-:W-:Y:S02]  /*17550*/  FSEL R154, R154, -INF , P0 ;  /* 0xff8000009a9a7808 */ /* 0x000fe40000000000 */
[C---:B------:R-:W-:Y:S02]  /*17560*/  LOP3.LUT P0, RZ, R19.reuse, 0x80, RZ, 0xc0, !PT ;  /* 0x0000008013ff7812 */ /* 0x040fe4000780c0ff */
[----:B------:R-:W-:Y:S02]  /*17570*/  LOP3.LUT P1, RZ, R19, 0x100, RZ, 0xc0, !PT ;  /* 0x0000010013ff7812 */ /* 0x000fe4000782c0ff */
[----:B------:R-:W-:Y:S02]  /*17580*/  FSEL R155, R155, -INF , P0 ;  /* 0xff8000009b9b7808 */ /* 0x000fe40000000000 */
[----:B0-----:R-:W-:Y:S01]  /*17590*/  FMNMX.FTZ R3, R3, R0, !PT ;  /* 0x0000000003037209 */ /* 0x001fe20007810000 */
[----:B------:R-:W-:Y:S01]  /*175a0*/  IMAD.U32 R0, RZ, RZ, UR4 ;  /* 0x00000004ff007e24 */ /* 0x000fe2000f8e00ff */
[----:B------:R-:W-:-:S02]  /*175b0*/  FSEL R159, R159, -INF , P1 ;  /* 0xff8000009f9f7808 */ /* 0x000fc40000800000 */
[C---:B------:R-:W-:Y:S02]  /*175c0*/  FSETP.NEU.FTZ.AND P6, PT, R3.reuse, -INF , PT ;  /* 0xff8000000300780b */ /* 0x040fe40003fdd000 */
[----:B------:R-:W-:Y:S02]  /*175d0*/  FSEL R162, R162, -INF , P2 ;  /* 0xff800000a2a27808 */ /* 0x000fe40001000000 */
[----:B------:R-:W-:Y:S02]  /*175e0*/  FSEL R5, R3, RZ, P6 ;  /* 0x000000ff03057208 */ /* 0x000fe40003000000 */
[----:B------:R-:W-:Y:S02]  /*175f0*/  FSEL R163, R163, -INF , P3 ;  /* 0xff800000a3a37808 */ /* 0x000fe40001800000 */
[----:B------:R-:W-:Y:S01]  /*17600*/  FSEL R166, R166, -INF , P4 ;  /* 0xff800000a6a67808 */ /* 0x000fe20002000000 */
[----:B------:R-:W-:Y:S01]  /*17610*/  FADD.FTZ R5, -R5, R9 ;  /* 0x0000000905057221 */ /* 0x000fe20000010100 */
[----:B------:R-:W-:Y:S01]  /*17620*/  FMUL.FTZ R9, R3, R0 ;  /* 0x0000000003097220 */ /* 0x000fe20000410000 */
[----:B------:R-:W-:-:S02]  /*17630*/  FSEL R167, R167, -INF , P5 ;  /* 0xff800000a7a77808 */ /* 0x000fc40002800000 */
[----:B------:R-:W-:Y:S01]  /*17640*/  FMUL.FTZ R5, R5, R0 ;  /* 0x0000000005057220 */ /* 0x000fe20000410000 */
[----:B------:R-:W-:Y:S02]  /*17650*/  LOP3.LUT P0, RZ, R19, 0x40, RZ, 0xc0, !PT ;  /* 0x0000004013ff7812 */ /* 0x000fe4000780c0ff */
[----:B------:R-:W-:Y:S02]  /*17660*/  FSEL R9, R9, RZ, P6 ;  /* 0x000000ff09097208 */ /* 0x000fe40003000000 */
[----:B------:R-:W-:Y:S01]  /*17670*/  ISETP.GT.AND P6, PT, R2, 0x48, PT ;  /* 0x000000480200780c */ /* 0x000fe20003fc4270 */
[----:B------:R-:W-:Y:S01]  /*17680*/  MUFU.EX2 R5, R5 ;  /* 0x0000000500057308 */ /* 0x000fe20000000800 */
[----:B------:R-:W-:Y:S01]  /*17690*/  FMNMX.FTZ R2, R122, R8, !PT ;  /* 0x000000087a027209 */ /* 0x000fe20007810000 */
[-CC-:B------:R-:W-:Y:S01]  /*176a0*/  FFMA.FTZ R120, R120, R0.reuse, -R9.reuse ;  /* 0x0000000078787223 */ /* 0x180fe20000010809 */
[----:B------:R-:W-:Y:S01]  /*176b0*/  FSEL R158, R158, -INF , P6 ;  /* 0xff8000009e9e7808 */ /* 0x000fe20003000000 */
[--C-:B------:R-:W-:Y:S01]  /*176c0*/  FFMA.FTZ R121, R121, R0, -R9.reuse ;  /* 0x0000000079797223 */ /* 0x100fe20000010809 */
[----:B------:R-:W-:Y:S01]  /*176d0*/  FMNMX.FTZ R2, R123, R2, !PT ;  /* 0x000000027b027209 */ /* 0x000fe20007810000 */
[-CC-:B------:R-:W-:Y:S01]  /*176e0*/  FFMA.FTZ R124, R124, R0.reuse, -R9.reuse ;  /* 0x000000007c7c7223 */ /* 0x180fe20000010809 */
[--C-:B------:R-:W-:Y:S01]  /*176f0*/  FFMA.FTZ R125, R125, R0, -R9.reuse ;  /* 0x000000007d7d7223 */ /* 0x100fe20000010809 */
[----:B------:R-:W0:Y:S01]  /*17700*/  MUFU.EX2 R120, R120 ;  /* 0x0000007800787308 */ /* 0x000e220000000800 */
[----:B------:R-:W-:Y:S01]  /*17710*/  FMNMX.FTZ R2, R126, R2, !PT ;  /* 0x000000027e027209 */ /* 0x000fe20007810000 */
[-CC-:B------:R-:W-:Y:S01]  /*17720*/  FFMA.FTZ R128, R128, R0.reuse, -R9.reuse ;  /* 0x0000000080807223 */ /* 0x180fe20000010809 */
[-CC-:B------:R-:W-:Y:S01]  /*17730*/  FFMA.FTZ R129, R129, R0.reuse, -R9.reuse ;  /* 0x0000000081817223 */ /* 0x180fe20000010809 */
[--C-:B------:R-:W-:Y:S01]  /*17740*/  FFMA.FTZ R132, R132, R0, -R9.reuse ;  /* 0x0000000084847223 */ /* 0x100fe20000010809 */
[----:B------:R-:W-:Y:S01]  /*17750*/  FMNMX.FTZ R2, R127, R2, !PT ;  /* 0x000000027f027209 */ /* 0x000fe20007810000 */
[-CC-:B------:R-:W-:Y:S01]  /*17760*/  FFMA.FTZ R133, R133, R0.reuse, -R9.reuse ;  /* 0x0000000085857223 */ /* 0x180fe20000010809 */
[--C-:B------:R-:W-:Y:S01]  /*17770*/  FFMA.FTZ R136, R136, R0, -R9.reuse ;  /* 0x0000000088887223 */ /* 0x100fe20000010809 */
[----:B------:R-:W1:Y:S01]  /*17780*/  MUFU.EX2 R121, R121 ;  /* 0x0000007900797308 */ /* 0x000e620000000800 */
[----:B------:R-:W-:Y:S01]  /*17790*/  FMNMX.FTZ R2, R130, R2, !PT ;  /* 0x0000000282027209 */ /* 0x000fe20007810000 */
[-CC-:B------:R-:W-:Y:S01]  /*177a0*/  FFMA.FTZ R137, R137, R0.reuse, -R9.reuse ;  /* 0x0000000089897223 */ /* 0x180fe20000010809 */
[-CC-:B------:R-:W-:Y:S01]  /*177b0*/  FFMA.FTZ R140, R140, R0.reuse, -R9.reuse ;  /* 0x000000008c8c7223 */ /* 0x180fe20000010809 */
[--C-:B------:R-:W-:Y:S01]  /*177c0*/  FFMA.FTZ R141, R141, R0, -R9.reuse ;  /* 0x000000008d8d7223 */ /* 0x100fe20000010809 */
[----:B------:R-:W-:Y:S01]  /*177d0*/  FMNMX.FTZ R2, R131, R2, !PT ;  /* 0x0000000283027209 */ /* 0x000fe20007810000 */
[-CC-:B------:R-:W-:Y:S01]  /*177e0*/  FFMA.FTZ R144, R144, R0.reuse, -R9.reuse ;  /* 0x0000000090907223 */ /* 0x180fe20000010809 */
[--C-:B------:R-:W-:Y:S01]  /*177f0*/  FFMA.FTZ R145, R145, R0, -R9.reuse ;  /* 0x0000000091917223 */ /* 0x100fe20000010809 */
[----:B------:R-:W-:Y:S01]  /*17800*/  MUFU.EX2 R124, R124 ;  /* 0x0000007c007c7308 */ /* 0x000fe20000000800 */
[----:B------:R-:W-:Y:S01]  /*17810*/  FMNMX.FTZ R2, R134, R2, !PT ;  /* 0x0000000286027209 */ /* 0x000fe20007810000 */
[----:B0-----:R-:W-:Y:S01]  /*17820*/  FFMA.FTZ R7, R5, R7, R120 ;  /* 0x0000000705077223 */ /* 0x001fe20000010078 */
[-CC-:B------:R-:W-:Y:S01]  /*17830*/  FFMA.FTZ R148, R148, R0.reuse, -R9.reuse ;  /* 0x0000000094947223 */ /* 0x180fe20000010809 */
[--C-:B------:R-:W-:Y:S01]  /*17840*/  FFMA.FTZ R149, R149, R0, -R9.reuse ;  /* 0x0000000095957223 */ /* 0x100fe20000010809 */
[----:B------:R-:W-:Y:S01]  /*17850*/  FMNMX.FTZ R2, R135, R2, !PT ;  /* 0x0000000287027209 */ /* 0x000fe20007810000 */
[-CC-:B------:R-:W-:Y:S01]  /*17860*/  FFMA.FTZ R152, R152, R0.reuse, -R9.reuse ;  /* 0x0000000098987223 */ /* 0x180fe20000010809 */
[----:B------:R-:W-:Y:S01]  /*17870*/  FFMA.FTZ R153, R153, R0, -R9 ;  /* 0x0000000099997223 */ /* 0x000fe20000010809 */
[----:B------:R-:W-:Y:S01]  /*17880*/  MUFU.EX2 R125, R125 ;  /* 0x0000007d007d7308 */ /* 0x000fe20000000800 */
[----:B------:R-:W-:Y:S01]  /*17890*/  FMNMX.FTZ R2, R138, R2, !PT ;  /* 0x000000028a027209 */ /* 0x000fe20007810000 */
[----:B-1----:R-:W-:Y:S01]  /*178a0*/  FADD.FTZ R7, R121, R7 ;  /* 0x0000000779077221 */ /* 0x002fe20000010000 */
[-CC-:B------:R-:W-:Y:S01]  /*178b0*/  FFMA.FTZ R156, R156, R0.reuse, -R9.reuse ;  /* 0x000000009c9c7223 */ /* 0x180fe20000010809 */
[--C-:B------:R-:W-:Y:S01]  /*178c0*/  FFMA.FTZ R157, R157, R0, -R9.reuse ;  /* 0x000000009d9d7223 */ /* 0x100fe20000010809 */
[----:B------:R-:W-:Y:S01]  /*178d0*/  FMNMX.FTZ R2, R139, R2, !PT ;  /* 0x000000028b027209 */ /* 0x000fe20007810000 */
[-CC-:B------:R-:W-:Y:S01]  /*178e0*/  FFMA.FTZ R160, R160, R0.reuse, -R9.reuse ;  /* 0x00000000a0a07223 */ /* 0x180fe20000010809 */
[--C-:B------:R-:W-:Y:S01]  /*178f0*/  FFMA.FTZ R161, R161, R0, -R9.reuse ;  /* 0x00000000a1a17223 */ /* 0x100fe20000010809 */
[----:B------:R-:W-:Y:S01]  /*17900*/  MUFU.EX2 R128, R128 ;  /* 0x0000008000807308 */ /* 0x000fe20000000800 */
[----:B------:R-:W-:Y:S01]  /*17910*/  FMNMX.FTZ R2, R142, R2, !PT ;  /* 0x000000028e027209 */ /* 0x000fe20007810000 */
[-CC-:B------:R-:W-:Y:S01]  /*17920*/  FFMA.FTZ R164, R164, R0.reuse, -R9.reuse ;  /* 0x00000000a4a47223 */ /* 0x180fe20000010809 */
[----:B------:R-:W-:-:S02]  /*17930*/  FFMA.FTZ R9, R165, R0, -R9 ;  /* 0x00000000a5097223 */ /* 0x000fc40000010809 */
        /* <DEDUP_REMOVED lines=139> */
.L_x_2855:
[C---:B------:R-:W-:Y:S01]  /*181f0*/  ISETP.GT.AND P1, PT, R10.reuse, R13, PT ;  /* 0x0000000d0a00720c */ /* 0x040fe20003f24270 */
        /* <DEDUP_REMOVED lines=34> */
.L_x_2843:
[----:B------:R-:W-:Y:S05]  /*18420*/  BSYNC B0 ;  /* 0x0000000000007941 */ /* 0x000fea0003800000 */
.L_x_2842:
[----:B------:R-:W-:Y:S01]  /*18430*/  ISETP.GE.AND P1, PT, R10, R219, PT ;  /* 0x000000db0a00720c */ /* 0x000fe20003f26270 */
[----:B------:R-:W-:-:S12]  /*18440*/  BSSY B0, `(.L_x_2857) ;  /* 0x0000210000007945 */ /* 0x000fd80003800000 */
[----:B------:R-:W-:Y:S05]  /*18450*/  @!P1 BRA `(.L_x_2858) ;  /* 0x0000002000389947 */ /* 0x000fea0003800000 */
[----:B------:R-:W-:Y:S02]  /*18460*/  IMAD.MOV.U32 R8, RZ, RZ, R4 ;  /* 0x000000ffff087224 */ /* 0x000fe400078e0004 */
[----:B------:R-:W-:Y:S02]  /*18470*/  IMAD.MOV.U32 R9, RZ, RZ, R3 ;  /* 0x000000ffff097224 */ /* 0x000fe400078e0003 */
[----:B------:R-:W-:Y:S02]  /*18480*/  IMAD.MOV.U32 R11, RZ, RZ, R202 ;  /* 0x000000ffff0b7224 */ /* 0x000fe400078e00ca */
[----:B------:R-:W-:-:S07]  /*18490*/  IMAD.MOV.U32 R13, RZ, RZ, R198 ;  /* 0x000000ffff0d7224 */ /* 0x000fce00078e00c6 */
.L_x_2871:
[----:B------:R-:W-:-:S05]  /*184a0*/  VIADD R0, R13, 0x1 ;  /* 0x000000010d007836 */ /* 0x000fca0000000000 */
[----:B------:R-:W-:-:S04]  /*184b0*/  ISETP.NE.AND P1, PT, R0, 0x2, PT ;  /* 0x000000020000780c */ /* 0x000fc80003f25270 */
[----:B------:R-:W-:Y:S02]  /*184c0*/  SEL R0, R0, RZ, P1 ;  /* 0x000000ff00007207 */ /* 0x000fe40000800000 */
[----:B------:R-:W-:-:S03]  /*184d0*/  SEL R202, RZ, 0x1, P1 ;  /* 0x00000001ffca7807 */ /* 0x000fc60000800000 */
[----:B------:R-:W-:Y:S01]  /*184e0*/  IMAD.MOV.U32 R198, RZ, RZ, R0 ;  /* 0x000000ffffc67224 */ /* 0x000fe200078e0000 */
[----:B------:R-:W-:Y:S01]  /*184f0*/  LOP3.LUT R202, R11, R202, RZ, 0x3c, !PT ;  /* 0x000000ca0bca7212 */ /* 0x000fe200078e3cff */
[----:B------:R-:W-:Y:S06]  /*18500*/  @!P0 BRA `(.L_x_2859) ;  /* 0x0000000000048947 */ /* 0x000fec0003800000 */
[----:B------:R-:W-:Y:S01]  /*18510*/  BPT.TRAP 0x1 ;  /* 0x000000040000795c */ /* 0x000fe20000300000 */
.L_x_2859:
[----:B------:R-:W-:Y:S01]  /*18520*/  IMAD R14, R198, 0x8, R18 ;  /* 0x00000008c60e7824 */ /* 0x000fe200078e0212 */
[----:B------:R-:W-:-:S04]  /*18530*/  SHF.L.U32 R15, R202, 0x1f, RZ ;  /* 0x0000001fca0f7819 */ /* 0x000fc800000006ff */
[----:B------:R0:W1:Y:S01]  /*18540*/  SYNCS.PHASECHK.TRANS64.TRYWAIT P1, [R14+URZ+0x30830], R15 ;  /* 0x0308300f0e0075a7 */ /* 0x000062000802017f */
[----:B------:R-:W-:Y:S05]  /*18550*/  @!P0 BRA `(.L_x_2860) ;  /* 0x0000000000048947 */ /* 0x000fea0003800000 */
[----:B------:R-:W-:Y:S01]  /*18560*/  BPT.TRAP 0x1 ;  /* 0x000000040000795c */ /* 0x000fe20000300000 */
.L_x_2860:
[----:B------:R-:W-:Y:S01]  /*18570*/  IMAD R3, R198, 0x900, R12 ;  /* 0x00000900c6037824 */ /* 0x000fe200078e020c */
[----:B------:R-:W-:Y:S03]  /*18580*/  BSSY B1, `(.L_x_2861) ;  /* 0x0000006000017945 */ /* 0x000fe60003800000 */
[C---:B------:R-:W-:Y:S02]  /*18590*/  VIADD R21, R3.reuse, 0x2 ;  /* 0x0000000203157836 */ /* 0x040fe40000000000 */
[----:B------:R-:W-:Y:S01]  /*185a0*/  VIADD R4, R3, 0x4 ;  /* 0x0000000403047836 */ /* 0x000fe20000000000 */
[----:B-1----:R-:W-:Y:S06]  /*185b0*/  @P1 BRA `(.L_x_2862) ;  /* 0x0000000000081947 */ /* 0x002fec0003800000 */
[----:B------:R-:W1:Y:S02]  /*185c0*/  SYNCS.PHASECHK.TRANS64.TRYWAIT P1, [R14+URZ+0x30830], R15 ;  /* 0x0308300f0e0075a7 */ /* 0x000e64000802017f */
[----:B-1----:R-:W-:Y:S05]  /*185d0*/  @!P1 BRA `(.L_x_2863) ;  /* 0x000000fc00fc9947 */ /* 0x002fea0003800000 */
.L_x_2862:
[----:B------:R-:W-:Y:S05]  /*185e0*/  BSYNC B1 ;  /* 0x0000000000017941 */ /* 0x000fea0003800000 */
.L_x_2861:
[----:B------:R-:W2:Y:S04]  /*185f0*/  LDL.64 R122, [R1+0x28] ;  /* 0x00002800017a7983 */ /* 0x000ea80000100a00 */
[----:B------:R3:W-:Y:S04]  /*18600*/  STL.64 [R1+0x50], R6 ;  /* 0x0000500601007387 */ /* 0x0007e80000100a00 */
[----:B---3--:R-:W3:Y:S01]  /*18610*/  LDL.64 R6, [R1+0x20] ;  /* 0x0000200001067983 */ /* 0x008ee20000100a00 */
[----:B01----:R-:W-:Y:S02]  /*18620*/  IMAD.MOV.U32 R14, RZ, RZ, R3 ;  /* 0x000000ffff0e7224 */ /* 0x003fe400078e0003 */
[----:B------:R-:W-:-:S02]  /*18630*/  VIADD R20, R3, 0x6 ;  /* 0x0000000603147836 */ /* 0x000fc40000000000 */
[C---:B------:R-:W-:Y:S01]  /*18640*/  VIADD R120, R3.reuse, 0x304 ;  /* 0x0000030403787836 */ /* 0x040fe20000000000 */
[----:B------:R-:W-:Y:S01]  /*18650*/  R2UR UR26, R14 ;  /* 0x000000000e1a72ca */ /* 0x000fe200000e0000 */
[----:B------:R-:W-:Y:S01]  /*18660*/  IMAD.MOV.U32 R14, RZ, RZ, R21 ;  /* 0x000000ffff0e7224 */ /* 0x000fe200078e0015 */
[----:B------:R-:W-:Y:S01]  /*18670*/  R2UR UR14, R20 ;  /* 0x00000000140e72ca */ /* 0x000fe200000e0000 */
[C---:B------:R-:W-:Y:S01]  /*18680*/  VIADD R20, R3.reuse, 0x302 ;  /* 0x0000030203147836 */ /* 0x040fe20000000000 */
[----:B------:R-:W-:Y:S01]  /*18690*/  R2UR UR58, R120 ;  /* 0x00000000783a72ca */ /* 0x000fe200000e0000 */
[C---:B------:R-:W-:Y:S01]  /*186a0*/  VIADD R120, R3.reuse, 0x602 ;  /* 0x0000060203787836 */ /* 0x040fe20000000000 */
[----:B------:R-:W-:Y:S01]  /*186b0*/  R2UR UR22, R14 ;  /* 0x000000000e1672ca */ /* 0x000fe200000e0000 */
[----:B------:R-:W-:Y:S01]  /*186c0*/  IMAD.MOV.U32 R14, RZ, RZ, R4 ;  /* 0x000000ffff0e7224 */ /* 0x000fe200078e0004 */
[----:B------:R-:W-:Y:S01]  /*186d0*/  R2UR UR6, R20 ;  /* 0x00000000140672ca */ /* 0x000fe200000e0000 */
[----:B------:R-:W-:-:S02]  /*186e0*/  VIADD R20, R3, 0x600 ;  /* 0x0000060003147836 */ /* 0x000fc40000000000 */
[-C--:B------:R-:W-:Y:S01]  /*186f0*/  FMUL.FTZ R26, R26, R2.reuse ;  /* 0x000000021a1a7220 */ /* 0x080fe20000410000 */
[-C--:B------:R-:W-:Y:S01]  /*18700*/  FMUL.FTZ R27, R27, R2.reuse ;  /* 0x000000021b1b7220 */ /* 0x080fe20000410000 */
        /* <DEDUP_REMOVED lines=54> */
[----:B------:R-:W-:Y:S01]  /*18a70*/  IMAD.MOV.U32 R15, RZ, RZ, 0x40000040 ;  /* 0x40000040ff0f7424 */ /* 0x000fe200078e00ff */
[----:B------:R-:W4:Y:S01]  /*18a80*/  LDL.64 R2, [R1+0x18] ;  /* 0x0000180001027983 */ /* 0x000f220000100a00 */
        /* <DEDUP_REMOVED lines=56> */
[C---:B------:R-:W-:Y:S02]  /*18e10*/  R2UR UR15, R21.reuse ;  /* 0x00000000150f72ca */ /* 0x040fe400000e0000 */
[C---:B------:R-:W-:Y:S02]  /*18e20*/  R2UR UR7, R21.reuse ;  /* 0x00000000150772ca */ /* 0x040fe400000e0000 */
[C---:B------:R-:W-:Y:S02]  /*18e30*/  R2UR UR51, R21.reuse ;  /* 0x00000000153372ca */ /* 0x040fe400000e0000 */
[----:B------:R-:W-:-:S02]  /*18e40*/  R2UR UR39, R21 ;  /* 0x00000000152772ca */ /* 0x000fc400000e0000 */
[----:B------:R-:W4:Y:S01]  /*18e50*/  LDL.64 R20, [R1+0x8] ;  /* 0x0000080001147983 */ /* 0x000f220000100a00 */
[C---:B------:R-:W-:Y:S02]  /*18e60*/  R2UR UR23, R15.reuse ;  /* 0x000000000f1772ca */ /* 0x040fe400000e0000 */
[C---:B------:R-:W-:Y:S02]  /*18e70*/  R2UR UR19, R15.reuse ;  /* 0x000000000f1372ca */ /* 0x040fe400000e0000 */
[C---:B------:R-:W-:Y:S02]  /*18e80*/  R2UR UR11, R15.reuse ;  /* 0x000000000f0b72ca */ /* 0x040fe400000e0000 */
[C---:B------:R-:W-:Y:S02]  /*18e90*/  R2UR UR55, R15.reuse ;  /* 0x000000000f3772ca */ /* 0x040fe400000e0000 */
[----:B------:R-:W-:Y:S02]  /*18ea0*/  R2UR UR42, R14 ;  /* 0x000000000e2a72ca */ /* 0x000fe400000e0000 */
[----:B------:R-:W-:-:S02]  /*18eb0*/  R2UR UR43, R15 ;  /* 0x000000000f2b72ca */ /* 0x000fc400000e0000 */
[----:B------:R-:W4:Y:S01]  /*18ec0*/  LDL.64 R14, [R1] ;  /* 0x00000000010e7983 */ /* 0x000f220000100a00 */
[----:B--2---:R-:W-:Y:S02]  /*18ed0*/  R2UR UR24, R122 ;  /* 0x000000007a1872ca */ /* 0x004fe400000e0000 */
[----:B------:R-:W-:Y:S02]  /*18ee0*/  R2UR UR25, R123 ;  /* 0x000000007b1972ca */ /* 0x000fe400000e0000 */
        /* <DEDUP_REMOVED lines=9> */
[----:B------:R-:W-:Y:S01]  /*18f80*/  R2UR UR17, R3 ;  /* 0x00000000031172ca */ /* 0x000fe200000e0000 */
[----:B------:R-:W-:Y:S02]  /*18f90*/  WARPGROUP.DEPBAR.LE gsb0, 0x0 ;  /* 0x00008000000079c5 */ /* 0x000fe40000010000 */
[----:B------:R-:W-:-:S10]  /*18fa0*/  WARPGROUP.ARRIVE ;  /* 0x00000000000079c5 */ /* 0x000fd40000000000 */
[----:B------:R-:W-:Y:S01]  /*18fb0*/  HGMMA.64x96x16.F32.BF16 R120, gdesc[UR16], R120, gsb0 ;  /* 0x01600000107879f0 */ /* 0x000fe20008001878 */
[----:B------:R-:W-:Y:S02]  /*18fc0*/  R2UR UR12, R4 ;  /* 0x00000000040c72ca */ /* 0x000fe400000e0000 */
[----:B------:R-:W-:Y:S02]  /*18fd0*/  R2UR UR13, R5 ;  /* 0x00000000050d72ca */ /* 0x000fe400000e0000 */
        /* <DEDUP_REMOVED lines=34> */
.L_x_2864:
[----:B------:R-:W-:Y:S01]  /*19200*/  SHF.L.U32 R2, R11, 0x1f, RZ ;  /* 0x0000001f0b027819 */ /* 0x000fe200000006ff */
[----:B------:R-:W-:-:S04]  /*19210*/  IMAD R11, R13, 0x8, R18 ;  /* 0x000000080d0b7824 */ /* 0x000fc800078e0212 */
[----:B------:R0:W1:Y:S01]  /*19220*/  SYNCS.PHASECHK.TRANS64.TRYWAIT P1, [R11+URZ+0x30850], R2 ;  /* 0x030850020b0075a7 */ /* 0x000062000802017f */
[----:B------:R-:W-:Y:S05]  /*19230*/  @!P0 BRA `(.L_x_2865) ;  /* 0x0000000000048947 */ /* 0x000fea0003800000 */
[----:B------:R-:W-:Y:S01]  /*19240*/  BPT.TRAP 0x1 ;  /* 0x000000040000795c */ /* 0x000fe20000300000 */
.L_x_2865:
[----:B------:R-:W-:Y:S04]  /*19250*/  BSSY B1, `(.L_x_2866) ;  /* 0x0000004000017945 */ /* 0x000fe80003800000 */
[----:B-1----:R-:W-:Y:S05]  /*19260*/  @P1 BRA `(.L_x_2867) ;  /* 0x0000000000081947 */ /* 0x002fea0003800000 */
[----:B------:R-:W1:Y:S02]  /*19270*/  SYNCS.PHASECHK.TRANS64.TRYWAIT P1, [R11+URZ+0x30850], R2 ;  /* 0x030850020b0075a7 */ /* 0x000e64000802017f */
[----:B-1----:R-:W-:Y:S05]  /*19280*/  @!P1 BRA `(.L_x_2868) ;  /* 0x000000f000e49947 */ /* 0x002fea0003800000 */
.L_x_2867:
[----:B------:R-:W-:Y:S05]  /*19290*/  BSYNC B1 ;  /* 0x0000000000017941 */ /* 0x000fea0003800000 */
.L_x_2866:
        /* <DEDUP_REMOVED lines=48> */
.L_x_2869:
[----:B------:R-:W-:Y:S01]  /*195a0*/  IMAD R0, R0, 0x8, R18 ;  /* 0x0000000800007824 */ /* 0x000fe200078e0212 */
[----:B------:R-:W-:-:S03]  /*195b0*/  ULDC UR4, c[0x0][0x988] ;  /* 0x0002620000047ab9 */ /* 0x000fc60000000800 */
        /* <DEDUP_REMOVED lines=98> */
[----:B-1---5:R-:W-:Y:S01]  /*19be0*/  FFMA.FTZ R7, R5, R7, R120 ;  /* 0x0000000705077223 */ /* 0x022fe20000010078 */
[-CC-:B------:R-:W-:Y:S01]  /*19bf0*/  FFMA.FTZ R134, R134, R0.reuse, -R9.reuse ;  /* 0x0000000086867223 */ /* 0x180fe20000010809 */
[-CC-:B------:R-:W-:Y:S01]  /*19c00*/  FFMA.FTZ R135, R135, R0.reuse, -R9.reuse ;  /* 0x0000000087877223 */ /* 0x180fe20000010809 */
[-C--:B------:R-:W-:Y:S01]  /*19c10*/  FFMA.FTZ R138, R138, R0.reuse, -R9 ;  /* 0x000000008a8a7223 */ /* 0x080fe20000010809 */
[----:B0-----:R-:W-:Y:S01]  /*19c20*/  FADD.FTZ R7, R121, R7 ;  /* 0x0000000779077221 */ /* 0x001fe20000010000 */
        /* <DEDUP_REMOVED lines=14> */
[-C--:B------:R-:W-:Y:S01]  /*19d10*/  FFMA.FTZ R163, R163, R0.reuse, -R9 ;  /* 0x00000000a3a37223 */ /* 0x080fe20000010809 */
[-C--:B------:R-:W-:Y:S01]  /*19d20*/  FFMA.FTZ R164, R164, R0.reuse, -R13 ;  /* 0x00000000a4a47223 */ /* 0x080fe2000001080d */
[----:B------:R-:W1:Y:S01]  /*19d30*/  MUFU.EX2 R123, R123 ;  /* 0x0000007b007b7308 */ /* 0x000e620000000800 */
[-C--:B------:R-:W-:Y:S01]  /*19d40*/  FFMA.FTZ R166, R166, R0.reuse, -R9 ;  /* 0x00000000a6a67223 */ /* 0x080fe20000010809 */
[-C--:B------:R-:W-:Y:S01]  /*19d50*/  FFMA.FTZ R13, R165, R0.reuse, -R13 ;  /* 0x00000000a50d7223 */ /* 0x080fe2000001080d */
[----:B------:R-:W-:-:S05]  /*19d60*/  FFMA.FTZ R171, R167, R0, -R9 ;  /* 0x00000000a7ab7223 */ /* 0x000fca0000010809 */
[----:B------:R-:W2:Y:S01]  /*19d70*/  MUFU.EX2 R126, R126 ;  /* 0x0000007e007e7308 */ /* 0x000ea20000000800 */
[----:B0-----:R-:W-:-:S07]  /*19d80*/  FFMA.FTZ R6, R2, R6, R122 ;  /* 0x0000000602067223 */ /* 0x001fce000001007a */
[----:B------:R-:W0:Y:S01]  /*19d90*/  MUFU.EX2 R125, R125 ;  /* 0x0000007d007d7308 */ /* 0x000e220000000800 */
[----:B-1----:R-:W-:Y:S01]  /*19da0*/  FADD.FTZ R8, R123, R6 ;  /* 0x000000067b087221 */ /* 0x002fe20000010000 */
[----:B------:R-:W-:-:S06]  /*19db0*/  FADD.FTZ R6, R124, R7 ;  /* 0x000000077c067221 */ /* 0x000fcc0000010000 */
        /* <DEDUP_REMOVED lines=86> */
.L_x_2870:
        /* <DEDUP_REMOVED lines=34> */
.L_x_2858:
[----:B------:R-:W-:Y:S05]  /*1a540*/  BSYNC B0 ;  /* 0x0000000000007941 */ /* 0x000fea0003800000 */
.L_x_2857:
        /* <DEDUP_REMOVED lines=99> */
.L_x_2872:
[----:B------:R-:W-:Y:S01]  /*1ab80*/  IMAD R10, R198, 0x8, R18 ;  /* 0x00000008c60a7824 */ /* 0x000fe200078e0212 */
[----:B------:R-:W-:-:S04]  /*1ab90*/  SHF.L.U32 R5, R202, 0x1f, RZ ;  /* 0x0000001fca057819 */ /* 0x000fc800000006ff */
[----:B------:R0:W1:Y:S01]  /*1aba0*/  SYNCS.PHASECHK.TRANS64.TRYWAIT P1, [R10+URZ+0x30850], R5 ;  /* 0x030850050a0075a7 */ /* 0x000062000802017f */
[----:B------:R-:W-:Y:S05]  /*1abb0*/  @!P0 BRA `(.L_x_2873) ;  /* 0x0000000000048947 */ /* 0x000fea0003800000 */
[----:B------:R-:W-:Y:S01]  /*1abc0*/  BPT.TRAP 0x1 ;  /* 0x000000040000795c */ /* 0x000fe20000300000 */
.L_x_2873:
        /* <DEDUP_REMOVED lines=9> */
.L_x_2875:
[----:B------:R-:W-:Y:S05]  /*1ac60*/  BSYNC B0 ;  /* 0x0000000000007941 */ /* 0x000fea0003800000 */
.L_x_2874:
[----:B------:R-:W-:Y:S01]  /*1ac70*/  IMAD.MOV.U32 R8, RZ, RZ, R2 ;  /* 0x000000ffff087224 */ /* 0x000fe200078e0002 */
[----:B------:R-:W-:Y:S01]  /*1ac80*/  WARPGROUP.ARRIVE ;  /* 0x00000000000079c5 */ /* 0x000fe20000000000 */
[----:B------:R-:W-:Y:S01]  /*1ac90*/  IMAD.MOV.U32 R9, RZ, RZ, 0x40000040 ;  /* 0x40000040ff097424 */ /* 0x000fe200078e00ff */
[----:B01----:R-:W-:Y:S01]  /*1aca0*/  SHFL.BFLY PT, R5, R6, 0x2, 0x1f ;  /* 0x0c401f0006057f89 */ /* 0x003fe200000e0000 */
        /* <DEDUP_REMOVED lines=39> */
[----:B------:R-:W-:-:S03]  /*1af20*/  FADD.FTZ R9, R5, R6 ;  /* 0x0000000605097221 */ /* 0x000fc60000010000 */
[----:B------:R-:W0:Y:S04]  /*1af30*/  SHFL.BFLY PT, R5, R8, 0x1, 0x1f ;  /* 0x0c201f0008057f89 */ /* 0x000e2800000e0000 */
[----:B------:R-:W1:Y:S01]  /*1af40*/  SHFL.BFLY PT, R2, R9, 0x1, 0x1f ;  /* 0x0c201f0009027f89 */ /* 0x000e6200000e0000 */
[----:B0-----:R-:W-:Y:S01]  /*1af50*/  FADD.FTZ R12, R8, R5 ;  /* 0x00000005080c7221 */ /* 0x001fe20000010000 */
[----:B------:R-:W-:Y:S02]  /*1af60*/  IMAD.MOV.U32 R5, RZ, RZ, RZ ;  /* 0x000000ffff057224 */ /* 0x000fe400078e00ff */
[----:B-1----:R-:W-:Y:S02]  /*1af70*/  FADD.FTZ R13, R9, R2 ;  /* 0x00000002090d7221 */ /* 0x002fe40000010000 */
[----:B------:R-:W-:Y:S01]  /*1af80*/  FSETP.NE.FTZ.AND P1, PT, R12, RZ, PT ;  /* 0x000000ff0c00720b */ /* 0x000fe20003f35000 */
[----:B------:R-:W-:-:S02]  /*1af90*/  IMAD.MOV.U32 R2, RZ, RZ, RZ ;  /* 0x000000ffff027224 */ /* 0x000fc400078e00ff */
        /* <DEDUP_REMOVED lines=17> */
.L_x_2877:
        /* <DEDUP_REMOVED lines=17> */
[-C--:B------:R-:W-:Y:S01]  /*1b1c0*/  FMUL.FTZ R45, R45, R5.reuse ;  /* 0x000000052d2d7220 */ /* 0x080fe20000410000 */
[----:B-1----:R-:W-:Y:S01]  /*1b1d0*/  SEL R3, RZ, 0x1, P1 ;  /* 0x00000001ff037807 */ /* 0x002fe20000800000 */
        /* <DEDUP_REMOVED lines=89> */
.L_x_2778:
[----:B------:R-:W1:Y:S08]  /*1b770*/  S2UR UR4, SR_CgaCtaId ;  /* 0x00000000000479c3 */ /* 0x000e700000008800 */
[----:B------:R-:W-:Y:S01]  /*1b780*/  BAR.SYNC.DEFER_BLOCKING 0x5, 0x180 ;  /* 0x0146000000007b1d */ /* 0x000fe20000010000 */
[----:B------:R-:W-:-:S05]  /*1b790*/  MOV R3, 0x400 ;  /* 0x0000040000037802 */ /* 0x000fca0000000f00 */
[----:B------:R-:W-:Y:S01]  /*1b7a0*/  BSSY B0, `(.L_x_2878) ;  /* 0x00003e1000007945 */ /* 0x000fe20003800000 */
[----:B-1----:R-:W-:-:S05]  /*1b7b0*/  IMAD.U32 R214, RZ, RZ, UR4 ;  /* 0x00000004ffd67e24 */ /* 0x002fca000f8e00ff */
[----:B------:R-:W-:-:S05]  /*1b7c0*/  LEA R18, R214, R3, 0x18 ;  /* 0x00000003d6127211 */ /* 0x000fca00078ec0ff */
[----:B------:R1:W2:Y:S01]  /*1b7d0*/  LDS.128 R4, [R18+0x308d0] ;  /* 0x0308d00012047984 */ /* 0x0002a20000000c00 */
[----:B------:R-:W-:Y:S06]  /*1b7e0*/  BAR.ARV 0x4, 0x180 ;  /* 0x0106000000007b1d */ /* 0x000fec0000002000 */
[----:B------:R-:W-:Y:S05]  /*1b7f0*/  @P0 BRA `(.L_x_2879) ;  /* 0x0000002c00f80947 */ /* 0x000fea0003800000 */
[----:B0-----:R-:W3:Y:S01]  /*1b800*/  LDL R0, [R1+0x48] ;  /* 0x0000480001007983 */ /* 0x001ee20000100800 */
[----:B------:R-:W0:Y:S01]  /*1b810*/  S2R R9, SR_SWINHI ;  /* 0x0000000000097919 */ /* 0x000e220000002f00 */
[----:B------:R-:W-:Y:S01]  /*1b820*/  F2FP.BF16.F32.PACK_AB R10, R29, R28 ;  /* 0x0000001c1d0a723e */ /* 0x000fe200000010ff */
[----:B------:R-:W-:Y:S01]  /*1b830*/  ULDC.64 UR6, c[0x0][0xc00] ;  /* 0x0003000000067ab9 */ /* 0x000fe20000000a00 */
[----:B------:R-:W-:Y:S01]  /*1b840*/  F2FP.BF16.F32.PACK_AB R11, R31, R30 ;  /* 0x0000001e1f0b723e */ /* 0x000fe200000010ff */
[----:B------:R-:W4:Y:S01]  /*1b850*/  LDL.LU R139, [R1+0x3c] ;  /* 0x00003c00018b7983 */ /* 0x000f220000300800 */
[----:B------:R-:W-:Y:S01]  /*1b860*/  ULDC.64 UR8, c[0x0][0x208] ;  /* 0x0000820000087ab9 */ /* 0x000fe20000000a00 */
[----:B------:R-:W-:Y:S02]  /*1b870*/  ULDC.64 UR4, c[0x0][0xc08] ;  /* 0x0003020000047ab9 */ /* 0x000fe40000000a00 */
[----:B------:R-:W4:Y:S01]  /*1b880*/  LDL R138, [R1+0x34] ;  /* 0x00003400018a7983 */ /* 0x000f220000100800 */
[----:B------:R-:W-:-:S02]  /*1b890*/  MOV R2, R18 ;  /* 0x0000001200027202 */ /* 0x000fc40000000f00 */
[----:B0-----:R-:W-:Y:S01]  /*1b8a0*/  MOV R3, R9 ;  /* 0x0000000900037202 */ /* 0x001fe20000000f00 */
[----:B------:R-:W-:Y:S02]  /*1b8b0*/  BAR.SYNC.DEFER_BLOCKING 0x1, 0x100 ;  /* 0x0044000000007b1d */ /* 0x000fe40000010000 */
[----:B---3--:R-:W-:-:S03]  /*1b8c0*/  IMAD.WIDE R84, R0, 0x2, R2 ;  /* 0x0000000200547825 */ /* 0x008fc600078e0202 */
[C---:B------:R-:W-:Y:S02]  /*1b8d0*/  IADD3 R81, P0, R84.reuse, 0x20, RZ ;  /* 0x0000002054517810 */ /* 0x040fe40007f1e0ff */
[----:B------:R-:W-:Y:S02]  /*1b8e0*/  LOP3.LUT R9, R84, 0x380, RZ, 0xc0, !PT ;  /* 0x0000038054097812 */ /* 0x000fe400078ec0ff */
[----:B------:R-:W-:Y:S02]  /*1b8f0*/  LOP3.LUT R80, R81, 0x380, RZ, 0xc0, !PT ;  /* 0x0000038051507812 */ /* 0x000fe400078ec0ff */
[----:B------:R-:W-:Y:S02]  /*1b900*/  SHF.R.U64 R9, R9, 0x3, RZ ;  /* 0x0000000309097819 */ /* 0x000fe400000012ff */
[----:B------:R-:W-:Y:S02]  /*1b910*/  SHF.R.U64 R80, R80, 0x3, RZ ;  /* 0x0000000350507819 */ /* 0x000fe400000012ff */
[----:B------:R-:W-:Y:S01]  /*1b920*/  LOP3.LUT R8, R9, R84, RZ, 0x3c, !PT ;  /* 0x0000005409087212 */ /* 0x000fe200078e3cff */
[----:B------:R-:W-:Y:S01]  /*1b930*/  IMAD.MOV.U32 R9, RZ, RZ, R85 ;  /* 0x000000ffff097224 */ /* 0x000fe200078e0055 */
[----:B------:R-:W-:-:S02]  /*1b940*/  IADD3 R15, P1, R84, 0x40, RZ ;  /* 0x00000040540f7810 */ /* 0x000fc40007f3e0ff */
[----:B------:R-:W-:Y:S01]  /*1b950*/  LOP3.LUT R80, R80, R81, RZ, 0x3c, !PT ;  /* 0x0000005150507212 */ /* 0x000fe200078e3cff */
[----:B------:R-:W-:Y:S01]  /*1b960*/  IMAD.X R81, RZ, RZ, R85, P0 ;  /* 0x000000ffff517224 */ /* 0x000fe200000e0655 */
[----:B------:R-:W-:Y:S02]  /*1b970*/  LOP3.LUT R14, R15, 0x380, RZ, 0xc0, !PT ;  /* 0x000003800f0e7812 */ /* 0x000fe400078ec0ff */
[C---:B------:R-:W-:Y:S02]  /*1b980*/  IADD3 R12, P5, R84.reuse, 0x4000, RZ ;  /* 0x00004000540c7810 */ /* 0x040fe40007fbe0ff */
[----:B------:R-:W-:Y:S02]  /*1b990*/  MOV R0, R8 ;  /* 0x0000000800007202 */ /* 0x000fe40000000f00 */
[----:B------:R-:W-:Y:S02]  /*1b9a0*/  IADD3 R135, P6, R84, 0x60, RZ ;  /* 0x0000006054877810 */ /* 0x000fe40007fde0ff */
[----:B------:R-:W-:-:S02]  /*1b9b0*/  F2FP.BF16.F32.PACK_AB R8, R25, R24 ;  /* 0x000000181908723e */ /* 0x000fc400000010ff */
[----:B------:R-:W-:Y:S02]  /*1b9c0*/  F2FP.BF16.F32.PACK_AB R9, R27, R26 ;  /* 0x0000001a1b09723e */ /* 0x000fe400000010ff */
[----:B------:R-:W-:Y:S02]  /*1b9d0*/  SHF.R.U64 R14, R14, 0x3, RZ ;  /* 0x000000030e0e7819 */ /* 0x000fe400000012ff */
[----:B------:R-:W-:Y:S02]  /*1b9e0*/  IADD3 R82, P3, R84, 0x4060, RZ ;  /* 0x0000406054527810 */ /* 0x000fe40007f7e0ff */
[----:B------:R-:W-:Y:S02]  /*1b9f0*/  LOP3.LUT R13, R12, 0x380, RZ, 0xc0, !PT ;  /* 0x000003800c0d7812 */ /* 0x000fe400078ec0ff */
[----:B------:R-:W-:Y:S01]  /*1ba00*/  MOV R81, R80 ;  /* 0x0000005000517202 */ /* 0x000fe20000000f00 */
[----:B------:R0:W-:Y:S01]  /*1ba10*/  STSM.16.M88.4 [R0], R8 ;  /* 0x0000000800007844 */ /* 0x0001e20000000200 */
[----:B------:R-:W-:-:S02]  /*1ba20*/  LOP3.LUT R134, R135, 0x380, RZ, 0xc0, !PT ;  /* 0x0000038087867812 */ /* 0x000fc400078ec0ff */
[C---:B------:R-:W-:Y:S02]  /*1ba30*/  IADD3 R80, P4, R84.reuse, 0x4040, RZ ;  /* 0x0000404054507810 */ /* 0x040fe40007f9e0ff */
[----:B------:R-:W-:Y:S02]  /*1ba40*/  IADD3 R136, P0, R84, 0x4020, RZ ;  /* 0x0000402054887810 */ /* 0x000fe40007f1e0ff */
[----:B------:R-:W-:Y:S01]  /*1ba50*/  LOP3.LUT R14, R14, R15, RZ, 0x3c, !PT ;  /* 0x0000000f0e0e7212 */ /* 0x000fe200078e3cff */
[----:B------:R-:W-:Y:S01]  /*1ba60*/  IMAD.X R15, RZ, RZ, R85, P1 ;  /* 0x000000ffff0f7224 */ /* 0x000fe200008e0655 */
[----:B------:R-:W-:Y:S02]  /*1ba70*/  LOP3.LUT R83, R82, 0x380, RZ, 0xc0, !PT ;  /* 0x0000038052537812 */ /* 0x000fe400078ec0ff */
[----:B------:R-:W-:Y:S02]  /*1ba80*/  SHF.R.U64 R13, R13, 0x3, RZ ;  /* 0x000000030d0d7819 */ /* 0x000fe400000012ff */
[----:B------:R-:W-:-:S02]  /*1ba90*/  SHF.R.U64 R134, R134, 0x3, RZ ;  /* 0x0000000386867819 */ /* 0x000fc400000012ff */
[----:B0-----:R-:W-:Y:S02]  /*1baa0*/  F2FP.BF16.F32.PACK_AB R8, R33, R32 ;  /* 0x000000202108723e */ /* 0x001fe400000010ff */
[----:B------:R-:W-:Y:S02]  /*1bab0*/  F2FP.BF16.F32.PACK_AB R9, R35, R34 ;  /* 0x000000222309723e */ /* 0x000fe400000010ff */
[----:B------:R-:W-:Y:S02]  /*1bac0*/  F2FP.BF16.F32.PACK_AB R10, R37, R36 ;  /* 0x00000024250a723e */ /* 0x000fe400000010ff */
[----:B------:R-:W-:Y:S02]  /*1bad0*/  F2FP.BF16.F32.PACK_AB R11, R39, R38 ;  /* 0x00000026270b723e */ /* 0x000fe400000010ff */
[----:B--2---:R-:W-:Y:S02]  /*1bae0*/  LOP3.LUT R4, R80, 0x380, RZ, 0xc0, !PT ;  /* 0x0000038050047812 */ /* 0x004fe400078ec0ff */
[----:B------:R-:W-:Y:S01]  /*1baf0*/  LOP3.LUT R137, R136, 0x380, RZ, 0xc0, !PT ;  /* 0x0000038088897812 */ /* 0x000fe200078ec0ff */
[----:B------:R0:W-:Y:S01]  /*1bb00*/  STSM.16.M88.4 [R81], R8 ;  /* 0x0000000851007844 */ /* 0x0001e20000000200 */
[----:B------:R-:W-:-:S02]  /*1bb10*/  SHF.R.U64 R83, R83, 0x3, RZ ;  /* 0x0000000353537819 */ /* 0x000fc400000012ff */
[----:B------:R-:W-:Y:S01]  /*1bb20*/  LOP3.LUT R12, R13, R12, RZ, 0x3c, !PT ;  /* 0x0000000c0d0c7212 */ /* 0x000fe200078e3cff */
[--C-:B------:R-:W-:Y:S01]  /*1bb30*/  IMAD.X R13, RZ, RZ, R85.reuse, P5 ;  /* 0x000000ffff0d7224 */ /* 0x100fe200028e0655 */
[----:B------:R-:W-:Y:S02]  /*1bb40*/  IADD3 R86, P2, R84, 0x8000, RZ ;  /* 0x0000800054567810 */ /* 0x000fe40007f5e0ff */
[----:B------:R-:W-:Y:S01]  /*1bb50*/  LOP3.LUT R134, R134, R135, RZ, 0x3c, !PT ;  /* 0x0000008786867212 */ /* 0x000fe200078e3cff */
[----:B------:R-:W-:Y:S01]  /*1bb60*/  IMAD.X R135, RZ, RZ, R85, P6 ;  /* 0x000000ffff877224 */ /* 0x000fe200030e0655 */
[----:B------:R-:W-:Y:S02]  /*1bb70*/  SHF.R.U64 R0, R4, 0x3, RZ ;  /* 0x0000000304007819 */ /* 0x000fe400000012ff */
[----:B------:R-:W-:Y:S02]  /*1bb80*/  MOV R14, R14 ;  /* 0x0000000e000e7202 */ /* 0x000fe40000000f00 */
[----:B------:R-:W-:-:S02]  /*1bb90*/  SHF.R.U64 R137, R137, 0x3, RZ ;  /* 0x0000000389897819 */ /* 0x000fc400000012ff */
[C---:B------:R-:W-:Y:S02]  /*1bba0*/  IADD3 R132, P1, R84.reuse, 0x8020, RZ ;  /* 0x0000802054847810 */ /* 0x040fe40007f3e0ff */
[----:B0-----:R-:W-:Y:S02]  /*1bbb0*/  F2FP.BF16.F32.PACK_AB R8, R41, R40 ;  /* 0x000000282908723e */ /* 0x001fe400000010ff */
[----:B------:R-:W-:Y:S02]  /*1bbc0*/  F2FP.BF16.F32.PACK_AB R9, R43, R42 ;  /* 0x0000002a2b09723e */ /* 0x000fe400000010ff */
[----:B------:R-:W-:Y:S02]  /*1bbd0*/  F2FP.BF16.F32.PACK_AB R10, R45, R44 ;  /* 0x0000002c2d0a723e */ /* 0x000fe400000010ff */
[----:B------:R-:W-:Y:S01]  /*1bbe0*/  F2FP.BF16.F32.PACK_AB R11, R47, R46 ;  /* 0x0000002e2f0b723e */ /* 0x000fe200000010ff */
[--C-:B------:R-:W-:Y:S01]  /*1bbf0*/  IMAD.X R81, RZ, RZ, R85.reuse, P4 ;  /* 0x000000ffff517224 */ /* 0x100fe200020e0655 */
[----:B------:R-:W-:Y:S01]  /*1bc00*/  LOP3.LUT R82, R83, R82, RZ, 0x3c, !PT ;  /* 0x0000005253527212 */ /* 0x000fe200078e3cff */
[----:B------:R-:W-:Y:S01]  /*1bc10*/  IMAD.X R83, RZ, RZ, R85, P3 ;  /* 0x000000ffff537224 */ /* 0x000fe200018e0655 */
[----:B------:R-:W-:-:S02]  /*1bc20*/  IADD3 R128, P6, R84, 0x8040, RZ ;  /* 0x0000804054807810 */ /* 0x000fc40007fde0ff */
[----:B------:R-:W-:Y:S02]  /*1bc30*/  LOP3.LUT R87, R86, 0x380, RZ, 0xc0, !PT ;  /* 0x0000038056577812 */ /* 0x000fe400078ec0ff */
[----:B------:R-:W-:Y:S01]  /*1bc40*/  IADD3 R130, P5, R84, 0x8060, RZ ;  /* 0x0000806054827810 */ /* 0x000fe20007fbe0ff */
[----:B------:R0:W-:Y:S01]  /*1bc50*/  STSM.16.M88.4 [R14], R8 ;  /* 0x000000080e007844 */ /* 0x0001e20000000200 */
[----:B------:R-:W-:Y:S02]  /*1bc60*/  LOP3.LUT R80, R0, R80, RZ, 0x3c, !PT ;  /* 0x0000005000507212 */ /* 0x000fe400078e3cff */
[----:B------:R-:W-:Y:S01]  /*1bc70*/  LOP3.LUT R136, R137, R136, RZ, 0x3c, !PT ;  /* 0x0000008889887212 */ /* 0x000fe200078e3cff */
[----:B------:R-:W-:Y:S01]  /*1bc80*/  IMAD.X R137, RZ, RZ, R85, P0 ;  /* 0x000000ffff897224 */ /* 0x000fe200000e0655 */
[----:B-----5:R-:W-:Y:S02]  /*1bc90*/  LOP3.LUT R133, R132, 0x380, RZ, 0xc0, !PT ;  /* 0x0000038084857812 */ /* 0x020fe400078ec0ff */
[----:B------:R-:W-:-:S02]  /*1bca0*/  MOV R4, R12 ;  /* 0x0000000c00047202 */ /* 0x000fc40000000f00 */
[----:B------:R-:W-:Y:S02]  /*1bcb0*/  LOP3.LUT R129, R128, 0x380, RZ, 0xc0, !PT ;  /* 0x0000038080817812 */ /* 0x000fe400078ec0ff */
[----:B------:R-:W-:Y:S02]  /*1bcc0*/  MOV R134, R134 ;  /* 0x0000008600867202 */ /* 0x000fe40000000f00 */
[----:B------:R-:W-:Y:S02]  /*1bcd0*/  F2FP.BF16.F32.PACK_AB R12, R49, R48 ;  /* 0x00000030310c723e */ /* 0x000fe400000010ff */
[----:B------:R-:W-:Y:S02]  /*1bce0*/  F2FP.BF16.F32.PACK_AB R13, R51, R50 ;  /* 0x00000032330d723e */ /* 0x000fe400000010ff */
[----:B0-----:R-:W-:Y:S02]  /*1bcf0*/  F2FP.BF16.F32.PACK_AB R14, R53, R52 ;  /* 0x00000034350e723e */ /* 0x001fe400000010ff */
[----:B------:R-:W-:-:S02]  /*1bd00*/  F2FP.BF16.F32.PACK_AB R15, R55, R54 ;  /* 0x00000036370f723e */ /* 0x000fc400000010ff */
[----:B------:R-:W-:Y:S02]  /*1bd10*/  SHF.R.U64 R87, R87, 0x3, RZ ;  /* 0x0000000357577819 */ /* 0x000fe400000012ff */
[----:B------:R-:W-:Y:S02]  /*1bd20*/  LOP3.LUT R131, R130, 0x380, RZ, 0xc0, !PT ;  /* 0x0000038082837812 */ /* 0x000fe400078ec0ff */
[----:B------:R-:W-:Y:S02]  /*1bd30*/  MOV R84, R80 ;  /* 0x0000005000547202 */ /* 0x000fe40000000f00 */
[----:B------:R-:W-:Y:S02]  /*1bd40*/  MOV R0, R82 ;  /* 0x0000005200007202 */ /* 0x000fe40000000f00 */
[----:B------:R-:W-:Y:S02]  /*1bd50*/  SHF.R.U64 R133, R133, 0x3, RZ ;  /* 0x0000000385857819 */ /* 0x000fe400000012ff */
[----:B------:R-:W-:-:S02]  /*1bd60*/  F2FP.BF16.F32.PACK_AB R80, R57, R56 ;  /* 0x000000383950723e */ /* 0x000fc400000010ff */
[----:B------:R-:W-:Y:S02]  /*1bd70*/  F2FP.BF16.F32.PACK_AB R81, R59, R58 ;  /* 0x0000003a3b51723e */ /* 0x000fe400000010ff */
[----:B------:R-:W-:Y:S02]  /*1bd80*/  F2FP.BF16.F32.PACK_AB R82, R61, R60 ;  /* 0x0000003c3d52723e */ /* 0x000fe400000010ff */
[----:B------:R-:W-:Y:S01]  /*1bd90*/  F2FP.BF16.F32.PACK_AB R83, R63, R62 ;  /* 0x0000003e3f53723e */ /* 0x000fe200000010ff */
[----:B------:R0:W-:Y:S01]  /*1bda0*/  STSM.16.M88.4 [R134], R12 ;  /* 0x0000000c86007844 */ /* 0x0001e20000000200 */
[----:B------:R-:W-:Y:S02]  /*1bdb0*/  SHF.R.U64 R129, R129, 0x3, RZ ;  /* 0x0000000381817819 */ /* 0x000fe400000012ff */
[----:B------:R-:W-:Y:S01]  /*1bdc0*/  LOP3.LUT R86, R87, R86, RZ, 0x3c, !PT ;  /* 0x0000005657567212 */ /* 0x000fe200078e3cff */
[----:B------:R-:W-:Y:S01]  /*1bdd0*/  IMAD.X R87, RZ, RZ, R85, P2 ;  /* 0x000000ffff577224 */ /* 0x000fe200010e0655 */
[----:B------:R-:W-:-:S02]  /*1bde0*/  SHF.R.U64 R131, R131, 0x3, RZ ;  /* 0x0000000383837819 */ /* 0x000fc400000012ff */
[----:B------:R-:W-:Y:S02]  /*1bdf0*/  MOV R136, R136 ;  /* 0x0000008800887202 */ /* 0x000fe40000000f00 */
[----:B------:R-:W-:Y:S02]  /*1be00*/  F2FP.BF16.F32.PACK_AB R8, R65, R64 ;  /* 0x000000404108723e */ /* 0x000fe400000010ff */
[----:B------:R-:W-:Y:S02]  /*1be10*/  F2FP.BF16.F32.PACK_AB R9, R67, R66 ;  /* 0x000000424309723e */ /* 0x000fe400000010ff */
[----:B------:R-:W-:Y:S02]  /*1be20*/  F2FP.BF16.F32.PACK_AB R10, R69, R68 ;  /* 0x00000044450a723e */ /* 0x000fe400000010ff */
[----:B------:R-:W-:Y:S02]  /*1be30*/  F2FP.BF16.F32.PACK_AB R11, R71, R70 ;  /* 0x00000046470b723e */ /* 0x000fe400000010ff */
[----:B0-----:R-:W-:-:S02]  /*1be40*/  F2FP.BF16.F32.PACK_AB R12, R73, R72 ;  /* 0x00000048490c723e */ /* 0x001fc400000010ff */
[----:B------:R-:W-:Y:S02]  /*1be50*/  F2FP.BF16.F32.PACK_AB R13, R75, R74 ;  /* 0x0000004a4b0d723e */ /* 0x000fe400000010ff */
[----:B------:R-:W-:Y:S02]  /*1be60*/  F2FP.BF16.F32.PACK_AB R14, R77, R76 ;  /* 0x0000004c4d0e723e */ /* 0x000fe400000010ff */
        /* <DEDUP_REMOVED lines=8> */
[----:B------:R-:W-:Y:S01]  /*1bef0*/  STSM.16.M88.4 [R136], R8 ;  /* 0x0000000888007844 */ /* 0x000fe20000000200 */
[----:B------:R-:W-:-:S02]  /*1bf00*/  MOV R134, R86 ;  /* 0x0000005600867202 */ /* 0x000fc40000000f00 */
[----:B------:R-:W-:Y:S01]  /*1bf10*/  F2FP.BF16.F32.PACK_AB R85, R91, R90 ;  /* 0x0000005a5b55723e */ /* 0x000fe200000010ff */
[----:B------:R2:W-:Y:S01]  /*1bf20*/  STSM.16.M88.4 [R84], R12 ;  /* 0x0000000c54007844 */ /* 0x0005e20000000200 */
[----:B------:R-:W-:Y:S02]  /*1bf30*/  F2FP.BF16.F32.PACK_AB R86, R93, R92 ;  /* 0x0000005c5d56723e */ /* 0x000fe400000010ff */
[----:B0-----:R-:W-:Y:S02]  /*1bf40*/  F2FP.BF16.F32.PACK_AB R80, R21, R20 ;  /* 0x000000141550723e */ /* 0x001fe400000010ff */
[----:B------:R-:W-:Y:S02]  /*1bf50*/  F2FP.BF16.F32.PACK_AB R81, R123, R122 ;  /* 0x0000007a7b51723e */ /* 0x000fe400000010ff */
[----:B------:R-:W-:Y:S02]  /*1bf60*/  F2FP.BF16.F32.PACK_AB R82, R121, R120 ;  /* 0x000000787952723e */ /* 0x000fe400000010ff */
[----:B------:R-:W-:-:S02]  /*1bf70*/  F2FP.BF16.F32.PACK_AB R83, R125, R124 ;  /* 0x0000007c7d53723e */ /* 0x000fc400000010ff */
[----:B------:R-:W-:Y:S02]  /*1bf80*/  F2FP.BF16.F32.PACK_AB R87, R95, R94 ;  /* 0x0000005e5f57723e */ /* 0x000fe400000010ff */
[----:B------:R-:W-:Y:S02]  /*1bf90*/  MOV R132, R132 ;  /* 0x0000008400847202 */ /* 0x000fe40000000f00 */
[----:B--2---:R-:W-:Y:S01]  /*1bfa0*/  F2FP.BF16.F32.PACK_AB R84, R89, R88 ;  /* 0x000000585954723e */ /* 0x004fe200000010ff */
[----:B------:R0:W-:Y:S01]  /*1bfb0*/  STSM.16.M88.4 [R0], R80 ;  /* 0x0000005000007844 */ /* 0x0001e20000000200 */
[----:B------:R-:W-:Y:S02]  /*1bfc0*/  F2FP.BF16.F32.PACK_AB R8, R97, R96 ;  /* 0x000000606108723e */ /* 0x000fe400000010ff */
[----:B------:R-:W-:Y:S02]  /*1bfd0*/  F2FP.BF16.F32.PACK_AB R9, R99, R98 ;  /* 0x000000626309723e */ /* 0x000fe400000010ff */
[----:B------:R-:W-:-:S02]  /*1bfe0*/  F2FP.BF16.F32.PACK_AB R10, R101, R100 ;  /* 0x00000064650a723e */ /* 0x000fc400000010ff */
[----:B------:R-:W-:Y:S02]  /*1bff0*/  F2FP.BF16.F32.PACK_AB R11, R103, R102 ;  /* 0x00000066670b723e */ /* 0x000fe400000010ff */
[----:B------:R-:W-:Y:S02]  /*1c000*/  MOV R128, R128 ;  /* 0x0000008000807202 */ /* 0x000fe40000000f00 */
[----:B------:R-:W-:Y:S02]  /*1c010*/  F2FP.BF16.F32.PACK_AB R12, R105, R104 ;  /* 0x00000068690c723e */ /* 0x000fe400000010ff */
[----:B------:R-:W-:Y:S02]  /*1c020*/  F2FP.BF16.F32.PACK_AB R13, R107, R106 ;  /* 0x0000006a6b0d723e */ /* 0x000fe400000010ff */
[----:B------:R-:W-:Y:S02]  /*1c030*/  F2FP.BF16.F32.PACK_AB R14, R109, R108 ;  /* 0x0000006c6d0e723e */ /* 0x000fe400000010ff */
[----:B------:R-:W-:-:S02]  /*1c040*/  F2FP.BF16.F32.PACK_AB R15, R111, R110 ;  /* 0x0000006e6f0f723e */ /* 0x000fc400000010ff */
[----:B------:R-:W-:Y:S02]  /*1c050*/  MOV R130, R130 ;  /* 0x0000008200827202 */ /* 0x000fe40000000f00 */
[----:B0-----:R-:W-:Y:S02]  /*1c060*/  F2FP.BF16.F32.PACK_AB R80, R113, R112 ;  /* 0x000000707150723e */ /* 0x001fe400000010ff */
[----:B------:R-:W-:Y:S02]  /*1c070*/  F2FP.BF16.F32.PACK_AB R81, R115, R114 ;  /* 0x000000727351723e */ /* 0x000fe400000010ff */
[----:B------:R-:W-:Y:S02]  /*1c080*/  F2FP.BF16.F32.PACK_AB R82, R117, R116 ;  /* 0x000000747552723e */ /* 0x000fe400000010ff */
[----:B------:R-:W-:Y:S01]  /*1c090*/  F2FP.BF16.F32.PACK_AB R83, R119, R118 ;  /* 0x000000767753723e */ /* 0x000fe200000010ff */
[----:B------:R0:W-:Y:S04]  /*1c0a0*/  STSM.16.M88.4 [R134], R84 ;  /* 0x0000005486007844 */ /* 0x0001e80000000200 */
[----:B------:R-:W-:Y:S04]  /*1c0b0*/  STSM.16.M88.4 [R132], R8 ;  /* 0x0000000884007844 */ /* 0x000fe80000000200 */
[----:B------:R-:W-:Y:S04]  /*1c0c0*/  STSM.16.M88.4 [R128], R12 ;  /* 0x0000000c80007844 */ /* 0x000fe80000000200 */
[----:B------:R2:W-:Y:S01]  /*1c0d0*/  STSM.16.M88.4 [R130], R80 ;  /* 0x0000005082007844 */ /* 0x0005e20000000200 */
[----:B------:R-:W-:Y:S01]  /*1c0e0*/  BAR.SYNC.DEFER_BLOCKING 0x1, 0x100 ;  /* 0x0044000000007b1d */ /* 0x000fe20000010000 */
[----:B------:R-:W-:-:S04]  /*1c0f0*/  ISETP.NE.U32.AND P0, PT, RZ, UR6, PT ;  /* 0x00000006ff007c0c */ /* 0x000fc8000bf05070 */
[----:B------:R-:W-:Y:S01]  /*1c100*/  ISETP.NE.AND.EX P0, PT, RZ, UR7, PT, P0 ;  /* 0x00000007ff007c0c */ /* 0x000fe2000bf05300 */
[----:B------:R-:W-:Y:S01]  /*1c110*/  IMAD.MOV.U32 R0, RZ, RZ, RZ ;  /* 0x000000ffff007224 */ /* 0x000fe200078e00ff */
[----:B0-----:R-:W-:Y:S01]  /*1c120*/  IADD3 R84, P1, R228, UR6, RZ ;  /* 0x00000006e4547c10 */ /* 0x001fe2000ff3e0ff */
[----:B------:R-:W-:Y:S01]  /*1c130*/  IMAD.MOV.U32 R131, RZ, RZ, 0x9b8 ;  /* 0x000009b8ff837424 */ /* 0x000fe200078e00ff */
[----:B------:R-:W0:Y:S02]  /*1c140*/  LDC R86, c[0x0][0xbe8] ;  /* 0x0002fa00ff567b82 */ /* 0x000e240000000800 */
[----:B------:R-:W-:-:S06]  /*1c150*/  IADD3.X R85, R229, UR7, RZ, P1, !PT ;  /* 0x00000007e5557c10 */ /* 0x000fcc0008ffe4ff */
[----:B--2---:R-:W2:Y:S01]  /*1c160*/  LDC.64 R80, c[0x0][0xba8] ;  /* 0x0002ea00ff507b82 */ /* 0x004ea20000000a00 */
[----:B------:R-:W3:Y:S01]  /*1c170*/  @P0 LDG.E R0, desc[UR8][R84.64] ;  /* 0x0000000854000981 */ /* 0x000ee2000c1e1900 */
[----:B------:R-:W-:-:S04]  /*1c180*/  ISETP.NE.U32.AND P1, PT, RZ, UR4, PT ;  /* 0x00000004ff007c0c */ /* 0x000fc8000bf25070 */
[----:B------:R-:W-:-:S13]  /*1c190*/  ISETP.NE.AND.EX P1, PT, RZ, UR5, PT, P1 ;  /* 0x00000005ff007c0c */ /* 0x000fda000bf25310 */
[----:B------:R-:W-:Y:S01]  /*1c1a0*/  @P1 IADD3 R228, P2, R228, UR4, RZ ;  /* 0x00000004e4e41c10 */ /* 0x000fe2000ff5e0ff */
[----:B------:R-:W-:-:S03]  /*1c1b0*/  ULDC UR4, c[0x0][0xa88] ;  /* 0x0002a20000047ab9 */ /* 0x000fc60000000800 */
[----:B------:R-:W-:Y:S01]  /*1c1c0*/  @P1 IADD3.X R229, R229, UR5, RZ, P2, !PT ;  /* 0x00000005e5e51c10 */ /* 0x000fe200097fe4ff */
[----:B------:R-:W-:Y:S01]  /*1c1d0*/  IMAD.U32 R83, RZ, RZ, UR4 ;  /* 0x00000004ff537e24 */ /* 0x000fe2000f8e00ff */
[----:B------:R-:W-:Y:S01]  /*1c1e0*/  ISETP.NE.AND P2, PT, R226, RZ, PT ;  /* 0x000000ffe200720c */ /* 0x000fe20003f45270 */
[----:B------:R-:W-:-:S03]  /*1c1f0*/  ULDC UR4, c[0x0][0xad4] ;  /* 0x0002b50000047ab9 */ /* 0x000fc60000000800 */
[----:B------:R-:W-:Y:S01]  /*1c200*/  SEL R226, R226, UR4, P2 ;  /* 0x00000004e2e27c07 */ /* 0x000fe20009000000 */
[----:B------:R-:W-:Y:S01]  /*1c210*/  IMAD.IADD R82, R225, 0x1, R220 ;  /* 0x00000001e1527824 */ /* 0x000fe200078e02dc */
[----:B0-----:R-:W-:Y:S01]  /*1c220*/  ISETP.NE.AND P4, PT, R86, 0x1, PT ;  /* 0x000000015600780c */ /* 0x001fe20003f85270 */
[----:B------:R0:W5:Y:S01]  /*1c230*/  @P1 LDG.E R83, desc[UR8][R228.64] ;  /* 0x00000008e4531981 */ /* 0x000162000c1e1900 */
[----:B------:R-:W-:-:S04]  /*1c240*/  ISETP.GT.AND P3, PT, R226, 0x1, PT ;  /* 0x00000001e200780c */ /* 0x000fc80003f64270 */
[----:B------:R-:W-:-:S04]  /*1c250*/  SEL R131, R131, 0x978, P3 ;  /* 0x0000097883837807 */ /* 0x000fc80001800000 */
[----:B------:R-:W1:Y:S08]  /*1c260*/  LDC.64 R10, c[0x0][R131+0x220] ;  /* 0x00008800830a7b82 */ /* 0x000e700000000a00 */
[----:B------:R-:W0:Y:S08]  /*1c270*/  LDC.64 R12, c[0x0][R131+0x218] ;  /* 0x00008600830c7b82 */ /* 0x000e300000000a00 */
[----:B------:R-:W0:Y:S01]  /*1c280*/  LDC.64 R14, c[0x0][R131+0x228] ;  /* 0x00008a00830e7b82 */ /* 0x000e220000000a00 */
[----:B------:R-:W-:-:S07]  /*1c290*/  ISETP.NE.U32.AND P2, PT, RZ, UR6, PT ;  /* 0x00000006ff007c0c */ /* 0x000fce000bf45070 */
[----:B------:R-:W3:Y:S01]  /*1c2a0*/  LDC.64 R8, c[0x0][R131+0x210] ;  /* 0x0000840083087b82 */ /* 0x000ee20000000a00 */
[----:B------:R-:W-:-:S07]  /*1c2b0*/  ISETP.NE.AND.EX P2, PT, RZ, UR7, PT, P2 ;  /* 0x00000007ff007c0c */ /* 0x000fce000bf45320 */
[----:B------:R-:W3:Y:S01]  /*1c2c0*/  @P4 LDC R4, c[0x0][0xbec] ;  /* 0x0002fb00ff044b82 */ /* 0x000ee20000000800 */
[----:B------:R-:W-:-:S07]  /*1c2d0*/  SEL R227, R227, RZ, !P2 ;  /* 0x000000ffe3e37207 */ /* 0x000fce0005000000 */
[----:B------:R-:W3:Y:S01]  /*1c2e0*/  @P4 LDC R87, c[0x0][0xbf0] ;  /* 0x0002fc00ff574b82 */ /* 0x000ee20000000800 */
[----:B----4-:R-:W-:Y:S01]  /*1c2f0*/  SEL R129, R139, RZ, !P2 ;  /* 0x000000ff8b817207 */ /* 0x010fe20005000000 */
[----:B-1----:R-:W-:-:S06]  /*1c300*/  IMAD R128, R11, R227, RZ ;  /* 0x000000e30b807224 */ /* 0x002fcc00078e02ff */
[----:B--2---:R-:W1:Y:S01]  /*1c310*/  @!P3 LDC R80, c[0x0][0xb50] ;  /* 0x0002d400ff50bb82 */ /* 0x004e620000000800 */
[C---:B------:R-:W-:Y:S02]  /*1c320*/  IMAD R128, R10.reuse, R129, R128 ;  /* 0x000000810a807224 */ /* 0x040fe400078e0280 */
[----:B------:R-:W-:-:S05]  /*1c330*/  IMAD.WIDE.U32 R10, R10, R227, RZ ;  /* 0x000000e30a0a7225 */ /* 0x000fca00078e00ff */
[----:B------:R-:W2:Y:S01]  /*1c340*/  @!P3 LDC R81, c[0x0][0xb54] ;  /* 0x0002d500ff51bb82 */ /* 0x000ea20000000800 */
[-C--:B0-----:R-:W-:Y:S02]  /*1c350*/  IMAD R129, R13, R199.reuse, RZ ;  /* 0x000000c70d817224 */ /* 0x081fe400078e02ff */
[----:B------:R-:W-:Y:S01]  /*1c360*/  IMAD.WIDE.U32 R12, R12, R199, RZ ;  /* 0x000000c70c0c7225 */ /* 0x000fe200078e00ff */
[----:B------:R-:W-:-:S03]  /*1c370*/  SEL R130, R138, RZ, P3 ;  /* 0x000000ff8a827207 */ /* 0x000fc60001800000 */
[----:B------:R-:W-:Y:S02]  /*1c380*/  IMAD.IADD R128, R11, 0x1, R128 ;  /* 0x000000010b807824 */ /* 0x000fe400078e0280 */
[----:B------:R-:W-:Y:S02]  /*1c390*/  IMAD.MOV.U32 R11, RZ, RZ, R82 ;  /* 0x000000ffff0b7224 */ /* 0x000fe400078e0052 */
[----:B------:R-:W-:Y:S02]  /*1c3a0*/  IMAD.IADD R129, R13, 0x1, R129 ;  /* 0x000000010d817824 */ /* 0x000fe400078e0281 */
[-C--:B------:R-:W-:Y:S02]  /*1c3b0*/  IMAD R13, R15, R130.reuse, RZ ;  /* 0x000000820f0d7224 */ /* 0x080fe400078e02ff */
[----:B------:R-:W-:-:S04]  /*1c3c0*/  IMAD.WIDE.U32 R14, R14, R130, RZ ;  /* 0x000000820e0e7225 */ /* 0x000fc800078e00ff */
[----:B------:R-:W-:Y:S01]  /*1c3d0*/  IMAD.IADD R13, R15, 0x1, R13 ;  /* 0x000000010f0d7824 */ /* 0x000fe200078e020d */
[--C-:B---3--:R-:W-:Y:S01]  /*1c3e0*/  IADD3 R10, P2, P5, R10, R12, R0.reuse ;  /* 0x0000000c0a0a7210 */ /* 0x108fe20007d5e000 */
[----:B------:R-:W-:Y:S01]  /*1c3f0*/  @P4 IMAD.HI.U32 R12, R82, R4, RZ ;  /* 0x00000004520c4227 */ /* 0x000fe200078e00ff */
[----:B------:R-:W-:-:S04]  /*1c400*/  SHF.R.S32.HI R4, RZ, 0x1f, R0 ;  /* 0x0000001fff047819 */ /* 0x000fc80000011400 */
[----:B------:R-:W-:Y:S02]  /*1c410*/  @P4 SHF.R.U32.HI R11, RZ, R87, R12 ;  /* 0x00000057ff0b4219 */ /* 0x000fe4000001160c */
[----:B------:R-:W-:-:S03]  /*1c420*/  IADD3.X R129, R128, R129, R4, P2, P5 ;  /* 0x0000008180817210 */ /* 0x000fc600017ea404 */
[--C-:B------:R-:W-:Y:S01]  /*1c430*/  IMAD.MOV R87, RZ, RZ, -R11.reuse ;  /* 0x000000ffff577224 */ /* 0x100fe200078e0a0b */
[----:B------:R-:W-:Y:S02]  /*1c440*/  IADD3 R14, P2, P5, R11, R10, R14 ;  /* 0x0000000a0b0e7210 */ /* 0x000fe40007d5e00e */
[----:B------:R-:W-:Y:S01]  /*1c450*/  SHF.R.S32.HI R10, RZ, 0x1f, R11 ;  /* 0x0000001fff0a7819 */ /* 0x000fe2000001140b */
[----:B------:R-:W-:-:S03]  /*1c460*/  IMAD R11, R86, R87, R82 ;  /* 0x00000057560b7224 */ /* 0x000fc600078e0252 */
[----:B------:R-:W-:Y:S01]  /*1c470*/  IADD3.X R15, R10, R129, R13, P2, P5 ;  /* 0x000000810a0f7210 */ /* 0x000fe200017ea40d */
[-C--:B------:R-:W-:Y:S01]  /*1c480*/  IMAD R9, R9, R11.reuse, RZ ;  /* 0x0000000b09097224 */ /* 0x080fe200078e02ff */
[----:B------:R-:W-:Y:S01]  /*1c490*/  SHF.R.S32.HI R13, RZ, 0x1f, R11 ;  /* 0x0000001fff0d7819 */ /* 0x000fe2000001140b */
[----:B------:R-:W-:-:S04]  /*1c4a0*/  IMAD.WIDE.U32 R14, R8, R11, R14 ;  /* 0x0000000b080e7225 */ /* 0x000fc800078e000e */
[----:B------:R-:W-:Y:S01]  /*1c4b0*/  IMAD R9, R8, R13, R9 ;  /* 0x0000000d08097224 */ /* 0x000fe200078e0209 */
[----:B-1----:R-:W-:-:S03]  /*1c4c0*/  LEA R13, P2, R14, R80, 0x2 ;  /* 0x000000500e0d7211 */ /* 0x002fc600078410ff */
[----:B------:R-:W-:-:S05]  /*1c4d0*/  IMAD.IADD R8, R15, 0x1, R9 ;  /* 0x000000010f087824 */ /* 0x000fca00078e0209 */
[----:B--2---:R-:W-:Y:S01]  /*1c4e0*/  LEA.HI.X R81, R14, R81, R8, 0x2, P2 ;  /* 0x000000510e517211 */ /* 0x004fe200010f1408 */
[----:B------:R-:W-:Y:S06]  /*1c4f0*/  @P1 BRA `(.L_x_2880) ;  /* 0x0000000000141947 */ /* 0x000fec0003800000 */
[----:B------:R-:W-:Y:S05]  /*1c500*/  @!P0 BRA `(.L_x_2880) ;  /* 0x0000000000108947 */ /* 0x000fea0003800000 */
[----:B------:R-:W-:Y:S02]  /*1c510*/  ULDC.64 UR4, c[0x0][0x208] ;  /* 0x0000820000047ab9 */ /* 0x000fe40000000a00 */
[----:B------:R-:W2:Y:S04]  /*1c520*/  LDG.E R8, desc[UR4][R84.64] ;  /* 0x0000000454087981 */ /* 0x000ea8000c1e1900 */
[----:B-----5:R-:W2:Y:S02]  /*1c530*/  LDG.E R83, desc[UR4][R84.64+0x4] ;  /* 0x0000040454537981 */ /* 0x020ea4000c1e1900 */
[----:B--2---:R-:W-:-:S07]  /*1c540*/  IMAD.IADD R83, R83, 0x1, -R8 ;  /* 0x0000000153537824 */ /* 0x004fce00078e0a08 */
.L_x_2880:
[----:B------:R-:W2:Y:S04]  /*1c550*/  LDL R12, [R1+0x44] ;  /* 0x00004400010c7983 */ /* 0x000ea80000100800 */
[----:B------:R-:W3:Y:S01]  /*1c560*/  LDL R14, [R1+0x40] ;  /* 0x00004000010e7983 */ /* 0x000ee20000100800 */
[----:B-----5:R-:W-:Y:S01]  /*1c570*/  IMAD R80, R83, R86, RZ ;  /* 0x0000005653507224 */ /* 0x020fe200078e02ff */
[----:B------:R-:W-:Y:S02]  /*1c580*/  ULDC.64 UR4, c[0x0][0x208] ;  /* 0x0000820000047ab9 */ /* 0x000fe40000000a00 */
        /* <DEDUP_REMOVED lines=51> */
[----:B------:R-:W5:Y:S01]  /*1c8c0*/  LD.E.128 R12, desc[UR4][R12.64] ;  /* 0x000000040c0c7980 */ /* 0x000f62000c101d00 */
[----:B------:R-:W-:-:S02]  /*1c8d0*/  IADD3 R45, P3, R2, 0x7000, RZ ;  /* 0x00007000022d7810 */ /* 0x000fc40007f7e0ff */
[C---:B------:R-:W-:Y:S01]  /*1c8e0*/  IADD3 R49, P2, R2.reuse, 0x8000, RZ ;  /* 0x0000800002317810 */ /* 0x040fe20007f5e0ff */
[----:B------:R-:W5:Y:S01]  /*1c8f0*/  LD.E.128 R24, desc[UR4][R24.64] ;  /* 0x0000000418187980 */ /* 0x000f62000c101d00 */
[C---:B------:R-:W-:Y:S02]  /*1c900*/  IADD3 R53, P6, R2.reuse, 0x9000, RZ ;  /* 0x0000900002357810 */ /* 0x040fe40007fde0ff */
[C---:B------:R-:W-:Y:S01]  /*1c910*/  IADD3 R57, P5, R2.reuse, 0xa000, RZ ;  /* 0x0000a00002397810 */ /* 0x040fe20007fbe0ff */
[----:B------:R-:W5:Y:S01]  /*1c920*/  LD.E.128 R28, desc[UR4][R28.64] ;  /* 0x000000041c1c7980 */ /* 0x000f62000c101d00 */
[----:B------:R-:W-:Y:S02]  /*1c930*/  IADD3 R9, P1, R2, 0xb000, RZ ;  /* 0x0000b00002097810 */ /* 0x000fe40007f3e0ff */
[----:B------:R-:W-:Y:S01]  /*1c940*/  LOP3.LUT R40, R41, 0x380, RZ, 0xc0, !PT ;  /* 0x0000038029287812 */ /* 0x000fe200078ec0ff */
[----:B------:R-:W5:Y:S01]  /*1c950*/  LD.E.128 R32, desc[UR4][R32.64] ;  /* 0x0000000420207980 */ /* 0x000f62000c101d00 */
[----:B------:R-:W-:Y:S01]  /*1c960*/  LOP3.LUT R44, R45, 0x380, RZ, 0xc0, !PT ;  /* 0x000003802d2c7812 */ /* 0x000fe200078ec0ff */
[----:B------:R-:W-:Y:S01]  /*1c970*/  IMAD.X R61, RZ, RZ, R3, P1 ;  /* 0x000000ffff3d7224 */ /* 0x000fe200008e0603 */
[----:B------:R-:W-:Y:S01]  /*1c980*/  LOP3.LUT R48, R49, 0x380, RZ, 0xc0, !PT ;  /* 0x0000038031307812 */ /* 0x000fe200078ec0ff */
[----:B------:R-:W5:Y:S01]  /*1c990*/  LD.E.128 R36, desc[UR4][R36.64] ;  /* 0x0000000424247980 */ /* 0x000f62000c101d00 */
[----:B------:R-:W-:-:S02]  /*1c9a0*/  LOP3.LUT R52, R53, 0x380, RZ, 0xc0, !PT ;  /* 0x0000038035347812 */ /* 0x000fc400078ec0ff */
[----:B------:R-:W-:Y:S02]  /*1c9b0*/  LOP3.LUT R56, R57, 0x380, RZ, 0xc0, !PT ;  /* 0x0000038039387812 */ /* 0x000fe400078ec0ff */
[----:B------:R-:W-:Y:S02]  /*1c9c0*/  LOP3.LUT R8, R9, 0x380, RZ, 0xc0, !PT ;  /* 0x0000038009087812 */ /* 0x000fe400078ec0ff */
[----:B------:R-:W-:Y:S02]  /*1c9d0*/  LOP3.LUT R11, R2, 0x380, RZ, 0xc0, !PT ;  /* 0x00000380020b7812 */ /* 0x000fe400078ec0ff */
[----:B------:R-:W-:Y:S02]  /*1c9e0*/  SHF.R.U64 R40, R40, 0x3, RZ ;  /* 0x0000000328287819 */ /* 0x000fe400000012ff */
[----:B------:R-:W-:Y:S02]  /*1c9f0*/  SHF.R.U64 R44, R44, 0x3, RZ ;  /* 0x000000032c2c7819 */ /* 0x000fe400000012ff */
[----:B------:R-:W-:-:S02]  /*1ca00*/  SHF.R.U64 R48, R48, 0x3, RZ ;  /* 0x0000000330307819 */ /* 0x000fc400000012ff */
[----:B------:R-:W-:Y:S02]  /*1ca10*/  SHF.R.U64 R52, R52, 0x3, RZ ;  /* 0x0000000334347819 */ /* 0x000fe400000012ff */
        /* <DEDUP_REMOVED lines=14> */
[----:B------:R-:W5:Y:S01]  /*1cb00*/  LD.E.128 R40, desc[UR4][R40.64] ;  /* 0x0000000428287980 */ /* 0x000f62000c101d00 */
[----:B------:R-:W-:-:S03]  /*1cb10*/  LOP3.LUT R2, R11, R2, RZ, 0x3c, !PT ;  /* 0x000000020b027212 */ /* 0x000fc600078e3cff */
[----:B------:R-:W5:Y:S04]  /*1cb20*/  LD.E.128 R44, desc[UR4][R44.64] ;  /* 0x000000042c2c7980 */ /* 0x000f68000c101d00 */
[----:B------:R0:W5:Y:S04]  /*1cb30*/  LD.E.128 R8, desc[UR4][R2.64] ;  /* 0x0000000402087980 */ /* 0x000168000c101d00 */
[----:B------:R-:W5:Y:S04]  /*1cb40*/  LD.E.128 R48, desc[UR4][R48.64] ;  /* 0x0000000430307980 */ /* 0x000f68000c101d00 */
[----:B------:R-:W5:Y:S04]  /*1cb50*/  LD.E.128 R52, desc[UR4][R52.64] ;  /* 0x0000000434347980 */ /* 0x000f68000c101d00 */
[----:B------:R-:W5:Y:S04]  /*1cb60*/  LD.E.128 R56, desc[UR4][R56.64] ;  /* 0x0000000438387980 */ /* 0x000f68000c101d00 */
[----:B------:R-:W5:Y:S01]  /*1cb70*/  LD.E.128 R60, desc[UR4][R60.64] ;  /* 0x000000043c3c7980 */ /* 0x000f62000c101d00 */
[----:B------:R-:W-:-:S02]  /*1cb80*/  ULDC.64 UR4, c[0x0][0xaa0] ;  /* 0x0002a80000047ab9 */ /* 0x000fc40000000a00 */
[----:B0-----:R-:W-:Y:S01]  /*1cb90*/  IMAD R3, R4, UR4, RZ ;  /* 0x0000000404037c24 */ /* 0x001fe2000f8e02ff */
[----:B------:R-:W-:Y:S01]  /*1cba0*/  @!PT LDS RZ, [RZ] ;  /* 0x00000000fffff984 */ /* 0x000fe20000000800 */
[----:B------:R-:W-:Y:S01]  /*1cbb0*/  @!PT LDS RZ, [RZ] ;  /* 0x00000000fffff984 */ /* 0x000fe20000000800 */
[----:B------:R-:W-:Y:S01]  /*1cbc0*/  @!PT LDS RZ, [RZ] ;  /* 0x00000000fffff984 */ /* 0x000fe20000000800 */
[----:B------:R-:W-:Y:S01]  /*1cbd0*/  @!PT LDS RZ, [RZ] ;  /* 0x00000000fffff984 */ /* 0x000fe20000000800 */
[----:B------:R0:W-:Y:S06]  /*1cbe0*/  MEMBAR.ALL.CTA ;  /* 0x0000000000007992 */ /* 0x0001ec0000008000 */
[----:B0-----:R-:W0:Y:S01]  /*1cbf0*/  FENCE.VIEW.ASYNC.S ;  /* 0x00000000000073c6 */ /* 0x001e220000000000 */
[C---:B------:R-:W-:Y:S02]  /*1cc00*/  IMAD R65, R0.reuse, UR5, R3 ;  /* 0x0000000500417c24 */ /* 0x040fe4000f8e0203 */
[----:B------:R-:W-:Y:S01]  /*1cc10*/  IMAD.WIDE.U32 R2, R0, UR4, RZ ;  /* 0x0000000400027c25 */ /* 0x000fe2000f8e00ff */
[----:B------:R-:W-:-:S03]  /*1cc20*/  ULDC.64 UR4, c[0x0][0xae8] ;  /* 0x0002ba0000047ab9 */ /* 0x000fc60000000a00 */
[----:B------:R-:W-:Y:S02]  /*1cc30*/  IMAD.IADD R3, R3, 0x1, R65 ;  /* 0x0000000103037824 */ /* 0x000fe400078e0241 */
[----:B------:R-:W-:Y:S02]  /*1cc40*/  IMAD R65, R20, 0x20, R21 ;  /* 0x0000002014417824 */ /* 0x000fe400078e0215 */
[----:B------:R-:W-:-:S04]  /*1cc50*/  IMAD.WIDE.U32 R2, R199, UR4, R2 ;  /* 0x00000004c7027c25 */ /* 0x000fc8000f8e0002 */
[----:B------:R-:W-:Y:S01]  /*1cc60*/  IMAD.IADD R20, R220, 0x1, R65 ;  /* 0x00000001dc147824 */ /* 0x000fe200078e0241 */
[----:B------:R-:W-:Y:S01]  /*1cc70*/  SHF.R.S32.HI R4, RZ, 0x1f, R227 ;  /* 0x0000001fff047819 */ /* 0x000fe200000114e3 */
[----:B------:R-:W-:Y:S01]  /*1cc80*/  IMAD R3, R199, UR5, R3 ;  /* 0x00000005c7037c24 */ /* 0x000fe2000f8e0203 */
[----:B------:R-:W-:Y:S01]  /*1cc90*/  ULDC.64 UR4, c[0x0][0xaf0] ;  /* 0x0002bc0000047ab9 */ /* 0x000fe20000000a00 */
[----:B-1----:R-:W-:-:S04]  /*1cca0*/  @P4 IMAD.HI.U32 R0, R20, R67, RZ ;  /* 0x0000004314004227 */ /* 0x002fc800078e00ff */
[----:B------:R-:W-:Y:S01]  /*1ccb0*/  IMAD.MOV.U32 R65, RZ, RZ, R20 ;  /* 0x000000ffff417224 */ /* 0x000fe200078e0014 */
[----:B--2---:R-:W-:Y:S01]  /*1ccc0*/  @P4 SHF.R.U32.HI R65, RZ, R69, R0 ;  /* 0x00000045ff414219 */ /* 0x004fe20000011600 */
[----:B------:R-:W-:Y:S02]  /*1ccd0*/  IMAD R4, R4, UR4, RZ ;  /* 0x0000000404047c24 */ /* 0x000fe4000f8e02ff */
        /* <DEDUP_REMOVED lines=17> */
[----:B------:R-:W-:Y:S01]  /*1cdf0*/  IMAD.IADD R71, R21, 0x1, R220 ;  /* 0x0000000115477824 */ /* 0x000fe200078e02dc */
[----:B------:R-:W-:Y:S01]  /*1ce00*/  LEA R4, P2, R2, UR4, 0x1 ;  /* 0x0000000402047c11 */ /* 0x000fe2000f8408ff */
[----:B------:R-:W-:-:S05]  /*1ce10*/  IMAD.IADD R3, R3, 0x1, R69 ;  /* 0x0000000103037824 */ /* 0x000fca00078e0245 */
[----:B------:R-:W-:Y:S02]  /*1ce20*/  LEA.HI.X R67, R2, UR5, R3, 0x1, P2 ;  /* 0x0000000502437c11 */ /* 0x000fe400090f0c03 */
[CC--:B------:R-:W-:Y:S01]  /*1ce30*/  ISETP.GE.AND P2, PT, R71.reuse, R80.reuse, PT ;  /* 0x000000504700720c */ /* 0x0c0fe20003f46270 */
[----:B------:R-:W-:Y:S02]  /*1ce40*/  VIADD R0, R18, 0x30820 ;  /* 0x0003082012007836 */ /* 0x000fe40000000000 */
[C---:B------:R-:W-:Y:S02]  /*1ce50*/  VIADD R21, R71.reuse, 0x20 ;  /* 0x0000002047157836 */ /* 0x040fe40000000000 */
[----:B------:R-:W-:Y:S01]  /*1ce60*/  VIADD R65, R71, 0x40 ;  /* 0x0000004047417836 */ /* 0x000fe20000000000 */
[----:B------:R-:W-:Y:S01]  /*1ce70*/  PRMT R0, RZ, 0x654, R0 ;  /* 0x00000654ff007816 */ /* 0x000fe20000000000 */
[C---:B------:R-:W-:Y:S01]  /*1ce80*/  VIADD R68, R66.reuse, 0x80 ;  /* 0x0000008042447836 */ /* 0x040fe20000000000 */
[-C--:B------:R-:W-:Y:S01]  /*1ce90*/  ISETP.GE.AND P1, PT, R21, R80.reuse, PT ;  /* 0x000000501500720c */ /* 0x080fe20003f26270 */
[----:B------:R-:W-:Y:S01]  /*1cea0*/  VIADD R70, R66, 0x40 ;  /* 0x0000004042467836 */ /* 0x000fe20000000000 */
[----:B------:R-:W-:Y:S01]  /*1ceb0*/  ISETP.GE.AND P0, PT, R65, R80, PT ;  /* 0x000000504100720c */ /* 0x000fe20003f06270 */
[----:B0-----:R0:W-:Y:S01]  /*1cec0*/  SYNCS.ARRIVE.TRANS64.RED.A1T0 RZ, [R0+URZ], RZ ;  /* 0x000000ff00ff79a7 */ /* 0x0011e2000810043f */
[----:B------:R1:W2:Y:S01]  /*1ced0*/  SHFL.IDX PT, R21, R4, RZ, 0x181f ;  /* 0x00181fff04157589 */ /* 0x0002a200000e0000 */
[----:B------:R-:W-:Y:S03]  /*1cee0*/  BSSY B1, `(.L_x_2882) ;  /* 0x0000014000017945 */ /* 0x000fe60003800000 */
[----:B------:R1:W3:Y:S01]  /*1cef0*/  SHFL.IDX PT, R65, R67, RZ, 0x181f ;  /* 0x00181fff43417589 */ /* 0x0002e200000e0000 */
[----:B------:R-:W-:-:S02]  /*1cf00*/  SHF.R.S32.HI R69, RZ, 0x1f, R66 ;  /* 0x0000001fff457819 */ /* 0x000fc40000011442 */
[----:B0-----:R-:W-:Y:S02]  /*1cf10*/  SHF.R.S32.HI R0, RZ, 0x1f, R68 ;  /* 0x0000001fff007819 */ /* 0x001fe40000011444 */
[----:B------:R-:W-:Y:S01]  /*1cf20*/  SHF.R.S32.HI R72, RZ, 0x1f, R70 ;  /* 0x0000001fff487819 */ /* 0x000fe20000011446 */
[----:B------:R-:W-:Y:S06]  /*1cf30*/  @P2 BRA `(.L_x_2883) ;  /* 0x0000000000382947 */ /* 0x000fec0003800000 */
[----:B------:R-:W-:Y:S01]  /*1cf40*/  ULDC UR4, c[0x0][0xac8] ;  /* 0x0002b20000047ab9 */ /* 0x000fe20000000800 */
[----:B------:R-:W-:Y:S01]  /*1cf50*/  ULDC.64 UR6, c[0x0][0x208] ;  /* 0x0000820000067ab9 */ /* 0x000fe20000000a00 */
[----:B------:R-:W-:Y:S02]  /*1cf60*/  ISETP.GE.AND P4, PT, R66, UR4, PT ;  /* 0x0000000442007c0c */ /* 0x000fe4000bf86270 */
[----:B------:R-:W-:Y:S02]  /*1cf70*/  ISETP.GE.AND P3, PT, R70, UR4, PT ;  /* 0x0000000446007c0c */ /* 0x000fe4000bf66270 */
[----:B------:R-:W-:-:S09]  /*1cf80*/  ISETP.GE.AND P2, PT, R68, UR4, PT ;  /* 0x0000000444007c0c */ /* 0x000fd2000bf46270 */
[-C--:B--2---:R-:W-:Y:S02]  /*1cf90*/  @!P4 LEA R2, P6, R66, R21.reuse, 0x1 ;  /* 0x000000154202c211 */ /* 0x084fe400078c08ff */
[----:B------:R-:W-:Y:S02]  /*1cfa0*/  @!P3 LEA R20, P5, R70, R21, 0x1 ;  /* 0x000000154614b211 */ /* 0x000fe400078a08ff */
[----:B---3--:R-:W-:Y:S02]  /*1cfb0*/  @!P4 LEA.HI.X R3, R66, R65, R69, 0x1, P6 ;  /* 0x000000414203c211 */ /* 0x008fe400030f0c45 */
[----:B------:R-:W-:Y:S02]  /*1cfc0*/  @!P2 LEA R64, P6, R68, R21, 0x1 ;  /* 0x000000154440a211 */ /* 0x000fe400078c08ff */
[-C--:B------:R-:W-:Y:S01]  /*1cfd0*/  @!P3 LEA.HI.X R21, R70, R65.reuse, R72, 0x1, P5 ;  /* 0x000000414615b211 */ /* 0x080fe200028f0c48 */
[----:B-----5:R0:W-:Y:S01]  /*1cfe0*/  @!P4 ST.E.128 desc[UR6][R2.64], R8 ;  /* 0x000000080200c985 */ /* 0x0201e2000c101d06 */
[----:B------:R-:W-:-:S03]  /*1cff0*/  @!P2 LEA.HI.X R65, R68, R65, R0, 0x1, P6 ;  /* 0x000000414441a211 */ /* 0x000fc600030f0c00 */
[----:B------:R0:W-:Y:S04]  /*1d000*/  @!P3 ST.E.128 desc[UR6][R20.64], R32 ;  /* 0x000000201400b985 */ /* 0x0001e8000c101d06 */
[----:B------:R0:W-:Y:S02]  /*1d010*/  @!P2 ST.E.128 desc[UR6][R64.64], R48 ;  /* 0x000000304000a985 */ /* 0x0001e4000c101d06 */
.L_x_2883:
[----:B------:R-:W-:Y:S05]  /*1d020*/  BSYNC B1 ;  /* 0x0000000000017941 */ /* 0x000fea0003800000 */
.L_x_2882:
[----:B0----5:R0:W4:Y:S01]  /*1d030*/  SHFL.IDX PT, R11, R67, 0x1, 0x181f ;  /* 0x00381f00430b7f89 */ /* 0x02112200000e0000 */
[----:B------:R-:W-:Y:S03]  /*1d040*/  BSSY B1, `(.L_x_2884) ;  /* 0x0000011000017945 */ /* 0x000fe60003800000 */
[----:B------:R0:W0:Y:S01]  /*1d050*/  SHFL.IDX PT, R3, R4, 0x1, 0x181f ;  /* 0x00381f0004037f89 */ /* 0x00002200000e0000 */
[----:B------:R-:W-:Y:S05]  /*1d060*/  @P1 BRA `(.L_x_2885) ;  /* 0x0000000000381947 */ /* 0x000fea0003800000 */
[----:B------:R-:W-:Y:S01]  /*1d070*/  ULDC UR4, c[0x0][0xac8] ;  /* 0x0002b20000047ab9 */ /* 0x000fe20000000800 */
[----:B------:R-:W-:Y:S01]  /*1d080*/  ULDC.64 UR6, c[0x0][0x208] ;  /* 0x0000820000067ab9 */ /* 0x000fe20000000a00 */
        /* <DEDUP_REMOVED lines=12> */
.L_x_2885:
[----:B------:R-:W-:Y:S05]  /*1d150*/  BSYNC B1 ;  /* 0x0000000000017941 */ /* 0x000fea0003800000 */
.L_x_2884:
[----:B0---4-:R0:W4:Y:S01]  /*1d160*/  SHFL.IDX PT, R11, R67, 0x2, 0x181f ;  /* 0x00581f00430b7f89 */ /* 0x01112200000e0000 */
        /* <DEDUP_REMOVED lines=17> */
.L_x_2887:
[----:B------:R-:W-:Y:S05]  /*1d280*/  BSYNC B1 ;  /* 0x0000000000017941 */ /* 0x000fea0003800000 */
.L_x_2886:
[----:B0-----:R-:W-:Y:S01]  /*1d290*/  VIADD R3, R71, 0x60 ;  /* 0x0000006047037836 */ /* 0x001fe20000000000 */
[----:B-1----:R-:W0:Y:S04]  /*1d2a0*/  SHFL.IDX PT, R67, R67, 0x3, 0x181f ;  /* 0x00781f0043437f89 */ /* 0x002e2800000e0000 */
[----:B------:R-:W-:Y:S01]  /*1d2b0*/  ISETP.GE.AND P0, PT, R3, R80, PT ;  /* 0x000000500300720c */ /* 0x000fe20003f06270 */
[----:B----4-:R4:W1:-:S12]  /*1d2c0*/  SHFL.IDX PT, R11, R4, 0x3, 0x181f ;  /* 0x00781f00040b7f89 */ /* 0x01085800000e0000 */
[----:B----4-:R-:W-:Y:S05]  /*1d2d0*/  @P0 BRA `(.L_x_2888) ;  /* 0x0000002000b40947 */ /* 0x010fea0003800000 */
[----:B------:R-:W-:Y:S01]  /*1d2e0*/  ULDC UR4, c[0x0][0xac8] ;  /* 0x0002b20000047ab9 */ /* 0x000fe20000000800 */
[----:B------:R-:W-:Y:S01]  /*1d2f0*/  ULDC.64 UR6, c[0x0][0x208] ;  /* 0x0000820000067ab9 */ /* 0x000fe20000000a00 */
[----:B------:R-:W-:Y:S02]  /*1d300*/  ISETP.GE.AND P2, PT, R66, UR4, PT ;  /* 0x0000000442007c0c */ /* 0x000fe4000bf46270 */
[----:B------:R-:W-:-:S11]  /*1d310*/  ISETP.GE.AND P3, PT, R70, UR4, PT ;  /* 0x0000000446007c0c */ /* 0x000fd6000bf66270 */
[-C--:B-1----:R-:W-:Y:S02]  /*1d320*/  @!P2 LEA R2, P0, R66, R11.reuse, 0x1 ;  /* 0x0000000b4202a211 */ /* 0x082fe400078008ff */
[----:B------:R-:W-:Y:S02]  /*1d330*/  @!P3 LEA R8, P1, R70, R11, 0x1 ;  /* 0x0000000b4608b211 */ /* 0x000fe400078208ff */
[-C--:B0-----:R-:W-:Y:S02]  /*1d340*/  @!P2 LEA.HI.X R3, R66, R67.reuse, R69, 0x1, P0 ;  /* 0x000000434203a211 */ /* 0x081fe400000f0c45 */
[----:B------:R-:W-:Y:S02]  /*1d350*/  ISETP.GE.AND P0, PT, R68, UR4, PT ;  /* 0x0000000444007c0c */ /* 0x000fe4000bf06270 */
[----:B------:R-:W-:Y:S01]  /*1d360*/  @!P3 LEA.HI.X R9, R70, R67, R72, 0x1, P1 ;  /* 0x000000434609b211 */ /* 0x000fe200008f0c48 */
[----:B------:R4:W-:Y:S04]  /*1d370*/  @!P2 ST.E.128 desc[UR6][R2.64], R28 ;  /* 0x0000001c0200a985 */ /* 0x0009e8000c101d06 */
[----:B------:R4:W-:Y:S06]  /*1d380*/  @!P3 ST.E.128 desc[UR6][R8.64], R44 ;  /* 0x0000002c0800b985 */ /* 0x0009ec000c101d06 */
[----:B------:R-:W-:Y:S05]  /*1d390*/  @P0 BRA `(.L_x_2888) ;  /* 0x0000002000840947 */ /* 0x000fea0003800000 */
[----:B----4-:R-:W-:Y:S01]  /*1d3a0*/  LEA R2, P0, R68, R11, 0x1 ;  /* 0x0000000b44027211 */ /* 0x010fe200078008ff */
[----:B------:R-:W-:-:S03]  /*1d3b0*/  ULDC.64 UR4, c[0x0][0x208] ;  /* 0x0000820000047ab9 */ /* 0x000fc60000000a00 */
[----:B------:R-:W-:-:S05]  /*1d3c0*/  LEA.HI.X R3, R68, R67, R0, 0x1, P0 ;  /* 0x0000004344037211 */ /* 0x000fca00000f0c00 */
[----:B------:R0:W-:Y:S01]  /*1d3d0*/  ST.E.128 desc[UR4][R2.64], R60 ;  /* 0x0000003c02007985 */ /* 0x0001e2000c101d04 */
[----:B------:R-:W-:Y:S05]  /*1d3e0*/  BRA `(.L_x_2888) ;  /* 0x0000002000707947 */ /* 0x000fea0003800000 */
.L_x_2881:
[----:B------:R-:W1:Y:S01]  /*1d3f0*/  @P4 LDC R13, c[0x0][0xbec] ;  /* 0x0002fb00ff0d4b82 */ /* 0x000e620000000800 */
[----:B------:R-:W-:Y:S01]  /*1d400*/  ULDC.64 UR4, c[0x0][0xb08] ;  /* 0x0002c20000047ab9 */ /* 0x000fe20000000a00 */
[----:B------:R-:W-:Y:S01]  /*1d410*/  ULDC.64 UR6, c[0x0][0xb30] ;  /* 0x0002cc0000067ab9 */ /* 0x000fe20000000a00 */
[----:B0-----:R-:W-:Y:S01]  /*1d420*/  IMAD R9, R4, UR4, RZ ;  /* 0x0000000404097c24 */ /* 0x001fe2000f8e02ff */
[----:B------:R-:W-:Y:S01]  /*1d430*/  ISETP.GE.AND P0, PT, R12, R80, PT ;  /* 0x000000500c00720c */ /* 0x000fe20003f06270 */
[C---:B------:R-:W-:Y:S01]  /*1d440*/  IMAD.WIDE.U32 R2, R0.reuse, UR4, RZ ;  /* 0x0000000400027c25 */ /* 0x040fe2000f8e00ff */
[----:B------:R-:W-:Y:S02]  /*1d450*/  BSSY B1, `(.L_x_2889) ;  /* 0x00000cd000017945 */ /* 0x000fe40003800000 */
[----:B------:R-:W0:Y:S01]  /*1d460*/  @P4 LDC R4, c[0x0][0xbf0] ;  /* 0x0002fc00ff044b82 */ /* 0x000e220000000800 */
[----:B------:R-:W-:Y:S01]  /*1d470*/  IMAD R9, R0, UR5, R9 ;  /* 0x0000000500097c24 */ /* 0x000fe2000f8e0209 */
[----:B------:R-:W-:Y:S01]  /*1d480*/  ULDC.64 UR4, c[0x0][0xb38] ;  /* 0x0002ce0000047ab9 */ /* 0x000fe20000000a00 */
[----:B------:R-:W-:Y:S01]  /*1d490*/  SHF.R.S32.HI R0, RZ, 0x1f, R227 ;  /* 0x0000001fff007819 */ /* 0x000fe200000114e3 */
[----:B------:R-:W-:-:S02]  /*1d4a0*/  VIADD R83, R223, 0xa8 ;  /* 0x000000a8df537836 */ /* 0x000fc40000000000 */
[----:B------:R-:W-:Y:S02]  /*1d4b0*/  IMAD.IADD R3, R3, 0x1, R9 ;  /* 0x0000000103037824 */ /* 0x000fe400078e0209 */
[----:B------:R-:W-:Y:S01]  /*1d4c0*/  IMAD.MOV.U32 R9, RZ, RZ, R82 ;  /* 0x000000ffff097224 */ /* 0x000fe200078e0052 */
[----:B------:R-:W-:Y:S01]  /*1d4d0*/  SHF.R.S32.HI R83, RZ, 0x1f, R83 ;  /* 0x0000001fff537819 */ /* 0x000fe20000011453 */
[----:B------:R-:W-:-:S04]  /*1d4e0*/  IMAD.WIDE.U32 R2, R199, UR4, R2 ;  /* 0x00000004c7027c25 */ /* 0x000fc8000f8e0002 */
[----:B------:R-:W-:Y:S01]  /*1d4f0*/  IMAD R3, R199, UR5, R3 ;  /* 0x00000005c7037c24 */ /* 0x000fe2000f8e0203 */
[----:B------:R-:W-:Y:S01]  /*1d500*/  ULDC.64 UR4, c[0x0][0xb40] ;  /* 0x0002d00000047ab9 */ /* 0x000fe20000000a00 */
[----:B-1----:R-:W-:-:S04]  /*1d510*/  @P4 IMAD.HI.U32 R13, R82, R13, RZ ;  /* 0x0000000d520d4227 */ /* 0x002fc800078e00ff */
[----:B------:R-:W-:Y:S02]  /*1d520*/  IMAD R0, R0, UR4, RZ ;  /* 0x0000000400007c24 */ /* 0x000fe4000f8e02ff */
[----:B------:R-:W-:Y:S01]  /*1d530*/  IMAD.WIDE.U32 R2, R227, UR4, R2 ;  /* 0x00000004e3027c25 */ /* 0x000fe2000f8e0002 */
[----:B0-----:R-:W-:-:S03]  /*1d540*/  @P4 SHF.R.U32.HI R9, RZ, R4, R13 ;  /* 0x00000004ff094219 */ /* 0x001fc6000001160d */
[----:B------:R-:W-:Y:S01]  /*1d550*/  IMAD R11, R227, UR5, R0 ;  /* 0x00000005e30b7c24 */ /* 0x000fe2000f8e0200 */
[----:B------:R-:W-:Y:S01]  /*1d560*/  ULDC.64 UR4, c[0x0][0xb48] ;  /* 0x0002d20000047ab9 */ /* 0x000fe20000000a00 */
[----:B------:R-:W-:Y:S01]  /*1d570*/  SHF.R.S32.HI R0, RZ, 0x1f, R9 ;  /* 0x0000001fff007819 */ /* 0x000fe20000011409 */
[----:B------:R-:W-:Y:S02]  /*1d580*/  VIADD R4, R18, 0x30820 ;  /* 0x0003082012047836 */ /* 0x000fe40000000000 */
[----:B------:R-:W-:Y:S02]  /*1d590*/  IMAD.IADD R3, R3, 0x1, R11 ;  /* 0x0000000103037824 */ /* 0x000fe400078e020b */
[----:B------:R-:W-:Y:S01]  /*1d5a0*/  IMAD.MOV R11, RZ, RZ, -R9 ;  /* 0x000000ffff0b7224 */ /* 0x000fe200078e0a09 */
[----:B------:R-:W-:Y:S01]  /*1d5b0*/  PRMT R8, RZ, 0x654, R4 ;  /* 0x00000654ff087816 */ /* 0x000fe20000000004 */
[----:B------:R-:W-:-:S03]  /*1d5c0*/  IMAD.WIDE.U32 R2, R138, UR4, R2 ;  /* 0x000000048a027c25 */ /* 0x000fc6000f8e0002 */
[----:B------:R0:W-:Y:S01]  /*1d5d0*/  SYNCS.ARRIVE.TRANS64.RED.A1T0 RZ, [R8+URZ], RZ ;  /* 0x000000ff08ff79a7 */ /* 0x0001e2000810043f */
        /* <DEDUP_REMOVED lines=18> */
[----:B------:R0:W1:Y:S01]  /*1d700*/  SHFL.IDX PT, R2, R0, RZ, 0x1c1f ;  /* 0x001c1fff00027589 */ /* 0x00006200000e0000 */
[C---:B------:R-:W-:Y:S01]  /*1d710*/  VIADD R129, R223.reuse, 0x88 ;  /* 0x00000088df817836 */ /* 0x040fe20000000000 */
[----:B------:R-:W-:Y:S01]  /*1d720*/  SHF.R.S32.HI R85, RZ, 0x1f, R85 ;  /* 0x0000001fff557819 */ /* 0x000fe20000011455 */
[C---:B------:R-:W-:Y:S01]  /*1d730*/  VIADD R131, R223.reuse, 0x80 ;  /* 0x00000080df837836 */ /* 0x040fe20000000000 */
[----:B------:R0:W2:Y:S01]  /*1d740*/  SHFL.IDX PT, R3, R4, RZ, 0x1c1f ;  /* 0x001c1fff04037589 */ /* 0x0000a200000e0000 */
        /* <DEDUP_REMOVED lines=58> */
[----:B------:R-:W-:Y:S01]  /*1daf0*/  ULDC.64 UR6, c[0x0][0x208] ;  /* 0x0000820000067ab9 */ /* 0x000fe20000000a00 */
[C---:B------:R-:W-:Y:S01]  /*1db00*/  ISETP.GE.AND P0, PT, R223.reuse, UR4, PT ;  /* 0x00000004df007c0c */ /* 0x040fe2000bf06270 */
[----:B------:R-:W-:Y:S01]  /*1db10*/  VIADD R15, R223, 0xb8 ;  /* 0x000000b8df0f7836 */ /* 0x000fe20000000000 */
[----:B------:R-:W-:Y:S02]  /*1db20*/  ISETP.GE.AND P5, PT, R160, UR4, PT ;  /* 0x00000004a0007c0c */ /* 0x000fe4000bfa6270 */
[----:B------:R-:W-:Y:S02]  /*1db30*/  ISETP.GE.AND P4, PT, R158, UR4, PT ;  /* 0x000000049e007c0c */ /* 0x000fe4000bf86270 */
[----:B------:R-:W-:-:S07]  /*1db40*/  ISETP.GE.AND P3, PT, R156, UR4, PT ;  /* 0x000000049c007c0c */ /* 0x000fce000bf66270 */
        /* <DEDUP_REMOVED lines=8> */
[C---:B0-----:R-:W-:Y:S02]  /*1dbd0*/  @!P5 LEA R8, P1, R160.reuse, R2, 0x2 ;  /* 0x00000002a008d211 */ /* 0x041fe400078210ff */
[----:B------:R-:W-:Y:S02]  /*1dbe0*/  SHF.R.S32.HI R25, RZ, 0x1f, R81 ;  /* 0x0000001fff197819 */ /* 0x000fe40000011451 */
[----:B------:R-:W-:Y:S02]  /*1dbf0*/  @!P5 LEA.HI.X R9, R160, R3, R161, 0x2, P1 ;  /* 0x00000003a009d211 */ /* 0x000fe400008f14a1 */
[----:B------:R-:W-:Y:S02]  /*1dc00*/  ISETP.GE.AND P1, PT, R152, UR4, PT ;  /* 0x0000000498007c0c */ /* 0x000fe4000bf26270 */
[----:B------:R-:W-:Y:S01]  /*1dc10*/  SHF.R.S32.HI R24, RZ, 0x1f, R15 ;  /* 0x0000001fff187819 */ /* 0x000fe2000001140f */
        /* <DEDUP_REMOVED lines=80> */
.L_x_2890:
[----:B------:R-:W-:Y:S05]  /*1e120*/  BSYNC B1 ;  /* 0x0000000000017941 */ /* 0x000fea0003800000 */
.L_x_2889:
[----:B------:R-:W-:Y:S01]  /*1e130*/  ISETP.GE.AND P0, PT, R14, R80, PT ;  /* 0x000000500e00720c */ /* 0x000fe20003f06270 */
[----:B-1----:R0:W1:Y:S04]  /*1e140*/  SHFL.IDX PT, R3, R4, 0x1, 0x1c1f ;  /* 0x003c1f0004037f89 */ /* 0x00206800000e0000 */
[----:B------:R0:W2:Y:S08]  /*1e150*/  SHFL.IDX PT, R2, R0, 0x1, 0x1c1f ;  /* 0x003c1f0000027f89 */ /* 0x0000b000000e0000 */
[----:B0-----:R-:W-:Y:S05]  /*1e160*/  @P0 BRA `(.L_x_2888) ;  /* 0x0000001400100947 */ /* 0x001fea0003800000 */
[----:B------:R-:W-:Y:S01]  /*1e170*/  ULDC UR4, c[0x0][0xac8] ;  /* 0x0002b20000047ab9 */ /* 0x000fe20000000800 */
[----:B------:R-:W-:Y:S01]  /*1e180*/  ULDC.64 UR6, c[0x0][0x208] ;  /* 0x0000820000067ab9 */ /* 0x000fe20000000a00 */
        /* <DEDUP_REMOVED lines=16> */
[----:B------:R-:W-:Y:S02]  /*1e290*/  @!P3 LEA R12, P6, R154, R2, 0x2 ;  /* 0x000000029a0cb211 */ /* 0x000fe400078c10ff */
[----:B------:R-:W-:Y:S01]  /*1e2a0*/  ISETP.GE.AND P2, PT, R148, UR4, PT ;  /* 0x0000000494007c0c */ /* 0x000fe2000bf46270 */
[----:B------:R0:W-:Y:S01]  /*1e2b0*/  @!P5 ST.E.64 desc[UR6][R8.64], R34 ;  /* 0x000000220800d985 */ /* 0x0001e2000c101b06 */
[----:B------:R-:W-:-:S03]  /*1e2c0*/  @!P3 LEA.HI.X R13, R154, R3, R155, 0x2, P6 ;  /* 0x000000039a0db211 */ /* 0x000fc600030f149b */
[----:B------:R1:W-:Y:S04]  /*1e2d0*/  @!P4 ST.E.64 desc[UR6][R10.64], R38 ;  /* 0x000000260a00c985 */ /* 0x0003e8000c101b06 */
[----:B------:R2:W-:Y:S01]  /*1e2e0*/  @!P3 ST.E.64 desc[UR6][R12.64], R42 ;  /* 0x0000002a0c00b985 */ /* 0x0005e2000c101b06 */
[----:B------:R-:W-:Y:S02]  /*1e2f0*/  ISETP.GE.AND P3, PT, R146, UR4, PT ;  /* 0x0000000492007c0c */ /* 0x000fe4000bf66270 */
[-C--:B0-----:R-:W-:Y:S02]  /*1e300*/  @!P0 LEA R8, P4, R152, R2.reuse, 0x2 ;  /* 0x0000000298088211 */ /* 0x081fe400078810ff */
[----:B-1----:R-:W-:Y:S02]  /*1e310*/  @!P1 LEA R10, P5, R150, R2, 0x2 ;  /* 0x00000002960a9211 */ /* 0x002fe400078a10ff */
[----:B------:R-:W-:-:S02]  /*1e320*/  @!P0 LEA.HI.X R9, R152, R3, R153, 0x2, P4 ;  /* 0x0000000398098211 */ /* 0x000fc400020f1499 */
[----:B------:R-:W-:Y:S02]  /*1e330*/  ISETP.GE.AND P4, PT, R144, UR4, PT ;  /* 0x0000000490007c0c */ /* 0x000fe4000bf86270 */
[-C--:B------:R-:W-:Y:S01]  /*1e340*/  @!P1 LEA.HI.X R11, R150, R3.reuse, R151, 0x2, P5 ;  /* 0x00000003960b9211 */ /* 0x080fe200028f1497 */
[----:B------:R-:W-:Y:S01]  /*1e350*/  @!P0 ST.E.64 desc[UR6][R8.64], R46 ;  /* 0x0000002e08008985 */ /* 0x000fe2000c101b06 */
[----:B--2---:R-:W-:Y:S02]  /*1e360*/  @!P2 LEA R12, P6, R148, R2, 0x2 ;  /* 0x00000002940ca211 */ /* 0x004fe400078c10ff */
[----:B------:R-:W-:Y:S01]  /*1e370*/  ISETP.GE.AND P5, PT, R142, UR4, PT ;  /* 0x000000048e007c0c */ /* 0x000fe2000bfa6270 */
[----:B------:R0:W-:Y:S01]  /*1e380*/  @!P1 ST.E.64 desc[UR6][R10.64], R50 ;  /* 0x000000320a009985 */ /* 0x0001e2000c101b06 */
[----:B------:R-:W-:Y:S02]  /*1e390*/  @!P2 LEA.HI.X R13, R148, R3, R149, 0x2, P6 ;  /* 0x00000003940da211 */ /* 0x000fe400030f1495 */
[----:B------:R-:W-:-:S02]  /*1e3a0*/  ISETP.GE.AND P1, PT, R138, UR4, PT ;  /* 0x000000048a007c0c */ /* 0x000fc4000bf26270 */
[-C--:B------:R-:W-:Y:S01]  /*1e3b0*/  @!P3 LEA R14, P6, R146, R2.reuse, 0x2 ;  /* 0x00000002920eb211 */ /* 0x080fe200078c10ff */
[----:B------:R1:W-:Y:S01]  /*1e3c0*/  @!P2 ST.E.64 desc[UR6][R12.64], R54 ;  /* 0x000000360c00a985 */ /* 0x0003e2000c101b06 */
[----:B------:R-:W-:Y:S02]  /*1e3d0*/  ISETP.GE.AND P2, PT, R140, UR4, PT ;  /* 0x000000048c007c0c */ /* 0x000fe4000bf46270 */
[-C--:B------:R-:W-:Y:S02]  /*1e3e0*/  @!P4 LEA R20, P0, R144, R2.reuse, 0x2 ;  /* 0x000000029014c211 */ /* 0x080fe400078010ff */
[-C--:B------:R-:W-:Y:S02]  /*1e3f0*/  @!P3 LEA.HI.X R15, R146, R3.reuse, R147, 0x2, P6 ;  /* 0x00000003920fb211 */ /* 0x080fe400030f1493 */
[----:B------:R-:W-:Y:S02]  /*1e400*/  @!P5 LEA R24, P6, R142, R2, 0x2 ;  /* 0x000000028e18d211 */ /* 0x000fe400078c10ff */
[----:B------:R-:W-:Y:S01]  /*1e410*/  @!P4 LEA.HI.X R21, R144, R3, R145, 0x2, P0 ;  /* 0x000000039015c211 */ /* 0x000fe200000f1491 */
[----:B------:R-:W-:Y:S01]  /*1e420*/  @!P3 ST.E.64 desc[UR6][R14.64], R58 ;  /* 0x0000003a0e00b985 */ /* 0x000fe2000c101b06 */
[----:B------:R-:W-:-:S02]  /*1e430*/  ISETP.GE.AND P0, PT, R136, UR4, PT ;  /* 0x0000000488007c0c */ /* 0x000fc4000bf06270 */
[-C--:B------:R-:W-:Y:S01]  /*1e440*/  @!P5 LEA.HI.X R25, R142, R3.reuse, R143, 0x2, P6 ;  /* 0x000000038e19d211 */ /* 0x080fe200030f148f */
[----:B------:R2:W-:Y:S01]  /*1e450*/  @!P4 ST.E.64 desc[UR6][R20.64], R62 ;  /* 0x0000003e1400c985 */ /* 0x0005e2000c101b06 */
[-C--:B0-----:R-:W-:Y:S02]  /*1e460*/  @!P1 LEA R10, P3, R138, R2.reuse, 0x2 ;  /* 0x000000028a0a9211 */ /* 0x081fe400078610ff */
[----:B------:R-:W-:Y:S01]  /*1e470*/  @!P2 LEA R8, P6, R140, R2, 0x2 ;  /* 0x000000028c08a211 */ /* 0x000fe200078c10ff */
[----:B------:R0:W-:Y:S01]  /*1e480*/  @!P5 ST.E.64 desc[UR6][R24.64], R66 ;  /* 0x000000421800d985 */ /* 0x0001e2000c101b06 */
[----:B------:R-:W-:Y:S02]  /*1e490*/  ISETP.GE.AND P5, PT, R134, UR4, PT ;  /* 0x0000000486007c0c */ /* 0x000fe4000bfa6270 */
[----:B------:R-:W-:Y:S02]  /*1e4a0*/  ISETP.GE.AND P4, PT, R132, UR4, PT ;  /* 0x0000000484007c0c */ /* 0x000fe4000bf86270 */
[----:B------:R-:W-:-:S02]  /*1e4b0*/  @!P1 LEA.HI.X R11, R138, R3, R139, 0x2, P3 ;  /* 0x000000038a0b9211 */ /* 0x000fc400018f148b */
[----:B------:R-:W-:Y:S02]  /*1e4c0*/  ISETP.GE.AND P3, PT, R130, UR4, PT ;  /* 0x0000000482007c0c */ /* 0x000fe4000bf66270 */
[----:B------:R-:W-:Y:S02]  /*1e4d0*/  @!P2 LEA.HI.X R9, R140, R3, R141, 0x2, P6 ;  /* 0x000000038c09a211 */ /* 0x000fe400030f148d */
[----:B-1----:R-:W-:-:S03]  /*1e4e0*/  @!P0 LEA R12, P6, R136, R2, 0x2 ;  /* 0x00000002880c8211 */ /* 0x002fc600078c10ff */
[----:B------:R1:W-:Y:S01]  /*1e4f0*/  @!P2 ST.E.64 desc[UR6][R8.64], R70 ;  /* 0x000000460800a985 */ /* 0x0003e2000c101b06 */
[-C--:B------:R-:W-:Y:S02]  /*1e500*/  @!P0 LEA.HI.X R13, R136, R3.reuse, R137, 0x2, P6 ;  /* 0x00000003880d8211 */ /* 0x080fe400030f1489 */
[-C--:B--2---:R-:W-:Y:S01]  /*1e510*/  @!P4 LEA R20, P2, R132, R2.reuse, 0x2 ;  /* 0x000000028414c211 */ /* 0x084fe200078410ff */
[----:B------:R2:W-:Y:S01]  /*1e520*/  @!P1 ST.E.64 desc[UR6][R10.64], R74 ;  /* 0x0000004a0a009985 */ /* 0x0005e2000c101b06 */
[-C--:B------:R-:W-:Y:S02]  /*1e530*/  @!P5 LEA R14, P1, R134, R2.reuse, 0x2 ;  /* 0x00000002860ed211 */ /* 0x080fe400078210ff */
[----:B0-----:R-:W-:Y:S01]  /*1e540*/  @!P3 LEA R24, P6, R130, R2, 0x2 ;  /* 0x000000028218b211 */ /* 0x001fe200078c10ff */
[----:B------:R0:W-:Y:S01]  /*1e550*/  @!P0 ST.E.64 desc[UR6][R12.64], R78 ;  /* 0x0000004e0c008985 */ /* 0x0001e2000c101b06 */
[----:B------:R-:W-:Y:S02]  /*1e560*/  ISETP.GE.AND P0, PT, R128, UR4, PT ;  /* 0x0000000480007c0c */ /* 0x000fe4000bf06270 */
[----:B------:R-:W-:-:S02]  /*1e570*/  @!P5 LEA.HI.X R15, R134, R3, R135, 0x2, P1 ;  /* 0x00000003860fd211 */ /* 0x000fc400008f1487 */
[-C--:B------:R-:W-:Y:S02]  /*1e580*/  @!P4 LEA.HI.X R21, R132, R3.reuse, R133, 0x2, P2 ;  /* 0x000000038415c211 */ /* 0x080fe400010f1485 */
[----:B------:R-:W-:Y:S01]  /*1e590*/  @!P3 LEA.HI.X R25, R130, R3, R131, 0x2, P6 ;  /* 0x000000038219b211 */ /* 0x000fe200030f1483 */
[----:B------:R-:W-:Y:S01]  /*1e5a0*/  @!P5 ST.E.64 desc[UR6][R14.64], R122 ;  /* 0x0000007a0e00d985 */ /* 0x000fe2000c101b06 */
[----:B------:R-:W-:Y:S02]  /*1e5b0*/  ISETP.GE.AND P1, PT, R126, UR4, PT ;  /* 0x000000047e007c0c */ /* 0x000fe4000bf26270 */
[----:B------:R-:W-:Y:S01]  /*1e5c0*/  ISETP.GE.AND P5, PT, R86, UR4, PT ;  /* 0x0000000456007c0c */ /* 0x000fe2000bfa6270 */
[----:B------:R3:W-:Y:S01]  /*1e5d0*/  @!P4 ST.E.64 desc[UR6][R20.64], R124 ;  /* 0x0000007c1400c985 */ /* 0x0007e2000c101b06 */
[----:B------:R-:W-:Y:S02]  /*1e5e0*/  ISETP.GE.AND P4, PT, R84, UR4, PT ;  /* 0x0000000454007c0c */ /* 0x000fe4000bf86270 */
[----:B-1----:R-:W-:Y:S01]  /*1e5f0*/  @!P0 LEA R8, P2, R128, R2, 0x2 ;  /* 0x0000000280088211 */ /* 0x002fe200078410ff */
[----:B------:R-:W-:Y:S01]  /*1e600*/  @!P3 ST.E.64 desc[UR6][R24.64], R90 ;  /* 0x0000005a1800b985 */ /* 0x000fe2000c101b06 */
[----:B------:R-:W-:-:S02]  /*1e610*/  ISETP.GE.AND P3, PT, R82, UR4, PT ;  /* 0x0000000452007c0c */ /* 0x000fc4000bf66270 */
[-C--:B------:R-:W-:Y:S02]  /*1e620*/  @!P0 LEA.HI.X R9, R128, R3.reuse, R129, 0x2, P2 ;  /* 0x0000000380098211 */ /* 0x080fe400010f1481 */
[----:B------:R-:W-:Y:S02]  /*1e630*/  ISETP.GE.AND P2, PT, R81, UR4, PT ;  /* 0x0000000451007c0c */ /* 0x000fe4000bf46270 */
[CC--:B--2---:R-:W-:Y:S01]  /*1e640*/  @!P1 LEA R10, P6, R126.reuse, R2.reuse, 0x2 ;  /* 0x000000027e0a9211 */ /* 0x0c4fe200078c10ff */
[----:B------:R1:W-:Y:S03]  /*1e650*/  @!P0 ST.E.64 desc[UR6][R8.64], R94 ;  /* 0x0000005e08008985 */ /* 0x0003e6000c101b06 */
[----:B------:R-:W-:Y:S02]  /*1e660*/  @!P1 LEA.HI.X R11, R126, R3, R127, 0x2, P6 ;  /* 0x000000037e0b9211 */ /* 0x000fe400030f147f */
[----:B0-----:R-:W-:-:S02]  /*1e670*/  @!P5 LEA R12, P6, R86, R2, 0x2 ;  /* 0x00000002560cd211 */ /* 0x001fc400078c10ff */
[-C--:B---3--:R-:W-:Y:S01]  /*1e680*/  @!P3 LEA R20, P0, R82, R2.reuse, 0x2 ;  /* 0x000000025214b211 */ /* 0x088fe200078010ff */
[----:B------:R0:W-:Y:S01]  /*1e690*/  @!P1 ST.E.64 desc[UR6][R10.64], R98 ;  /* 0x000000620a009985 */ /* 0x0001e2000c101b06 */
[-C--:B------:R-:W-:Y:S02]  /*1e6a0*/  @!P4 LEA R14, P1, R84, R2.reuse, 0x2 ;  /* 0x00000002540ec211 */ /* 0x080fe400078210ff */
[-C--:B------:R-:W-:Y:S02]  /*1e6b0*/  @!P3 LEA.HI.X R21, R82, R3.reuse, R83, 0x2, P0 ;  /* 0x000000035215b211 */ /* 0x080fe400000f1453 */
[----:B------:R-:W-:Y:S01]  /*1e6c0*/  @!P5 LEA.HI.X R13, R86, R3, R87, 0x2, P6 ;  /* 0x00000003560dd211 */ /* 0x000fe200030f1457 */
[----:B-1----:R-:W-:Y:S01]  /*1e6d0*/  VIADD R9, R223, 0xb8 ;  /* 0x000000b8df097836 */ /* 0x002fe20000000000 */
[----:B------:R-:W-:Y:S02]  /*1e6e0*/  SHF.R.S32.HI R25, RZ, 0x1f, R81 ;  /* 0x0000001fff197819 */ /* 0x000fe40000011451 */
[----:B------:R-:W-:Y:S01]  /*1e6f0*/  @!P2 LEA R24, P6, R81, R2, 0x2 ;  /* 0x000000025118a211 */ /* 0x000fe200078c10ff */
[----:B------:R0:W-:Y:S01]  /*1e700*/  @!P5 ST.E.64 desc[UR6][R12.64], R102 ;  /* 0x000000660c00d985 */ /* 0x0001e2000c101b06 */
[----:B------:R-:W-:-:S02]  /*1e710*/  ISETP.GE.AND P0, PT, R9, UR4, PT ;  /* 0x0000000409007c0c */ /* 0x000fc4000bf06270 */
[-C--:B------:R-:W-:Y:S02]  /*1e720*/  @!P4 LEA.HI.X R15, R84, R3.reuse, R85, 0x2, P1 ;  /* 0x00000003540fc211 */ /* 0x080fe400008f1455 */
[----:B------:R-:W-:-:S03]  /*1e730*/  @!P2 LEA.HI.X R25, R81, R3, R25, 0x2, P6 ;  /* 0x000000035119a211 */ /* 0x000fc600030f1419 */
[----:B------:R0:W-:Y:S04]  /*1e740*/  @!P4 ST.E.64 desc[UR6][R14.64], R106 ;  /* 0x0000006a0e00c985 */ /* 0x0001e8000c101b06 */
[----:B------:R0:W-:Y:S04]  /*1e750*/  @!P3 ST.E.64 desc[UR6][R20.64], R110 ;  /* 0x0000006e1400b985 */ /* 0x0001e8000c101b06 */
[----:B------:R0:W-:Y:S01]  /*1e760*/  @!P2 ST.E.64 desc[UR6][R24.64], R114 ;  /* 0x000000721800a985 */ /* 0x0001e2000c101b06 */
[----:B------:R-:W-:Y:S05]  /*1e770*/  @P0 BRA `(.L_x_2888) ;  /* 0x0000000c008c0947 */ /* 0x000fea0003800000 */
[----:B------:R-:W-:Y:S01]  /*1e780*/  LEA R2, P0, R9, R2, 0x2 ;  /* 0x0000000209027211 */ /* 0x000fe200078010ff */
[----:B------:R-:W-:Y:S01]  /*1e790*/  ULDC.64 UR4, c[0x0][0x208] ;  /* 0x0000820000047ab9 */ /* 0x000fe20000000a00 */
[----:B------:R-:W-:-:S04]  /*1e7a0*/  SHF.R.S32.HI R0, RZ, 0x1f, R9 ;  /* 0x0000001fff007819 */ /* 0x000fc80000011409 */
[----:B------:R-:W-:-:S05]  /*1e7b0*/  LEA.HI.X R3, R9, R3, R0, 0x2, P0 ;  /* 0x0000000309037211 */ /* 0x000fca00000f1400 */
[----:B------:R3:W-:Y:S01]  /*1e7c0*/  ST.E.64 desc[UR4][R2.64], R118 ;  /* 0x0000007602007985 */ /* 0x0007e2000c101b04 */
[----:B------:R-:W-:Y:S05]  /*1e7d0*/  BRA `(.L_x_2888) ;  /* 0x0000000c00747947 */ /* 0x000fea0003800000 */
.L_x_2879:
[----:B------:R-:W-:Y:S01]  /*1e7e0*/  ULDC.64 UR6, c[0x0][0xc08] ;  /* 0x0003020000067ab9 */ /* 0x000fe20000000a00 */
[----:B------:R-:W-:Y:S01]  /*1e7f0*/  ULDC.64 UR4, c[0x0][0xc00] ;  /* 0x0003000000047ab9 */ /* 0x000fe20000000a00 */
[----:B------:R-:W-:Y:S01]  /*1e800*/  ISETP.NE.U32.AND P1, PT, RZ, UR6, PT ;  /* 0x00000006ff007c0c */ /* 0x000fe2000bf25070 */
[----:B------:R-:W-:Y:S01]  /*1e810*/  IMAD.MOV.U32 R25, RZ, RZ, RZ ;  /* 0x000000ffff197224 */ /* 0x000fe200078e00ff */
[----:B------:R-:W-:Y:S01]  /*1e820*/  IADD3 R2, P2, R228, UR4, RZ ;  /* 0x00000004e4027c10 */ /* 0x000fe2000ff5e0ff */
[----:B------:R-:W-:Y:S01]  /*1e830*/  ULDC.64 UR8, c[0x0][0x208] ;  /* 0x0000820000087ab9 */ /* 0x000fe20000000a00 */
[----:B------:R-:W-:Y:S02]  /*1e840*/  ISETP.NE.AND.EX P1, PT, RZ, UR7, PT, P1 ;  /* 0x00000007ff007c0c */ /* 0x000fe4000bf25310 */
[----:B------:R-:W-:Y:S01]  /*1e850*/  IADD3.X R3, R229, UR5, RZ, P2, !PT ;  /* 0x00000005e5037c10 */ /* 0x000fe200097fe4ff */
[----:B------:R-:W2:Y:S01]  /*1e860*/  S2R R33, SR_TID.X ;  /* 0x0000000000217919 */ /* 0x000ea20000002100 */
[----:B------:R-:W-:-:S04]  /*1e870*/  ISETP.NE.U32.AND P0, PT, RZ, UR4, PT ;  /* 0x00000004ff007c0c */ /* 0x000fc8000bf05070 */
[----:B------:R-:W-:-:S05]  /*1e880*/  ISETP.NE.AND.EX P0, PT, RZ, UR5, PT, P0 ;  /* 0x00000005ff007c0c */ /* 0x000fca000bf05300 */
[----:B------:R-:W-:-:S04]  /*1e890*/  @P1 IADD3 R228, P2, R228, UR6, RZ ;  /* 0x00000006e4e41c10 */ /* 0x000fc8000ff5e0ff */
[----:B------:R-:W-:Y:S02]  /*1e8a0*/  @P1 IADD3.X R229, R229, UR7, RZ, P2, !PT ;  /* 0x00000007e5e51c10 */ /* 0x000fe400097fe4ff */
[----:B------:R-:W-:Y:S01]  /*1e8b0*/  ISETP.NE.AND P2, PT, R226, RZ, PT ;  /* 0x000000ffe200720c */ /* 0x000fe20003f45270 */
[----:B------:R-:W-:Y:S01]  /*1e8c0*/  ULDC UR4, c[0x0][0xa88] ;  /* 0x0002a20000047ab9 */ /* 0x000fe20000000800 */
[----:B------:R3:W5:Y:S01]  /*1e8d0*/  @P0 LDG.E R25, desc[UR8][R2.64] ;  /* 0x0000000802190981 */ /* 0x000762000c1e1900 */
[----:B0-----:R-:W-:-:S06]  /*1e8e0*/  IMAD.U32 R0, RZ, RZ, UR4 ;  /* 0x00000004ff007e24 */ /* 0x001fcc000f8e00ff */
[----:B------:R3:W5:Y:S04]  /*1e8f0*/  @P1 LDG.E R0, desc[UR8][R228.64] ;  /* 0x00000008e4001981 */ /* 0x000768000c1e1900 */
[----:B------:R-:W0:Y:S01]  /*1e900*/  @!P2 LDC R226, c[0x0][0xad4] ;  /* 0x0002b500ffe2ab82 */ /* 0x000e220000000800 */
[----:B--2---:R-:W-:-:S05]  /*1e910*/  VIADD R4, R33, 0xffffff80 ;  /* 0xffffff8021047836 */ /* 0x004fca0000000000 */
[----:B------:R-:W-:Y:S02]  /*1e920*/  ISETP.GT.AND P3, PT, R4, 0x7f, PT ;  /* 0x0000007f0400780c */ /* 0x000fe40003f64270 */
[----:B0-----:R-:W-:Y:S01]  /*1e930*/  ISETP.GT.AND P2, PT, R226, 0x1, PT ;  /* 0x00000001e200780c */ /* 0x001fe20003f44270 */
[----:B---3--:R-:W-:-:S12]  /*1e940*/  @P1 BRA `(.L_x_2891) ;  /* 0x0000000000141947 */ /* 0x008fd80003800000 */
[----:B------:R-:W-:Y:S05]  /*1e950*/  @!P0 BRA `(.L_x_2891) ;  /* 0x0000000000108947 */ /* 0x000fea0003800000 */
[----:B------:R-:W-:Y:S02]  /*1e960*/  ULDC.64 UR4, c[0x0][0x208] ;  /* 0x0000820000047ab9 */ /* 0x000fe40000000a00 */
[----:B------:R-:W2:Y:S04]  /*1e970*/  LDG.E R9, desc[UR4][R2.64] ;  /* 0x0000000402097981 */ /* 0x000ea8000c1e1900 */
[----:B-----5:R-:W2:Y:S02]  /*1e980*/  LDG.E R0, desc[UR4][R2.64+0x4] ;  /* 0x0000040402007981 */ /* 0x020ea4000c1e1900 */
[----:B--2---:R-:W-:-:S07]  /*1e990*/  IMAD.IADD R0, R0, 0x1, -R9 ;  /* 0x0000000100007824 */ /* 0x004fce00078e0a09 */
.L_x_2891:
[----:B------:R-:W2:Y:S01]  /*1e9a0*/  LDL.LU R2, [R1+0x3c] ;  /* 0x00003c0001027983 */ /* 0x000ea20000300800 */
[----:B------:R-:W-:Y:S01]  /*1e9b0*/  BSSY B1, `(.L_x_2892) ;  /* 0x0000037000017945 */ /* 0x000fe20003800000 */
[----:B------:R-:W-:Y:S02]  /*1e9c0*/  SEL R227, R227, RZ, !P0 ;  /* 0x000000ffe3e37207 */ /* 0x000fe40004000000 */
[----:B-----5:R-:W-:Y:S02]  /*1e9d0*/  SHF.R.S32.HI R26, RZ, 0x1f, R25 ;  /* 0x0000001fff1a7819 */ /* 0x020fe40000011419 */
[----:B--2---:R-:W-:Y:S01]  /*1e9e0*/  SEL R28, R2, RZ, !P0 ;  /* 0x000000ff021c7207 */ /* 0x004fe20004000000 */
[----:B------:R-:W-:Y:S06]  /*1e9f0*/  @P3 BRA `(.L_x_2893) ;  /* 0x0000000000c83947 */ /* 0x000fec0003800000 */
[----:B------:R-:W0:Y:S01]  /*1ea00*/  LDC R35, c[0x0][0xbe8] ;  /* 0x0002fa00ff237b82 */ /* 0x000e220000000800 */
[----:B------:R-:W-:Y:S01]  /*1ea10*/  IADD3 R33, R220, -0x80, R33 ;  /* 0xffffff80dc217810 */ /* 0x000fe20007ffe021 */
[----:B0-----:R-:W-:-:S05]  /*1ea20*/  IMAD R2, R0, R35, RZ ;  /* 0x0000002300027224 */ /* 0x001fca00078e02ff */
        /* <DEDUP_REMOVED lines=8> */
[----:B------:R-:W-:Y:S01]  /*1eab0*/  SEL R24, R24, 0x978, P0 ;  /* 0x0000097818187807 */ /* 0x000fe20000000000 */
[----:B------:R-:W-:-:S04]  /*1eac0*/  ULDC.64 UR4, c[0x0][0x208] ;  /* 0x0000820000047ab9 */ /* 0x000fc80000000a00 */
[----:B------:R-:W3:Y:S08]  /*1ead0*/  LDC.64 R20, c[0x0][R24+0x220] ;  /* 0x0000880018147b82 */ /* 0x000ef00000000a00 */
[----:B------:R-:W4:Y:S08]  /*1eae0*/  LDC.64 R14, c[0x0][R24+0x218] ;  /* 0x00008600180e7b82 */ /* 0x000f300000000a00 */
[----:B------:R-:W5:Y:S08]  /*1eaf0*/  LDC.64 R10, c[0x0][R24+0x228] ;  /* 0x00008a00180a7b82 */ /* 0x000f700000000a00 */
[----:B------:R-:W1:Y:S08]  /*1eb00*/  @P1 LDC R4, c[0x0][0xbec] ;  /* 0x0002fb00ff041b82 */ /* 0x000e700000000800 */
[----:B------:R-:W5:Y:S08]  /*1eb10*/  LDC.64 R8, c[0x0][R24+0x210] ;  /* 0x0000840018087b82 */ /* 0x000f700000000a00 */
[----:B------:R-:W5:Y:S01]  /*1eb20*/  @P1 LDC R31, c[0x0][0xbf0] ;  /* 0x0002fc00ff1f1b82 */ /* 0x000f620000000800 */
[----:B-1----:R-:W-:-:S07]  /*1eb30*/  @P1 IMAD.HI.U32 R4, R33, R4, RZ ;  /* 0x0000000421041227 */ /* 0x002fce00078e00ff */
[----:B0-----:R-:W0:Y:S01]  /*1eb40*/  @!P0 LDC R2, c[0x0][0xb50] ;  /* 0x0002d400ff028b82 */ /* 0x001e220000000800 */
[-C--:B---3--:R-:W-:Y:S02]  /*1eb50*/  IMAD R21, R21, R227.reuse, RZ ;  /* 0x000000e315157224 */ /* 0x088fe400078e02ff */
[----:B------:R-:W-:-:S05]  /*1eb60*/  IMAD.WIDE.U32 R12, R20, R227, RZ ;  /* 0x000000e3140c7225 */ /* 0x000fca00078e00ff */
[----:B------:R-:W1:Y:S01]  /*1eb70*/  @!P0 LDC R3, c[0x0][0xb54] ;  /* 0x0002d500ff038b82 */ /* 0x000e620000000800 */
[-C--:B----4-:R-:W-:Y:S02]  /*1eb80*/  IMAD R29, R15, R199.reuse, RZ ;  /* 0x000000c70f1d7224 */ /* 0x090fe400078e02ff */
[----:B------:R-:W-:Y:S01]  /*1eb90*/  IMAD.WIDE.U32 R14, R14, R199, RZ ;  /* 0x000000c70e0e7225 */ /* 0x000fe200078e00ff */
[----:B-----5:R-:W-:-:S03]  /*1eba0*/  @P1 SHF.R.U32.HI R27, RZ, R31, R4 ;  /* 0x0000001fff1b1219 */ /* 0x020fc60000011604 */
[----:B------:R-:W-:Y:S01]  /*1ebb0*/  IMAD R31, R20, R28, R21 ;  /* 0x0000001c141f7224 */ /* 0x000fe200078e0215 */
[----:B------:R-:W-:Y:S01]  /*1ebc0*/  IADD3 R14, P1, P3, R12, R14, R25 ;  /* 0x0000000e0c0e7210 */ /* 0x000fe20007b3e019 */
[----:B------:R-:W-:Y:S02]  /*1ebd0*/  IMAD.IADD R29, R15, 0x1, R29 ;  /* 0x000000010f1d7824 */ /* 0x000fe400078e021d */
[----:B------:R-:W-:Y:S02]  /*1ebe0*/  IMAD.MOV R4, RZ, RZ, -R27 ;  /* 0x000000ffff047224 */ /* 0x000fe400078e0a1b */
[----:B------:R-:W-:Y:S02]  /*1ebf0*/  IMAD.IADD R31, R13, 0x1, R31 ;  /* 0x000000010d1f7824 */ /* 0x000fe400078e021f */
[----:B------:R-:W-:-:S03]  /*1ec00*/  IMAD R13, R35, R4, R33 ;  /* 0x00000004230d7224 */ /* 0x000fc600078e0221 */
[----:B------:R-:W-:Y:S02]  /*1ec10*/  IADD3.X R4, R31, R29, R26, P1, P3 ;  /* 0x0000001d1f047210 */ /* 0x000fe40000fe641a */
[----:B--2---:R-:W-:-:S05]  /*1ec20*/  SEL R21, R30, RZ, P0 ;  /* 0x000000ff1e157207 */ /* 0x004fca0000000000 */
[-C--:B------:R-:W-:Y:S02]  /*1ec30*/  IMAD R15, R11, R21.reuse, RZ ;  /* 0x000000150b0f7224 */ /* 0x080fe400078e02ff */
[----:B------:R-:W-:-:S04]  /*1ec40*/  IMAD.WIDE.U32 R10, R10, R21, RZ ;  /* 0x000000150a0a7225 */ /* 0x000fc800078e00ff */
[----:B------:R-:W-:Y:S01]  /*1ec50*/  IMAD.IADD R15, R11, 0x1, R15 ;  /* 0x000000010b0f7824 */ /* 0x000fe200078e020f */
[----:B------:R-:W-:Y:S02]  /*1ec60*/  IADD3 R10, P0, P1, R27, R14, R10 ;  /* 0x0000000e1b0a7210 */ /* 0x000fe4000791e00a */
[----:B------:R-:W-:-:S04]  /*1ec70*/  SHF.R.S32.HI R27, RZ, 0x1f, R27 ;  /* 0x0000001fff1b7819 */ /* 0x000fc8000001141b */
[----:B------:R-:W-:Y:S01]  /*1ec80*/  IADD3.X R11, R27, R4, R15, P0, P1 ;  /* 0x000000041b0b7210 */ /* 0x000fe200007e240f */
[----:B------:R-:W-:Y:S01]  /*1ec90*/  IMAD R4, R9, R13, RZ ;  /* 0x0000000d09047224 */ /* 0x000fe200078e02ff */
[----:B------:R-:W-:-:S05]  /*1eca0*/  SHF.R.S32.HI R15, RZ, 0x1f, R13 ;  /* 0x0000001fff0f7819 */ /* 0x000fca000001140d */
[C---:B------:R-:W-:Y:S02]  /*1ecb0*/  IMAD R15, R8.reuse, R15, R4 ;  /* 0x0000000f080f7224 */ /* 0x040fe400078e0204 */
[----:B------:R-:W-:-:S04]  /*1ecc0*/  IMAD.WIDE.U32 R8, R8, R13, R10 ;  /* 0x0000000d08087225 */ /* 0x000fc800078e000a */
[----:B------:R-:W-:Y:S01]  /*1ecd0*/  IMAD.IADD R4, R9, 0x1, R15 ;  /* 0x0000000109047824 */ /* 0x000fe200078e020f */
[----:B0-----:R-:W-:Y:S01]  /*1ece0*/  LEA R2, P0, R8, R2, 0x2 ;  /* 0x0000000208027211 */ /* 0x001fe200078010ff */
[----:B------:R-:W-:-:S03]  /*1ecf0*/  IMAD.MOV.U32 R9, RZ, RZ, -0x800000 ;  /* 0xff800000ff097424 */ /* 0x000fc600078e00ff */
[----:B-1----:R-:W-:-:S05]  /*1ed00*/  LEA.HI.X R3, R8, R3, R4, 0x2, P0 ;  /* 0x0000000308037211 */ /* 0x002fca00000f1404 */
[----:B------:R0:W-:Y:S04]  /*1ed10*/  STG.E desc[UR4][R2.64], R9 ;  /* 0x0000000902007986 */ /* 0x0001e8000c101904 */
.L_x_2893:
[----:B------:R-:W-:Y:S05]  /*1ed20*/  BSYNC B1 ;  /* 0x0000000000017941 */ /* 0x000fea0003800000 */
.L_x_2892:
[----:B------:R-:W-:Y:S05]  /*1ed30*/  @P2 BRA `(.L_x_2888) ;  /* 0x00000008001c2947 */ /* 0x000fea0003800000 */
[----:B0-----:R-:W0:Y:S01]  /*1ed40*/  S2R R2, SR_TID.X ;  /* 0x0000000000027919 */ /* 0x001e220000002100 */
[----:B------:R-:W2:Y:S01]  /*1ed50*/  LDC R13, c[0x0][0xbe8] ;  /* 0x0002fa00ff0d7b82 */ /* 0x000ea20000000800 */
[----:B------:R-:W-:Y:S01]  /*1ed60*/  ULDC.64 UR4, c[0x0][0xaa0] ;  /* 0x0002a80000047ab9 */ /* 0x000fe20000000a00 */
[----:B------:R-:W-:Y:S01]  /*1ed70*/  BSSY B1, `(.L_x_2894) ;  /* 0x000004a000017945 */ /* 0x000fe20003800000 */
[----:B--2---:R-:W-:Y:S01]  /*1ed80*/  ISETP.NE.AND P0, PT, R13, 0x1, PT ;  /* 0x000000010d00780c */ /* 0x004fe20003f05270 */
[----:B0-----:R-:W-:Y:S02]  /*1ed90*/  VIADD R4, R2, 0xffffff80 ;  /* 0xffffff8002047836 */ /* 0x001fe40000000000 */
[----:B------:R-:W-:-:S03]  /*1eda0*/  IMAD R2, R26, UR4, RZ ;  /* 0x000000041a027c24 */ /* 0x000fc6000f8e02ff */
[----:B------:R-:W-:-:S07]  /*1edb0*/  SHF.R.S32.HI R3, RZ, 0x1f, R4 ;  /* 0x0000001fff037819 */ /* 0x000fce0000011404 */
[----:B------:R-:W0:Y:S01]  /*1edc0*/  @P0 LDC R11, c[0x0][0xbec] ;  /* 0x0002fb00ff0b0b82 */ /* 0x000e220000000800 */
[----:B------:R-:W-:Y:S01]  /*1edd0*/  IMAD R9, R25, UR5, R2 ;  /* 0x0000000519097c24 */ /* 0x000fe2000f8e0202 */
[----:B------:R-:W-:Y:S01]  /*1ede0*/  LEA.HI R8, R3, R4, RZ, 0x3 ;  /* 0x0000000403087211 */ /* 0x000fe200078f18ff */
[----:B------:R-:W-:Y:S01]  /*1edf0*/  IMAD.WIDE.U32 R2, R25, UR4, RZ ;  /* 0x0000000419027c25 */ /* 0x000fe2000f8e00ff */
[----:B------:R-:W-:Y:S02]  /*1ee00*/  ULDC.64 UR4, c[0x0][0xae8] ;  /* 0x0002ba0000047ab9 */ /* 0x000fe40000000a00 */
[----:B------:R-:W-:Y:S02]  /*1ee10*/  LOP3.LUT R21, R8, 0xfffffff8, RZ, 0xc0, !PT ;  /* 0xfffffff808157812 */ /* 0x000fe400078ec0ff */
[----:B------:R-:W2:Y:S01]  /*1ee20*/  @P0 LDC R15, c[0x0][0xbf0] ;  /* 0x0002fc00ff0f0b82 */ /* 0x000ea20000000800 */
[----:B------:R-:W-:Y:S01]  /*1ee30*/  SHF.R.S32.HI R12, RZ, 0x3, R8 ;  /* 0x00000003ff0c7819 */ /* 0x000fe20000011408 */
[----:B------:R-:W-:-:S02]  /*1ee40*/  IMAD.IADD R3, R3, 0x1, R9 ;  /* 0x0000000103037824 */ /* 0x000fc400078e0209 */
[----:B------:R-:W-:Y:S02]  /*1ee50*/  IMAD.IADD R21, R4, 0x1, -R21 ;  /* 0x0000000104157824 */ /* 0x000fe400078e0a15 */
[----:B------:R-:W-:-:S04]  /*1ee60*/  IMAD.WIDE.U32 R2, R199, UR4, R2 ;  /* 0x00000004c7027c25 */ /* 0x000fc8000f8e0002 */
[----:B------:R-:W-:Y:S02]  /*1ee70*/  IMAD R9, R21, 0x20, R12 ;  /* 0x0000002015097824 */ /* 0x000fe400078e020c */
[----:B------:R-:W-:Y:S01]  /*1ee80*/  IMAD R3, R199, UR5, R3 ;  /* 0x00000005c7037c24 */ /* 0x000fe2000f8e0203 */
[----:B------:R-:W-:Y:S01]  /*1ee90*/  ULDC.64 UR4, c[0x0][0xaf0] ;  /* 0x0002bc0000047ab9 */ /* 0x000fe20000000a00 */
[----:B------:R-:W-:Y:S02]  /*1eea0*/  IMAD.IADD R10, R220, 0x1, R9 ;  /* 0x00000001dc0a7824 */ /* 0x000fe400078e0209 */
[----:B------:R-:W-:Y:S02]  /*1eeb0*/  IMAD R8, R28, UR4, RZ ;  /* 0x000000041c087c24 */ /* 0x000fe4000f8e02ff */
[----:B0-----:R-:W-:-:S04]  /*1eec0*/  @P0 IMAD.HI.U32 R4, R10, R11, RZ ;  /* 0x0000000b0a040227 */ /* 0x001fc800078e00ff */
[----:B------:R-:W-:Y:S02]  /*1eed0*/  IMAD.MOV.U32 R9, RZ, RZ, R10 ;  /* 0x000000ffff097224 */ /* 0x000fe400078e000a */
[C---:B------:R-:W-:Y:S01]  /*1eee0*/  IMAD R11, R227.reuse, UR5, R8 ;  /* 0x00000005e30b7c24 */ /* 0x040fe2000f8e0208 */
[----:B--2---:R-:W-:Y:S01]  /*1eef0*/  @P0 SHF.R.U32.HI R9, RZ, R15, R4 ;  /* 0x0000000fff090219 */ /* 0x004fe20000011604 */
[----:B------:R-:W-:Y:S01]  /*1ef00*/  IMAD.WIDE.U32 R2, R227, UR4, R2 ;  /* 0x00000004e3027c25 */ /* 0x000fe2000f8e0002 */
[----:B------:R-:W-:Y:S02]  /*1ef10*/  ULDC.64 UR4, c[0x0][0xae0] ;  /* 0x0002b80000047ab9 */ /* 0x000fe40000000a00 */
[----:B------:R-:W-:Y:S01]  /*1ef20*/  SHF.R.S32.HI R4, RZ, 0x1f, R9 ;  /* 0x0000001fff047819 */ /* 0x000fe20000011409 */
[----:B------:R-:W-:Y:S02]  /*1ef30*/  IMAD.IADD R3, R3, 0x1, R11 ;  /* 0x0000000103037824 */ /* 0x000fe400078e020b */
[----:B------:R-:W-:-:S02]  /*1ef40*/  IMAD.MOV R11, RZ, RZ, -R9 ;  /* 0x000000ffff0b7224 */ /* 0x000fc400078e0a09 */
[----:B------:R-:W-:Y:S02]  /*1ef50*/  IMAD R4, R4, UR4, RZ ;  /* 0x0000000404047c24 */ /* 0x000fe4000f8e02ff */
[----:B------:R-:W-:Y:S02]  /*1ef60*/  IMAD R11, R13, R11, R10 ;  /* 0x0000000b0d0b7224 */ /* 0x000fe400078e020a */
[----:B------:R-:W-:-:S04]  /*1ef70*/  IMAD.WIDE.U32 R2, R9, UR4, R2 ;  /* 0x0000000409027c25 */ /* 0x000fc8000f8e0002 */
[----:B------:R-:W-:Y:S01]  /*1ef80*/  IMAD R9, R9, UR5, R4 ;  /* 0x0000000509097c24 */ /* 0x000fe2000f8e0204 */
[----:B------:R-:W-:Y:S01]  /*1ef90*/  SHF.R.S32.HI R4, RZ, 0x1f, R11 ;  /* 0x0000001fff047819 */ /* 0x000fe2000001140b */
[----:B------:R-:W-:Y:S01]  /*1efa0*/  ULDC.64 UR4, c[0x0][0xad8] ;  /* 0x0002b60000047ab9 */ /* 0x000fe20000000a00 */
[----:B------:R-:W-:Y:S02]  /*1efb0*/  IMAD.IADD R220, R12, 0x1, R220 ;  /* 0x000000010cdc7824 */ /* 0x000fe400078e02dc */
        /* <DEDUP_REMOVED lines=12> */
[----:B------:R-:W-:Y:S01]  /*1f080*/  IMAD.SHL.U32 R21, R21, 0x8, RZ ;  /* 0x0000000815157824 */ /* 0x000fe200078e00ff */
[----:B------:R-:W-:-:S02]  /*1f090*/  LEA.HI.X R8, R2, UR5, R3, 0x1, P3 ;  /* 0x0000000502087c11 */ /* 0x000fc400098f0c03 */
[----:B------:R-:W-:Y:S01]  /*1f0a0*/  ISETP.GE.AND P0, PT, R0, R13, PT ;  /* 0x0000000d0000720c */ /* 0x000fe20003f06270 */
[C---:B------:R-:W-:Y:S01]  /*1f0b0*/  VIADD R11, R21.reuse, 0x80 ;  /* 0x00000080150b7836 */ /* 0x040fe20000000000 */
[----:B------:R0:W2:Y:S01]  /*1f0c0*/  SHFL.IDX PT, R2, R4, RZ, 0x181f ;  /* 0x00181fff04027589 */ /* 0x0000a200000e0000 */
[----:B------:R-:W-:Y:S01]  /*1f0d0*/  VIADD R9, R21, 0x40 ;  /* 0x0000004015097836 */ /* 0x000fe20000000000 */
[----:B------:R-:W-:Y:S02]  /*1f0e0*/  SHF.R.S32.HI R14, RZ, 0x1f, R21 ;  /* 0x0000001fff0e7819 */ /* 0x000fe40000011415 */
[----:B------:R0:W3:Y:S01]  /*1f0f0*/  SHFL.IDX PT, R0, R8, RZ, 0x181f ;  /* 0x00181fff08007589 */ /* 0x0000e200000e0000 */
[----:B------:R-:W-:Y:S02]  /*1f100*/  SHF.R.S32.HI R10, RZ, 0x1f, R11 ;  /* 0x0000001fff0a7819 */ /* 0x000fe4000001140b */
        /* <DEDUP_REMOVED lines=12> */
[----:B------:R4:W-:Y:S01]  /*1f1d0*/  @!P4 ST.E.128 desc[UR6][R24.64], RZ ;  /* 0x000000ff1800c985 */ /* 0x0009e2000c101d06 */
[----:B------:R-:W-:-:S03]  /*1f1e0*/  @!P2 LEA.HI.X R3, R11, R0, R10, 0x1, P6 ;  /* 0x000000000b03a211 */ /* 0x000fc600030f0c0a */
[----:B------:R4:W-:Y:S04]  /*1f1f0*/  @!P3 ST.E.128 desc[UR6][R26.64], RZ ;  /* 0x000000ff1a00b985 */ /* 0x0009e8000c101d06 */
[----:B------:R4:W-:Y:S02]  /*1f200*/  @!P2 ST.E.128 desc[UR6][R2.64], RZ ;  /* 0x000000ff0200a985 */ /* 0x0009e4000c101d06 */
.L_x_2895:
[----:B------:R-:W-:Y:S05]  /*1f210*/  BSYNC B1 ;  /* 0x0000000000017941 */ /* 0x000fea0003800000 */
.L_x_2894:
[----:B---3--:R3:W0:Y:S01]  /*1f220*/  SHFL.IDX PT, R0, R8, 0x1, 0x181f ;  /* 0x00381f0008007f89 */ /* 0x00862200000e0000 */
[----:B------:R-:W-:Y:S03]  /*1f230*/  BSSY B1, `(.L_x_2896) ;  /* 0x0000011000017945 */ /* 0x000fe60003800000 */
[----:B--2-4-:R3:W2:Y:S01]  /*1f240*/  SHFL.IDX PT, R2, R4, 0x1, 0x181f ;  /* 0x00381f0004027f89 */ /* 0x0146a200000e0000 */
[----:B------:R-:W-:Y:S05]  /*1f250*/  @P0 BRA `(.L_x_2897) ;  /* 0x0000000000380947 */ /* 0x000fea0003800000 */
[----:B------:R-:W-:Y:S01]  /*1f260*/  ULDC UR4, c[0x0][0xac8] ;  /* 0x0002b20000047ab9 */ /* 0x000fe20000000800 */
[----:B------:R-:W-:Y:S01]  /*1f270*/  ULDC.64 UR6, c[0x0][0x208] ;  /* 0x0000820000067ab9 */ /* 0x000fe20000000a00 */
        /* <DEDUP_REMOVED lines=12> */
.L_x_2897:
[----:B------:R-:W-:Y:S05]  /*1f340*/  BSYNC B1 ;  /* 0x0000000000017941 */ /* 0x000fea0003800000 */
.L_x_2896:
[----:B0-----:R0:W0:Y:S01]  /*1f350*/  SHFL.IDX PT, R0, R8, 0x2, 0x181f ;  /* 0x00581f0008007f89 */ /* 0x00102200000e0000 */
[----:B------:R-:W-:Y:S03]  /*1f360*/  BSSY B1, `(.L_x_2898) ;  /* 0x0000011000017945 */ /* 0x000fe60003800000 */
[----:B--2-4-:R2:W4:Y:S01]  /*1f370*/  SHFL.IDX PT, R2, R4, 0x2, 0x181f ;  /* 0x00581f0004027f89 */ /* 0x01452200000e0000 */
[----:B------:R-:W-:Y:S05]  /*1f380*/  @P1 BRA `(.L_x_2899) ;  /* 0x0000000000381947 */ /* 0x000fea0003800000 */
[----:B------:R-:W-:Y:S01]  /*1f390*/  ULDC UR4, c[0x0][0xac8] ;  /* 0x0002b20000047ab9 */ /* 0x000fe20000000800 */
[----:B------:R-:W-:Y:S01]  /*1f3a0*/  ULDC.64 UR6, c[0x0][0x208] ;  /* 0x0000820000067ab9 */ /* 0x000fe20000000a00 */
        /* <DEDUP_REMOVED lines=12> */
.L_x_2899:
[----:B------:R-:W-:Y:S05]  /*1f470*/  BSYNC B1 ;  /* 0x0000000000017941 */ /* 0x000fea0003800000 */
.L_x_2898:
[----:B0-----:R-:W-:Y:S01]  /*1f480*/  VIADD R0, R220, 0x60 ;  /* 0x00000060dc007836 */ /* 0x001fe20000000000 */
[----:B---3--:R-:W0:Y:S04]  /*1f490*/  SHFL.IDX PT, R8, R8, 0x3, 0x181f ;  /* 0x00781f0008087f89 */ /* 0x008e2800000e0000 */
[----:B------:R-:W-:Y:S01]  /*1f4a0*/  ISETP.GE.AND P0, PT, R0, R13, PT ;  /* 0x0000000d0000720c */ /* 0x000fe20003f06270 */
[----:B----4-:R3:W4:-:S12]  /*1f4b0*/  SHFL.IDX PT, R2, R4, 0x3, 0x181f ;  /* 0x00781f0004027f89 */ /* 0x01071800000e0000 */
[----:B---3--:R-:W-:Y:S05]  /*1f4c0*/  @P0 BRA `(.L_x_2888) ;  /* 0x0000000000380947 */ /* 0x008fea0003800000 */
        /* <DEDUP_REMOVED lines=14> */
.L_x_2888:
[----:B------:R-:W-:Y:S05]  /*1f5b0*/  BSYNC B0 ;  /* 0x0000000000007941 */ /* 0x000fea0003800000 */
.L_x_2878:
[----:B------:R-:W-:Y:S02]  /*1f5c0*/  ULDC UR4, c[0x0][0xc3c] ;  /* 0x00030f0000047ab9 */ /* 0x000fe40000000800 */
[----:B------:R-:W-:-:S13]  /*1f5d0*/  ISETP.GE.AND P0, PT, R7, UR4, PT ;  /* 0x0000000407007c0c */ /* 0x000fda000bf06270 */
[----:B------:R-:W-:Y:S05]  /*1f5e0*/  @!P0 BRA `(.L_x_2900) ;  /* 0xfffffe1c00508947 */ /* 0x000fea000383ffff */
[----:B------:R-:W-:Y:S05]  /*1f5f0*/  BRA `(.L_x_2657) ;  /* 0x0000007c00a07947 */ /* 0x000fea0003800000 */
.L_x_2655:
[----:B------:R-:W-:-:S08]  /*1f600*/  NOP ;  /* 0x0000000000007918 */ /* 0x000fd00000000000 */
[----:B------:R-:W0:-:S00]  /*1f610*/  USETMAXREG.DEALLOC.CTAPOOL 0x28 ;  /* 0x00000028000079c8 */ /* 0x000e0000080e0500 */
        /* <DEDUP_REMOVED lines=14> */
.L_x_2901:
[----:B------:R-:W-:Y:S01]  /*1f700*/  LOP3.LUT R7, R0, 0x1f, RZ, 0xc0, !PT ;  /* 0x0000001f00077812 */ /* 0x000fe200078ec0ff */
[----:B------:R-:W-:Y:S01]  /*1f710*/  ULDC UR4, c[0x0][0xc3c] ;  /* 0x00030f0000047ab9 */ /* 0x000fe20000000800 */
[----:B------:R-:W-:Y:S01]  /*1f720*/  IMAD.MOV.U32 R9, RZ, RZ, RZ ;  /* 0x000000ffff097224 */ /* 0x000fe200078e00ff */
[----:B------:R-:W-:Y:S01]  /*1f730*/  ULDC.64 UR6, c[0x0][0x208] ;  /* 0x0000820000067ab9 */ /* 0x000fe20000000a00 */
[----:B------:R-:W-:Y:S01]  /*1f740*/  ISETP.NE.AND P0, PT, R7, 0x1f, PT ;  /* 0x0000001f0700780c */ /* 0x000fe20003f05270 */
[----:B------:R-:W-:-:S03]  /*1f750*/  ULDC UR5, c[0x0][0xc38] ;  /* 0x00030e0000057ab9 */ /* 0x000fc60000000800 */
[----:B------:R-:W-:-:S13]  /*1f760*/  ISETP.GE.OR P1, PT, R7, UR4, !P0 ;  /* 0x0000000407007c0c */ /* 0x000fda000c726670 */
[----:B------:R-:W0:Y:S08]  /*1f770*/  @!P1 LDC.64 R4, c[0x0][0xc80] ;  /* 0x00032000ff049b82 */ /* 0x000e300000000a00 */
[----:B------:R-:W1:Y:S01]  /*1f780*/  @!P1 LDC.64 R2, c[0x0][0xc78] ;  /* 0x00031e00ff029b82 */ /* 0x000e620000000a00 */
[----:B0-----:R-:W-:-:S05]  /*1f790*/  @!P1 IMAD.WIDE.U32 R4, R7, 0x4, R4 ;  /* 0x0000000407049825 */ /* 0x001fca00078e0004 */
[----:B------:R-:W2:Y:S01]  /*1f7a0*/  @!P1 LDG.E R6, desc[UR6][R4.64] ;  /* 0x0000000604069981 */ /* 0x000ea2000c1e1900 */
[----:B-1----:R-:W-:-:S05]  /*1f7b0*/  @!P1 IMAD.WIDE.U32 R2, R7, 0x4, R2 ;  /* 0x0000000407029825 */ /* 0x002fca00078e0002 */
[----:B------:R-:W2:Y:S01]  /*1f7c0*/  @!P1 LDG.E R9, desc[UR6][R2.64] ;  /* 0x0000000602099981 */ /* 0x000ea2000c1e1900 */
[C---:B------:R-:W-:Y:S02]  /*1f7d0*/  ISETP.NE.AND P1, PT, R7.reuse, RZ, PT ;  /* 0x000000ff0700720c */ /* 0x040fe40003f25270 */
[C---:B------:R-:W-:Y:S02]  /*1f7e0*/  ISETP.GE.U32.AND P2, PT, R7.reuse, 0x2, PT ;  /* 0x000000020700780c */ /* 0x040fe40003f46070 */
[C---:B------:R-:W-:Y:S02]  /*1f7f0*/  ISETP.GE.U32.AND P3, PT, R7.reuse, 0x4, PT ;  /* 0x000000040700780c */ /* 0x040fe40003f66070 */
[C---:B------:R-:W-:Y:S02]  /*1f800*/  ISETP.GE.U32.AND P4, PT, R7.reuse, 0x8, PT ;  /* 0x000000080700780c */ /* 0x040fe40003f86070 */
[----:B------:R-:W-:Y:S01]  /*1f810*/  ISETP.GE.U32.AND P5, PT, R7, 0x10, PT ;  /* 0x000000100700780c */ /* 0x000fe20003fa6070 */
[----:B------:R-:W0:Y:S01]  /*1f820*/  S2UR UR6, SR_CTAID.X ;  /* 0x00000000000679c3 */ /* 0x000e220000002500 */
[----:B------:R-:W-:Y:S01]  /*1f830*/  UMOV UR4, URZ ;  /* 0x0000003f00047c82 */ /* 0x000fe20008000000 */
[----:B--2---:R-:W-:-:S05]  /*1f840*/  IMAD R8, R6, R9, RZ ;  /* 0x0000000906087224 */ /* 0x004fca00078e02ff */
        /* <DEDUP_REMOVED lines=23> */
.L_x_2905:
[----:B------:R-:W0:Y:S01]  /*1f9c0*/  LDC R2, c[0x0][0xc3c] ;  /* 0x00030f00ff027b82 */ /* 0x000e220000000800 */
[----:B------:R-:W-:Y:S01]  /*1f9d0*/  UIADD3 UR4, UR4, 0x1f, URZ ;  /* 0x0000001f04047890 */ /* 0x000fe2000fffe03f */
[----:B------:R-:W-:Y:S02]  /*1f9e0*/  ULDC UR7, c[0x0][0xc3c] ;  /* 0x00030f0000077ab9 */ /* 0x000fe40000000800 */
[----:B------:R-:W-:-:S03]  /*1f9f0*/  IMAD.U32 R27, RZ, RZ, UR7 ;  /* 0x00000007ff1b7e24 */ /* 0x000fc6000f8e00ff */
[----:B0-----:R-:W-:-:S13]  /*1fa00*/  ISETP.LE.AND P6, PT, R2, UR4, PT ;  /* 0x0000000402007c0c */ /* 0x001fda000bfc3270 */
[----:B------:R-:W-:Y:S05]  /*1fa10*/  @P6 BRA `(.L_x_2904) ;  /* 0x0000000800b06947 */ /* 0x000fea0003800000 */
[----:B------:R-:W-:Y:S01]  /*1fa20*/  VIADD R9, R7, UR4 ;  /* 0x0000000407097c36 */ /* 0x000fe20008000000 */
[----:B------:R-:W-:Y:S01]  /*1fa30*/  ULDC.64 UR8, c[0x0][0x208] ;  /* 0x0000820000087ab9 */ /* 0x000fe20000000a00 */
        /* <DEDUP_REMOVED lines=30> */
.L_x_2903:
        /* <DEDUP_REMOVED lines=13> */
.L_x_2906:
        /* <DEDUP_REMOVED lines=62> */
.L_x_2907:
[----:B------:R-:W0:Y:S01]  /*200d0*/  LDC.64 R2, c[0x0][0xc90] ;  /* 0x00032400ff027b82 */ /* 0x000e220000000a00 */
[----:B------:R-:W-:Y:S01]  /*200e0*/  ULDC.64 UR6, c[0x0][0x208] ;  /* 0x0000820000067ab9 */ /* 0x000fe20000000a00 */
        /* <DEDUP_REMOVED lines=60> */
.L_x_2908:
[----:B------:R-:W-:-:S05]  /*204b0*/  LOP3.LUT R25, RZ, R2, RZ, 0x33, !PT ;  /* 0x00000002ff197212 */ /* 0x000fca00078e33ff */
[----:B------:R-:W-:Y:S01]  /*204c0*/  IMAD.IADD R25, R6, 0x1, R25 ;  /* 0x0000000106197824 */ /* 0x000fe200078e0219 */
[----:B------:R-:W-:Y:S06]  /*204d0*/  BRA `(.L_x_2909) ;  /* 0x00000000000c7947 */ /* 0x000fec0003800000 */
.L_x_2904:
[----:B------:R-:W-:Y:S02]  /*204e0*/  IMAD.MOV.U32 R25, RZ, RZ, RZ ;  /* 0x000000ffff197224 */ /* 0x000fe400078e00ff */
[----:B------:R-:W-:Y:S02]  /*204f0*/  IMAD.U32 R24, RZ, RZ, UR6 ;  /* 0x00000006ff187e24 */ /* 0x000fe4000f8e00ff */
[----:B------:R-:W-:-:S07]  /*20500*/  IMAD.MOV.U32 R26, RZ, RZ, RZ ;  /* 0x000000ffff1a7224 */ /* 0x000fce00078e00ff */
.L_x_2909:
[----:B------:R-:W-:-:S13]  /*20510*/  ISETP.NE.AND P0, PT, R7, RZ, PT ;  /* 0x000000ff0700720c */ /* 0x000fda0003f05270 */
[----:B------:R-:W0:Y:S01]  /*20520*/  @!P0 S2R R3, SR_CgaCtaId ;  /* 0x0000000000038919 */ /* 0x000e220000008800 */
[----:B------:R-:W-:-:S04]  /*20530*/  @!P0 MOV R2, 0x400 ;  /* 0x0000040000028802 */ /* 0x000fc80000000f00 */
[----:B0-----:R-:W-:-:S05]  /*20540*/  @!P0 LEA R2, R3, R2, 0x18 ;  /* 0x0000000203028211 */ /* 0x001fca00078ec0ff */
[----:B------:R1:W-:Y:S01]  /*20550*/  @!P0 STS.128 [R2+0x308d0], R24 ;  /* 0x0308d01802008388 */ /* 0x0003e20000000c00 */
[----:B------:R-:W-:Y:S06]  /*20560*/  BAR.ARV 0x5, 0x180 ;  /* 0x0146000000007b1d */ /* 0x000fec0000002000 */
.L_x_2902:
[----:B------:R2:W-:Y:S01]  /*20570*/  STL [R1+0x28], RZ ;  /* 0x000028ff01007387 */ /* 0x0005e20000100800 */
[----:B------:R-:W-:Y:S01]  /*20580*/  ULDC UR4, c[0x0][0xc3c] ;  /* 0x00030f0000047ab9 */ /* 0x000fe20000000800 */
[----:B------:R-:W-:Y:S01]  /*20590*/  IMAD.MOV.U32 R29, RZ, RZ, 0x1 ;  /* 0x00000001ff1d7424 */ /* 0x000fe200078e00ff */
[----:B0-----:R-:W-:Y:S01]  /*205a0*/  ISETP.GE.AND P0, PT, R27, UR4, PT ;  /* 0x000000041b007c0c */ /* 0x001fe2000bf06270 */
[----:B------:R-:W-:-:S12]  /*205b0*/  IMAD.MOV.U32 R23, RZ, RZ, RZ ;  /* 0x000000ffff177224 */ /* 0x000fd800078e00ff */
[----:B--2---:R-:W-:Y:S05]  /*205c0*/  @P0 BRA `(.L_x_2910) ;  /* 0x0000006800d00947 */ /* 0x004fea0003800000 */
[----:B------:R-:W0:Y:S01]  /*205d0*/  S2UR UR5, SR_CgaCtaId ;  /* 0x00000000000579c3 */ /* 0x000e220000008800 */
[C---:B------:R-:W-:Y:S01]  /*205e0*/  IMAD.SHL.U32 R33, R0.reuse, 0x8, RZ ;  /* 0x0000000800217824 */ /* 0x040fe200078e00ff */
[----:B------:R-:W-:Y:S01]  /*205f0*/  LOP3.LUT R4, R0, 0x7f, RZ, 0xc0, !PT ;  /* 0x0000007f00047812 */ /* 0x000fe200078ec0ff */
[----:B------:R-:W-:Y:S01]  /*20600*/  UMOV UR4, 0x400 ;  /* 0x0000040000047882 */ /* 0x000fe20000000000 */
[----:B------:R2:W-:Y:S01]  /*20610*/  STL [R1+0x28], RZ ;  /* 0x000028ff01007387 */ /* 0x0005e20000100800 */
[----:B------:R-:W-:Y:S01]  /*20620*/  BSSY B8, `(.L_x_2910) ;  /* 0x00006ae000087945 */ /* 0x000fe20003800000 */
[C---:B------:R-:W-:Y:S01]  /*20630*/  LOP3.LUT R3, R33.reuse, 0x1f8, RZ, 0xc0, !PT ;  /* 0x000001f821037812 */ /* 0x040fe200078ec0ff */
[----:B------:R-:W-:Y:S01]  /*20640*/  IMAD.SHL.U32 R37, R4, 0x8, RZ ;  /* 0x0000000804257824 */ /* 0x000fe200078e00ff */
[----:B------:R-:W-:Y:S01]  /*20650*/  LOP3.LUT R33, R33, 0x38, RZ, 0xc0, !PT ;  /* 0x0000003821217812 */ /* 0x000fe200078ec0ff */
[----:B------:R-:W-:Y:S01]  /*20660*/  IMAD.MOV.U32 R30, RZ, RZ, 0x1 ;  /* 0x00000001ff1e7424 */ /* 0x000fe200078e00ff */
[----:B-1----:R-:W-:Y:S01]  /*20670*/  LOP3.LUT R2, R3, 0x38, R0, 0x78, !PT ;  /* 0x0000003803027812 */ /* 0x002fe200078e7800 */
[----:B------:R-:W-:Y:S01]  /*20680*/  IMAD.SHL.U32 R0, R0, 0x10, RZ ;  /* 0x0000001000007824 */ /* 0x000fe200078e00ff */
[C---:B------:R-:W-:Y:S01]  /*20690*/  LOP3.LUT R36, R33.reuse, 0x40, RZ, 0xfc, !PT ;  /* 0x0000004021247812 */ /* 0x040fe200078efcff */
[----:B------:R-:W-:Y:S01]  /*206a0*/  IMAD.MOV.U32 R28, RZ, RZ, RZ ;  /* 0x000000ffff1c7224 */ /* 0x000fe200078e00ff */
[----:B------:R-:W-:Y:S01]  /*206b0*/  LOP3.LUT R37, R2, 0x200, R37, 0xf8, !PT ;  /* 0x0000020002257812 */ /* 0x000fe200078ef825 */
[----:B------:R-:W-:Y:S01]  /*206c0*/  IMAD.MOV.U32 R23, RZ, RZ, RZ ;  /* 0x000000ffff177224 */ /* 0x000fe200078e00ff */
[----:B------:R-:W-:Y:S01]  /*206d0*/  SHF.R.U32.HI R2, RZ, 0x3, R4 ;  /* 0x00000003ff027819 */ /* 0x000fe20000011604 */
[----:B------:R-:W-:Y:S01]  /*206e0*/  IMAD.MOV.U32 R29, RZ, RZ, 0x1 ;  /* 0x00000001ff1d7424 */ /* 0x000fe200078e00ff */
[----:B------:R-:W-:Y:S01]  /*206f0*/  LOP3.LUT R34, R33, 0x80, RZ, 0xfc, !PT ;  /* 0x0000008021227812 */ /* 0x000fe200078efcff */
[----:B------:R-:W-:Y:S01]  /*20700*/  ULOP3.LUT UR37, UR60, 0x2, URZ, 0xfc, !UPT ;  /* 0x000000023c257892 */ /* 0x000fe2000f8efc3f */
[----:B------:R-:W-:Y:S01]  /*20710*/  LOP3.LUT R0, R2, 0x70, R0, 0xf8, !PT ;  /* 0x0000007002007812 */ /* 0x000fe200078ef800 */
[----:B------:R-:W-:Y:S01]  /*20720*/  ULDC.64 UR38, c[0x0][0x198] ;  /* 0x0000660000267ab9 */ /* 0x000fe20000000a00 */
[----:B------:R-:W-:Y:S01]  /*20730*/  ULDC UR36, c[0x0][0xc] ;  /* 0x0000030000247ab9 */ /* 0x000fe20000000800 */
[----:B0-----:R-:W-:-:S06]  /*20740*/  ULEA UR4, UR5, UR4, 0x18 ;  /* 0x0000000405047291 */ /* 0x001fcc000f8ec03f */
[----:B------:R-:W-:-:S04]  /*20750*/  IMAD.U32 R16, RZ, RZ, UR4 ;  /* 0x00000004ff107e24 */ /* 0x000fc8000f8e00ff */
[----:B------:R-:W-:-:S05]  /*20760*/  IMAD R0, R37, 0x2, R16 ;  /* 0x0000000225007824 */ /* 0x000fca00078e0210 */
[----:B------:R2:W-:Y:S02]  /*20770*/  STL [R1], R0 ;  /* 0x0000000001007387 */ /* 0x0005e40000100800 */
.L_x_3017:
[----:B0-----:R-:W0:Y:S01]  /*20780*/  LDC.64 R2, c[0x0][0xc88] ;  /* 0x00032200ff027b82 */ /* 0x001e220000000a00 */
[----:B------:R-:W-:Y:S01]  /*20790*/  ULDC.64 UR4, c[0x0][0x208] ;  /* 0x0000820000047ab9 */ /* 0x000fe20000000a00 */
[----:B0-----:R-:W-:-:S05]  /*207a0*/  IMAD.WIDE R2, R27, 0x4, R2 ;  /* 0x000000041b027825 */ /* 0x001fca00078e0202 */
[----:B--2---:R-:W2:Y:S01]  /*207b0*/  LDG.E R31, desc[UR4][R2.64] ;  /* 0x00000004021f7981 */ /* 0x004ea2000c1e1900 */
[----:B------:R-:W-:Y:S05]  /*207c0*/  YIELD ;  /* 0x0000000000007946 */ /* 0x000fea0003800000 */
[----:B------:R-:W-:Y:S01]  /*207d0*/  ULDC.64 UR4, c[0x0][0xa28] ;  /* 0x00028a0000047ab9 */ /* 0x000fe20000000a00 */
[----:B------:R-:W-:Y:S01]  /*207e0*/  ULDC.64 UR8, c[0x0][0xa18] ;  /* 0x0002860000087ab9 */ /* 0x000fe20000000a00 */
[----:B------:R-:W-:Y:S01]  /*207f0*/  ISETP.NE.U32.AND P0, PT, RZ, UR4, PT ;  /* 0x00000004ff007c0c */ /* 0x000fe2000bf05070 */
[----:B------:R-:W-:Y:S01]  /*20800*/  IMAD.MOV.U32 R13, RZ, RZ, RZ ;  /* 0x000000ffff0d7224 */ /* 0x000fe200078e00ff */
[----:B------:R-:W-:Y:S01]  /*20810*/  ULDC.64 UR10, c[0x0][0x208] ;  /* 0x00008200000a7ab9 */ /* 0x000fe20000000a00 */
[----:B------:R-:W-:Y:S01]  /*20820*/  ULDC.64 UR6, c[0x0][0xa10] ;  /* 0x0002840000067ab9 */ /* 0x000fe20000000a00 */
[----:B------:R-:W-:-:S02]  /*20830*/  ISETP.NE.AND.EX P0, PT, RZ, UR5, PT, P0 ;  /* 0x00000005ff007c0c */ /* 0x000fc4000bf05300 */
[----:B------:R-:W-:-:S04]  /*20840*/  ISETP.NE.U32.AND P2, PT, RZ, UR8, PT ;  /* 0x00000008ff007c0c */ /* 0x000fc8000bf45070 */
[----:B------:R-:W-:Y:S02]  /*20850*/  ISETP.NE.AND.EX P2, PT, RZ, UR9, PT, P2 ;  /* 0x00000009ff007c0c */ /* 0x000fe4000bf45320 */
[----:B--2---:R-:W-:-:S05]  /*20860*/  SHF.R.S32.HI R0, RZ, 0x1f, R31 ;  /* 0x0000001fff007819 */ /* 0x004fca000001141f */
[C---:B------:R-:W-:Y:S01]  /*20870*/  @P0 LEA R2, P1, R31.reuse, UR4, 0x2 ;  /* 0x000000041f020c11 */ /* 0x040fe2000f8210ff */
[C---:B------:R-:W-:Y:S01]  /*20880*/  IMAD.SHL.U32 R17, R31.reuse, 0x4, RZ ;  /* 0x000000041f117824 */ /* 0x040fe200078e00ff */
[C-C-:B------:R-:W-:Y:S01]  /*20890*/  SHF.L.U64.HI R18, R31.reuse, 0x2, R0.reuse ;  /* 0x000000021f127819 */ /* 0x140fe20000010200 */
[----:B------:R0:W-:Y:S01]  /*208a0*/  STL [R1+0x20], R0 ;  /* 0x0000200001007387 */ /* 0x0001e20000100800 */
[----:B------:R-:W-:Y:S01]  /*208b0*/  @P0 LEA.HI.X R3, R31, UR5, R0, 0x2, P1 ;  /* 0x000000051f030c11 */ /* 0x000fe200088f1400 */
[----:B------:R-:W-:-:S04]  /*208c0*/  ULDC.64 UR4, c[0x0][0xa00] ;  /* 0x0002800000047ab9 */ /* 0x000fc80000000a00 */
[----:B-1----:R1:W2:Y:S01]  /*208d0*/  @P0 LDG.E R13, desc[UR10][R2.64] ;  /* 0x0000000a020d0981 */ /* 0x0022a2000c1e1900 */
[----:B------:R-:W-:Y:S01]  /*208e0*/  ISETP.NE.U32.AND P0, PT, RZ, UR4, PT ;  /* 0x00000004ff007c0c */ /* 0x000fe2000bf05070 */
[----:B------:R-:W-:Y:S01]  /*208f0*/  IMAD.MOV.U32 R35, RZ, RZ, RZ ;  /* 0x000000ffff237224 */ /* 0x000fe200078e00ff */
[----:B------:R-:W-:Y:S01]  /*20900*/  ISETP.NE.U32.AND P1, PT, RZ, UR6, PT ;  /* 0x00000006ff007c0c */ /* 0x000fe2000bf25070 */
[----:B0-----:R-:W-:Y:S01]  /*20910*/  IMAD.MOV.U32 R0, RZ, RZ, RZ ;  /* 0x000000ffff007224 */ /* 0x001fe200078e00ff */
[----:B------:R-:W-:Y:S02]  /*20920*/  ISETP.NE.AND.EX P0, PT, RZ, UR5, PT, P0 ;  /* 0x00000005ff007c0c */ /* 0x000fe4000bf05300 */
[----:B------:R-:W-:Y:S02]  /*20930*/  ISETP.NE.AND.EX P1, PT, RZ, UR7, PT, P1 ;  /* 0x00000007ff007c0c */ /* 0x000fe4000bf25310 */
[C---:B------:R-:W-:Y:S02]  /*20940*/  IADD3 R4, P4, R17.reuse, UR6, RZ ;  /* 0x0000000611047c10 */ /* 0x040fe4000ff9e0ff */
[----:B-1----:R-:W-:Y:S01]  /*20950*/  IADD3 R2, P3, R17, UR4, RZ ;  /* 0x0000000411027c10 */ /* 0x002fe2000ff7e0ff */
[----:B------:R-:W-:Y:S01]  /*20960*/  ULDC UR4, c[0x0][0x288] ;  /* 0x0000a20000047ab9 */ /* 0x000fe20000000800 */
[----:B------:R-:W-:-:S02]  /*20970*/  IADD3.X R5, R18, UR7, RZ, P4, !PT ;  /* 0x0000000712057c10 */ /* 0x000fc4000a7fe4ff */
[C---:B------:R-:W-:Y:S02]  /*20980*/  IADD3.X R3, R18.reuse, UR5, RZ, P3, !PT ;  /* 0x0000000512037c10 */ /* 0x040fe40009ffe4ff */
[----:B------:R-:W-:Y:S01]  /*20990*/  @P2 IADD3 R6, P3, R17, UR8, RZ ;  /* 0x0000000811062c10 */ /* 0x000fe2000ff7e0ff */
[----:B------:R-:W-:Y:S01]  /*209a0*/  IMAD.U32 R8, RZ, RZ, UR4 ;  /* 0x00000004ff087e24 */ /* 0x000fe2000f8e00ff */
[----:B------:R-:W-:Y:S01]  /*209b0*/  ULDC.64 UR4, c[0x0][0x418] ;  /* 0x0001060000047ab9 */ /* 0x000fe20000000a00 */
[----:B------:R-:W5:Y:S01]  /*209c0*/  @P0 LDG.E R35, desc[UR10][R2.64] ;  /* 0x0000000a02230981 */ /* 0x000f62000c1e1900 */
[----:B------:R-:W-:-:S03]  /*209d0*/  @P2 IADD3.X R7, R18, UR9, RZ, P3, !PT ;  /* 0x0000000912072c10 */ /* 0x000fc60009ffe4ff */
[----:B------:R-:W5:Y:S04]  /*209e0*/  @P1 LDG.E R0, desc[UR10][R4.64] ;  /* 0x0000000a04001981 */ /* 0x000f68000c1e1900 */
        /* <DEDUP_REMOVED lines=10> */
[----:B---3--:R0:W-:Y:S01]  /*20a90*/  STL [R1+0x18], R8 ;  /* 0x0000180801007387 */ /* 0x0081e20000100800 */
[----:B------:R-:W-:-:S03]  /*20aa0*/  IMAD.MOV.U32 R12, RZ, RZ, R8 ;  /* 0x000000ffff0c7224 */ /* 0x000fc600078e0008 */
[----:B--2---:R0:W-:Y:S01]  /*20ab0*/  STL [R1+0xc], R13 ;  /* 0x00000c0d01007387 */ /* 0x0041e20000100800 */
[----:B------:R-:W-:Y:S05]  /*20ac0*/  @P2 BRA `(.L_x_2911) ;  /* 0x0000000000182947 */ /* 0x000fea0003800000 */
[----:B------:R-:W-:Y:S05]  /*20ad0*/  @!P0 BRA `(.L_x_2911) ;  /* 0x0000000000148947 */ /* 0x000fea0003800000 */
[----:B------:R-:W-:Y:S02]  /*20ae0*/  ULDC.64 UR4, c[0x0][0x208] ;  /* 0x0000820000047ab9 */ /* 0x000fe40000000a00 */
[----:B0-----:R-:W2:Y:S04]  /*20af0*/  LDG.E R8, desc[UR4][R2.64] ;  /* 0x0000000402087981 */ /* 0x001ea8000c1e1900 */
[----:B------:R-:W2:Y:S02]  /*20b00*/  LDG.E R7, desc[UR4][R2.64+0x4] ;  /* 0x0000040402077981 */ /* 0x000ea4000c1e1900 */
[----:B--2---:R-:W-:-:S05]  /*20b10*/  IMAD.IADD R12, R7, 0x1, -R8 ;  /* 0x00000001070c7824 */ /* 0x004fca00078e0a08 */
[----:B------:R1:W-:Y:S02]  /*20b20*/  STL [R1+0x18], R12 ;  /* 0x0000180c01007387 */ /* 0x0003e40000100800 */
.L_x_2911:
[----:B------:R-:W-:Y:S01]  /*20b30*/  ULDC.64 UR4, c[0x0][0xa20] ;  /* 0x0002880000047ab9 */ /* 0x000fe20000000a00 */
[C---:B------:R-:W-:Y:S01]  /*20b40*/  LOP3.LUT R2, R26.reuse, 0xff000000, RZ, 0xc0, !PT ;  /* 0xff0000001a027812 */ /* 0x040fe200078ec0ff */
        /* <DEDUP_REMOVED lines=8> */
[----:B------:R-:W-:Y:S01]  /*20bd0*/  IADD3 R2, P0, R17, UR4, RZ ;  /* 0x0000000411027c10 */ /* 0x000fe2000ff1e0ff */
[----:B------:R-:W-:-:S03]  /*20be0*/  ULDC.64 UR6, c[0x0][0x208] ;  /* 0x0000820000067ab9 */ /* 0x000fc60000000a00 */
[----:B------:R-:W-:-:S05]  /*20bf0*/  IADD3.X R3, R18, UR5, RZ, P0, !PT ;  /* 0x0000000512037c10 */ /* 0x000fca00087fe4ff */
[----:B------:R0:W5:Y:S01]  /*20c00*/  LDG.E R9, desc[UR6][R2.64] ;  /* 0x0000000602097981 */ /* 0x000162000c1e1900 */
[----:B------:R-:W-:Y:S05]  /*20c10*/  BRA `(.L_x_2913) ;  /* 0x0000000000287947 */ /* 0x000fea0003800000 */
.L_x_2912:
[----:B------:R-:W-:Y:S02]  /*20c20*/  ULDC.64 UR4, c[0x0][0xa08] ;  /* 0x0002820000047ab9 */ /* 0x000fe40000000a00 */
[----:B------:R-:W-:-:S04]  /*20c30*/  ISETP.NE.U32.AND P0, PT, RZ, UR4, PT ;  /* 0x00000004ff007c0c */ /* 0x000fc8000bf05070 */
[----:B------:R-:W-:-:S13]  /*20c40*/  ISETP.NE.AND.EX P0, PT, RZ, UR5, PT, P0 ;  /* 0x00000005ff007c0c */ /* 0x000fda000bf05300 */
[----:B------:R-:W-:Y:S05]  /*20c50*/  @!P0 BRA `(.L_x_2913) ;  /* 0x0000000000188947 */ /* 0x000fea0003800000 */
[----:B------:R-:W0:Y:S01]  /*20c60*/  LDC.64 R2, c[0x0][0xa08] ;  /* 0x00028200ff027b82 */ /* 0x000e220000000a00 */
[----:B------:R-:W-:Y:S01]  /*20c70*/  ULDC.64 UR4, c[0x0][0x208] ;  /* 0x0000820000047ab9 */ /* 0x000fe20000000a00 */
[----:B0-----:R-:W-:-:S05]  /*20c80*/  IMAD.WIDE R2, R32, 0x4, R2 ;  /* 0x0000000420027825 */ /* 0x001fca00078e0202 */
[----:B------:R-:W2:Y:S04]  /*20c90*/  LDG.E R9, desc[UR4][R2.64] ;  /* 0x0000000402097981 */ /* 0x000ea8000c1e1900 */
[----:B------:R-:W2:Y:S02]  /*20ca0*/  LDG.E R10, desc[UR4][R2.64+0x4] ;  /* 0x00000404020a7981 */ /* 0x000ea4000c1e1900 */
[----:B--2---:R-:W-:-:S07]  /*20cb0*/  IMAD.IADD R9, R10, 0x1, -R9 ;  /* 0x000000010a097824 */ /* 0x004fce00078e0a09 */
.L_x_2913:
[----:B------:R-:W-:Y:S01]  /*20cc0*/  ULDC.64 UR4, c[0x0][0x208] ;  /* 0x0000820000047ab9 */ /* 0x000fe20000000a00 */
[----:B0-----:R-:W0:Y:S01]  /*20cd0*/  LDC R3, c[0x0][0x448] ;  /* 0x00011200ff037b82 */ /* 0x001e220000000800 */
[----:B------:R-:W2:Y:S04]  /*20ce0*/  @P1 LDG.E R2, desc[UR4][R4.64] ;  /* 0x0000000404021981 */ /* 0x000ea8000c1e1900 */
[----:B------:R3:W2:Y:S01]  /*20cf0*/  @P1 LDG.E R11, desc[UR4][R4.64+0x4] ;  /* 0x00000404040b1981 */ /* 0x0006a2000c1e1900 */
[----:B-----5:R-:W-:Y:S01]  /*20d00*/  IMAD.IADD R9, R9, 0x1, -R13 ;  /* 0x0000000109097824 */ /* 0x020fe200078e0a0d */
[----:B------:R-:W-:Y:S01]  /*20d10*/  BSSY B0, `(.L_x_2914) ;  /* 0x0000037000007945 */ /* 0x000fe20003800000 */
[----:B------:R-:W-:Y:S02]  /*20d20*/  LOP3.LUT R20, R8, 0xff, RZ, 0xc0, !PT ;  /* 0x000000ff08147812 */ /* 0x000fe400078ec0ff */
[----:B---3--:R-:W-:-:S02]  /*20d30*/  SHF.R.U32.HI R4, RZ, 0x10, R8 ;  /* 0x00000010ff047819 */ /* 0x008fc40000011608 */
[----:B0-----:R-:W-:-:S13]  /*20d40*/  ISETP.NE.AND P0, PT, R3, 0x1, PT ;  /* 0x000000010300780c */ /* 0x001fda0003f05270 */
[----:B------:R-:W0:Y:S08]  /*20d50*/  @P0 LDC R7, c[0x0][0x44c] ;  /* 0x00011300ff070b82 */ /* 0x000e300000000800 */
[----:B------:R-:W3:Y:S01]  /*20d60*/  @P0 LDC R3, c[0x0][0x450] ;  /* 0x00011400ff030b82 */ /* 0x000ee20000000800 */
[----:B--2---:R-:W-:Y:S02]  /*20d70*/  @P1 IMAD.IADD R6, R11, 0x1, -R2 ;  /* 0x000000010b061824 */ /* 0x004fe400078e0a02 */
[----:B------:R-:W-:-:S04]  /*20d80*/  IMAD.SHL.U32 R2, R25, 0x80, RZ ;  /* 0x0000008019027824 */ /* 0x000fc800078e00ff */
[----:B------:R-:W-:-:S04]  /*20d90*/  VIADD R2, R2, 0x7f ;  /* 0x0000007f02027836 */ /* 0x000fc80000000000 */
[----:B0-----:R-:W-:-:S05]  /*20da0*/  @P0 IMAD.HI.U32 R10, R2, R7, RZ ;  /* 0x00000007020a0227 */ /* 0x001fca00078e00ff */
[----:B---3--:R-:W-:Y:S01]  /*20db0*/  @P0 SHF.R.U32.HI R2, RZ, R3, R10 ;  /* 0x00000003ff020219 */ /* 0x008fe2000001160a */
[----:B------:R-:W-:-:S04]  /*20dc0*/  IMAD.IADD R3, R9, 0x1, R6 ;  /* 0x0000000109037824 */ /* 0x000fc800078e0206 */
[C---:B------:R-:W-:Y:S01]  /*20dd0*/  VIADD R5, R3.reuse, 0x5f ;  /* 0x0000005f03057836 */ /* 0x040fe20000000000 */
[----:B------:R-:W-:Y:S01]  /*20de0*/  IADD3 R7, R3, 0x60, -R12 ;  /* 0x0000006003077810 */ /* 0x000fe20007ffe80c */
[----:B------:R0:W-:Y:S02]  /*20df0*/  STL [R1+0x4], R3 ;  /* 0x0000040301007387 */ /* 0x0001e40000100800 */
[----:B------:R-:W-:-:S04]  /*20e00*/  IMAD.HI R5, R5, 0x2aaaaaab, RZ ;  /* 0x2aaaaaab05057827 */ /* 0x000fc800078e02ff */
[----:B------:R-:W-:-:S04]  /*20e10*/  IMAD.IADD R2, R7, 0x1, R2 ;  /* 0x0000000107027824 */ /* 0x000fc800078e0202 */
[----:B------:R-:W-:Y:S01]  /*20e20*/  IMAD.HI R2, R2, 0x2aaaaaab, RZ ;  /* 0x2aaaaaab02027827 */ /* 0x000fe200078e02ff */
[----:B0-----:R-:W-:-:S04]  /*20e30*/  SHF.R.U32.HI R3, RZ, 0x1f, R5 ;  /* 0x0000001fff037819 */ /* 0x001fc80000011605 */
[----:B------:R-:W-:Y:S02]  /*20e40*/  LEA.HI.SX32 R5, R5, R3, 0x1c ;  /* 0x0000000305057211 */ /* 0x000fe400078fe2ff */
[----:B------:R-:W-:-:S04]  /*20e50*/  SHF.R.U32.HI R3, RZ, 0x1f, R2 ;  /* 0x0000001fff037819 */ /* 0x000fc80000011602 */
[----:B------:R-:W-:Y:S01]  /*20e60*/  LEA.HI.SX32 R10, R2, R3, 0x1c ;  /* 0x00000003020a7211 */ /* 0x000fe200078fe2ff */
[----:B------:R-:W-:-:S03]  /*20e70*/  IMAD.MOV.U32 R2, RZ, RZ, RZ ;  /* 0x000000ffff027224 */ /* 0x000fc600078e00ff */
[----:B------:R-:W-:-:S04]  /*20e80*/  VIMNMX R10, R5, R10, PT ;  /* 0x0000000a050a7248 */ /* 0x000fc80003fe0100 */
[----:B------:R-:W-:-:S13]  /*20e90*/  ISETP.GE.AND P0, PT, R10, 0x1, PT ;  /* 0x000000010a00780c */ /* 0x000fda0003f06270 */
[----:B------:R-:W-:Y:S05]  /*20ea0*/  @!P0 BRA `(.L_x_2915) ;  /* 0x0000000000748947 */ /* 0x000fea0003800000 */
[----:B------:R-:W-:Y:S01]  /*20eb0*/  ISETP.NE.AND P0, PT, R4, RZ, PT ;  /* 0x000000ff0400720c */ /* 0x000fe20003f05270 */
[----:B------:R-:W-:-:S03]  /*20ec0*/  ULDC UR4, c[0x0][0x9f0] ;  /* 0x00027c0000047ab9 */ /* 0x000fc60000000800 */
[----:B------:R-:W-:-:S04]  /*20ed0*/  SEL R8, R4, UR4, P0 ;  /* 0x0000000404087c07 */ /* 0x000fc80008000000 */
[----:B------:R-:W-:Y:S02]  /*20ee0*/  IABS R11, R8 ;  /* 0x00000008000b7213 */ /* 0x000fe40000000000 */
[----:B-1----:R-:W-:Y:S02]  /*20ef0*/  IADD3 R12, R8, -0x1, R10 ;  /* 0xffffffff080c7810 */ /* 0x002fe40007ffe00a */
        /* <DEDUP_REMOVED lines=12> */
[----:B------:R-:W-:-:S04]  /*20fc0*/  IMAD.MOV R2, RZ, RZ, -R2 ;  /* 0x000000ffff027224 */ /* 0x000fc800078e0a02 */
        /* <DEDUP_REMOVED lines=11> */
.L_x_2915:
[----:B------:R-:W-:Y:S05]  /*21080*/  BSYNC B0 ;  /* 0x0000000000007941 */ /* 0x000fea0003800000 */
.L_x_2914:
        /* <DEDUP_REMOVED lines=24> */
[----:B------:R0:W2:Y:S02]  /*21210*/  SHFL.IDX PT, R14, R8, RZ, 0x1f ;  /* 0x00001fff080e7589 */ /* 0x0000a400000e0000 */
.L_x_3085:
[----:B--2---:R-:W-:Y:S02]  /*21220*/  ISETP.NE.AND P0, PT, R14, RZ, PT ;  /* 0x000000ff0e00720c */ /* 0x004fe40003f05270 */
[----:B------:R-:W-:-:S11]  /*21230*/  PLOP3.LUT P6, PT, PT, PT, PT, 0x8, 0x0 ;  /* 0x000000000000781c */ /* 0x000fd60003fce170 */
[----:B------:R-:W-:Y:S05]  /*21240*/  @P0 BRA `(.L_x_2919) ;  /* 0x00000000000c0947 */ /* 0x000fea0003800000 */
[----:B------:R-:W-:-:S03]  /*21250*/  UMOV UR4, 0xffffffff ;  /* 0xffffffff00047882 */ /* 0x000fc60000000000 */
[----:B------:R-:W-:Y:S05]  /*21260*/  BRA.DIV UR4, `(.L_x_2920) ;  /* 0x0000007604487947 */ /* 0x000fea000b800000 */
[----:B------:R-:W-:-:S13]  /*21270*/  ELECT P6, URZ, PT ;  /* 0x00000000003f782f */ /* 0x000fda00038c0000 */
.L_x_2919:
        /* <DEDUP_REMOVED lines=9> */
.L_x_3088:
[----:B------:R-:W-:Y:S05]  /*21310*/  BSYNC B1 ;  /* 0x0000000000017941 */ /* 0x000fea0003800000 */
.L_x_2921:
[----:B------:R-:W-:Y:S04]  /*21320*/  BSSY B1, `(.L_x_2923) ;  /* 0x000008c000017945 */ /* 0x000fe80003800000 */
[----:B------:R-:W-:Y:S05]  /*21330*/  @!P6 BRA `(.L_x_2924) ;  /* 0x000000080028e947 */ /* 0x000fea0003800000 */
[----:B-1----:R-:W-:Y:S01]  /*21340*/  IMAD R12, R28, 0x8, R16 ;  /* 0x000000081c0c7824 */ /* 0x002fe200078e0210 */
[----:B------:R-:W-:Y:S01]  /*21350*/  SHF.L.U32 R11, R30, 0x1f, RZ ;  /* 0x0000001f1e0b7819 */ /* 0x000fe200000006ff */
[----:B------:R-:W1:Y:S01]  /*21360*/  S2R R9, SR_TID.X ;  /* 0x0000000000097919 */ /* 0x000e620000002100 */
[----:B------:R-:W-:Y:S02]  /*21370*/  BSSY B2, `(.L_x_2925) ;  /* 0x0000005000027945 */ /* 0x000fe40003800000 */
[----:B------:R-:W2:Y:S01]  /*21380*/  SYNCS.PHASECHK.TRANS64.TRYWAIT P0, [R12+URZ+0x308a0], R11 ;  /* 0x0308a00b0c0075a7 */ /* 0x000ea2000800017f */
[----:B-1----:R-:W-:-:S04]  /*21390*/  LOP3.LUT R9, R9, 0x7f, RZ, 0xc0, !PT ;  /* 0x0000007f09097812 */ /* 0x002fc800078ec0ff */
[----:B------:R-:W-:Y:S01]  /*213a0*/  ISETP.NE.AND P1, PT, R9, RZ, PT ;  /* 0x000000ff0900720c */ /* 0x000fe20003f25270 */
[----:B--2---:R-:W-:-:S12]  /*213b0*/  @!P0 BRA `(.L_x_2926) ;  /* 0x0000007400288947 */ /* 0x004fd80003800000 */
.L_x_3089:
[----:B------:R-:W-:Y:S05]  /*213c0*/  BSYNC B2 ;  /* 0x0000000000027941 */ /* 0x000fea0003800000 */
.L_x_2925:
        /* <DEDUP_REMOVED lines=9> */
.L_x_2928:
[----:B------:R-:W-:Y:S05]  /*21460*/  BSYNC B2 ;  /* 0x0000000000027941 */ /* 0x000fea0003800000 */
.L_x_2927:
[----:B0-----:R-:W-:Y:S01]  /*21470*/  IMAD.MOV.U32 R8, RZ, RZ, RZ ;  /* 0x000000ffff087224 */ /* 0x001fe200078e00ff */
[----:B------:R-:W-:Y:S01]  /*21480*/  UIADD3 UR4, UP0, UR38, 0x570, URZ ;  /* 0x0000057026047890 */ /* 0x000fe2000ff1e03f */
[----:B------:R-:W-:Y:S01]  /*21490*/  IMAD R9, R3, 0x60, R0 ;  /* 0x0000006003097824 */ /* 0x000fe200078e0200 */
[----:B------:R-:W-:Y:S01]  /*214a0*/  PLOP3.LUT P0, PT, PT, PT, PT, 0x80, 0x0 ;  /* 0x000000000000781c */ /* 0x000fe20003f0f070 */
[----:B------:R-:W-:Y:S01]  /*214b0*/  IMAD R10, R28, 0x9000, R16 ;  /* 0x000090001c0a7824 */ /* 0x000fe200078e0210 */
[----:B------:R-:W-:Y:S01]  /*214c0*/  R2UR UR10, R8 ;  /* 0x00000000080a72ca */ /* 0x000fe200000e0000 */
[----:B------:R-:W-:Y:S01]  /*214d0*/  VIADD R9, R9, 0xffffffa0 ;  /* 0xffffffa009097836 */ /* 0x000fe20000000000 */
[----:B------:R-:W-:Y:S01]  /*214e0*/  UIADD3.X UR5, URZ, UR39, URZ, UP0, !UPT ;  /* 0x000000273f057290 */ /* 0x000fe200087fe43f */
[----:B------:R-:W-:Y:S01]  /*214f0*/  VIADD R8, R12, 0x30890 ;  /* 0x000308900c087836 */ /* 0x000fe20000000000 */
[----:B------:R-:W-:Y:S01]  /*21500*/  UMOV UR6, 0x0 ;  /* 0x0000000000067882 */ /* 0x000fe20000000000 */
[----:B------:R-:W-:Y:S01]  /*21510*/  VIADD R13, R10, 0x1e400 ;  /* 0x0001e4000a0d7836 */ /* 0x000fe20000000000 */
[----:B------:R-:W-:-:S09]  /*21520*/  UMOV UR7, 0x12f00000 ;  /* 0x12f0000000077882 */ /* 0x000fd20000000000 */
.L_x_2929:
        /* <DEDUP_REMOVED lines=16> */
.L_x_2930:
        /* <DEDUP_REMOVED lines=16> */
.L_x_2931:
        /* <DEDUP_REMOVED lines=13> */
.L_x_3090:
[----:B------:R-:W-:Y:S05]  /*21800*/  BSYNC B2 ;  /* 0x0000000000027941 */ /* 0x000fea0003800000 */
.L_x_2932:
        /* <DEDUP_REMOVED lines=11> */
.L_x_2935:
[----:B------:R-:W-:Y:S05]  /*218c0*/  BSYNC B2 ;  /* 0x0000000000027941 */ /* 0x000fea0003800000 */
.L_x_2934:
[----:B------:R-:W-:Y:S01]  /*218d0*/  R2UR UR6, R14 ;  /* 0x000000000e0672ca */ /* 0x000fe200000e0000 */
[----:B------:R-:W-:Y:S01]  /*218e0*/  IMAD.MOV.U32 R8, RZ, RZ, RZ ;  /* 0x000000ffff087224 */ /* 0x000fe200078e00ff */
[----:B------:R-:W-:Y:S01]  /*218f0*/  R2UR UR7, R15 ;  /* 0x000000000f0772ca */ /* 0x000fe200000e0000 */
[----:B------:R-:W-:Y:S01]  /*21900*/  UIADD3 UR4, UP0, UR38, 0x670, URZ ;  /* 0x0000067026047890 */ /* 0x000fe2000ff1e03f */
[----:B------:R-:W-:Y:S01]  /*21910*/  PLOP3.LUT P0, PT, PT, PT, PT, 0x80, 0x0 ;  /* 0x000000000000781c */ /* 0x000fe20003f0f070 */
[----:B01----:R-:W-:Y:S01]  /*21920*/  VIADD R12, R12, 0x308b0 ;  /* 0x000308b00c0c7836 */ /* 0x003fe20000000000 */
[----:B------:R-:W-:Y:S01]  /*21930*/  R2UR UR10, R8 ;  /* 0x00000000080a72ca */ /* 0x000fe200000e0000 */
[----:B------:R-:W-:Y:S01]  /*21940*/  VIADD R8, R10, 0x400 ;  /* 0x000004000a087836 */ /* 0x000fe20000000000 */
[----:B------:R-:W-:-:S13]  /*21950*/  UIADD3.X UR5, URZ, UR39, URZ, UP0, !UPT ;  /* 0x000000273f057290 */ /* 0x000fda00087fe43f */
.L_x_2936:
        /* <DEDUP_REMOVED lines=15> */
.L_x_2937:
        /* <DEDUP_REMOVED lines=15> */
.L_x_2938:
        /* <DEDUP_REMOVED lines=10> */
.L_x_2924:
[----:B------:R-:W-:Y:S05]  /*21be0*/  BSYNC B1 ;  /* 0x0000000000017941 */ /* 0x000fea0003800000 */
.L_x_2923:
        /* <DEDUP_REMOVED lines=9> */
.L_x_2955:
        /* <DEDUP_REMOVED lines=11> */
.L_x_3091:
[----:B------:R-:W-:Y:S05]  /*21d30*/  BSYNC B2 ;  /* 0x0000000000027941 */ /* 0x000fea0003800000 */
.L_x_2941:
        /* <DEDUP_REMOVED lines=9> */
.L_x_2944:
[----:B------:R-:W-:Y:S05]  /*21dd0*/  BSYNC B2 ;  /* 0x0000000000027941 */ /* 0x000fea0003800000 */
.L_x_2943:
        /* <DEDUP_REMOVED lines=11> */
.L_x_2945:
        /* <DEDUP_REMOVED lines=12> */
[----:B------:R-:W-:Y:S01]  /*21f50*/  UMOV UR6, 0x0 ;  /* 0x0000000000067882 */ /* 0x000fe20000000000 */
[----:B------:R-:W-:Y:S02]  /*21f60*/  UMOV UR7, 0x12f00000 ;  /* 0x12f0000000077882 */ /* 0x000fe40000000000 */
[----:B------:R-:W-:Y:S01]  /*21f70*/  R2UR UR10, R13 ;  /* 0x000000000d0a72ca */ /* 0x000fe200000e0000 */
[----:B------:R-:W-:-:S14]  /*21f80*/  VIADD R13, R9, 0x21400 ;  /* 0x00021400090d7836 */ /* 0x000fdc0000000000 */
.L_x_2946:
        /* <DEDUP_REMOVED lines=16> */
.L_x_2947:
        /* <DEDUP_REMOVED lines=13> */
.L_x_3092:
[----:B------:R-:W-:Y:S05]  /*22160*/  BSYNC B2 ;  /* 0x0000000000027941 */ /* 0x000fea0003800000 */
.L_x_2948:
        /* <DEDUP_REMOVED lines=11> */
.L_x_2951:
[----:B------:R-:W-:Y:S05]  /*22220*/  BSYNC B2 ;  /* 0x0000000000027941 */ /* 0x000fea0003800000 */
.L_x_2950:
        /* <DEDUP_REMOVED lines=8> */
.L_x_2952:
        /* <DEDUP_REMOVED lines=11> */
[----:B------:R-:W-:Y:S01]  /*22360*/  R2UR UR6, R14 ;  /* 0x000000000e0672ca */ /* 0x000fe200000e0000 */
[----:B------:R-:W-:Y:S01]  /*22370*/  VIADD R3, R9, 0x3400 ;  /* 0x0000340009037836 */ /* 0x000fe20000000000 */
[----:B------:R-:W-:Y:S02]  /*22380*/  R2UR UR7, R15 ;  /* 0x000000000f0772ca */ /* 0x000fe400000e0000 */
[----:B------:R-:W-:Y:S02]  /*22390*/  R2UR UR10, R10 ;  /* 0x000000000a0a72ca */ /* 0x000fe400000e0000 */
[----:B------:R-:W-:-:S13]  /*223a0*/  PLOP3.LUT P1, PT, PT, PT, PT, 0x80, 0x0 ;  /* 0x000000000000781c */ /* 0x000fda0003f2f070 */
.L_x_2953:
        /* <DEDUP_REMOVED lines=15> */
.L_x_2954:
        /* <DEDUP_REMOVED lines=10> */
.L_x_2940:
[----:B------:R-:W-:Y:S05]  /*22540*/  BSYNC B1 ;  /* 0x0000000000017941 */ /* 0x000fea0003800000 */
.L_x_2939:
        /* <DEDUP_REMOVED lines=8> */
.L_x_2917:
[----:B------:R-:W-:Y:S05]  /*225d0*/  BSYNC B0 ;  /* 0x0000000000007941 */ /* 0x000fea0003800000 */
.L_x_2916:
[----:B------:R-:W2:Y:S01]  /*225e0*/  LDC R0, c[0x0][0x448] ;  /* 0x00011200ff007b82 */ /* 0x000ea20000000800 */
[----:B------:R-:W-:Y:S01]  /*225f0*/  LEA R2, R25, 0x7f, 0x7 ;  /* 0x0000007f19027811 */ /* 0x000fe200078e38ff */
[----:B------:R-:W-:Y:S06]  /*22600*/  @!P0 WARPSYNC.ALL ;  /* 0x0000000000008948 */ /* 0x000fec0003800000 */
[----:B------:R-:W-:Y:S01]  /*22610*/  @!P0 BAR.SYNC.DEFER_BLOCKING 0xc, 0x180 ;  /* 0x0306000000008b1d */ /* 0x000fe20000010000 */
[----:B------:R-:W-:-:S05]  /*22620*/  ISETP.NE.AND P2, PT, R4, RZ, PT ;  /* 0x000000ff0400720c */ /* 0x000fca0003f45270 */
[----:B------:R-:W-:Y:S08]  /*22630*/  BSSY B0, `(.L_x_2956) ;  /* 0x0000029000007945 */ /* 0x000ff00003800000 */
[----:B------:R-:W3:Y:S01]  /*22640*/  @!P2 LDC R4, c[0x0][0x9f0] ;  /* 0x00027c00ff04ab82 */ /* 0x000ee20000000800 */
[----:B--2---:R-:W-:-:S13]  /*22650*/  ISETP.NE.AND P1, PT, R0, 0x1, PT ;  /* 0x000000010000780c */ /* 0x004fda0003f25270 */
[----:B------:R-:W2:Y:S08]  /*22660*/  @P1 LDC R9, c[0x0][0x44c] ;  /* 0x00011300ff091b82 */ /* 0x000eb00000000800 */
[----:B------:R-:W4:Y:S01]  /*22670*/  @P1 LDC R3, c[0x0][0x450] ;  /* 0x00011400ff031b82 */ /* 0x000f220000000800 */
[----:B--2---:R-:W-:-:S05]  /*22680*/  @P1 IMAD.HI.U32 R0, R2, R9, RZ ;  /* 0x0000000902001227 */ /* 0x004fca00078e00ff */
[----:B----4-:R-:W-:Y:S01]  /*22690*/  @P1 SHF.R.U32.HI R2, RZ, R3, R0 ;  /* 0x00000003ff021219 */ /* 0x010fe20000011600 */
[----:B------:R-:W-:-:S04]  /*226a0*/  IMAD.MOV.U32 R0, RZ, RZ, RZ ;  /* 0x000000ffff007224 */ /* 0x000fc800078e00ff */
[----:B------:R-:W-:-:S04]  /*226b0*/  IMAD.IADD R2, R7, 0x1, R2 ;  /* 0x0000000107027824 */ /* 0x000fc800078e0202 */
[----:B------:R-:W-:-:S05]  /*226c0*/  IMAD.HI R2, R2, 0x2aaaaaab, RZ ;  /* 0x2aaaaaab02027827 */ /* 0x000fca00078e02ff */
[----:B------:R-:W-:-:S04]  /*226d0*/  SHF.R.U32.HI R3, RZ, 0x1f, R2 ;  /* 0x0000001fff037819 */ /* 0x000fc80000011602 */
[----:B------:R-:W-:-:S04]  /*226e0*/  LEA.HI.SX32 R2, R2, R3, 0x1c ;  /* 0x0000000302027211 */ /* 0x000fc800078fe2ff */
[----:B------:R-:W-:-:S04]  /*226f0*/  VIMNMX R5, R5, R2, PT ;  /* 0x0000000205057248 */ /* 0x000fc80003fe0100 */
[----:B------:R-:W-:-:S13]  /*22700*/  ISETP.GE.AND P1, PT, R5, 0x1, PT ;  /* 0x000000010500780c */ /* 0x000fda0003f26270 */
[----:B---3--:R-:W-:Y:S05]  /*22710*/  @!P1 BRA `(.L_x_2957) ;  /* 0x0000000000689947 */ /* 0x008fea0003800000 */
[----:B------:R-:W-:Y:S01]  /*22720*/  IABS R0, R4 ;  /* 0x0000000400007213 */ /* 0x000fe20000000000 */
[----:B------:R-:W-:-:S03]  /*22730*/  IMAD.MOV.U32 R2, RZ, RZ, RZ ;  /* 0x000000ffff027224 */ /* 0x000fc600078e00ff */
[----:B0-----:R-:W0:Y:S08]  /*22740*/  I2F.RP R8, R0 ;  /* 0x0000000000087306 */ /* 0x001e300000209400 */
[----:B0-----:R-:W0:Y:S02]  /*22750*/  MUFU.RCP R8, R8 ;  /* 0x0000000800087308 */ /* 0x001e240000001000 */
[----:B0-----:R-:W-:-:S06]  /*22760*/  VIADD R9, R8, 0xffffffe ;  /* 0x0ffffffe08097836 */ /* 0x001fcc0000000000 */
[----:B------:R-:W0:Y:S02]  /*22770*/  F2I.FTZ.U32.TRUNC.NTZ R3, R9 ;  /* 0x0000000900037305 */ /* 0x000e24000021f000 */
[----:B0-----:R-:W-:-:S04]  /*22780*/  IMAD.MOV R7, RZ, RZ, -R3 ;  /* 0x000000ffff077224 */ /* 0x001fc800078e0a03 */
[----:B------:R-:W-:-:S04]  /*22790*/  IMAD R7, R7, R0, RZ ;  /* 0x0000000007077224 */ /* 0x000fc800078e02ff */
[----:B------:R-:W-:Y:S01]  /*227a0*/  IMAD.HI.U32 R6, R3, R7, R2 ;  /* 0x0000000703067227 */ /* 0x000fe200078e0002 */
[----:B------:R-:W-:Y:S02]  /*227b0*/  IADD3 R3, R4, -0x1, R5 ;  /* 0xffffffff04037810 */ /* 0x000fe40007ffe005 */
[-C--:B------:R-:W-:Y:S02]  /*227c0*/  IABS R7, R4.reuse ;  /* 0x0000000400077213 */ /* 0x080fe40000000000 */
[----:B------:R-:W-:Y:S02]  /*227d0*/  IABS R2, R3 ;  /* 0x0000000300027213 */ /* 0x000fe40000000000 */
[----:B------:R-:W-:Y:S01]  /*227e0*/  LOP3.LUT R3, R3, R4, RZ, 0x3c, !PT ;  /* 0x0000000403037212 */ /* 0x000fe200078e3cff */
[----:B------:R-:W-:Y:S02]  /*227f0*/  IMAD.MOV R7, RZ, RZ, -R7 ;  /* 0x000000ffff077224 */ /* 0x000fe400078e0a07 */
        /* <DEDUP_REMOVED lines=12> */
.L_x_2957:
[----:B------:R-:W-:Y:S05]  /*228c0*/  BSYNC B0 ;  /* 0x0000000000007941 */ /* 0x000fea0003800000 */
.L_x_2956:
[-C--:B------:R-:W-:Y:S01]  /*228d0*/  IMAD R3, R20, R0.reuse, RZ ;  /* 0x0000000014037224 */ /* 0x080fe200078e02ff */
        /* <DEDUP_REMOVED lines=13> */
[----:B------:R-:W2:Y:S01]  /*229b0*/  FLO.U32 R0, UR4 ;  /* 0x0000000400007d00 */ /* 0x000ea200080e0000 */
[----:B------:R-:W-:Y:S01]  /*229c0*/  ULDC.64 UR6, c[0x0][0x208] ;  /* 0x0000820000067ab9 */ /* 0x000fe20000000a00 */
        /* <DEDUP_REMOVED lines=9> */
.L_x_2959:
        /* <DEDUP_REMOVED lines=11> */
[----:B------:R-:W-:Y:S02]  /*22b10*/  IMAD.U32 R6, RZ, RZ, UR8 ;  /* 0x00000008ff067e24 */ /* 0x000fe4000f8e00ff */
[----:B------:R-:W-:-:S02]  /*22b20*/  IMAD.U32 R7, RZ, RZ, UR9 ;  /* 0x00000009ff077e24 */ /* 0x000fc4000f8e00ff */
[----:B------:R-:W-:Y:S02]  /*22b30*/  IMAD.U32 R10, RZ, RZ, UR4 ;  /* 0x00000004ff0a7e24 */ /* 0x000fe4000f8e00ff */
[----:B------:R-:W-:Y:S02]  /*22b40*/  IMAD.U32 R11, RZ, RZ, UR5 ;  /* 0x00000005ff0b7e24 */ /* 0x000fe4000f8e00ff */
[----:B0-----:R-:W-:Y:S02]  /*22b50*/  IMAD.MOV.U32 R8, RZ, RZ, 0x70 ;  /* 0x00000070ff087424 */ /* 0x001fe400078e00ff */
[----:B-1----:R-:W-:Y:S02]  /*22b60*/  IMAD.MOV.U32 R12, RZ, RZ, 0x1 ;  /* 0x00000001ff0c7424 */ /* 0x002fe400078e00ff */
[----:B------:R-:W-:-:S07]  /*22b70*/  IMAD.MOV.U32 R13, RZ, RZ, RZ ;  /* 0x000000ffff0d7224 */ /* 0x000fce00078e00ff */
[----:B------:R-:W-:-:S07]  /*22b80*/  LEPC R20, `(.L_x_2962) ;  /* 0x000000001014794e */ /* 0x000fce0000000000 */
[----:B--2---:R-:W-:Y:S05]  /*22b90*/  CALL.ABS.NOINC R2 ;  /* 0x0000000002007343 */ /* 0x004fea0003c00000 */
.L_x_2962:
[----:B------:R-:W-:Y:S05]  /*22ba0*/  BSYNC B6 ;  /* 0x0000000000067941 */ /* 0x000fea0003800000 */
.L_x_2961:
        /* <DEDUP_REMOVED lines=11> */
[----:B------:R-:W-:Y:S02]  /*22c60*/  IMAD.U32 R6, RZ, RZ, UR8 ;  /* 0x00000008ff067e24 */ /* 0x000fe4000f8e00ff */
[----:B------:R-:W-:-:S02]  /*22c70*/  IMAD.U32 R7, RZ, RZ, UR9 ;  /* 0x00000009ff077e24 */ /* 0x000fc4000f8e00ff */
[----:B------:R-:W-:Y:S02]  /*22c80*/  IMAD.U32 R10, RZ, RZ, UR4 ;  /* 0x00000004ff0a7e24 */ /* 0x000fe4000f8e00ff */
[----:B------:R-:W-:Y:S02]  /*22c90*/  IMAD.U32 R11, RZ, RZ, UR5 ;  /* 0x00000005ff0b7e24 */ /* 0x000fe4000f8e00ff */
[----:B0-----:R-:W-:Y:S02]  /*22ca0*/  IMAD.MOV.U32 R8, RZ, RZ, 0x70 ;  /* 0x00000070ff087424 */ /* 0x001fe400078e00ff */
[----:B-1----:R-:W-:Y:S02]  /*22cb0*/  IMAD.MOV.U32 R12, RZ, RZ, 0x1 ;  /* 0x00000001ff0c7424 */ /* 0x002fe400078e00ff */
[----:B--2---:R-:W-:-:S07]  /*22cc0*/  IMAD.MOV.U32 R13, RZ, RZ, RZ ;  /* 0x000000ffff0d7224 */ /* 0x004fce00078e00ff */
[----:B------:R-:W-:-:S07]  /*22cd0*/  LEPC R20, `(.L_x_2965) ;  /* 0x000000001014794e */ /* 0x000fce0000000000 */
[----:B---3--:R-:W-:Y:S05]  /*22ce0*/  CALL.ABS.NOINC R2 ;  /* 0x0000000002007343 */ /* 0x008fea0003c00000 */
.L_x_2965:
        /* <DEDUP_REMOVED lines=15> */
.L_x_2964:
[----:B------:R-:W-:Y:S05]  /*22de0*/  BSYNC B6 ;  /* 0x0000000000067941 */ /* 0x000fea0003800000 */
.L_x_2963:
[----:B------:R-:W2:Y:S01]  /*22df0*/  LDL R22, [R1+0x1c] ;  /* 0x00001c0001167983 */ /* 0x000ea20000100800 */
[----:B------:R-:W-:-:S03]  /*22e00*/  ULDC.64 UR4, c[0x0][0x9f8] ;  /* 0x00027e0000047ab9 */ /* 0x000fc60000000a00 */
[----:B------:R-:W3:Y:S01]  /*22e10*/  LDL R7, [R1+0x4] ;  /* 0x0000040001077983 */ /* 0x000ee20000100800 */
[----:B------:R-:W-:-:S03]  /*22e20*/  ISETP.NE.U32.AND P0, PT, RZ, UR4, PT ;  /* 0x00000004ff007c0c */ /* 0x000fc6000bf05070 */
[----:B------:R-:W4:Y:S01]  /*22e30*/  LDL R21, [R1+0xc] ;  /* 0x00000c0001157983 */ /* 0x000f220000100800 */
[----:B------:R-:W-:Y:S01]  /*22e40*/  ISETP.NE.AND.EX P0, PT, RZ, UR5, PT, P0 ;  /* 0x00000005ff007c0c */ /* 0x000fe2000bf05300 */
[----:B------:R-:W-:Y:S01]  /*22e50*/  ULDC.64 UR6, c[0x0][0x208] ;  /* 0x0000820000067ab9 */ /* 0x000fe20000000a00 */
[----:B------:R-:W0:Y:S01]  /*22e60*/  LDC R0, c[0x0][0x430] ;  /* 0x00010c00ff007b82 */ /* 0x000e220000000800 */
[----:B------:R-:W1:Y:S10]  /*22e70*/  S2R R20, SR_TID.X ;  /* 0x0000000000147919 */ /* 0x000e740000002100 */
[----:B------:R-:W-:Y:S01]  /*22e80*/  @P0 IADD3 R2, P1, R17, UR4, RZ ;  /* 0x0000000411020c10 */ /* 0x000fe2000ff3e0ff */
[----:B------:R-:W-:-:S03]  /*22e90*/  ULDC UR4, c[0x0][0x2f4] ;  /* 0x0000bd0000047ab9 */ /* 0x000fc60000000800 */
[----:B------:R-:W-:-:S05]  /*22ea0*/  @P0 IADD3.X R3, R18, UR5, RZ, P1, !PT ;  /* 0x0000000512030c10 */ /* 0x000fca0008ffe4ff */
[----:B------:R4:W4:Y:S01]  /*22eb0*/  @P0 LDG.E R32, desc[UR6][R2.64] ;  /* 0x0000000602200981 */ /* 0x000922000c1e1900 */
[----:B-1----:R-:W-:-:S04]  /*22ec0*/  LOP3.LUT R20, R20, 0x7f, RZ, 0xc0, !PT ;  /* 0x0000007f14147812 */ /* 0x002fc800078ec0ff */
[----:B------:R-:W-:Y:S02]  /*22ed0*/  SHF.R.U32.HI R4, RZ, 0x3, R20 ;  /* 0x00000003ff047819 */ /* 0x000fe40000011614 */
[----:B------:R-:W1:Y:S01]  /*22ee0*/  S2R R20, SR_TID.X ;  /* 0x0000000000147919 */ /* 0x000e620000002100 */
[----:B0-----:R-:W-:-:S13]  /*22ef0*/  ISETP.NE.AND P1, PT, R0, 0x1, PT ;  /* 0x000000010000780c */ /* 0x001fda0003f25270 */
[----:B------:R-:W0:Y:S01]  /*22f00*/  @P1 LDC R6, c[0x0][0x438] ;  /* 0x00010e00ff061b82 */ /* 0x000e220000000800 */
[----:B-1----:R-:W-:-:S05]  /*22f10*/  IMAD.SHL.U32 R20, R20, 0x10, RZ ;  /* 0x0000001014147824 */ /* 0x002fca00078e00ff */
[----:B------:R-:W-:Y:S02]  /*22f20*/  LOP3.LUT R20, R4, 0x70, R20, 0xf8, !PT ;  /* 0x0000007004147812 */ /* 0x000fe400078ef814 */
[----:B------:R-:W1:Y:S01]  /*22f30*/  @P1 LDC R4, c[0x0][0x434] ;  /* 0x00010d00ff041b82 */ /* 0x000e620000000800 */
[----:B------:R-:W-:Y:S02]  /*22f40*/  LOP3.LUT R19, R19, 0xfffffff7, RZ, 0xc0, !PT ;  /* 0xfffffff713137812 */ /* 0x000fe400078ec0ff */
[----:B------:R-:W-:Y:S01]  /*22f50*/  ISETP.GE.AND P3, PT, R33, UR4, PT ;  /* 0x0000000421007c0c */ /* 0x000fe2000bf66270 */
[----:B------:R-:W-:Y:S01]  /*22f60*/  UMOV UR5, 0xffffffff ;  /* 0xffffffff00057882 */ /* 0x000fe20000000000 */
[----:B--2---:R-:W-:-:S04]  /*22f70*/  VIADD R22, R22, 0xffffffff ;  /* 0xffffffff16167836 */ /* 0x004fc80000000000 */
[----:B------:R-:W-:-:S05]  /*22f80*/  IMAD R5, R22, 0x60, R20 ;  /* 0x0000006016057824 */ /* 0x000fca00078e0214 */
[----:B---3--:R-:W-:-:S04]  /*22f90*/  ISETP.GE.AND P0, PT, R5, R7, PT ;  /* 0x000000070500720c */ /* 0x008fc80003f06270 */
[----:B------:R-:W-:Y:S01]  /*22fa0*/  ISETP.GT.U32.OR P0, PT, R20, 0x5f, P0 ;  /* 0x0000005f1400780c */ /* 0x000fe20000704470 */
[----:B----4-:R-:W-:-:S04]  /*22fb0*/  IMAD.IADD R5, R5, 0x1, R21 ;  /* 0x0000000105057824 */ /* 0x010fc800078e0215 */
[----:B-1----:R-:W-:-:S08]  /*22fc0*/  @P1 IMAD.HI.U32 R7, R5, R4, RZ ;  /* 0x0000000405071227 */ /* 0x002fd000078e00ff */
[----:B------:R-:W1:Y:S01]  /*22fd0*/  @!P0 LDC.64 R2, c[0x0][0x428] ;  /* 0x00010a00ff028b82 */ /* 0x000e620000000a00 */
[----:B------:R-:W-:Y:S01]  /*22fe0*/  IMAD.MOV.U32 R4, RZ, RZ, R5 ;  /* 0x000000ffff047224 */ /* 0x000fe200078e0005 */
[----:B0-----:R-:W-:Y:S02]  /*22ff0*/  @P1 SHF.R.U32.HI R4, RZ, R6, R7 ;  /* 0x00000006ff041219 */ /* 0x001fe40000011607 */
[----:B------:R-:W-:-:S03]  /*23000*/  SHF.R.S32.HI R8, RZ, 0x1f, R32 ;  /* 0x0000001fff087819 */ /* 0x000fc60000011420 */
[----:B------:R-:W-:-:S04]  /*23010*/  IMAD.MOV R6, RZ, RZ, -R4 ;  /* 0x000000ffff067224 */ /* 0x000fc800078e0a04 */
[----:B------:R-:W-:Y:S01]  /*23020*/  IMAD R0, R0, R6, R5 ;  /* 0x0000000600007224 */ /* 0x000fe200078e0205 */
[--C-:B------:R-:W-:Y:S01]  /*23030*/  @!P0 SHF.R.S32.HI R5, RZ, 0x1f, R4.reuse ;  /* 0x0000001fff058819 */ /* 0x100fe20000011404 */
[-C--:B-1----:R-:W-:Y:S02]  /*23040*/  @!P0 IMAD R6, R8, R2.reuse, RZ ;  /* 0x0000000208068224 */ /* 0x082fe400078e02ff */
[----:B------:R-:W-:-:S04]  /*23050*/  @!P0 IMAD.WIDE.U32 R4, R32, R2, R4 ;  /* 0x0000000220048225 */ /* 0x000fc800078e0004 */
[----:B------:R-:W-:Y:S02]  /*23060*/  @!P0 IMAD R6, R32, R3, R6 ;  /* 0x0000000320068224 */ /* 0x000fe400078e0206 */
[----:B------:R-:W0:Y:S02]  /*23070*/  @!P0 LDC.64 R2, c[0x0][0x418] ;  /* 0x00010600ff028b82 */ /* 0x000e240000000a00 */
[----:B------:R-:W-:Y:S02]  /*23080*/  @!P0 IMAD.IADD R6, R5, 0x1, R6 ;  /* 0x0000000105068824 */ /* 0x000fe400078e0206 */
[----:B------:R-:W-:Y:S01]  /*23090*/  IMAD.U32 R7, RZ, RZ, UR37 ;  /* 0x00000025ff077e24 */ /* 0x000fe2000f8e00ff */
[----:B0-----:R-:W-:-:S04]  /*230a0*/  @!P0 LEA R2, P1, R4, R2, 0x2 ;  /* 0x0000000204028211 */ /* 0x001fc800078210ff */
[----:B------:R-:W-:Y:S01]  /*230b0*/  @!P0 LEA.HI.X R3, R4, R3, R6, 0x2, P1 ;  /* 0x0000000304038211 */ /* 0x000fe200008f1406 */
[----:B------:R-:W-:-:S06]  /*230c0*/  IMAD.MOV.U32 R4, RZ, RZ, RZ ;  /* 0x000000ffff047224 */ /* 0x000fcc00078e00ff */
[----:B------:R0:W5:Y:S01]  /*230d0*/  @!P0 LDG.E R4, desc[UR6][R2.64] ;  /* 0x0000000602048981 */ /* 0x000162000c1e1900 */
[----:B------:R-:W-:Y:S02]  /*230e0*/  ISETP.GT.U32.AND P0, PT, R20, 0x5f, PT ;  /* 0x0000005f1400780c */ /* 0x000fe40003f04070 */
[----:B------:R-:W-:-:S11]  /*230f0*/  ISETP.NE.AND P2, PT, R7, 0x3, PT ;  /* 0x000000030700780c */ /* 0x000fd60003f45270 */
[----:B------:R-:W-:-:S04]  /*23100*/  @P0 LOP3.LUT R19, R19, 0x8, RZ, 0xfc, !PT ;  /* 0x0000000813130812 */ /* 0x000fc800078efcff */
[----:B------:R-:W-:-:S04]  /*23110*/  LOP3.LUT R19, R19, 0xffffffef, RZ, 0xc0, !PT ;  /* 0xffffffef13137812 */ /* 0x000fc800078ec0ff */
[----:B------:R-:W-:Y:S01]  /*23120*/  @P2 LOP3.LUT R19, R19, 0x10, RZ, 0xfc, !PT ;  /* 0x0000001013132812 */ /* 0x000fe200078efcff */
[----:B------:R0:W-:Y:S03]  /*23130*/  STL [R1+0x10], R8 ;  /* 0x0000100801007387 */ /* 0x0001e60000100800 */
[----:B------:R-:W-:Y:S02]  /*23140*/  LOP3.LUT R19, R19, 0xfffffffb, RZ, 0xc0, !PT ;  /* 0xfffffffb13137812 */ /* 0x000fe400078ec0ff */
[----:B------:R-:W-:Y:S02]  /*23150*/  ISETP.GE.AND P1, PT, R36, UR4, PT ;  /* 0x0000000424007c0c */ /* 0x000fe4000bf26270 */
[----:B------:R-:W-:Y:S02]  /*23160*/  @P3 LOP3.LUT R19, R19, 0x4, RZ, 0xfc, !PT ;  /* 0x0000000413133812 */ /* 0x000fe400078efcff */
[----:B------:R-:W-:-:S02]  /*23170*/  ISETP.GE.AND P0, PT, R34, UR4, PT ;  /* 0x0000000422007c0c */ /* 0x000fc4000bf06270 */
[----:B------:R-:W-:-:S04]  /*23180*/  LOP3.LUT R19, R19, 0xfffffffe, RZ, 0xc0, !PT ;  /* 0xfffffffe13137812 */ /* 0x000fc800078ec0ff */
[----:B------:R-:W-:-:S04]  /*23190*/  LOP3.LUT R19, R19, 0xfffffffd, RZ, 0xc0, !PT ;  /* 0xfffffffd13137812 */ /* 0x000fc800078ec0ff */
[----:B------:R-:W-:-:S04]  /*231a0*/  @P1 LOP3.LUT R19, R19, 0x2, RZ, 0xfc, !PT ;  /* 0x0000000213131812 */ /* 0x000fc800078efcff */
[----:B------:R-:W-:Y:S01]  /*231b0*/  @P0 LOP3.LUT R19, R19, 0x1, RZ, 0xfc, !PT ;  /* 0x0000000113130812 */ /* 0x000fe200078efcff */
[----:B0-----:R-:W-:Y:S06]  /*231c0*/  BRA.DIV UR5, `(.L_x_2966) ;  /* 0x0000005605f47947 */ /* 0x001fec000b800000 */
.L_x_3095:
[----:B------:R-:W-:Y:S05]  /*231d0*/  @!P2 BRA `(.L_x_2967) ;  /* 0x000000000004a947 */ /* 0x000fea0003800000 */
[----:B------:R-:W-:Y:S01]  /*231e0*/  BPT.TRAP 0x1 ;  /* 0x000000040000795c */ /* 0x000fe20000300000 */
.L_x_2967:
        /* <DEDUP_REMOVED lines=23> */
.L_x_3096:
[----:B------:R-:W-:Y:S05]  /*23360*/  BSYNC B0 ;  /* 0x0000000000007941 */ /* 0x000fea0003800000 */
.L_x_2968:
[----:B------:R-:W2:Y:S01]  /*23370*/  LDL R9, [R1+0x4] ;  /* 0x0000040001097983 */ /* 0x000ea20000100800 */
[----:B------:R-:W-:Y:S01]  /*23380*/  ULDC.64 UR4, c[0x0][0x300] ;  /* 0x0000c00000047ab9 */ /* 0x000fe20000000a00 */
[----:B------:R-:W-:Y:S01]  /*23390*/  ULDC.64 UR6, c[0x0][0x2e8] ;  /* 0x0000ba0000067ab9 */ /* 0x000fe20000000a00 */
[----:B------:R-:W-:Y:S01]  /*233a0*/  IMAD R5, R5, UR4, RZ ;  /* 0x0000000405057c24 */ /* 0x000fe2000f8e02ff */
[----:B------:R-:W1:Y:S01]  /*233b0*/  S2R R8, SR_TID.X ;  /* 0x0000000000087919 */ /* 0x000e620000002100 */
[C---:B0-----:R-:W-:Y:S01]  /*233c0*/  IMAD.WIDE.U32 R2, R0.reuse, UR4, RZ ;  /* 0x0000000400027c25 */ /* 0x041fe2000f8e00ff */
[C---:B------:R-:W-:Y:S02]  /*233d0*/  LOP3.LUT P4, RZ, R19.reuse, 0x4, RZ, 0xc0, !PT ;  /* 0x0000000413ff7812 */ /* 0x040fe4000788c0ff */
[C---:B------:R-:W-:Y:S01]  /*233e0*/  LOP3.LUT P3, RZ, R19.reuse, 0x2, RZ, 0xc0, !PT ;  /* 0x0000000213ff7812 */ /* 0x040fe2000786c0ff */
        /* <DEDUP_REMOVED lines=22> */
[----:B------:R-:W-:Y:S01]  /*23550*/  @P0 IMAD R8, R5, 0x2, R16 ;  /* 0x0000000205080824 */ /* 0x000fe200078e0210 */
[----:B------:R-:W-:Y:S02]  /*23560*/  ULDC.64 UR4, c[0x0][0x208] ;  /* 0x0000820000047ab9 */ /* 0x000fe40000000a00 */
        /* <DEDUP_REMOVED lines=60> */
.L_x_3110:
[----:B------:R-:W-:Y:S01]  /*23930*/  ISETP.GE.AND P0, PT, R6, 0x51, PT ;  /* 0x000000510600780c */ /* 0x000fe20003f06270 */
[----:B------:R-:W-:-:S12]  /*23940*/  ULDC.64 UR4, c[0x0][0x208] ;  /* 0x0000820000047ab9 */ /* 0x000fd80000000a00 */
        /* <DEDUP_REMOVED lines=11> */
.L_x_2971:
[----:B------:R-:W-:Y:S02]  /*23a00*/  PLOP3.LUT P1, PT, P1, P0, PT, 0xa2, 0x0 ;  /* 0x000000000000781c */ /* 0x000fe40000f21472 */
[----:B------:R-:W-:-:S08]  /*23a10*/  @P0 R2UR P1, UR4, R7 ;  /* 0x00000000070402ca */ /* 0x000fd00000020000 */
[----:B------:R-:W-:-:S05]  /*23a20*/  @P0 PLOP3.LUT P0, PT, P1, PT, PT, 0x80, 0x0 ;  /* 0x000000000000081c */ /* 0x000fca0000f0f070 */
[----:B------:R-:W-:Y:S01]  /*23a30*/  @!P1 SYNCS.ARRIVE.TRANS64.RED.A0T1 RZ, [UR4+0x30830], RZ ;  /* 0x030830ffffff99a7 */ /* 0x000fe20008200404 */
[----:B------:R-:W-:Y:S07]  /*23a40*/  @!P1 ARRIVES.LDGSTSBAR.64.TRANSCNT [UR4+0x30830] ;  /* 0x03083000ff0099b0 */ /* 0x000fee0008000a84 */
[----:B------:R-:W-:Y:S05]  /*23a50*/  @P0 BRA.U.ANY `(.L_x_2971) ;  /* 0xfffffffd00e80947 */ /* 0x000fea000393ffff */
[----:B------:R-:W-:Y:S01]  /*23a60*/  NOP ;  /* 0x0000000000007918 */ /* 0x000fe20000000000 */
[----:B------:R-:W-:-:S05]  /*23a70*/  IMAD.U32 R0, RZ, RZ, UR37 ;  /* 0x00000025ff007e24 */ /* 0x000fca000f8e00ff */
[----:B------:R-:W-:-:S13]  /*23a80*/  ISETP.NE.AND P2, PT, R0, 0x3, PT ;  /* 0x000000030000780c */ /* 0x000fda0003f45270 */
[----:B------:R-:W-:Y:S05]  /*23a90*/  @!P2 BRA `(.L_x_2972) ;  /* 0x000000000004a947 */ /* 0x000fea0003800000 */
[----:B------:R-:W-:Y:S01]  /*23aa0*/  BPT.TRAP 0x1 ;  /* 0x000000040000795c */ /* 0x000fe20000300000 */
.L_x_2972:
        /* <DEDUP_REMOVED lines=37> */
.L_x_2974:
[----:B------:R-:W-:Y:S05]  /*23d00*/  BSYNC B6 ;  /* 0x0000000000067941 */ /* 0x000fea0003800000 */
.L_x_2973:
[----:B------:R-:W2:Y:S01]  /*23d10*/  LDL.LU R20, [R1+0x2c] ;  /* 0x00002c0001147983 */ /* 0x000ea20000300800 */
[----:B------:R-:W-:Y:S01]  /*23d20*/  ULDC.64 UR4, c[0x0][0x2d8] ;  /* 0x0000b60000047ab9 */ /* 0x000fe20000000a00 */
[----:B-1----:R-:W1:Y:S02]  /*23d30*/  LDC R7, c[0x0][0x448] ;  /* 0x00011200ff077b82 */ /* 0x002e640000000800 */
[----:B0-----:R-:W3:Y:S04]  /*23d40*/  LDL.LU.64 R2, [R1+0x20] ;  /* 0x0000200001027983 */ /* 0x001ee80000300a00 */
[----:B------:R0:W5:Y:S04]  /*23d50*/  LDL R10, [R1+0x18] ;  /* 0x00001800010a7983 */ /* 0x0001680000100800 */
[----:B------:R0:W5:Y:S01]  /*23d60*/  LDL R8, [R1] ;  /* 0x0000000001087983 */ /* 0x0001620000100800 */
[----:B-1----:R-:W-:-:S13]  /*23d70*/  ISETP.NE.AND P0, PT, R7, 0x1, PT ;  /* 0x000000010700780c */ /* 0x002fda0003f05270 */
[----:B------:R-:W1:Y:S01]  /*23d80*/  @P0 LDC R6, c[0x0][0x44c] ;  /* 0x00011300ff060b82 */ /* 0x000e620000000800 */
[----:B---3--:R-:W-:Y:S02]  /*23d90*/  IMAD.MOV.U32 R3, RZ, RZ, R35 ;  /* 0x000000ffff037224 */ /* 0x008fe400078e0023 */
[----:B------:R-:W-:-:S04]  /*23da0*/  IMAD.WIDE.U32 R2, R26, UR4, R2 ;  /* 0x000000041a027c25 */ /* 0x000fc8000f8e0002 */
[----:B------:R-:W-:Y:S01]  /*23db0*/  IMAD R3, R26, UR5, R3 ;  /* 0x000000051a037c24 */ /* 0x000fe2000f8e0203 */
[----:B------:R-:W-:Y:S02]  /*23dc0*/  ULDC.64 UR4, c[0x0][0x2e0] ;  /* 0x0000b80000047ab9 */ /* 0x000fe40000000a00 */
[----:B--2---:R-:W-:Y:S02]  /*23dd0*/  IMAD R0, R20, UR4, RZ ;  /* 0x0000000414007c24 */ /* 0x004fe4000f8e02ff */
[----:B------:R-:W2:Y:S01]  /*23de0*/  S2R R20, SR_TID.X ;  /* 0x0000000000147919 */ /* 0x000ea20000002100 */
[----:B------:R-:W-:-:S04]  /*23df0*/  IMAD.WIDE.U32 R2, R31, UR4, R2 ;  /* 0x000000041f027c25 */ /* 0x000fc8000f8e0002 */
        /* <DEDUP_REMOVED lines=9> */
[----:B------:R-:W-:-:S04]  /*23e90*/  IMAD R5, R25, 0x80, R20 ;  /* 0x0000008019057824 */ /* 0x000fc800078e0214 */
        /* <DEDUP_REMOVED lines=29> */
[----:B-----5:R-:W-:Y:S01]  /*24070*/  IMAD R5, R10, R7, RZ ;  /* 0x000000070a057224 */ /* 0x020fe200078e02ff */
[----:B------:R-:W-:Y:S01]  /*24080*/  ULDC.64 UR4, c[0x0][0x208] ;  /* 0x0000820000047ab9 */ /* 0x000fe20000000a00 */
        /* <DEDUP_REMOVED lines=77> */
.L_x_3127:
[----:B-1----:R-:W-:Y:S01]  /*24560*/  VIADD R0, R25, 0x70 ;  /* 0x0000007019007836 */ /* 0x002fe20000000000 */
[----:B------:R-:W-:Y:S04]  /*24570*/  BSSY B0, `(.L_x_2976) ;  /* 0x000000c000007945 */ /* 0x000fe80003800000 */
[----:B------:R-:W-:-:S13]  /*24580*/  ISETP.GE.AND P2, PT, R0, R5, PT ;  /* 0x000000050000720c */ /* 0x000fda0003f46270 */
[----:B------:R-:W-:Y:S05]  /*24590*/  @P2 BRA `(.L_x_2977) ;  /* 0x0000000000242947 */ /* 0x000fea0003800000 */
[----:B--2---:R-:W-:Y:S01]  /*245a0*/  LEA R2, P2, R33, R14, 0x1 ;  /* 0x0000000e21027211 */ /* 0x004fe200078408ff */
[----:B------:R-:W-:-:S04]  /*245b0*/  ULDC.64 UR4, c[0x0][0x208] ;  /* 0x0000820000047ab9 */ /* 0x000fc80000000a00 */
[----:B------:R-:W-:-:S05]  /*245c0*/  IMAD.X R3, RZ, RZ, R4, P2 ;  /* 0x000000ffff037224 */ /* 0x000fca00010e0604 */
[----:B------:R-:W-:Y:S01]  /*245d0*/  @!PT LDS RZ, [RZ] ;  /* 0x00000000fffff984 */ /* 0x000fe20000000800 */
[----:B------:R-:W-:Y:S01]  /*245e0*/  @!PT LDS RZ, [RZ] ;  /* 0x00000000fffff984 */ /* 0x000fe20000000800 */
[----:B------:R-:W-:Y:S01]  /*245f0*/  @!PT LDS RZ, [RZ] ;  /* 0x00000000fffff984 */ /* 0x000fe20000000800 */
[----:B------:R0:W-:Y:S04]  /*24600*/  LDGSTS.E.BYPASS.LTC128B.128 [R8+0x15c00], desc[UR4][R2.64], !P3 ;  /* 0x15c0000002087fae */ /* 0x0001e8000d901d44 */
[----:B------:R0:W-:Y:S04]  /*24610*/  LDGSTS.E.BYPASS.LTC128B.128 [R8+0x19c00], desc[UR4][R2.64+0x80], !P0 ;  /* 0x19c0008002087fae */ /* 0x0001e8000c101d44 */
[----:B------:R0:W-:Y:S02]  /*24620*/  LDGSTS.E.BYPASS.LTC128B.128 [R8+0x1dc00], desc[UR4][R2.64+0x100], !P1 ;  /* 0x1dc0010002087fae */ /* 0x0001e4000c901d44 */
.L_x_2977:
[----:B------:R-:W-:Y:S05]  /*24630*/  BSYNC B0 ;  /* 0x0000000000007941 */ /* 0x000fea0003800000 */
.L_x_2976:
[----:B------:R-:W-:Y:S01]  /*24640*/  NOP ;  /* 0x0000000000007918 */ /* 0x000fe20000000000 */
[----:B------:R-:W-:-:S13]  /*24650*/  PLOP3.LUT P0, PT, PT, PT, PT, 0x80, 0x0 ;  /* 0x000000000000781c */ /* 0x000fda0003f0f070 */
.L_x_2978:
        /* <DEDUP_REMOVED lines=20> */
.L_x_3128:
[----:B------:R-:W-:Y:S05]  /*247a0*/  BSYNC B0 ;  /* 0x0000000000007941 */ /* 0x000fea0003800000 */
.L_x_2979:
        /* <DEDUP_REMOVED lines=11> */
.L_x_2995:
[----:B------:R-:W3:Y:S01]  /*24860*/  LDL R4, [R1+0xc] ;  /* 0x00000c0001047983 */ /* 0x000ee20000100800 */
[----:B------:R-:W1:Y:S03]  /*24870*/  LDC R7, c[0x0][0x430] ;  /* 0x00010c00ff077b82 */ /* 0x000e660000000800 */
[----:B------:R-:W4:Y:S01]  /*24880*/  LDL R8, [R1+0x10] ;  /* 0x0000100001087983 */ /* 0x000f220000100800 */
[----:B------:R-:W0:Y:S02]  /*24890*/  S2R R0, SR_TID.X ;  /* 0x0000000000007919 */ /* 0x000e240000002100 */
        /* <DEDUP_REMOVED lines=9> */
[----:B------:R-:W-:Y:S01]  /*24930*/  IMAD.U32 R11, RZ, RZ, UR37 ;  /* 0x00000025ff0b7e24 */ /* 0x000fe2000f8e00ff */
[----:B------:R-:W-:Y:S01]  /*24940*/  ULDC.64 UR4, c[0x0][0x208] ;  /* 0x0000820000047ab9 */ /* 0x000fe20000000a00 */
[----:B------:R-:W-:Y:S02]  /*24950*/  VIADD R23, R10, 0x1 ;  /* 0x000000010a177836 */ /* 0x000fe40000000000 */
[----:B------:R-:W-:Y:S02]  /*24960*/  IMAD.MOV.U32 R22, RZ, RZ, R6 ;  /* 0x000000ffff167224 */ /* 0x000fe400078e0006 */
[----:B---3--:R-:W-:-:S06]  /*24970*/  IMAD R9, R6, 0x60, R4 ;  /* 0x0000006006097824 */ /* 0x008fcc00078e0204 */
        /* <DEDUP_REMOVED lines=18> */
[----:B------:R-:W-:Y:S02]  /*24aa0*/  ISETP.NE.AND P4, PT, R11, 0x3, PT ;  /* 0x000000030b00780c */ /* 0x000fe40003f85270 */
[C---:B------:R-:W-:Y:S01]  /*24ab0*/  ISETP.NE.AND P0, PT, R23.reuse, 0x2, PT ;  /* 0x000000021700780c */ /* 0x040fe20003f05270 */
[----:B------:R-:W-:Y:S05]  /*24ac0*/  YIELD ;  /* 0x0000000000007946 */ /* 0x000fea0003800000 */
[----:B------:R-:W-:Y:S02]  /*24ad0*/  SEL R29, RZ, 0x1, P0 ;  /* 0x00000001ff1d7807 */ /* 0x000fe40000000000 */
[----:B------:R-:W-:-:S02]  /*24ae0*/  SEL R23, R23, RZ, P0 ;  /* 0x000000ff17177207 */ /* 0x000fc40000000000 */
[----:B------:R-:W-:Y:S01]  /*24af0*/  LOP3.LUT R29, R20, R29, RZ, 0x3c, !PT ;  /* 0x0000001d141d7212 */ /* 0x000fe200078e3cff */
[----:B0-----:R-:W-:Y:S06]  /*24b00*/  @!P4 BRA `(.L_x_2983) ;  /* 0x000000000004c947 */ /* 0x001fec0003800000 */
[----:B------:R-:W-:Y:S01]  /*24b10*/  BPT.TRAP 0x1 ;  /* 0x000000040000795c */ /* 0x000fe20000300000 */
.L_x_2983:
[----:B------:R-:W-:Y:S01]  /*24b20*/  IMAD R7, R23, 0x8, R16 ;  /* 0x0000000817077824 */ /* 0x000fe200078e0210 */
[----:B------:R-:W-:Y:S01]  /*24b30*/  SHF.L.U32 R2, R29, 0x1f, RZ ;  /* 0x0000001f1d027819 */ /* 0x000fe200000006ff */
[----:B------:R-:W-:Y:S03]  /*24b40*/  BSSY B1, `(.L_x_2984) ;  /* 0x0000003000017945 */ /* 0x000fe60003800000 */
[----:B------:R-:W0:Y:S02]  /*24b50*/  SYNCS.PHASECHK.TRANS64.TRYWAIT P0, [R7+URZ+0x30840], R2 ;  /* 0x03084002070075a7 */ /* 0x000e24000800017f */
[----:B0-----:R-:W-:Y:S05]  /*24b60*/  @!P0 BRA `(.L_x_2985) ;  /* 0x0000005000dc8947 */ /* 0x001fea0003800000 */
.L_x_3129:
[----:B------:R-:W-:Y:S05]  /*24b70*/  BSYNC B1 ;  /* 0x0000000000017941 */ /* 0x000fea0003800000 */
.L_x_2984:
[----:B------:R-:W-:Y:S01]  /*24b80*/  SHF.R.S32.HI R21, RZ, 0x1f, R9 ;  /* 0x0000001fff157819 */ /* 0x000fe20000011409 */
[----:B------:R-:W-:Y:S01]  /*24b90*/  ULDC.64 UR4, c[0x0][0x300] ;  /* 0x0000c00000047ab9 */ /* 0x000fe20000000a00 */
[----:B-----5:R-:W-:Y:S01]  /*24ba0*/  SHF.R.S32.HI R25, RZ, 0x1f, R0 ;  /* 0x0000001fff197819 */ /* 0x020fe20000011400 */
[----:B0-----:R-:W-:Y:S01]  /*24bb0*/  IMAD.WIDE.U32 R2, R9, UR4, RZ ;  /* 0x0000000409027c25 */ /* 0x001fe2000f8e00ff */
[----:B------:R-:W-:Y:S01]  /*24bc0*/  ULDC.64 UR6, c[0x0][0x2e8] ;  /* 0x0000ba0000067ab9 */ /* 0x000fe20000000a00 */
[----:B------:R-:W-:Y:S02]  /*24bd0*/  LOP3.LUT P5, RZ, R19, 0x2, RZ, 0xc0, !PT ;  /* 0x0000000213ff7812 */ /* 0x000fe400078ac0ff */
        /* <DEDUP_REMOVED lines=21> */
[----:B------:R-:W1:Y:S01]  /*24d30*/  SHFL.IDX PT, R3, R6, RZ, 0x181f ;  /* 0x00181fff06037589 */ /* 0x000e6200000e0000 */
[----:B------:R-:W-:-:S03]  /*24d40*/  ULDC.64 UR4, c[0x0][0x208] ;  /* 0x0000820000047ab9 */ /* 0x000fc60000000a00 */
        /* <DEDUP_REMOVED lines=35> */
.L_x_3143:
[----:B------:R-:W-:Y:S01]  /*24f80*/  LOP3.LUT P6, RZ, R19, 0x4, RZ, 0xc0, !PT ;  /* 0x0000000413ff7812 */ /* 0x000fe200078cc0ff */
[----:B------:R-:W-:Y:S01]  /*24f90*/  ULDC.64 UR4, c[0x0][0x208] ;  /* 0x0000820000047ab9 */ /* 0x000fe20000000a00 */
        /* <DEDUP_REMOVED lines=10> */
.L_x_2987:
[----:B------:R-:W-:Y:S02]  /*25040*/  PLOP3.LUT P4, PT, P4, P0, PT, 0xa2, 0x0 ;  /* 0x000000000000781c */ /* 0x000fe40002781472 */
[----:B------:R-:W-:-:S08]  /*25050*/  @P0 R2UR P4, UR4, R7 ;  /* 0x00000000070402ca */ /* 0x000fd00000080000 */
[----:B------:R-:W-:-:S05]  /*25060*/  @P0 PLOP3.LUT P0, PT, P4, PT, PT, 0x80, 0x0 ;  /* 0x000000000000081c */ /* 0x000fca000270f070 */
[----:B------:R-:W-:Y:S01]  /*25070*/  @!P4 SYNCS.ARRIVE.TRANS64.RED.A0T1 RZ, [UR4+0x30830], RZ ;  /* 0x030830ffffffc9a7 */ /* 0x000fe20008200404 */
[----:B------:R-:W-:Y:S07]  /*25080*/  @!P4 ARRIVES.LDGSTSBAR.64.TRANSCNT [UR4+0x30830] ;  /* 0x03083000ff00c9b0 */ /* 0x000fee0008000a84 */
[----:B------:R-:W-:Y:S05]  /*25090*/  @P0 BRA.U.ANY `(.L_x_2987) ;  /* 0xfffffffd00e80947 */ /* 0x000fea000393ffff */
[----:B------:R-:W-:Y:S01]  /*250a0*/  NOP ;  /* 0x0000000000007918 */ /* 0x000fe20000000000 */
[----:B-1----:R-:W-:-:S05]  /*250b0*/  IMAD.U32 R2, RZ, RZ, UR37 ;  /* 0x00000025ff027e24 */ /* 0x002fca000f8e00ff */
[----:B------:R-:W-:-:S13]  /*250c0*/  ISETP.NE.AND P5, PT, R2, 0x3, PT ;  /* 0x000000030200780c */ /* 0x000fda0003fa5270 */
[----:B------:R-:W-:Y:S05]  /*250d0*/  @!P5 BRA `(.L_x_2988) ;  /* 0x000000000004d947 */ /* 0x000fea0003800000 */
[----:B------:R-:W-:Y:S01]  /*250e0*/  BPT.TRAP 0x1 ;  /* 0x000000040000795c */ /* 0x000fe20000300000 */
.L_x_2988:
[----:B------:R1:W-:Y:S01]  /*250f0*/  SYNCS.ARRIVE.TRANS64.A1T0 RZ, [R7+URZ+0x30830], RZ ;  /* 0x030830ff07ff79a7 */ /* 0x0003e2000810003f */
[----:B------:R-:W-:Y:S05]  /*25100*/  @!P5 BRA `(.L_x_2989) ;  /* 0x000000000004d947 */ /* 0x000fea0003800000 */
[----:B------:R-:W-:Y:S01]  /*25110*/  BPT.TRAP 0x1 ;  /* 0x000000040000795c */ /* 0x000fe20000300000 */
.L_x_2989:
[----:B------:R-:W-:Y:S01]  /*25120*/  SHF.L.U32 R2, R20, 0x1f, RZ ;  /* 0x0000001f14027819 */ /* 0x000fe200000006ff */
[----:B0-----:R-:W-:Y:S01]  /*25130*/  IMAD R6, R10, 0x8, R16 ;  /* 0x000000080a067824 */ /* 0x001fe200078e0210 */
[----:B------:R-:W-:Y:S03]  /*25140*/  BSSY B1, `(.L_x_2990) ;  /* 0x0000003000017945 */ /* 0x000fe60003800000 */
[----:B------:R-:W0:Y:S02]  /*25150*/  SYNCS.PHASECHK.TRANS64.TRYWAIT P0, [R6+URZ+0x30860], R2 ;  /* 0x03086002060075a7 */ /* 0x000e24000800017f */
[----:B0-----:R-:W-:Y:S05]  /*25160*/  @!P0 BRA `(.L_x_2991) ;  /* 0x0000005400648947 */ /* 0x001fea0003800000 */
.L_x_3144:
[----:B------:R-:W-:Y:S05]  /*25170*/  BSYNC B1 ;  /* 0x0000000000017941 */ /* 0x000fea0003800000 */
.L_x_2990:
[----:B------:R-:W1:Y:S01]  /*25180*/  LDL R5, [R1+0x4] ;  /* 0x0000040001057983 */ /* 0x000e620000100800 */
[----:B------:R-:W3:Y:S01]  /*25190*/  S2R R3, SR_TID.X ;  /* 0x0000000000037919 */ /* 0x000ee20000002100 */
[----:B------:R-:W-:Y:S01]  /*251a0*/  UMOV UR4, 0xffffffff ;  /* 0xffffffff00047882 */ /* 0x000fe20000000000 */
[----:B---3--:R-:W-:-:S04]  /*251b0*/  LOP3.LUT R3, R3, 0x7f, RZ, 0xc0, !PT ;  /* 0x0000007f03037812 */ /* 0x008fc800078ec0ff */
[----:B------:R-:W-:Y:S01]  /*251c0*/  SHF.R.U32.HI R3, RZ, 0x3, R3 ;  /* 0x00000003ff037819 */ /* 0x000fe20000011603 */
[----:B-1----:R-:W-:Y:S02]  /*251d0*/  IMAD R7, R31, -0x60, R5 ;  /* 0xffffffa01f077824 */ /* 0x002fe400078e0205 */
[----:B------:R-:W-:Y:S02]  /*251e0*/  IMAD R5, R10, 0x4800, R37 ;  /* 0x000048000a057824 */ /* 0x000fe400078e0225 */
[----:B------:R-:W-:Y:S01]  /*251f0*/  IMAD.IADD R7, R7, 0x1, -R3 ;  /* 0x0000000107077824 */ /* 0x000fe200078e0a03 */
[----:B------:R-:W-:Y:S06]  /*25200*/  BRA.DIV UR4, `(.L_x_2992) ;  /* 0x0000005604507947 */ /* 0x000fec000b800000 */
[----:B0-----:R-:W0:Y:S01]  /*25210*/  SHFL.IDX PT, R2, R17, RZ, 0x181f ;  /* 0x00181fff11027589 */ /* 0x001e2200000e0000 */
[----:B------:R-:W-:Y:S01]  /*25220*/  IMAD R5, R5, 0x2, R16 ;  /* 0x0000000205057824 */ /* 0x000fe200078e0210 */
[----:B------:R-:W-:Y:S02]  /*25230*/  ULDC.64 UR4, c[0x0][0x208] ;  /* 0x0000820000047ab9 */ /* 0x000fe40000000a00 */
        /* <DEDUP_REMOVED lines=51> */
.L_x_3158:
[----:B0-----:R-:W-:Y:S01]  /*25570*/  IADD3 R2, P0, R14, R4, RZ ;  /* 0x000000040e027210 */ /* 0x001fe20007f1e0ff */
[----:B------:R-:W-:Y:S01]  /*25580*/  ULDC.64 UR4, c[0x0][0x208] ;  /* 0x0000820000047ab9 */ /* 0x000fe20000000a00 */
[----:B------:R-:W-:-:S03]  /*25590*/  ULDC.64 UR6, c[0x0][0x318] ;  /* 0x0000c60000067ab9 */ /* 0x000fc60000000a00 */
        /* <DEDUP_REMOVED lines=10> */
[----:B------:R-:W-:Y:S02]  /*25640*/  ULDC.64 UR4, c[0x0][0x328] ;  /* 0x0000ca0000047ab9 */ /* 0x000fe40000000a00 */
[----:B------:R-:W-:-:S04]  /*25650*/  IMAD R4, R21, UR4, RZ ;  /* 0x0000000415047c24 */ /* 0x000fc8000f8e02ff */
[C---:B------:R-:W-:Y:S02]  /*25660*/  IMAD R7, R9.reuse, UR5, R4 ;  /* 0x0000000509077c24 */ /* 0x040fe4000f8e0204 */
        /* <DEDUP_REMOVED lines=14> */
.L_x_2993:
        /* <DEDUP_REMOVED lines=11> */
.L_x_2994:
        /* <DEDUP_REMOVED lines=8> */
.L_x_2982:
[----:B------:R-:W-:Y:S05]  /*25880*/  BSYNC B0 ;  /* 0x0000000000007941 */ /* 0x000fea0003800000 */
.L_x_2981:
        /* <DEDUP_REMOVED lines=8> */
[----:B------:R-:W1:Y:S01]  /*25910*/  FLO.U32 R0, UR4 ;  /* 0x0000000400007d00 */ /* 0x000e6200080e0000 */
[----:B------:R-:W-:Y:S01]  /*25920*/  ULDC.64 UR6, c[0x0][0x208] ;  /* 0x0000820000067ab9 */ /* 0x000fe20000000a00 */
        /* <DEDUP_REMOVED lines=8> */
.L_x_2997:
[----:B------:R-:W-:Y:S05]  /*259b0*/  BSYNC B0 ;  /* 0x0000000000007941 */ /* 0x000fea0003800000 */
.L_x_2996:
[----:B------:R-:W-:-:S05]  /*259c0*/  IMAD.U32 R0, RZ, RZ, UR37 ;  /* 0x00000025ff007e24 */ /* 0x000fca000f8e00ff */
[----:B------:R-:W-:-:S13]  /*259d0*/  ISETP.NE.AND P0, PT, R0, 0x3, PT ;  /* 0x000000030000780c */ /* 0x000fda0003f05270 */
[----:B------:R-:W-:Y:S05]  /*259e0*/  @!P0 BRA `(.L_x_2998) ;  /* 0x0000000000048947 */ /* 0x000fea0003800000 */
[----:B------:R-:W-:Y:S01]  /*259f0*/  BPT.TRAP 0x1 ;  /* 0x000000040000795c */ /* 0x000fe20000300000 */
.L_x_2998:
[----:B------:R-:W3:Y:S01]  /*25a00*/  LDL.LU R2, [R1+0x4] ;  /* 0x0000040001027983 */ /* 0x000ee20000300800 */
[----:B------:R-:W-:Y:S01]  /*25a10*/  IMAD R0, R23, 0x8, R16 ;  /* 0x0000000817007824 */ /* 0x000fe200078e0210 */
[----:B0-----:R-:W-:Y:S01]  /*25a20*/  SHF.L.U32 R3, R29, 0x1f, RZ ;  /* 0x0000001f1d037819 */ /* 0x001fe200000006ff */
[----:B------:R-:W-:Y:S03]  /*25a30*/  BSSY B0, `(.L_x_2999) ;  /* 0x0000004000007945 */ /* 0x000fe60003800000 */
[----:B------:R-:W0:Y:S01]  /*25a40*/  SYNCS.PHASECHK.TRANS64.TRYWAIT P0, [R0+URZ+0x30860], R3 ;  /* 0x03086003000075a7 */ /* 0x000e22000800017f */
[----:B---3--:R-:W-:Y:S01]  /*25a50*/  IMAD R6, R22, -0x60, R2 ;  /* 0xffffffa016067824 */ /* 0x008fe200078e0202 */
[----:B0-----:R-:W-:Y:S06]  /*25a60*/  @!P0 BRA `(.L_x_3000) ;  /* 0x0000005400508947 */ /* 0x001fec0003800000 */
.L_x_3159:
[----:B------:R-:W-:Y:S05]  /*25a70*/  BSYNC B0 ;  /* 0x0000000000007941 */ /* 0x000fea0003800000 */
.L_x_2999:
        /* <DEDUP_REMOVED lines=13> */
[----:B------:R-:W-:Y:S01]  /*25b50*/  ISETP.GE.AND P1, PT, R36, UR4, PT ;  /* 0x0000000424007c0c */ /* 0x000fe2000bf26270 */
[----:B------:R-:W-:Y:S01]  /*25b60*/  ULDC.64 UR6, c[0x0][0x208] ;  /* 0x0000820000067ab9 */ /* 0x000fe20000000a00 */
        /* <DEDUP_REMOVED lines=51> */
.L_x_3173:
[C---:B------:R-:W-:Y:S01]  /*25ea0*/  ISETP.LT.OR P2, PT, R6.reuse, 0x51, P2 ;  /* 0x000000510600780c */ /* 0x040fe20001741670 */
[----:B------:R-:W-:Y:S01]  /*25eb0*/  ULDC.64 UR4, c[0x0][0x208] ;  /* 0x0000820000047ab9 */ /* 0x000fe20000000a00 */
        /* <DEDUP_REMOVED lines=12> */
.L_x_3002:
[----:B------:R-:W-:Y:S02]  /*25f80*/  PLOP3.LUT P1, PT, P1, P0, PT, 0xa2, 0x0 ;  /* 0x000000000000781c */ /* 0x000fe40000f21472 */
[----:B------:R-:W-:-:S08]  /*25f90*/  @P0 R2UR P1, UR4, R0 ;  /* 0x00000000000402ca */ /* 0x000fd00000020000 */
[----:B------:R-:W-:-:S05]  /*25fa0*/  @P0 PLOP3.LUT P0, PT, P1, PT, PT, 0x80, 0x0 ;  /* 0x000000000000081c */ /* 0x000fca0000f0f070 */
[----:B------:R-:W-:Y:S01]  /*25fb0*/  @!P1 SYNCS.ARRIVE.TRANS64.RED.A0T1 RZ, [UR4+0x30850], RZ ;  /* 0x030850ffffff99a7 */ /* 0x000fe20008200404 */
[----:B------:R-:W-:Y:S07]  /*25fc0*/  @!P1 ARRIVES.LDGSTSBAR.64.TRANSCNT [UR4+0x30850] ;  /* 0x03085000ff0099b0 */ /* 0x000fee0008000a84 */
[----:B------:R-:W-:Y:S05]  /*25fd0*/  @P0 BRA.U.ANY `(.L_x_3002) ;  /* 0xfffffffd00e80947 */ /* 0x000fea000393ffff */
[----:B------:R-:W-:Y:S01]  /*25fe0*/  NOP ;  /* 0x0000000000007918 */ /* 0x000fe20000000000 */
[----:B0-----:R-:W-:-:S05]  /*25ff0*/  IMAD.U32 R2, RZ, RZ, UR37 ;  /* 0x00000025ff027e24 */ /* 0x001fca000f8e00ff */
[----:B------:R-:W-:-:S13]  /*26000*/  ISETP.NE.AND P2, PT, R2, 0x3, PT ;  /* 0x000000030200780c */ /* 0x000fda0003f45270 */
[----:B------:R-:W-:Y:S05]  /*26010*/  @!P2 BRA `(.L_x_3003) ;  /* 0x000000000004a947 */ /* 0x000fea0003800000 */
[----:B------:R-:W-:Y:S01]  /*26020*/  BPT.TRAP 0x1 ;  /* 0x000000040000795c */ /* 0x000fe20000300000 */
.L_x_3003:
[----:B------:R-:W-:Y:S01]  /*26030*/  VIADD R23, R23, 0x1 ;  /* 0x0000000117177836 */ /* 0x000fe20000000000 */
[----:B------:R0:W-:Y:S04]  /*26040*/  SYNCS.ARRIVE.TRANS64.A1T0 RZ, [R0+URZ+0x30850], RZ ;  /* 0x030850ff00ff79a7 */ /* 0x0001e8000810003f */
[----:B------:R-:W-:-:S04]  /*26050*/  ISETP.NE.AND P0, PT, R23, 0x2, PT ;  /* 0x000000021700780c */ /* 0x000fc80003f05270 */
[----:B0-----:R-:W-:Y:S02]  /*26060*/  SEL R0, RZ, 0x1, P0 ;  /* 0x00000001ff007807 */ /* 0x001fe40000000000 */
[----:B------:R-:W-:Y:S02]  /*26070*/  SEL R23, R23, RZ, P0 ;  /* 0x000000ff17177207 */ /* 0x000fe40000000000 */
[----:B------:R-:W-:-:S07]  /*26080*/  LOP3.LUT R29, R29, R0, RZ, 0x3c, !PT ;  /* 0x000000001d1d7212 */ /* 0x000fce00078e3cff */
.L_x_2960:
[----:B------:R-:W-:Y:S05]  /*26090*/  BSYNC B7 ;  /* 0x0000000000077941 */ /* 0x000fea0003800000 */
.L_x_2958:
[----:B------:R-:W-:-:S13]  /*260a0*/  LOP3.LUT P0, RZ, R19, 0x20, RZ, 0xc0, !PT ;  /* 0x0000002013ff7812 */ /* 0x000fda000780c0ff */
[----:B------:R-:W-:Y:S05]  /*260b0*/  @!P0 BRA `(.L_x_3004) ;  /* 0x0000000000248947 */ /* 0x000fea0003800000 */
[----:B------:R-:W-:Y:S05]  /*260c0*/  WARPSYNC.ALL ;  /* 0x0000000000007948 */ /* 0x000fea0003800000 */
[----:B------:R-:W2:Y:S08]  /*260d0*/  S2UR UR5, SR_CgaCtaId ;  /* 0x00000000000579c3 */ /* 0x000eb00000008800 */
[----:B------:R-:W-:Y:S06]  /*260e0*/  BAR.SYNC.DEFER_BLOCKING 0x5, 0x180 ;  /* 0x0146000000007b1d */ /* 0x000fec0000010000 */
[----:B------:R-:W-:-:S02]  /*260f0*/  UMOV UR4, 0x400 ;  /* 0x0000040000047882 */ /* 0x000fc40000000000 */
[----:B--2---:R-:W-:-:S06]  /*26100*/  ULEA UR4, UR5, UR4, 0x18 ;  /* 0x0000000405047291 */ /* 0x004fcc000f8ec03f */
[----:B0-----:R-:W-:-:S05]  /*26110*/  IMAD.U32 R16, RZ, RZ, UR4 ;  /* 0x00000004ff107e24 */ /* 0x001fca000f8e00ff */
[----:B------:R2:W3:Y:S01]  /*26120*/  LDS.128 R24, [R16+0x308d0] ;  /* 0x0308d00010187984 */ /* 0x0004e20000000c00 */
[----:B------:R-:W-:Y:S06]  /*26130*/  BAR.ARV 0x4, 0x180 ;  /* 0x0106000000007b1d */ /* 0x000fec0000002000 */
[----:B------:R-:W-:Y:S05]  /*26140*/  BRA `(.L_x_3005) ;  /* 0x0000000c00e07947 */ /* 0x000fea0003800000 */
.L_x_3004:
[----:B0-----:R-:W0:Y:S01]  /*26150*/  S2R R8, SR_TID.X ;  /* 0x0000000000087919 */ /* 0x001e220000002100 */
[----:B------:R-:W-:Y:S01]  /*26160*/  UMOV UR4, 0xffffffff ;  /* 0xffffffff00047882 */ /* 0x000fe20000000000 */
[----:B0-----:R-:W-:-:S04]  /*26170*/  LOP3.LUT R8, R8, 0x1f, RZ, 0xc0, !PT ;  /* 0x0000001f08087812 */ /* 0x001fc800078ec0ff */
[----:B------:R-:W-:Y:S01]  /*26180*/  ISETP.NE.AND P0, PT, R8, 0x1f, PT ;  /* 0x0000001f0800780c */ /* 0x000fe20003f05270 */
[----:B------:R-:W-:-:S12]  /*26190*/  BRA.DIV UR4, `(.L_x_3006) ;  /* 0x0000005604b07947 */ /* 0x000fd8000b800000 */
[----:B------:R-:W-:Y:S01]  /*261a0*/  IMAD.IADD R7, R27, 0x1, R8 ;  /* 0x000000011b077824 */ /* 0x000fe200078e0208 */
[----:B------:R-:W-:Y:S01]  /*261b0*/  ULDC UR4, c[0x0][0xc3c] ;  /* 0x00030f0000047ab9 */ /* 0x000fe20000000800 */
[----:B------:R-:W-:-:S03]  /*261c0*/  ULDC.64 UR6, c[0x0][0x208] ;  /* 0x0000820000067ab9 */ /* 0x000fc60000000a00 */
[----:B------:R-:W-:-:S13]  /*261d0*/  ISETP.GE.OR P1, PT, R7, UR4, !P0 ;  /* 0x0000000407007c0c */ /* 0x000fda000c726670 */
[----:B------:R-:W0:Y:S08]  /*261e0*/  @!P1 LDC.64 R2, c[0x0][0xc80] ;  /* 0x00032000ff029b82 */ /* 0x000e300000000a00 */
[----:B------:R-:W2:Y:S01]  /*261f0*/  @!P1 LDC.64 R4, c[0x0][0xc78] ;  /* 0x00031e00ff049b82 */ /* 0x000ea20000000a00 */
[----:B0-----:R-:W-:-:S05]  /*26200*/  @!P1 IMAD.WIDE R2, R7, 0x4, R2 ;  /* 0x0000000407029825 */ /* 0x001fca00078e0202 */
        /* <DEDUP_REMOVED lines=31> */
[----:B------:R0:W2:Y:S02]  /*26400*/  SHFL.IDX PT, R14, R2, 0x1f, 0x1f ;  /* 0x03e01f00020e7f89 */ /* 0x0000a400000e0000 */
.L_x_3183:
[----:B------:R-:W-:Y:S02]  /*26410*/  ULDC UR4, c[0x0][0xc38] ;  /* 0x00030e0000047ab9 */ /* 0x000fe40000000800 */
[----:B------:R-:W-:-:S04]  /*26420*/  IMAD.U32 R5, RZ, RZ, UR4 ;  /* 0x00000004ff057e24 */ /* 0x000fc8000f8e00ff */
[----:B--2---:R-:W-:-:S04]  /*26430*/  IMAD R14, R14, R5, RZ ;  /* 0x000000050e0e7224 */ /* 0x004fc800078e02ff */
[----:B------:R-:W-:-:S05]  /*26440*/  IMAD.IADD R7, R7, 0x1, R14 ;  /* 0x0000000107077824 */ /* 0x000fca00078e020e */
[----:B------:R-:W-:-:S13]  /*26450*/  ISETP.GT.AND P6, PT, R7, R0, PT ;  /* 0x000000000700720c */ /* 0x000fda0003fc4270 */
[----:B------:R-:W-:Y:S05]  /*26460*/  @P6 BRA `(.L_x_3007) ;  /* 0x0000000000a86947 */ /* 0x000fea0003800000 */
.L_x_3010:
[----:B0-----:R-:W0:Y:S01]  /*26470*/  LDC R2, c[0x0][0xc3c] ;  /* 0x00030f00ff027b82 */ /* 0x001e220000000800 */
[----:B------:R-:W-:-:S05]  /*26480*/  VIADD R27, R27, 0x1f ;  /* 0x0000001f1b1b7836 */ /* 0x000fca0000000000 */
[----:B0-----:R-:W-:-:S13]  /*26490*/  ISETP.GE.AND P6, PT, R27, R2, PT ;  /* 0x000000021b00720c */ /* 0x001fda0003fc6270 */
[----:B------:R-:W-:Y:S05]  /*264a0*/  @P6 BRA `(.L_x_3008) ;  /* 0x0000000800c46947 */ /* 0x000fea0003800000 */
[----:B------:R-:W0:Y:S01]  /*264b0*/  S2R R3, SR_TID.X ;  /* 0x0000000000037919 */ /* 0x000e220000002100 */
[----:B------:R-:W-:Y:S01]  /*264c0*/  IMAD.MOV.U32 R25, RZ, RZ, RZ ;  /* 0x000000ffff197224 */ /* 0x000fe200078e00ff */
[----:B------:R-:W-:Y:S01]  /*264d0*/  ULDC.64 UR4, c[0x0][0x208] ;  /* 0x0000820000047ab9 */ /* 0x000fe20000000a00 */
[----:B0-----:R-:W-:-:S05]  /*264e0*/  LOP3.LUT R3, R3, 0x1f, RZ, 0xc0, !PT ;  /* 0x0000001f03037812 */ /* 0x001fca00078ec0ff */
[----:B------:R-:W-:-:S05]  /*264f0*/  IMAD.IADD R9, R27, 0x1, R3 ;  /* 0x000000011b097824 */ /* 0x000fca00078e0203 */
[----:B------:R-:W-:-:S13]  /*26500*/  ISETP.GE.OR P6, PT, R9, R2, !P0 ;  /* 0x000000020900720c */ /* 0x000fda00047c6670 */
[----:B------:R-:W0:Y:S08]  /*26510*/  @!P6 LDC.64 R2, c[0x0][0xc80] ;  /* 0x00032000ff02eb82 */ /* 0x000e300000000a00 */
[----:B------:R-:W2:Y:S01]  /*26520*/  @!P6 LDC.64 R4, c[0x0][0xc78] ;  /* 0x00031e00ff04eb82 */ /* 0x000ea20000000a00 */
[----:B0-----:R-:W-:-:S05]  /*26530*/  @!P6 IMAD.WIDE R2, R9, 0x4, R2 ;  /* 0x000000040902e825 */ /* 0x001fca00078e0202 */
[----:B------:R2:W3:Y:S02]  /*26540*/  @!P6 LDG.E R25, desc[UR4][R2.64] ;  /* 0x000000040219e981 */ /* 0x0004e4000c1e1900 */
[----:B--2---:R-:W-:-:S04]  /*26550*/  @!P6 IMAD.WIDE R2, R9, 0x4, R4 ;  /* 0x000000040902e825 */ /* 0x004fc800078e0204 */
[----:B------:R-:W-:-:S06]  /*26560*/  IMAD.MOV.U32 R4, RZ, RZ, RZ ;  /* 0x000000ffff047224 */ /* 0x000fcc00078e00ff */
[----:B------:R-:W3:Y:S01]  /*26570*/  @!P6 LDG.E R4, desc[UR4][R2.64] ;  /* 0x000000040204e981 */ /* 0x000ee2000c1e1900 */
[----:B------:R-:W-:Y:S01]  /*26580*/  UMOV UR4, 0xffffffff ;  /* 0xffffffff00047882 */ /* 0x000fe20000000000 */
[----:B---3--:R-:W-:Y:S02]  /*26590*/  IMAD R13, R4, R25, RZ ;  /* 0x00000019040d7224 */ /* 0x008fe400078e02ff */
        /* <DEDUP_REMOVED lines=17> */
.L_x_3191:
[----:B------:R-:W-:Y:S02]  /*266b0*/  ULDC UR4, c[0x0][0xc38] ;  /* 0x00030e0000047ab9 */ /* 0x000fe40000000800 */
[----:B------:R-:W-:-:S04]  /*266c0*/  IMAD.U32 R5, RZ, RZ, UR4 ;  /* 0x00000004ff057e24 */ /* 0x000fc8000f8e00ff */
[----:B--2---:R-:W-:-:S04]  /*266d0*/  IMAD R14, R14, R5, RZ ;  /* 0x000000050e0e7224 */ /* 0x004fc800078e02ff */
[----:B------:R-:W-:-:S05]  /*266e0*/  IMAD.IADD R7, R14, 0x1, R7 ;  /* 0x000000010e077824 */ /* 0x000fca00078e0207 */
[----:B------:R-:W-:-:S13]  /*266f0*/  ISETP.GT.AND P6, PT, R7, R0, PT ;  /* 0x000000000700720c */ /* 0x000fda0003fc4270 */
[----:B------:R-:W-:Y:S05]  /*26700*/  @!P6 BRA `(.L_x_3010) ;  /* 0xfffffffc0058e947 */ /* 0x000fea000383ffff */
.L_x_3007:
[----:B------:R-:W-:Y:S01]  /*26710*/  IMAD.IADD R7, R7, 0x1, -R14 ;  /* 0x0000000107077824 */ /* 0x000fe200078e0a0e */
[----:B------:R-:W-:-:S03]  /*26720*/  UMOV UR4, 0xffffffff ;  /* 0xffffffff00047882 */ /* 0x000fc60000000000 */
[----:B------:R-:W-:-:S05]  /*26730*/  IMAD R3, R2, R5, R7 ;  /* 0x0000000502037224 */ /* 0x000fca00078e0207 */
[----:B------:R-:W-:Y:S01]  /*26740*/  ISETP.GT.AND P6, PT, R3, R0, PT ;  /* 0x000000000300720c */ /* 0x000fe20003fc4270 */
[----:B------:R-:W-:-:S12]  /*26750*/  BRA.DIV UR4, `(.L_x_3011) ;  /* 0x0000005a04387947 */ /* 0x000fd8000b800000 */
[----:B------:R-:W-:-:S04]  /*26760*/  VOTE.ANY R3, PT, !P6 ;  /* 0x0000000000037806 */ /* 0x000fc800070e0100 */
[----:B-1----:R-:W1:Y:S02]  /*26770*/  POPC R12, R3 ;  /* 0x00000003000c7309 */ /* 0x002e640000000000 */
[----:B-1----:R1:W2:Y:S01]  /*26780*/  SHFL.IDX PT, R25, R25, R12, 0x1f ;  /* 0x00001f0c19197589 */ /* 0x0022a200000e0000 */
[----:B------:R-:W-:-:S03]  /*26790*/  IMAD.IADD R27, R12, 0x1, R27 ;  /* 0x000000010c1b7824 */ /* 0x000fc600078e021b */
[----:B------:R1:W3:Y:S04]  /*267a0*/  SHFL.IDX PT, R4, R4, R12, 0x1f ;  /* 0x00001f0c04047589 */ /* 0x0002e800000e0000 */
.L_x_3196:
[----:B------:R-:W-:-:S13]  /*267b0*/  ISETP.NE.AND P0, PT, R3, RZ, PT ;  /* 0x000000ff0300720c */ /* 0x000fda0003f05270 */
[----:B------:R-:W-:Y:S05]  /*267c0*/  @!P0 BRA `(.L_x_3012) ;  /* 0x0000000000108947 */ /* 0x000fea0003800000 */
[----:B------:R-:W-:Y:S01]  /*267d0*/  UMOV UR4, 0xffffffff ;  /* 0xffffffff00047882 */ /* 0x000fe20000000000 */
[----:B-1----:R-:W-:Y:S02]  /*267e0*/  VIADD R12, R12, 0xffffffff ;  /* 0xffffffff0c0c7836 */ /* 0x002fe40000000000 */
[----:B------:R-:W-:Y:S05]  /*267f0*/  BRA.DIV UR4, `(.L_x_3013) ;  /* 0x0000005a046c7947 */ /* 0x000fea000b800000 */
[----:B------:R4:W1:Y:S02]  /*26800*/  SHFL.IDX PT, R6, R2, R12, 0x1f ;  /* 0x00001f0c02067589 */ /* 0x00086400000e0000 */
.L_x_3012:
        /* <DEDUP_REMOVED lines=37> */
[----:B------:R-:W-:Y:S01]  /*26a60*/  @!P2 IMAD.MOV R7, RZ, RZ, -R7 ;  /* 0x000000ffff07a224 */ /* 0x000fe200078e0a07 */
[----:B------:R-:W-:-:S04]  /*26a70*/  @!P1 LOP3.LUT R7, RZ, R25, RZ, 0x33, !PT ;  /* 0x00000019ff079212 */ /* 0x000fc800078e33ff */
[----:B------:R-:W-:-:S05]  /*26a80*/  IABS R3, R7 ;  /* 0x0000000700037213 */ /* 0x000fca0000000000 */
        /* <DEDUP_REMOVED lines=9> */
[----:B------:R-:W-:-:S04]  /*26b20*/  IMAD.MOV R2, RZ, RZ, -R7 ;  /* 0x000000ffff027224 */ /* 0x000fc800078e0a07 */
[----:B------:R-:W-:Y:S02]  /*26b30*/  IMAD R2, R25, R2, R0 ;  /* 0x0000000219027224 */ /* 0x000fe400078e0200 */
[----:B------:R-:W-:-:S06]  /*26b40*/  @P0 VIADD R6, R6, 0x1 ;  /* 0x0000000106060836 */ /* 0x000fcc0000000000 */
[----:B------:R-:W-:Y:S01]  /*26b50*/  @!P2 IMAD.MOV R6, RZ, RZ, -R6 ;  /* 0x000000ffff06a224 */ /* 0x000fe200078e0a06 */
[----:B------:R-:W-:-:S05]  /*26b60*/  @!P1 LOP3.LUT R6, RZ, R4, RZ, 0x33, !PT ;  /* 0x00000004ff069212 */ /* 0x000fca00078e33ff */
[--C-:B------:R-:W-:Y:S02]  /*26b70*/  IMAD.MOV R5, RZ, RZ, -R6.reuse ;  /* 0x000000ffff057224 */ /* 0x100fe400078e0a06 */
[C---:B------:R-:W-:Y:S02]  /*26b80*/  IMAD R3, R4.reuse, 0x1000000, R6 ;  /* 0x0100000004037824 */ /* 0x040fe400078e0206 */
[----:B------:R-:W-:-:S04]  /*26b90*/  IMAD R4, R4, R5, R7 ;  /* 0x0000000504047224 */ /* 0x000fc800078e0207 */
[----:B------:R-:W-:Y:S01]  /*26ba0*/  IMAD R26, R4, 0x10000, R3 ;  /* 0x00010000041a7824 */ /* 0x000fe200078e0203 */
[----:B------:R-:W-:Y:S06]  /*26bb0*/  BRA `(.L_x_3015) ;  /* 0x0000000000f47947 */ /* 0x000fec0003800000 */
.L_x_3014:
[----:B0---4-:R-:W0:Y:S01]  /*26bc0*/  LDC.64 R2, c[0x0][0xc90] ;  /* 0x00032400ff027b82 */ /* 0x011e220000000a00 */
[----:B------:R-:W-:Y:S01]  /*26bd0*/  ULDC.64 UR4, c[0x0][0x208] ;  /* 0x0000820000047ab9 */ /* 0x000fe20000000a00 */
        /* <DEDUP_REMOVED lines=59> */
.L_x_3015:
[----:B------:R-:W-:-:S05]  /*26f90*/  LOP3.LUT R2, RZ, R2, RZ, 0x33, !PT ;  /* 0x00000002ff027212 */ /* 0x000fca00078e33ff */
[----:B------:R-:W-:Y:S01]  /*26fa0*/  IMAD.IADD R25, R25, 0x1, R2 ;  /* 0x0000000119197824 */ /* 0x000fe200078e0202 */
[----:B------:R-:W-:Y:S06]  /*26fb0*/  BRA `(.L_x_3016) ;  /* 0x00000000001c7947 */ /* 0x000fec0003800000 */
.L_x_3008:
[----:B------:R-:W-:Y:S01]  /*26fc0*/  UMOV UR4, URZ ;  /* 0x0000003f00047c82 */ /* 0x000fe20008000000 */
[----:B------:R-:W-:Y:S01]  /*26fd0*/  UMOV UR5, URZ ;  /* 0x0000003f00057c82 */ /* 0x000fe20008000000 */
[----:B------:R-:W-:Y:S01]  /*26fe0*/  ULDC UR6, c[0x0][0xc3c] ;  /* 0x00030f0000067ab9 */ /* 0x000fe20000000800 */
[----:B------:R-:W-:Y:S02]  /*26ff0*/  IMAD.MOV.U32 R24, RZ, RZ, R0 ;  /* 0x000000ffff187224 */ /* 0x000fe400078e0000 */
[----:B------:R-:W-:Y:S02]  /*27000*/  IMAD.U32 R25, RZ, RZ, UR4 ;  /* 0x00000004ff197e24 */ /* 0x000fe4000f8e00ff */
[----:B------:R-:W-:Y:S02]  /*27010*/  IMAD.U32 R26, RZ, RZ, UR5 ;  /* 0x00000005ff1a7e24 */ /* 0x000fe4000f8e00ff */
[----:B------:R-:W-:-:S07]  /*27020*/  IMAD.U32 R27, RZ, RZ, UR6 ;  /* 0x00000006ff1b7e24 */ /* 0x000fce000f8e00ff */
.L_x_3016:
        /* <DEDUP_REMOVED lines=10> */
.L_x_3005:
[----:B------:R-:W-:Y:S02]  /*270d0*/  ULDC UR4, c[0x0][0xc3c] ;  /* 0x00030f0000047ab9 */ /* 0x000fe40000000800 */
[----:B---3--:R-:W-:-:S13]  /*270e0*/  ISETP.GE.AND P0, PT, R27, UR4, PT ;  /* 0x000000041b007c0c */ /* 0x008fda000bf06270 */
[----:B------:R-:W-:Y:S05]  /*270f0*/  @!P0 BRA `(.L_x_3017) ;  /* 0xffffff9400a08947 */ /* 0x000fea000383ffff */
[----:B------:R-:W-:Y:S05]  /*27100*/  BSYNC B8 ;  /* 0x0000000000087941 */ /* 0x000fea0003800000 */
.L_x_2910:
        /* <DEDUP_REMOVED lines=12> */
.L_x_3199:
[----:B------:R-:W-:Y:S05]  /*271d0*/  BSYNC B0 ;  /* 0x0000000000007941 */ /* 0x000fea0003800000 */
.L_x_3018:
[----:B------:R-:W-:-:S03]  /*271e0*/  UMOV UR4, 0xffffffff ;  /* 0xffffffff00047882 */ /* 0x000fc60000000000 */
[----:B------:R-:W-:Y:S05]  /*271f0*/  BRA.DIV UR4, `(.L_x_3020) ;  /* 0x0000005204287947 */ /* 0x000fea000b800000 */
[----:B-1----:R-:W1:Y:S02]  /*27200*/  S2R R0, SR_TID.X ;  /* 0x0000000000007919 */ /* 0x002e640000002100 */
[----:B-1----:R-:W-:-:S04]  /*27210*/  SHF.R.U32.HI R0, RZ, 0x5, R0 ;  /* 0x00000005ff007819 */ /* 0x002fc80000011600 */
[----:B------:R-:W-:-:S05]  /*27220*/  LOP3.LUT R0, R0, 0x3, RZ, 0xc0, !PT ;  /* 0x0000000300007812 */ /* 0x000fca00078ec0ff */
[----:B------:R1:W3:Y:S02]  /*27230*/  SHFL.IDX PT, R14, R0, RZ, 0x1f ;  /* 0x00001fff000e7589 */ /* 0x0002e400000e0000 */
.L_x_3202:
[----:B---3--:R-:W-:-:S13]  /*27240*/  ISETP.NE.AND P0, PT, R14, RZ, PT ;  /* 0x000000ff0e00720c */ /* 0x008fda0003f05270 */
[----:B------:R-:W-:Y:S05]  /*27250*/  @P0 BRA `(.L_x_2657) ;  /* 0x0000000000880947 */ /* 0x000fea0003800000 */
[----:B------:R-:W-:-:S03]  /*27260*/  UMOV UR4, 0xffffffff ;  /* 0xffffffff00047882 */ /* 0x000fc60000000000 */
[----:B------:R-:W-:Y:S05]  /*27270*/  BRA.DIV UR4, `(.L_x_3021) ;  /* 0x00000052043c7947 */ /* 0x000fea000b800000 */
[----:B------:R-:W-:-:S13]  /*27280*/  ELECT P6, URZ, PT ;  /* 0x00000000003f782f */ /* 0x000fda00038c0000 */
.L_x_3205:
[----:B------:R-:W-:Y:S05]  /*27290*/  @!P6 BRA `(.L_x_2657) ;  /* 0x000000000078e947 */ /* 0x000fea0003800000 */
[----:B------:R-:W-:-:S06]  /*272a0*/  ULOP3.LUT UR4, UR60, 0x2, URZ, 0xfc, !UPT ;  /* 0x000000023c047892 */ /* 0x000fcc000f8efc3f */
[----:B-1----:R-:W-:-:S05]  /*272b0*/  IMAD.U32 R0, RZ, RZ, UR4 ;  /* 0x00000004ff007e24 */ /* 0x002fca000f8e00ff */
[----:B------:R-:W-:-:S13]  /*272c0*/  ISETP.NE.AND P0, PT, R0, 0x3, PT ;  /* 0x000000030000780c */ /* 0x000fda0003f05270 */
[----:B------:R-:W-:Y:S05]  /*272d0*/  @!P0 BRA `(.L_x_3022) ;  /* 0x0000000000048947 */ /* 0x000fea0003800000 */
[----:B------:R-:W-:Y:S01]  /*272e0*/  BPT.TRAP 0x1 ;  /* 0x000000040000795c */ /* 0x000fe20000300000 */
.L_x_3022:
[----:B------:R-:W-:Y:S01]  /*272f0*/  IMAD R3, R23, 0x8, R5 ;  /* 0x0000000817037824 */ /* 0x000fe200078e0205 */
[----:B------:R-:W-:Y:S01]  /*27300*/  SHF.L.U32 R2, R29, 0x1f, RZ ;  /* 0x0000001f1d027819 */ /* 0x000fe200000006ff */
[----:B------:R-:W-:-:S03]  /*27310*/  VIADD R23, R23, 0x1 ;  /* 0x0000000117177836 */ /* 0x000fc60000000000 */
[----:B------:R-:W1:Y:S02]  /*27320*/  SYNCS.PHASECHK.TRANS64.TRYWAIT P1, [R3+URZ+0x30840], R2 ;  /* 0x03084002030075a7 */ /* 0x000e64000802017f */
[----:B------:R-:W-:-:S04]  /*27330*/  ISETP.NE.AND P2, PT, R23, 0x2, PT ;  /* 0x000000021700780c */ /* 0x000fc80003f45270 */
[----:B------:R-:W-:Y:S01]  /*27340*/  SEL R0, RZ, 0x1, P2 ;  /* 0x00000001ff007807 */ /* 0x000fe20001000000 */
[----:B-1----:R-:W-:Y:S08]  /*27350*/  @!P1 BRA `(.L_x_3023) ;  /* 0x0000005000249947 */ /* 0x002ff00003800000 */
.L_x_3206:
[----:B------:R-:W-:Y:S02]  /*27360*/  SEL R23, R23, RZ, P2 ;  /* 0x000000ff17177207 */ /* 0x000fe40001000000 */
[----:B------:R-:W-:Y:S01]  /*27370*/  LOP3.LUT R0, R29, R0, RZ, 0x3c, !PT ;  /* 0x000000001d007212 */ /* 0x000fe200078e3cff */
[----:B------:R-:W-:Y:S06]  /*27380*/  @!P0 BRA `(.L_x_3024) ;  /* 0x0000000000048947 */ /* 0x000fec0003800000 */
[----:B------:R-:W-:Y:S01]  /*27390*/  BPT.TRAP 0x1 ;  /* 0x000000040000795c */ /* 0x000fe20000300000 */
.L_x_3024:
[----:B------:R-:W-:Y:S01]  /*273a0*/  IMAD R23, R23, 0x8, R5 ;  /* 0x0000000817177824 */ /* 0x000fe200078e0205 */
[----:B------:R-:W-:-:S04]  /*273b0*/  SHF.L.U32 R0, R0, 0x1f, RZ ;  /* 0x0000001f00007819 */ /* 0x000fc800000006ff */
[----:B------:R-:W3:Y:S02]  /*273c0*/  SYNCS.PHASECHK.TRANS64.TRYWAIT P1, [R23+URZ+0x30840], R0 ;  /* 0x03084000170075a7 */ /* 0x000ee4000802017f */
[----:B---3--:R-:W-:Y:S05]  /*273d0*/  @!P1 BRA `(.L_x_3025) ;  /* 0x0000005000189947 */ /* 0x008fea0003800000 */
.L_x_3207:
[----:B------:R-:W-:Y:S05]  /*273e0*/  @!P0 BRA `(.L_x_3026) ;  /* 0x0000000000048947 */ /* 0x000fea0003800000 */
[----:B------:R-:W-:Y:S01]  /*273f0*/  BPT.TRAP 0x1 ;  /* 0x000000040000795c */ /* 0x000fe20000300000 */
.L_x_3026:
[----:B------:R-:W4:Y:S02]  /*27400*/  SYNCS.PHASECHK.TRANS64.TRYWAIT P1, [R3+URZ+0x30860], R2 ;  /* 0x03086002030075a7 */ /* 0x000f24000802017f */
[----:B----4-:R-:W-:Y:S05]  /*27410*/  @!P1 BRA `(.L_x_3027) ;  /* 0x00000050001c9947 */ /* 0x010fea0003800000 */
.L_x_3208:
[----:B------:R-:W-:Y:S05]  /*27420*/  @!P0 BRA `(.L_x_3028) ;  /* 0x0000000000048947 */ /* 0x000fea0003800000 */
[----:B------:R-:W-:Y:S01]  /*27430*/  BPT.TRAP 0x1 ;  /* 0x000000040000795c */ /* 0x000fe20000300000 */
.L_x_3028:
[----:B------:R0:W0:Y:S02]  /*27440*/  SYNCS.PHASECHK.TRANS64.TRYWAIT P0, [R23+URZ+0x30860], R0 ;  /* 0x03086000170075a7 */ /* 0x000024000800017f */
[----:B0-----:R-:W-:Y:S05]  /*27450*/  @!P0 NANOSLEEP.SYNCS 0x989680 ;  /* 0x009896800000895d */ /* 0x001fea0003900000 */
[----:B------:R-:W0:Y:S02]  /*27460*/  @!P0 SYNCS.PHASECHK.TRANS64 P0, [R23+URZ+0x30860], R0 ;  /* 0x03086000170085a7 */ /* 0x000e24000800007f */
[----:B0-----:R-:W-:Y:S05]  /*27470*/  @!P0 BRA `(.L_x_3028) ;  /* 0xfffffffc00f08947 */ /* 0x001fea000383ffff */
.L_x_2657:
[----:B------:R-:W-:Y:S05]  /*27480*/  BSYNC B9 ;  /* 0x0000000000097941 */ /* 0x000fea0003800000 */
.L_x_2654:
[----:B------:R-:W-:Y:S05]  /*27490*/  EXIT ;  /* 0x000000000000794d */ /* 0x000fea0003800000 */
.L_x_2677:
[----:B0-----:R0:W1:Y:S02]  /*274a0*/  SYNCS.PHASECHK.TRANS64.TRYWAIT P5, [R85+URZ+0x30890], R86 ;  /* 0x03089056550075a7 */ /* 0x00106400080a017f */
[----:B-1----:R-:W-:Y:S05]  /*274b0*/  @!P5 NANOSLEEP.SYNCS 0x989680 ;  /* 0x009896800000d95d */ /* 0x002fea0003900000 */
[----:B------:R-:W1:Y:S02]  /*274c0*/  @!P5 SYNCS.PHASECHK.TRANS64 P5, [R85+URZ+0x30890], R86 ;  /* 0x030890565500d5a7 */ /* 0x000e6400080a007f */
[----:B-1----:R-:W-:Y:S05]  /*274d0*/  @!P5 BRA `(.L_x_2677) ;  /* 0xfffffffc00f0d947 */ /* 0x002fea000383ffff */
[----:B------:R-:W-:Y:S05]  /*274e0*/  BRA `(.L_x_3029) ;  /* 0xfffffdc4007c7947 */ /* 0x000fea000383ffff */
.L_x_2678:
        /* <DEDUP_REMOVED lines=8> */
.L_x_3031:
[----:B------:R-:W-:Y:S05]  /*27570*/  BSYNC B1 ;  /* 0x0000000000017941 */ /* 0x000fea0003800000 */
.L_x_3030:
        /* <DEDUP_REMOVED lines=8> */
.L_x_3032:
[----:B------:R-:W-:Y:S01]  /*27600*/  IMAD.MOV.U32 R11, RZ, RZ, R14 ;  /* 0x000000ffff0b7224 */ /* 0x000fe200078e000e */
[----:B------:R-:W-:Y:S06]  /*27610*/  BRA `(.L_x_3033) ;  /* 0xfffffdc400447947 */ /* 0x000fec000383ffff */
.L_x_2703:
        /* <DEDUP_REMOVED lines=8> */
.L_x_3035:
[----:B------:R-:W-:Y:S05]  /*276a0*/  BSYNC B1 ;  /* 0x0000000000017941 */ /* 0x000fea0003800000 */
.L_x_3034:
        /* <DEDUP_REMOVED lines=8> */
.L_x_3036:
[----:B------:R-:W-:Y:S01]  /*27730*/  IMAD.MOV.U32 R116, RZ, RZ, R14 ;  /* 0x000000ffff747224 */ /* 0x000fe200078e000e */
[----:B------:R-:W-:Y:S06]  /*27740*/  BRA `(.L_x_3037) ;  /* 0xfffffdd800c47947 */ /* 0x000fec000383ffff */
.L_x_2733:
[----:B0-----:R0:W1:Y:S02]  /*27750*/  SYNCS.PHASECHK.TRANS64.TRYWAIT P5, [R85+URZ+0x30890], R86 ;  /* 0x03089056550075a7 */ /* 0x00106400080a017f */
[----:B-1----:R-:W-:Y:S05]  /*27760*/  @!P5 NANOSLEEP.SYNCS 0x989680 ;  /* 0x009896800000d95d */ /* 0x002fea0003900000 */
[----:B------:R-:W1:Y:S02]  /*27770*/  @!P5 SYNCS.PHASECHK.TRANS64 P5, [R85+URZ+0x30890], R86 ;  /* 0x030890565500d5a7 */ /* 0x000e6400080a007f */
[----:B-1----:R-:W-:Y:S05]  /*27780*/  @!P5 BRA `(.L_x_2733) ;  /* 0xfffffffc00f0d947 */ /* 0x002fea000383ffff */
[----:B------:R-:W-:Y:S05]  /*27790*/  BRA `(.L_x_3038) ;  /* 0xfffffdfc00187947 */ /* 0x000fea000383ffff */
.L_x_2734:
        /* <DEDUP_REMOVED lines=8> */
.L_x_3040:
[----:B------:R-:W-:Y:S05]  /*27820*/  BSYNC B1 ;  /* 0x0000000000017941 */ /* 0x000fea0003800000 */
.L_x_3039:
        /* <DEDUP_REMOVED lines=8> */
.L_x_3041:
[----:B------:R-:W-:Y:S01]  /*278b0*/  IMAD.MOV.U32 R11, RZ, RZ, R14 ;  /* 0x000000ffff0b7224 */ /* 0x000fe200078e000e */
[----:B------:R-:W-:Y:S06]  /*278c0*/  BRA `(.L_x_3042) ;  /* 0xfffffdf800e87947 */ /* 0x000fec000383ffff */
.L_x_2747:
        /* <DEDUP_REMOVED lines=8> */
.L_x_3044:
[----:B------:R-:W-:Y:S05]  /*27950*/  BSYNC B1 ;  /* 0x0000000000017941 */ /* 0x000fea0003800000 */
.L_x_3043:
        /* <DEDUP_REMOVED lines=8> */
.L_x_3045:
[----:B------:R-:W-:Y:S01]  /*279e0*/  IMAD.MOV.U32 R116, RZ, RZ, R14 ;  /* 0x000000ffff747224 */ /* 0x000fe200078e000e */
[----:B------:R-:W-:Y:S06]  /*279f0*/  BRA `(.L_x_3046) ;  /* 0xfffffe1000ac7947 */ /* 0x000fec000383ffff */
.L_x_2760:
[----:B0-----:R0:W1:Y:S02]  /*27a00*/  SYNCS.PHASECHK.TRANS64.TRYWAIT P3, [R85+URZ+0x30890], R86 ;  /* 0x03089056550075a7 */ /* 0x001064000806017f */
[----:B-1----:R-:W-:Y:S05]  /*27a10*/  @!P3 NANOSLEEP.SYNCS 0x989680 ;  /* 0x009896800000b95d */ /* 0x002fea0003900000 */
[----:B------:R-:W1:Y:S02]  /*27a20*/  @!P3 SYNCS.PHASECHK.TRANS64 P3, [R85+URZ+0x30890], R86 ;  /* 0x030890565500b5a7 */ /* 0x000e64000806007f */
[----:B-1----:R-:W-:Y:S05]  /*27a30*/  @!P3 BRA `(.L_x_2760) ;  /* 0xfffffffc00f0b947 */ /* 0x002fea000383ffff */
[----:B------:R-:W-:Y:S05]  /*27a40*/  BRA `(.L_x_3047) ;  /* 0xfffffe2800cc7947 */ /* 0x000fea000383ffff */
.L_x_2761:
        /* <DEDUP_REMOVED lines=8> */
.L_x_3049:
[----:B------:R-:W-:Y:S05]  /*27ad0*/  BSYNC B1 ;  /* 0x0000000000017941 */ /* 0x000fea0003800000 */
.L_x_3048:
        /* <DEDUP_REMOVED lines=8> */
.L_x_3050:
[----:B------:R-:W-:Y:S01]  /*27b60*/  IMAD.MOV.U32 R35, RZ, RZ, R14 ;  /* 0x000000ffff237224 */ /* 0x000fe200078e000e */
[----:B------:R-:W-:Y:S06]  /*27b70*/  BRA `(.L_x_3051) ;  /* 0xfffffe2800e87947 */ /* 0x000fec000383ffff */
.L_x_2764:
        /* <DEDUP_REMOVED lines=8> */
.L_x_3053:
[----:B------:R-:W-:Y:S05]  /*27c00*/  BSYNC B1 ;  /* 0x0000000000017941 */ /* 0x000fea0003800000 */
.L_x_3052:
        /* <DEDUP_REMOVED lines=8> */
.L_x_3054:
[----:B------:R-:W-:Y:S01]  /*27c90*/  IMAD.MOV.U32 R35, RZ, RZ, R14 ;  /* 0x000000ffff237224 */ /* 0x000fe200078e000e */
[----:B------:R-:W-:Y:S06]  /*27ca0*/  BRA `(.L_x_3055) ;  /* 0xfffffe2c00487947 */ /* 0x000fec000383ffff */
.L_x_2768:
[----:B---3--:R3:W0:Y:S02]  /*27cb0*/  SYNCS.PHASECHK.TRANS64.TRYWAIT P2, [R85+URZ+0x308b0], R86 ;  /* 0x0308b056550075a7 */ /* 0x008624000804017f */
[----:B0-----:R-:W-:Y:S05]  /*27cc0*/  @!P2 NANOSLEEP.SYNCS 0x989680 ;  /* 0x009896800000a95d */ /* 0x001fea0003900000 */
[----:B------:R-:W0:Y:S02]  /*27cd0*/  @!P2 SYNCS.PHASECHK.TRANS64 P2, [R85+URZ+0x308b0], R86 ;  /* 0x0308b0565500a5a7 */ /* 0x000e24000804007f */
[----:B0-----:R-:W-:Y:S05]  /*27ce0*/  @!P2 BRA `(.L_x_2768) ;  /* 0xfffffffc00f0a947 */ /* 0x001fea000383ffff */
[----:B------:R-:W-:Y:S05]  /*27cf0*/  BRA `(.L_x_3056) ;  /* 0xfffffe3000287947 */ /* 0x000fea000383ffff */
.L_x_2788:
        /* <DEDUP_REMOVED lines=8> */
.L_x_3058:
[----:B------:R-:W-:Y:S05]  /*27d80*/  BSYNC B1 ;  /* 0x0000000000017941 */ /* 0x000fea0003800000 */
.L_x_3057:
        /* <DEDUP_REMOVED lines=8> */
.L_x_3059:
[----:B------:R-:W-:Y:S02]  /*27e10*/  IMAD.MOV.U32 R13, RZ, RZ, R0 ;  /* 0x000000ffff0d7224 */ /* 0x000fe400078e0000 */
[----:B------:R-:W-:-:S07]  /*27e20*/  IMAD.MOV.U32 R8, RZ, RZ, R14 ;  /* 0x000000ffff087224 */ /* 0x000fce00078e000e */
[----:B------:R-:W-:Y:S05]  /*27e30*/  WARPSYNC.COLLECTIVE R15, `(.L_x_3060) ;  /* 0x000000000f087348 */ /* 0x000fea0003c00000 */
[----:B------:R0:W1:Y:S02]  /*27e40*/  SHFL.IDX P6, R14, R13, R12, R11 ;  /* 0x0000000c0d0e7389 */ /* 0x00006400000c000b */
[----:B01----:R-:W-:Y:S01]  /*27e50*/  ENDCOLLECTIVE ;  /* 0x000000000000791b */ /* 0x003fe20003800000 */
.L_x_3060:
[----:B------:R-:W-:Y:S02]  /*27e60*/  IMAD.MOV.U32 R13, RZ, RZ, R65 ;  /* 0x000000ffff0d7224 */ /* 0x000fe400078e0041 */
[----:B------:R-:W-:-:S07]  /*27e70*/  IMAD.MOV.U32 R9, RZ, RZ, R14 ;  /* 0x000000ffff097224 */ /* 0x000fce00078e000e */
[----:B------:R-:W-:Y:S05]  /*27e80*/  WARPSYNC.COLLECTIVE R15, `(.L_x_3061) ;  /* 0x000000000f087348 */ /* 0x000fea0003c00000 */
[----:B------:R0:W1:Y:S02]  /*27e90*/  SHFL.IDX P6, R14, R13, R12, R11 ;  /* 0x0000000c0d0e7389 */ /* 0x00006400000c000b */
[----:B01----:R-:W-:Y:S01]  /*27ea0*/  ENDCOLLECTIVE ;  /* 0x000000000000791b */ /* 0x003fe20003800000 */
.L_x_3061:
[----:B------:R-:W-:Y:S01]  /*27eb0*/  IMAD.MOV.U32 R30, RZ, RZ, R14 ;  /* 0x000000ffff1e7224 */ /* 0x000fe200078e000e */
[----:B------:R-:W-:Y:S06]  /*27ec0*/  BRA `(.L_x_3062) ;  /* 0xfffffe4400207947 */ /* 0x000fec000383ffff */
.L_x_2791:
        /* <DEDUP_REMOVED lines=8> */
.L_x_3064:
[----:B------:R-:W-:Y:S05]  /*27f50*/  BSYNC B1 ;  /* 0x0000000000017941 */ /* 0x000fea0003800000 */
.L_x_3063:
        /* <DEDUP_REMOVED lines=8> */
.L_x_3065:
[----:B------:R-:W-:Y:S02]  /*27fe0*/  IMAD.MOV.U32 R13, RZ, RZ, R0 ;  /* 0x000000ffff0d7224 */ /* 0x000fe400078e0000 */
[----:B------:R-:W-:-:S07]  /*27ff0*/  IMAD.MOV.U32 R63, RZ, RZ, R14 ;  /* 0x000000ffff3f7224 */ /* 0x000fce00078e000e */
[----:B------:R-:W-:Y:S05]  /*28000*/  WARPSYNC.COLLECTIVE R15, `(.L_x_3066) ;  /* 0x000000000f087348 */ /* 0x000fea0003c00000 */
[----:B------:R0:W1:Y:S02]  /*28010*/  SHFL.IDX P6, R14, R13, R12, R11 ;  /* 0x0000000c0d0e7389 */ /* 0x00006400000c000b */
[----:B01----:R-:W-:Y:S01]  /*28020*/  ENDCOLLECTIVE ;  /* 0x000000000000791b */ /* 0x003fe20003800000 */
.L_x_3066:
[----:B------:R-:W-:Y:S02]  /*28030*/  IMAD.MOV.U32 R13, RZ, RZ, R65 ;  /* 0x000000ffff0d7224 */ /* 0x000fe400078e0041 */
[----:B------:R-:W-:-:S07]  /*28040*/  IMAD.MOV.U32 R0, RZ, RZ, R14 ;  /* 0x000000ffff007224 */ /* 0x000fce00078e000e */
[----:B------:R-:W-:Y:S05]  /*28050*/  WARPSYNC.COLLECTIVE R15, `(.L_x_3067) ;  /* 0x000000000f087348 */ /* 0x000fea0003c00000 */
[----:B------:R0:W1:Y:S02]  /*28060*/  SHFL.IDX P6, R14, R13, R12, R11 ;  /* 0x0000000c0d0e7389 */ /* 0x00006400000c000b */
[----:B01----:R-:W-:Y:S01]  /*28070*/  ENDCOLLECTIVE ;  /* 0x000000000000791b */ /* 0x003fe20003800000 */
.L_x_3067:
[----:B------:R-:W-:Y:S01]  /*28080*/  IMAD.MOV.U32 R65, RZ, RZ, R14 ;  /* 0x000000ffff417224 */ /* 0x000fe200078e000e */
[----:B------:R-:W-:Y:S06]  /*28090*/  BRA `(.L_x_3068) ;  /* 0xfffffe4800f07947 */ /* 0x000fec000383ffff */
.L_x_2795:
[----:B0-----:R0:W1:Y:S02]  /*280a0*/  SYNCS.PHASECHK.TRANS64.TRYWAIT P0, [R18+URZ+0x30800], R5 ;  /* 0x03080005120075a7 */ /* 0x001064000800017f */
[----:B-1----:R-:W-:Y:S05]  /*280b0*/  @!P0 NANOSLEEP.SYNCS 0x989680 ;  /* 0x009896800000895d */ /* 0x002fea0003900000 */
[----:B------:R-:W1:Y:S02]  /*280c0*/  @!P0 SYNCS.PHASECHK.TRANS64 P0, [R18+URZ+0x30800], R5 ;  /* 0x03080005120085a7 */ /* 0x000e64000800007f */
[----:B-1----:R-:W-:Y:S05]  /*280d0*/  @!P0 BRA `(.L_x_2795) ;  /* 0xfffffffc00f08947 */ /* 0x002fea000383ffff */
[----:B------:R-:W-:Y:S05]  /*280e0*/  BRA `(.L_x_3069) ;  /* 0xfffffe5400407947 */ /* 0x000fea000383ffff */
.L_x_2819:
        /* <DEDUP_REMOVED lines=8> */
.L_x_3071:
[----:B------:R-:W-:Y:S05]  /*28170*/  BSYNC B1 ;  /* 0x0000000000017941 */ /* 0x000fea0003800000 */
.L_x_3070:
        /* <DEDUP_REMOVED lines=8> */
.L_x_3072:
[----:B------:R-:W-:Y:S02]  /*28200*/  IMAD.MOV.U32 R13, RZ, RZ, R61 ;  /* 0x000000ffff0d7224 */ /* 0x000fe400078e003d */
[----:B------:R-:W-:-:S07]  /*28210*/  IMAD.MOV.U32 R4, RZ, RZ, R14 ;  /* 0x000000ffff047224 */ /* 0x000fce00078e000e */
[----:B------:R-:W-:Y:S05]  /*28220*/  WARPSYNC.COLLECTIVE R15, `(.L_x_3073) ;  /* 0x000000000f087348 */ /* 0x000fea0003c00000 */
[----:B------:R0:W1:Y:S02]  /*28230*/  SHFL.IDX P6, R14, R13, R12, R11 ;  /* 0x0000000c0d0e7389 */ /* 0x00006400000c000b */
[----:B01----:R-:W-:Y:S01]  /*28240*/  ENDCOLLECTIVE ;  /* 0x000000000000791b */ /* 0x003fe20003800000 */
.L_x_3073:
[----:B------:R-:W-:Y:S02]  /*28250*/  IMAD.MOV.U32 R13, RZ, RZ, R3 ;  /* 0x000000ffff0d7224 */ /* 0x000fe400078e0003 */
[----:B------:R-:W-:-:S07]  /*28260*/  IMAD.MOV.U32 R7, RZ, RZ, R14 ;  /* 0x000000ffff077224 */ /* 0x000fce00078e000e */
[----:B------:R-:W-:Y:S05]  /*28270*/  WARPSYNC.COLLECTIVE R15, `(.L_x_3074) ;  /* 0x000000000f087348 */ /* 0x000fea0003c00000 */
[----:B------:R0:W1:Y:S02]  /*28280*/  SHFL.IDX P6, R14, R13, R12, R11 ;  /* 0x0000000c0d0e7389 */ /* 0x00006400000c000b */
[----:B01----:R-:W-:Y:S01]  /*28290*/  ENDCOLLECTIVE ;  /* 0x000000000000791b */ /* 0x003fe20003800000 */
.L_x_3074:
[----:B------:R-:W-:Y:S01]  /*282a0*/  IMAD.MOV.U32 R8, RZ, RZ, R14 ;  /* 0x000000ffff087224 */ /* 0x000fe200078e000e */
[----:B------:R-:W-:Y:S06]  /*282b0*/  BRA `(.L_x_3075) ;  /* 0xfffffe7800e07947 */ /* 0x000fec000383ffff */
.L_x_2822:
        /* <DEDUP_REMOVED lines=8> */
.L_x_3077:
[----:B------:R-:W-:Y:S05]  /*28340*/  BSYNC B1 ;  /* 0x0000000000017941 */ /* 0x000fea0003800000 */
.L_x_3076:
        /* <DEDUP_REMOVED lines=8> */
.L_x_3078:
[----:B------:R-:W-:Y:S02]  /*283d0*/  IMAD.MOV.U32 R13, RZ, RZ, R61 ;  /* 0x000000ffff0d7224 */ /* 0x000fe400078e003d */
[----:B------:R-:W-:-:S07]  /*283e0*/  IMAD.MOV.U32 R20, RZ, RZ, R14 ;  /* 0x000000ffff147224 */ /* 0x000fce00078e000e */
[----:B------:R-:W-:Y:S05]  /*283f0*/  WARPSYNC.COLLECTIVE R15, `(.L_x_3079) ;  /* 0x000000000f087348 */ /* 0x000fea0003c00000 */
[----:B------:R0:W1:Y:S02]  /*28400*/  SHFL.IDX P6, R14, R13, R12, R11 ;  /* 0x0000000c0d0e7389 */ /* 0x00006400000c000b */
[----:B01----:R-:W-:Y:S01]  /*28410*/  ENDCOLLECTIVE ;  /* 0x000000000000791b */ /* 0x003fe20003800000 */
.L_x_3079:
[----:B------:R-:W-:Y:S02]  /*28420*/  IMAD.MOV.U32 R13, RZ, RZ, R3 ;  /* 0x000000ffff0d7224 */ /* 0x000fe400078e0003 */
[----:B------:R-:W-:-:S07]  /*28430*/  IMAD.MOV.U32 R61, RZ, RZ, R14 ;  /* 0x000000ffff3d7224 */ /* 0x000fce00078e000e */
[----:B------:R-:W-:Y:S05]  /*28440*/  WARPSYNC.COLLECTIVE R15, `(.L_x_3080) ;  /* 0x000000000f087348 */ /* 0x000fea0003c00000 */
[----:B------:R0:W1:Y:S02]  /*28450*/  SHFL.IDX P6, R14, R13, R12, R11 ;  /* 0x0000000c0d0e7389 */ /* 0x00006400000c000b */
[----:B01----:R-:W-:Y:S01]  /*28460*/  ENDCOLLECTIVE ;  /* 0x000000000000791b */ /* 0x003fe20003800000 */
.L_x_3080:
[----:B------:R-:W-:Y:S01]  /*28470*/  IMAD.MOV.U32 R62, RZ, RZ, R14 ;  /* 0x000000ffff3e7224 */ /* 0x000fe200078e000e */
[----:B------:R-:W-:Y:S06]  /*28480*/  BRA `(.L_x_3081) ;  /* 0xfffffe8000247947 */ /* 0x000fec000383ffff */
.L_x_2826:
[----:B0-----:R0:W1:Y:S02]  /*28490*/  SYNCS.PHASECHK.TRANS64.TRYWAIT P0, [R18+URZ+0x30800], R21 ;  /* 0x03080015120075a7 */ /* 0x001064000800017f */
[----:B-1----:R-:W-:Y:S05]  /*284a0*/  @!P0 NANOSLEEP.SYNCS 0x989680 ;  /* 0x009896800000895d */ /* 0x002fea0003900000 */
[----:B------:R-:W1:Y:S02]  /*284b0*/  @!P0 SYNCS.PHASECHK.TRANS64 P0, [R18+URZ+0x30800], R21 ;  /* 0x03080015120085a7 */ /* 0x000e64000800007f */
[----:B-1----:R-:W-:Y:S05]  /*284c0*/  @!P0 BRA `(.L_x_2826) ;  /* 0xfffffffc00f08947 */ /* 0x002fea000383ffff */
[----:B------:R-:W-:Y:S05]  /*284d0*/  BRA `(.L_x_3082) ;  /* 0xfffffe8400c87947 */ /* 0x000fea000383ffff */
.L_x_2840:
[----:B-1----:R1:W2:Y:S02]  /*284e0*/  SYNCS.PHASECHK.TRANS64.TRYWAIT P1, [R8+URZ+0x30830], R3 ;  /* 0x03083003080075a7 */ /* 0x0022a4000802017f */
[----:B--2---:R-:W-:Y:S05]  /*284f0*/  @!P1 NANOSLEEP.SYNCS 0x989680 ;  /* 0x009896800000995d */ /* 0x004fea0003900000 */
[----:B------:R-:W2:Y:S02]  /*28500*/  @!P1 SYNCS.PHASECHK.TRANS64 P1, [R8+URZ+0x30830], R3 ;  /* 0x03083003080095a7 */ /* 0x000ea4000802007f */
[----:B--2---:R-:W-:Y:S05]  /*28510*/  @!P1 BRA `(.L_x_2840) ;  /* 0xfffffffc00f09947 */ /* 0x004fea000383ffff */
[----:B------:R-:W-:Y:S05]  /*28520*/  BRA `(.L_x_2839) ;  /* 0xfffffeb000e87947 */ /* 0x000fea000383ffff */
.L_x_2848:
[----:B-1----:R1:W2:Y:S02]  /*28530*/  SYNCS.PHASECHK.TRANS64.TRYWAIT P1, [R0+URZ+0x30830], R20 ;  /* 0x03083014000075a7 */ /* 0x0022a4000802017f */
[----:B--2---:R-:W-:Y:S05]  /*28540*/  @!P1 NANOSLEEP.SYNCS 0x989680 ;  /* 0x009896800000995d */ /* 0x004fea0003900000 */
[----:B------:R-:W2:Y:S02]  /*28550*/  @!P1 SYNCS.PHASECHK.TRANS64 P1, [R0+URZ+0x30830], R20 ;  /* 0x03083014000095a7 */ /* 0x000ea4000802007f */
[----:B--2---:R-:W-:Y:S05]  /*28560*/  @!P1 BRA `(.L_x_2848) ;  /* 0xfffffffc00f09947 */ /* 0x004fea000383ffff */
[----:B------:R-:W-:Y:S05]  /*28570*/  BRA `(.L_x_2847) ;  /* 0xfffffed400d47947 */ /* 0x000fea000383ffff */
.L_x_2853:
[----:B-1----:R1:W2:Y:S02]  /*28580*/  SYNCS.PHASECHK.TRANS64.TRYWAIT P1, [R11+URZ+0x30850], R2 ;  /* 0x030850020b0075a7 */ /* 0x0022a4000802017f */
[----:B--2---:R-:W-:Y:S05]  /*28590*/  @!P1 NANOSLEEP.SYNCS 0x989680 ;  /* 0x009896800000995d */ /* 0x004fea0003900000 */
[----:B------:R-:W2:Y:S02]  /*285a0*/  @!P1 SYNCS.PHASECHK.TRANS64 P1, [R11+URZ+0x30850], R2 ;  /* 0x030850020b0095a7 */ /* 0x000ea4000802007f */
[----:B--2---:R-:W-:Y:S05]  /*285b0*/  @!P1 BRA `(.L_x_2853) ;  /* 0xfffffffc00f09947 */ /* 0x004fea000383ffff */
[----:B------:R-:W-:Y:S05]  /*285c0*/  BRA `(.L_x_2852) ;  /* 0xfffffee000f47947 */ /* 0x000fea000383ffff */
.L_x_2863:
[----:B-1----:R1:W2:Y:S02]  /*285d0*/  SYNCS.PHASECHK.TRANS64.TRYWAIT P1, [R14+URZ+0x30830], R15 ;  /* 0x0308300f0e0075a7 */ /* 0x0022a4000802017f */
[----:B--2---:R-:W-:Y:S05]  /*285e0*/  @!P1 NANOSLEEP.SYNCS 0x989680 ;  /* 0x009896800000995d */ /* 0x004fea0003900000 */
[----:B------:R-:W2:Y:S02]  /*285f0*/  @!P1 SYNCS.PHASECHK.TRANS64 P1, [R14+URZ+0x30830], R15 ;  /* 0x0308300f0e0095a7 */ /* 0x000ea4000802007f */
[----:B--2---:R-:W-:Y:S05]  /*28600*/  @!P1 BRA `(.L_x_2863) ;  /* 0xfffffffc00f09947 */ /* 0x004fea000383ffff */
[----:B------:R-:W-:Y:S05]  /*28610*/  BRA `(.L_x_2862) ;  /* 0xfffffefc00f07947 */ /* 0x000fea000383ffff */
.L_x_2868:
[----:B-1----:R1:W2:Y:S02]  /*28620*/  SYNCS.PHASECHK.TRANS64.TRYWAIT P1, [R11+URZ+0x30850], R2 ;  /* 0x030850020b0075a7 */ /* 0x0022a4000802017f */
[----:B--2---:R-:W-:Y:S05]  /*28630*/  @!P1 NANOSLEEP.SYNCS 0x989680 ;  /* 0x009896800000995d */ /* 0x004fea0003900000 */
[----:B------:R-:W2:Y:S02]  /*28640*/  @!P1 SYNCS.PHASECHK.TRANS64 P1, [R11+URZ+0x30850], R2 ;  /* 0x030850020b0095a7 */ /* 0x000ea4000802007f */
[----:B--2---:R-:W-:Y:S05]  /*28650*/  @!P1 BRA `(.L_x_2868) ;  /* 0xfffffffc00f09947 */ /* 0x004fea000383ffff */
[----:B------:R-:W-:Y:S05]  /*28660*/  BRA `(.L_x_2867) ;  /* 0xffffff0c00087947 */ /* 0x000fea000383ffff */
.L_x_2876:
[----:B-1----:R1:W2:Y:S02]  /*28670*/  SYNCS.PHASECHK.TRANS64.TRYWAIT P1, [R10+URZ+0x30850], R5 ;  /* 0x030850050a0075a7 */ /* 0x0022a4000802017f */
[----:B--2---:R-:W-:Y:S05]  /*28680*/  @!P1 NANOSLEEP.SYNCS 0x989680 ;  /* 0x009896800000995d */ /* 0x004fea0003900000 */
[----:B------:R-:W2:Y:S02]  /*28690*/  @!P1 SYNCS.PHASECHK.TRANS64 P1, [R10+URZ+0x30850], R5 ;  /* 0x030850050a0095a7 */ /* 0x000ea4000802007f */
[----:B--2---:R-:W-:Y:S05]  /*286a0*/  @!P1 BRA `(.L_x_2876) ;  /* 0xfffffffc00f09947 */ /* 0x004fea000383ffff */
[----:B------:R-:W-:Y:S05]  /*286b0*/  BRA `(.L_x_2875) ;  /* 0xffffff2400687947 */ /* 0x000fea000383ffff */
.L_x_2918:
[----:B------:R-:W0:Y:S01]  /*286c0*/  S2R R11, SR_TID.X ;  /* 0x00000000000b7919 */ /* 0x000e220000002100 */
[----:B------:R-:W-:Y:S01]  /*286d0*/  BSSY B1, `(.L_x_3083) ;  /* 0x000000a000017945 */ /* 0x000fe20003800000 */
[----:B-1----:R-:W-:Y:S02]  /*286e0*/  IMAD.MOV.U32 R12, RZ, RZ, RZ ;  /* 0x000000ffff0c7224 */ /* 0x002fe400078e00ff */
[----:B------:R-:W-:Y:S01]  /*286f0*/  IMAD.MOV.U32 R15, RZ, RZ, -0x1 ;  /* 0xffffffffff0f7424 */ /* 0x000fe200078e00ff */
[----:B0-----:R-:W-:-:S04]  /*28700*/  SHF.R.U32.HI R11, RZ, 0x5, R11 ;  /* 0x00000005ff0b7819 */ /* 0x001fc8000001160b */
[----:B------:R-:W-:-:S05]  /*28710*/  LOP3.LUT R11, R11, 0x3, RZ, 0xc0, !PT ;  /* 0x000000030b0b7812 */ /* 0x000fca00078ec0ff */
[----:B------:R-:W-:Y:S02]  /*28720*/  IMAD.MOV.U32 R13, RZ, RZ, R11 ;  /* 0x000000ffff0d7224 */ /* 0x000fe400078e000b */
[----:B------:R-:W-:-:S07]  /*28730*/  IMAD.MOV.U32 R11, RZ, RZ, 0x1f ;  /* 0x0000001fff0b7424 */ /* 0x000fce00078e00ff */
[----:B------:R-:W-:Y:S05]  /*28740*/  WARPSYNC.COLLECTIVE R15, `(.L_x_3084) ;  /* 0x000000000f087348 */ /* 0x000fea0003c00000 */
[----:B------:R0:W1:Y:S02]  /*28750*/  SHFL.IDX P6, R14, R13, R12, R11 ;  /* 0x0000000c0d0e7389 */ /* 0x00006400000c000b */
[----:B01----:R-:W-:Y:S01]  /*28760*/  ENDCOLLECTIVE ;  /* 0x000000000000791b */ /* 0x003fe20003800000 */
.L_x_3084:
[----:B------:R-:W-:Y:S05]  /*28770*/  BSYNC B1 ;  /* 0x0000000000017941 */ /* 0x000fea0003800000 */
.L_x_3083:
[----:B------:R-:W-:Y:S05]  /*28780*/  BRA `(.L_x_3085) ;  /* 0xffffff8800a47947 */ /* 0x000fea000383ffff */
.L_x_2920:
[----:B------:R-:W-:Y:S01]  /*28790*/  BSSY B1, `(.L_x_3086) ;  /* 0x0000006000017945 */ /* 0x000fe20003800000 */
[----:B------:R-:W-:-:S07]  /*287a0*/  IMAD.MOV.U32 R15, RZ, RZ, -0x1 ;  /* 0xffffffffff0f7424 */ /* 0x000fce00078e00ff */
[----:B01----:R-:W-:Y:S05]  /*287b0*/  WARPSYNC.COLLECTIVE R15, `(.L_x_3087) ;  /* 0x000000000f0c7348 */ /* 0x003fea0003c00000 */
[----:B------:R-:W-:Y:S02]  /*287c0*/  ELECT P6, UR62, PT ;  /* 0x00000000003e782f */ /* 0x000fe400038c0000 */
[----:B------:R-:W-:Y:S01]  /*287d0*/  MOV R14, UR62 ;  /* 0x0000003e000e7c02 */ /* 0x000fe20008000f00 */
[----:B01----:R-:W-:Y:S10]  /*287e0*/  ENDCOLLECTIVE ;  /* 0x000000000000791b */ /* 0x003ff40003800000 */
.L_x_3087:
[----:B------:R-:W-:Y:S05]  /*287f0*/  BSYNC B1 ;  /* 0x0000000000017941 */ /* 0x000fea0003800000 */
.L_x_3086:
[----:B------:R-:W-:Y:S05]  /*28800*/  BRA `(.L_x_2919) ;  /* 0xffffff88009c7947 */ /* 0x000fea000383ffff */
.L_x_2922:
[----:B0-----:R0:W2:Y:S02]  /*28810*/  SYNCS.PHASECHK.TRANS64.TRYWAIT P0, [R16+URZ+0x30820], R8 ;  /* 0x03082008100075a7 */ /* 0x0010a4000800017f */
[----:B--2---:R-:W-:Y:S05]  /*28820*/  @!P0 NANOSLEEP.SYNCS 0x989680 ;  /* 0x009896800000895d */ /* 0x004fea0003900000 */
[----:B------:R-:W2:Y:S02]  /*28830*/  @!P0 SYNCS.PHASECHK.TRANS64 P0, [R16+URZ+0x30820], R8 ;  /* 0x03082008100085a7 */ /* 0x000ea4000800007f */
[----:B--2---:R-:W-:Y:S05]  /*28840*/  @!P0 BRA `(.L_x_2922) ;  /* 0xfffffffc00f08947 */ /* 0x004fea000383ffff */
[----:B------:R-:W-:Y:S05]  /*28850*/  BRA `(.L_x_3088) ;  /* 0xffffff8800ac7947 */ /* 0x000fea000383ffff */
.L_x_2926:
[----:B-1----:R1:W2:Y:S02]  /*28860*/  SYNCS.PHASECHK.TRANS64.TRYWAIT P0, [R12+URZ+0x308a0], R11 ;  /* 0x0308a00b0c0075a7 */ /* 0x0022a4000800017f */
[----:B--2---:R-:W-:Y:S05]  /*28870*/  @!P0 NANOSLEEP.SYNCS 0x989680 ;  /* 0x009896800000895d */ /* 0x004fea0003900000 */
[----:B------:R-:W2:Y:S02]  /*28880*/  @!P0 SYNCS.PHASECHK.TRANS64 P0, [R12+URZ+0x308a0], R11 ;  /* 0x0308a00b0c0085a7 */ /* 0x000ea4000800007f */
[----:B--2---:R-:W-:Y:S05]  /*28890*/  @!P0 BRA `(.L_x_2926) ;  /* 0xfffffffc00f08947 */ /* 0x004fea000383ffff */
[----:B------:R-:W-:Y:S05]  /*288a0*/  BRA `(.L_x_3089) ;  /* 0xffffff8800c47947 */ /* 0x000fea000383ffff */
.L_x_2933:
[----:B0-----:R0:W2:Y:S02]  /*288b0*/  SYNCS.PHASECHK.TRANS64.TRYWAIT P0, [R12+URZ+0x308c0], R11 ;  /* 0x0308c00b0c0075a7 */ /* 0x0010a4000800017f */
[----:B--2---:R-:W-:Y:S05]  /*288c0*/  @!P0 NANOSLEEP.SYNCS 0x989680 ;  /* 0x009896800000895d */ /* 0x004fea0003900000 */
[----:B------:R-:W2:Y:S02]  /*288d0*/  @!P0 SYNCS.PHASECHK.TRANS64 P0, [R12+URZ+0x308c0], R11 ;  /* 0x0308c00b0c0085a7 */ /* 0x000ea4000800007f */
[----:B--2---:R-:W-:Y:S05]  /*288e0*/  @!P0 BRA `(.L_x_2933) ;  /* 0xfffffffc00f08947 */ /* 0x004fea000383ffff */
[----:B------:R-:W-:Y:S05]  /*288f0*/  BRA `(.L_x_3090) ;  /* 0xffffff8c00c07947 */ /* 0x000fea000383ffff */
.L_x_2942:
[----:B-1----:R1:W2:Y:S02]  /*28900*/  SYNCS.PHASECHK.TRANS64.TRYWAIT P1, [R11+URZ+0x308a0], R10 ;  /* 0x0308a00a0b0075a7 */ /* 0x0022a4000802017f */
[----:B--2---:R-:W-:Y:S05]  /*28910*/  @!P1 NANOSLEEP.SYNCS 0x989680 ;  /* 0x009896800000995d */ /* 0x004fea0003900000 */
[----:B------:R-:W2:Y:S02]  /*28920*/  @!P1 SYNCS.PHASECHK.TRANS64 P1, [R11+URZ+0x308a0], R10 ;  /* 0x0308a00a0b0095a7 */ /* 0x000ea4000802007f */
[----:B--2---:R-:W-:Y:S05]  /*28930*/  @!P1 BRA `(.L_x_2942) ;  /* 0xfffffffc00f09947 */ /* 0x004fea000383ffff */
[----:B------:R-:W-:Y:S05]  /*28940*/  BRA `(.L_x_3091) ;  /* 0xffffff9000f87947 */ /* 0x000fea000383ffff */
.L_x_2949:
[----:B0-----:R0:W2:Y:S02]  /*28950*/  SYNCS.PHASECHK.TRANS64.TRYWAIT P1, [R11+URZ+0x308c0], R10 ;  /* 0x0308c00a0b0075a7 */ /* 0x0010a4000802017f */
[----:B--2---:R-:W-:Y:S05]  /*28960*/  @!P1 NANOSLEEP.SYNCS 0x989680 ;  /* 0x009896800000995d */ /* 0x004fea0003900000 */
[----:B------:R-:W2:Y:S02]  /*28970*/  @!P1 SYNCS.PHASECHK.TRANS64 P1, [R11+URZ+0x308c0], R10 ;  /* 0x0308c00a0b0095a7 */ /* 0x000ea4000802007f */
[----:B--2---:R-:W-:Y:S05]  /*28980*/  @!P1 BRA `(.L_x_2949) ;  /* 0xfffffffc00f09947 */ /* 0x004fea000383ffff */
[----:B------:R-:W-:Y:S05]  /*28990*/  BRA `(.L_x_3092) ;  /* 0xffffff9400f07947 */ /* 0x000fea000383ffff */
.L_x_2966:
        /* <DEDUP_REMOVED lines=11> */
.L_x_3094:
[----:B------:R-:W-:Y:S05]  /*28a50*/  BSYNC B0 ;  /* 0x0000000000007941 */ /* 0x000fea0003800000 */
.L_x_3093:
[----:B------:R-:W-:Y:S05]  /*28a60*/  BRA `(.L_x_3095) ;  /* 0xffffffa400d87947 */ /* 0x000fea000383ffff */
.L_x_2969:
[----:B0-----:R0:W1:Y:S02]  /*28a70*/  SYNCS.PHASECHK.TRANS64.TRYWAIT P0, [R7+URZ+0x30840], R2 ;  /* 0x03084002070075a7 */ /* 0x001064000800017f */
[----:B-1----:R-:W-:Y:S05]  /*28a80*/  @!P0 NANOSLEEP.SYNCS 0x989680 ;  /* 0x009896800000895d */ /* 0x002fea0003900000 */
[----:B------:R-:W1:Y:S02]  /*28a90*/  @!P0 SYNCS.PHASECHK.TRANS64 P0, [R7+URZ+0x30840], R2 ;  /* 0x03084002070085a7 */ /* 0x000e64000800007f */
[----:B-1----:R-:W-:Y:S05]  /*28aa0*/  @!P0 BRA `(.L_x_2969) ;  /* 0xfffffffc00f08947 */ /* 0x002fea000383ffff */
[----:B------:R-:W-:Y:S05]  /*28ab0*/  BRA `(.L_x_3096) ;  /* 0xffffffa800287947 */ /* 0x000fea000383ffff */
.L_x_2970:
        /* <DEDUP_REMOVED lines=8> */
.L_x_3098:
[----:B------:R-:W-:Y:S05]  /*28b40*/  BSYNC B0 ;  /* 0x0000000000007941 */ /* 0x000fea0003800000 */
.L_x_3097:
        /* <DEDUP_REMOVED lines=9> */
.L_x_3099:
[----:B------:R-:W-:Y:S01]  /*28be0*/  ULDC.64 UR4, c[0x0][0x208] ;  /* 0x0000820000047ab9 */ /* 0x000fe20000000a00 */
[----:B------:R-:W-:Y:S02]  /*28bf0*/  IMAD.MOV.U32 R13, RZ, RZ, R0 ;  /* 0x000000ffff0d7224 */ /* 0x000fe400078e0000 */
[----:B------:R-:W-:Y:S02]  /*28c00*/  IMAD.MOV.U32 R12, RZ, RZ, 0x1 ;  /* 0x00000001ff0c7424 */ /* 0x000fe400078e00ff */
[----:B------:R-:W-:-:S05]  /*28c10*/  IMAD.MOV.U32 R3, RZ, RZ, R14 ;  /* 0x000000ffff037224 */ /* 0x000fca00078e000e */
[----:B------:R-:W-:-:S05]  /*28c20*/  @P0 LEA R3, P1, R33, R3, 0x1 ;  /* 0x0000000321030211 */ /* 0x000fca00078208ff */
[----:B------:R-:W-:Y:S01]  /*28c30*/  @P0 IMAD.X R2, RZ, RZ, R2, P1 ;  /* 0x000000ffff020224 */ /* 0x000fe200008e0602 */
[----:B------:R-:W-:-:S04]  /*28c40*/  ISETP.GE.AND P1, PT, R6, 0x11, PT ;  /* 0x000000110600780c */ /* 0x000fc80003f26270 */
[----:B------:R-:W-:-:S04]  /*28c50*/  @P0 LOP3.LUT R3, R3, R2, RZ, 0x3c, !PT ;  /* 0x0000000203030212 */ /* 0x000fc800078e3cff */
[----:B------:R-:W-:-:S04]  /*28c60*/  @P0 LOP3.LUT R2, R3, R2, RZ, 0x3c, !PT ;  /* 0x0000000203020212 */ /* 0x000fc800078e3cff */
[----:B------:R-:W-:-:S05]  /*28c70*/  @P0 LOP3.LUT R3, R3, R2, RZ, 0x3c, !PT ;  /* 0x0000000203030212 */ /* 0x000fca00078e3cff */
[----:B------:R-:W-:Y:S01]  /*28c80*/  @!PT LDS RZ, [RZ] ;  /* 0x00000000fffff984 */ /* 0x000fe20000000800 */
[----:B------:R-:W-:Y:S01]  /*28c90*/  @!PT LDS RZ, [RZ] ;  /* 0x00000000fffff984 */ /* 0x000fe20000000800 */
[----:B------:R-:W-:Y:S01]  /*28ca0*/  @!PT LDS RZ, [RZ] ;  /* 0x00000000fffff984 */ /* 0x000fe20000000800 */
[----:B------:R0:W-:Y:S04]  /*28cb0*/  @P0 LDGSTS.E.BYPASS.LTC128B.128 [R8+0x1e400], desc[UR4][R2.64], !P4 ;  /* 0x1e40000002080fae */ /* 0x0001e8000e101d44 */
[----:B------:R0:W-:Y:S04]  /*28cc0*/  @P0 LDGSTS.E.BYPASS.LTC128B.128 [R8+0x21400], desc[UR4][R2.64+0x80], !P3 ;  /* 0x2140008002080fae */ /* 0x0001e8000d901d44 */
[----:B------:R0:W-:Y:S02]  /*28cd0*/  @P0 LDGSTS.E.BYPASS.LTC128B.128 [R8+0x24400], desc[UR4][R2.64+0x100], !P2 ;  /* 0x2440010002080fae */ /* 0x0001e4000d101d44 */
[----:B0-----:R-:W-:Y:S05]  /*28ce0*/  WARPSYNC.COLLECTIVE R15, `(.L_x_3100) ;  /* 0x000000000f087348 */ /* 0x001fea0003c00000 */
[----:B------:R1:W2:Y:S02]  /*28cf0*/  SHFL.IDX P6, R14, R13, R12, R11 ;  /* 0x0000000c0d0e7389 */ /* 0x0002a400000c000b */
[----:B012---:R-:W-:Y:S01]  /*28d00*/  ENDCOLLECTIVE ;  /* 0x000000000000791b */ /* 0x007fe20003800000 */
.L_x_3100:
[----:B------:R-:W-:Y:S02]  /*28d10*/  @P1 IMAD R8, R5, 0x2, R16 ;  /* 0x0000000205081824 */ /* 0x000fe400078e0210 */
[----:B------:R-:W-:Y:S02]  /*28d20*/  IMAD.MOV.U32 R13, RZ, RZ, R4 ;  /* 0x000000ffff0d7224 */ /* 0x000fe400078e0004 */
[----:B------:R-:W-:-:S07]  /*28d30*/  IMAD.MOV.U32 R2, RZ, RZ, R14 ;  /* 0x000000ffff027224 */ /* 0x000fce00078e000e */
[----:B------:R-:W-:Y:S05]  /*28d40*/  WARPSYNC.COLLECTIVE R15, `(.L_x_3101) ;  /* 0x000000000f087348 */ /* 0x000fea0003c00000 */
[----:B------:R0:W1:Y:S02]  /*28d50*/  SHFL.IDX P6, R14, R13, R12, R11 ;  /* 0x0000000c0d0e7389 */ /* 0x00006400000c000b */
[----:B01----:R-:W-:Y:S01]  /*28d60*/  ENDCOLLECTIVE ;  /* 0x000000000000791b */ /* 0x003fe20003800000 */
.L_x_3101:
[----:B------:R-:W-:Y:S01]  /*28d70*/  ULDC.64 UR4, c[0x0][0x208] ;  /* 0x0000820000047ab9 */ /* 0x000fe20000000a00 */
[----:B------:R-:W-:Y:S02]  /*28d80*/  IMAD.MOV.U32 R13, RZ, RZ, R0 ;  /* 0x000000ffff0d7224 */ /* 0x000fe400078e0000 */
[----:B------:R-:W-:Y:S02]  /*28d90*/  IMAD.MOV.U32 R12, RZ, RZ, 0x2 ;  /* 0x00000002ff0c7424 */ /* 0x000fe400078e00ff */
[----:B------:R-:W-:-:S05]  /*28da0*/  IMAD.MOV.U32 R3, RZ, RZ, R14 ;  /* 0x000000ffff037224 */ /* 0x000fca00078e000e */
[----:B------:R-:W-:-:S05]  /*28db0*/  @P1 LEA R3, P0, R33, R3, 0x1 ;  /* 0x0000000321031211 */ /* 0x000fca00078008ff */
[----:B------:R-:W-:-:S05]  /*28dc0*/  @P1 IMAD.X R2, RZ, RZ, R2, P0 ;  /* 0x000000ffff021224 */ /* 0x000fca00000e0602 */
        /* <DEDUP_REMOVED lines=8> */
[----:B------:R0:W-:Y:S01]  /*28e50*/  @P1 LDGSTS.E.BYPASS.LTC128B.128 [R8+0x24c00], desc[UR4][R2.64+0x100], !P2 ;  /* 0x24c0010002081fae */ /* 0x0001e2000d101d44 */
[----:B------:R-:W-:-:S13]  /*28e60*/  ISETP.GE.AND P1, PT, R6, 0x21, PT ;  /* 0x000000210600780c */ /* 0x000fda0003f26270 */
[----:B0-----:R-:W-:Y:S05]  /*28e70*/  WARPSYNC.COLLECTIVE R15, `(.L_x_3102) ;  /* 0x000000000f087348 */ /* 0x001fea0003c00000 */
[----:B------:R1:W2:Y:S02]  /*28e80*/  SHFL.IDX P6, R14, R13, R12, R11 ;  /* 0x0000000c0d0e7389 */ /* 0x0002a400000c000b */
[----:B012---:R-:W-:Y:S01]  /*28e90*/  ENDCOLLECTIVE ;  /* 0x000000000000791b */ /* 0x007fe20003800000 */
.L_x_3102:
[----:B------:R-:W-:Y:S02]  /*28ea0*/  @P1 IMAD R8, R5, 0x2, R16 ;  /* 0x0000000205081824 */ /* 0x000fe400078e0210 */
[----:B------:R-:W-:Y:S02]  /*28eb0*/  IMAD.MOV.U32 R13, RZ, RZ, R4 ;  /* 0x000000ffff0d7224 */ /* 0x000fe400078e0004 */
[----:B------:R-:W-:-:S07]  /*28ec0*/  IMAD.MOV.U32 R2, RZ, RZ, R14 ;  /* 0x000000ffff027224 */ /* 0x000fce00078e000e */
[----:B------:R-:W-:Y:S05]  /*28ed0*/  WARPSYNC.COLLECTIVE R15, `(.L_x_3103) ;  /* 0x000000000f087348 */ /* 0x000fea0003c00000 */
[----:B------:R0:W1:Y:S02]  /*28ee0*/  SHFL.IDX P6, R14, R13, R12, R11 ;  /* 0x0000000c0d0e7389 */ /* 0x00006400000c000b */
[----:B01----:R-:W-:Y:S01]  /*28ef0*/  ENDCOLLECTIVE ;  /* 0x000000000000791b */ /* 0x003fe20003800000 */
.L_x_3103:
        /* <DEDUP_REMOVED lines=19> */
.L_x_3104:
[----:B------:R-:W-:Y:S02]  /*29030*/  @P1 IMAD R8, R5, 0x2, R16 ;  /* 0x0000000205081824 */ /* 0x000fe400078e0210 */
[----:B------:R-:W-:Y:S02]  /*29040*/  IMAD.MOV.U32 R13, RZ, RZ, R4 ;  /* 0x000000ffff0d7224 */ /* 0x000fe400078e0004 */
[----:B------:R-:W-:-:S07]  /*29050*/  IMAD.MOV.U32 R2, RZ, RZ, R14 ;  /* 0x000000ffff027224 */ /* 0x000fce00078e000e */
[----:B------:R-:W-:Y:S05]  /*29060*/  WARPSYNC.COLLECTIVE R15, `(.L_x_3105) ;  /* 0x000000000f087348 */ /* 0x000fea0003c00000 */
[----:B------:R0:W1:Y:S02]  /*29070*/  SHFL.IDX P6, R14, R13, R12, R11 ;  /* 0x0000000c0d0e7389 */ /* 0x00006400000c000b */
[----:B01----:R-:W-:Y:S01]  /*29080*/  ENDCOLLECTIVE ;  /* 0x000000000000791b */ /* 0x003fe20003800000 */
.L_x_3105:
        /* <DEDUP_REMOVED lines=19> */
.L_x_3106:
[----:B------:R-:W-:Y:S02]  /*291c0*/  @P1 IMAD R8, R5, 0x2, R16 ;  /* 0x0000000205081824 */ /* 0x000fe400078e0210 */
[----:B------:R-:W-:Y:S02]  /*291d0*/  IMAD.MOV.U32 R13, RZ, RZ, R4 ;  /* 0x000000ffff0d7224 */ /* 0x000fe400078e0004 */
[----:B------:R-:W-:-:S07]  /*291e0*/  IMAD.MOV.U32 R2, RZ, RZ, R14 ;  /* 0x000000ffff027224 */ /* 0x000fce00078e000e */
[----:B------:R-:W-:Y:S05]  /*291f0*/  WARPSYNC.COLLECTIVE R15, `(.L_x_3107) ;  /* 0x000000000f087348 */ /* 0x000fea0003c00000 */
[----:B------:R0:W1:Y:S02]  /*29200*/  SHFL.IDX P6, R14, R13, R12, R11 ;  /* 0x0000000c0d0e7389 */ /* 0x00006400000c000b */
[----:B01----:R-:W-:Y:S01]  /*29210*/  ENDCOLLECTIVE ;  /* 0x000000000000791b */ /* 0x003fe20003800000 */
.L_x_3107:
        /* <DEDUP_REMOVED lines=18> */
.L_x_3108:
[----:B------:R-:W-:Y:S02]  /*29340*/  IMAD.MOV.U32 R13, RZ, RZ, R4 ;  /* 0x000000ffff0d7224 */ /* 0x000fe400078e0004 */
[----:B------:R-:W-:-:S07]  /*29350*/  IMAD.MOV.U32 R0, RZ, RZ, R14 ;  /* 0x000000ffff007224 */ /* 0x000fce00078e000e */
[----:B------:R-:W-:Y:S05]  /*29360*/  WARPSYNC.COLLECTIVE R15, `(.L_x_3109) ;  /* 0x000000000f087348 */ /* 0x000fea0003c00000 */
[----:B------:R0:W1:Y:S02]  /*29370*/  SHFL.IDX P6, R14, R13, R12, R11 ;  /* 0x0000000c0d0e7389 */ /* 0x00006400000c000b */
[----:B01----:R-:W-:Y:S01]  /*29380*/  ENDCOLLECTIVE ;  /* 0x000000000000791b */ /* 0x003fe20003800000 */
.L_x_3109:
[----:B------:R-:W-:Y:S01]  /*29390*/  IMAD.MOV.U32 R2, RZ, RZ, R14 ;  /* 0x000000ffff027224 */ /* 0x000fe200078e000e */
[----:B------:R-:W-:Y:S06]  /*293a0*/  BRA `(.L_x_3110) ;  /* 0xffffffa400607947 */ /* 0x000fec000383ffff */
.L_x_2975:
        /* <DEDUP_REMOVED lines=9> */
.L_x_3111:
[C---:B------:R-:W-:Y:S01]  /*29440*/  VIADD R6, R25.reuse, 0x10 ;  /* 0x0000001019067836 */ /* 0x040fe20000000000 */
[----:B------:R-:W-:Y:S01]  /*29450*/  ISETP.GE.AND P2, PT, R25, R5, PT ;  /* 0x000000051900720c */ /* 0x000fe20003f46270 */
[----:B------:R-:W-:Y:S02]  /*29460*/  IMAD.MOV.U32 R13, RZ, RZ, R0 ;  /* 0x000000ffff0d7224 */ /* 0x000fe400078e0000 */
[----:B------:R-:W-:-:S10]  /*29470*/  IMAD.MOV.U32 R2, RZ, RZ, R14 ;  /* 0x000000ffff027224 */ /* 0x000fd400078e000e */
[----:B------:R-:W-:Y:S05]  /*29480*/  WARPSYNC.COLLECTIVE R15, `(.L_x_3112) ;  /* 0x000000000f087348 */ /* 0x000fea0003c00000 */
[----:B------:R0:W1:Y:S02]  /*29490*/  SHFL.IDX P6, R14, R13, R12, R11 ;  /* 0x0000000c0d0e7389 */ /* 0x00006400000c000b */
[----:B01----:R-:W-:Y:S01]  /*294a0*/  ENDCOLLECTIVE ;  /* 0x000000000000791b */ /* 0x003fe20003800000 */
.L_x_3112:
[----:B------:R-:W-:Y:S01]  /*294b0*/  ULDC.64 UR4, c[0x0][0x208] ;  /* 0x0000820000047ab9 */ /* 0x000fe20000000a00 */
[----:B------:R-:W-:Y:S02]  /*294c0*/  IMAD.MOV.U32 R13, RZ, RZ, R4 ;  /* 0x000000ffff0d7224 */ /* 0x000fe400078e0004 */
[----:B------:R-:W-:Y:S01]  /*294d0*/  IMAD.MOV.U32 R12, RZ, RZ, 0x1 ;  /* 0x00000001ff0c7424 */ /* 0x000fe200078e00ff */
[----:B------:R-:W-:-:S05]  /*294e0*/  @!P2 LEA R14, P4, R33, R14, 0x1 ;  /* 0x0000000e210ea211 */ /* 0x000fca00078808ff */
[----:B------:R-:W-:Y:S02]  /*294f0*/  @!P2 IMAD.X R3, RZ, RZ, R2, P4 ;  /* 0x000000ffff03a224 */ /* 0x000fe400020e0602 */
[----:B------:R-:W-:-:S05]  /*29500*/  @!P2 IMAD.MOV.U32 R2, RZ, RZ, R14 ;  /* 0x000000ffff02a224 */ /* 0x000fca00078e000e */
[----:B------:R-:W-:Y:S01]  /*29510*/  @!PT LDS RZ, [RZ] ;  /* 0x00000000fffff984 */ /* 0x000fe20000000800 */
[----:B------:R-:W-:Y:S01]  /*29520*/  @!PT LDS RZ, [RZ] ;  /* 0x00000000fffff984 */ /* 0x000fe20000000800 */
[----:B------:R-:W-:Y:S01]  /*29530*/  @!PT LDS RZ, [RZ] ;  /* 0x00000000fffff984 */ /* 0x000fe20000000800 */
[----:B------:R0:W-:Y:S04]  /*29540*/  @!P2 LDGSTS.E.BYPASS.LTC128B.128 [R8+0x12400], desc[UR4][R2.64], !P3 ;  /* 0x124000000208afae */ /* 0x0001e8000d901d44 */
[----:B------:R0:W-:Y:S04]  /*29550*/  @!P2 LDGSTS.E.BYPASS.LTC128B.128 [R8+0x16400], desc[UR4][R2.64+0x80], !P0 ;  /* 0x164000800208afae */ /* 0x0001e8000c101d44 */
[----:B------:R0:W-:Y:S01]  /*29560*/  @!P2 LDGSTS.E.BYPASS.LTC128B.128 [R8+0x1a400], desc[UR4][R2.64+0x100], !P1 ;  /* 0x1a4001000208afae */ /* 0x0001e2000c901d44 */
[----:B------:R-:W-:Y:S01]  /*29570*/  ISETP.GE.AND P2, PT, R6, R5, PT ;  /* 0x000000050600720c */ /* 0x000fe20003f46270 */
[----:B------:R-:W-:-:S12]  /*29580*/  VIADD R6, R25, 0x20 ;  /* 0x0000002019067836 */ /* 0x000fd80000000000 */
[----:B0-----:R-:W-:Y:S05]  /*29590*/  WARPSYNC.COLLECTIVE R15, `(.L_x_3113) ;  /* 0x000000000f087348 */ /* 0x001fea0003c00000 */
[----:B------:R1:W2:Y:S02]  /*295a0*/  SHFL.IDX P6, R14, R13, R12, R11 ;  /* 0x0000000c0d0e7389 */ /* 0x0002a400000c000b */
[----:B012---:R-:W-:Y:S01]  /*295b0*/  ENDCOLLECTIVE ;  /* 0x000000000000791b */ /* 0x007fe20003800000 */
.L_x_3113:
[----:B------:R-:W-:Y:S02]  /*295c0*/  IMAD.MOV.U32 R13, RZ, RZ, R0 ;  /* 0x000000ffff0d7224 */ /* 0x000fe400078e0000 */
[----:B------:R-:W-:-:S07]  /*295d0*/  IMAD.MOV.U32 R2, RZ, RZ, R14 ;  /* 0x000000ffff027224 */ /* 0x000fce00078e000e */
[----:B------:R-:W-:Y:S05]  /*295e0*/  WARPSYNC.COLLECTIVE R15, `(.L_x_3114) ;  /* 0x000000000f087348 */ /* 0x000fea0003c00000 */
[----:B------:R0:W1:Y:S02]  /*295f0*/  SHFL.IDX P6, R14, R13, R12, R11 ;  /* 0x0000000c0d0e7389 */ /* 0x00006400000c000b */
[----:B01----:R-:W-:Y:S01]  /*29600*/  ENDCOLLECTIVE ;  /* 0x000000000000791b */ /* 0x003fe20003800000 */
.L_x_3114:
[----:B------:R-:W-:Y:S01]  /*29610*/  ULDC.64 UR4, c[0x0][0x208] ;  /* 0x0000820000047ab9 */ /* 0x000fe20000000a00 */
[----:B------:R-:W-:Y:S02]  /*29620*/  IMAD.MOV.U32 R13, RZ, RZ, R4 ;  /* 0x000000ffff0d7224 */ /* 0x000fe400078e0004 */
[----:B------:R-:W-:Y:S01]  /*29630*/  IMAD.MOV.U32 R12, RZ, RZ, 0x2 ;  /* 0x00000002ff0c7424 */ /* 0x000fe200078e00ff */
[----:B------:R-:W-:-:S05]  /*29640*/  @!P2 LEA R14, P4, R33, R14, 0x1 ;  /* 0x0000000e210ea211 */ /* 0x000fca00078808ff */
[----:B------:R-:W-:Y:S02]  /*29650*/  @!P2 IMAD.X R7, RZ, RZ, R2, P4 ;  /* 0x000000ffff07a224 */ /* 0x000fe400020e0602 */
[----:B------:R-:W-:Y:S02]  /*29660*/  @!P2 IMAD.MOV.U32 R2, RZ, RZ, R14 ;  /* 0x000000ffff02a224 */ /* 0x000fe400078e000e */
        /* <DEDUP_REMOVED lines=12> */
.L_x_3115:
[----:B------:R-:W-:Y:S02]  /*29730*/  IMAD.MOV.U32 R13, RZ, RZ, R0 ;  /* 0x000000ffff0d7224 */ /* 0x000fe400078e0000 */
[----:B------:R-:W-:-:S07]  /*29740*/  IMAD.MOV.U32 R2, RZ, RZ, R14 ;  /* 0x000000ffff027224 */ /* 0x000fce00078e000e */
[----:B------:R-:W-:Y:S05]  /*29750*/  WARPSYNC.COLLECTIVE R15, `(.L_x_3116) ;  /* 0x000000000f087348 */ /* 0x000fea0003c00000 */
[----:B------:R0:W1:Y:S02]  /*29760*/  SHFL.IDX P6, R14, R13, R12, R11 ;  /* 0x0000000c0d0e7389 */ /* 0x00006400000c000b */
[----:B01----:R-:W-:Y:S01]  /*29770*/  ENDCOLLECTIVE ;  /* 0x000000000000791b */ /* 0x003fe20003800000 */
.L_x_3116:
        /* <DEDUP_REMOVED lines=18> */
.L_x_3117:
[----:B------:R-:W-:Y:S02]  /*298a0*/  IMAD.MOV.U32 R13, RZ, RZ, R0 ;  /* 0x000000ffff0d7224 */ /* 0x000fe400078e0000 */
[----:B------:R-:W-:-:S07]  /*298b0*/  IMAD.MOV.U32 R2, RZ, RZ, R14 ;  /* 0x000000ffff027224 */ /* 0x000fce00078e000e */
[----:B------:R-:W-:Y:S05]  /*298c0*/  WARPSYNC.COLLECTIVE R15, `(.L_x_3118) ;  /* 0x000000000f087348 */ /* 0x000fea0003c00000 */
[----:B------:R0:W1:Y:S02]  /*298d0*/  SHFL.IDX P6, R14, R13, R12, R11 ;  /* 0x0000000c0d0e7389 */ /* 0x00006400000c000b */
[----:B01----:R-:W-:Y:S01]  /*298e0*/  ENDCOLLECTIVE ;  /* 0x000000000000791b */ /* 0x003fe20003800000 */
.L_x_3118:
        /* <DEDUP_REMOVED lines=18> */
.L_x_3119:
[----:B------:R-:W-:Y:S02]  /*29a10*/  IMAD.MOV.U32 R13, RZ, RZ, R0 ;  /* 0x000000ffff0d7224 */ /* 0x000fe400078e0000 */
[----:B------:R-:W-:-:S07]  /*29a20*/  IMAD.MOV.U32 R2, RZ, RZ, R14 ;  /* 0x000000ffff027224 */ /* 0x000fce00078e000e */
[----:B------:R-:W-:Y:S05]  /*29a30*/  WARPSYNC.COLLECTIVE R15, `(.L_x_3120) ;  /* 0x000000000f087348 */ /* 0x000fea0003c00000 */
[----:B------:R0:W1:Y:S02]  /*29a40*/  SHFL.IDX P6, R14, R13, R12, R11 ;  /* 0x0000000c0d0e7389 */ /* 0x00006400000c000b */
[----:B01----:R-:W-:Y:S01]  /*29a50*/  ENDCOLLECTIVE ;  /* 0x000000000000791b */ /* 0x003fe20003800000 */
.L_x_3120:
        /* <DEDUP_REMOVED lines=18> */
.L_x_3121:
[----:B------:R-:W-:Y:S02]  /*29b80*/  IMAD.MOV.U32 R13, RZ, RZ, R0 ;  /* 0x000000ffff0d7224 */ /* 0x000fe400078e0000 */
[----:B------:R-:W-:-:S07]  /*29b90*/  IMAD.MOV.U32 R2, RZ, RZ, R14 ;  /* 0x000000ffff027224 */ /* 0x000fce00078e000e */
[----:B------:R-:W-:Y:S05]  /*29ba0*/  WARPSYNC.COLLECTIVE R15, `(.L_x_3122) ;  /* 0x000000000f087348 */ /* 0x000fea0003c00000 */
[----:B------:R0:W1:Y:S02]  /*29bb0*/  SHFL.IDX P6, R14, R13, R12, R11 ;  /* 0x0000000c0d0e7389 */ /* 0x00006400000c000b */
[----:B01----:R-:W-:Y:S01]  /*29bc0*/  ENDCOLLECTIVE ;  /* 0x000000000000791b */ /* 0x003fe20003800000 */
.L_x_3122:
        /* <DEDUP_REMOVED lines=13> */
[----:B------:R-:W-:-:S13]  /*29ca0*/  ISETP.GE.AND P2, PT, R6, R5, PT ;  /* 0x000000050600720c */ /* 0x000fda0003f46270 */
[----:B0-----:R-:W-:Y:S05]  /*29cb0*/  WARPSYNC.COLLECTIVE R15, `(.L_x_3123) ;  /* 0x000000000f087348 */ /* 0x001fea0003c00000 */
[----:B------:R1:W2:Y:S02]  /*29cc0*/  SHFL.IDX P6, R14, R13, R12, R11 ;  /* 0x0000000c0d0e7389 */ /* 0x0002a400000c000b */
[----:B012---:R-:W-:Y:S01]  /*29cd0*/  ENDCOLLECTIVE ;  /* 0x000000000000791b */ /* 0x007fe20003800000 */
.L_x_3123:
[----:B------:R-:W-:Y:S02]  /*29ce0*/  IMAD.MOV.U32 R13, RZ, RZ, R0 ;  /* 0x000000ffff0d7224 */ /* 0x000fe400078e0000 */
[----:B------:R-:W-:-:S07]  /*29cf0*/  IMAD.MOV.U32 R2, RZ, RZ, R14 ;  /* 0x000000ffff027224 */ /* 0x000fce00078e000e */
[----:B------:R-:W-:Y:S05]  /*29d00*/  WARPSYNC.COLLECTIVE R15, `(.L_x_3124) ;  /* 0x000000000f087348 */ /* 0x000fea0003c00000 */
[----:B------:R0:W1:Y:S02]  /*29d10*/  SHFL.IDX P6, R14, R13, R12, R11 ;  /* 0x0000000c0d0e7389 */ /* 0x00006400000c000b */
[----:B01----:R-:W-:Y:S01]  /*29d20*/  ENDCOLLECTIVE ;  /* 0x000000000000791b */ /* 0x003fe20003800000 */
.L_x_3124:
        /* <DEDUP_REMOVED lines=12> */
[----:B------:R0:W-:Y:S02]  /*29df0*/  @!P2 LDGSTS.E.BYPASS.LTC128B.128 [R8+0x1d400], desc[UR4][R2.64+0x100], !P1 ;  /* 0x1d4001000208afae */ /* 0x0001e4000c901d44 */
[----:B0-----:R-:W-:Y:S05]  /*29e00*/  WARPSYNC.COLLECTIVE R15, `(.L_x_3125) ;  /* 0x000000000f087348 */ /* 0x001fea0003c00000 */
[----:B------:R1:W2:Y:S02]  /*29e10*/  SHFL.IDX P6, R14, R13, R12, R11 ;  /* 0x0000000c0d0e7389 */ /* 0x0002a400000c000b */
[----:B012---:R-:W-:Y:S01]  /*29e20*/  ENDCOLLECTIVE ;  /* 0x000000000000791b */ /* 0x007fe20003800000 */
.L_x_3125:
[----:B------:R-:W-:Y:S02]  /*29e30*/  IMAD.MOV.U32 R13, RZ, RZ, R0 ;  /* 0x000000ffff0d7224 */ /* 0x000fe400078e0000 */
[----:B------:R-:W-:-:S07]  /*29e40*/  IMAD.MOV.U32 R4, RZ, RZ, R14 ;  /* 0x000000ffff047224 */ /* 0x000fce00078e000e */
[----:B------:R-:W-:Y:S05]  /*29e50*/  WARPSYNC.COLLECTIVE R15, `(.L_x_3126) ;  /* 0x000000000f087348 */ /* 0x000fea0003c00000 */
[----:B------:R0:W1:Y:S02]  /*29e60*/  SHFL.IDX P6, R14, R13, R12, R11 ;  /* 0x0000000c0d0e7389 */ /* 0x00006400000c000b */
[----:B01----:R-:W-:Y:S01]  /*29e70*/  ENDCOLLECTIVE ;  /* 0x000000000000791b */ /* 0x003fe20003800000 */
.L_x_3126:
[----:B------:R-:W-:Y:S05]  /*29e80*/  BRA `(.L_x_3127) ;  /* 0xffffffa400b47947 */ /* 0x000fea000383ffff */
.L_x_2980:
[----:B0-----:R0:W1:Y:S02]  /*29e90*/  SYNCS.PHASECHK.TRANS64.TRYWAIT P0, [R16+URZ+0x30820], R3 ;  /* 0x03082003100075a7 */ /* 0x001064000800017f */
[----:B-1----:R-:W-:Y:S05]  /*29ea0*/  @!P0 NANOSLEEP.SYNCS 0x989680 ;  /* 0x009896800000895d */ /* 0x002fea0003900000 */
[----:B------:R-:W1:Y:S02]  /*29eb0*/  @!P0 SYNCS.PHASECHK.TRANS64 P0, [R16+URZ+0x30820], R3 ;  /* 0x03082003100085a7 */ /* 0x000e64000800007f */
[----:B-1----:R-:W-:Y:S05]  /*29ec0*/  @!P0 BRA `(.L_x_2980) ;  /* 0xfffffffc00f08947 */ /* 0x002fea000383ffff */
[----:B------:R-:W-:Y:S05]  /*29ed0*/  BRA `(.L_x_3128) ;  /* 0xffffffa800307947 */ /* 0x000fea000383ffff */
.L_x_2985:
[----:B0-----:R0:W1:Y:S02]  /*29ee0*/  SYNCS.PHASECHK.TRANS64.TRYWAIT P0, [R7+URZ+0x30840], R2 ;  /* 0x03084002070075a7 */ /* 0x001064000800017f */
[----:B-1----:R-:W-:Y:S05]  /*29ef0*/  @!P0 NANOSLEEP.SYNCS 0x989680 ;  /* 0x009896800000895d */ /* 0x002fea0003900000 */
[----:B------:R-:W1:Y:S02]  /*29f00*/  @!P0 SYNCS.PHASECHK.TRANS64 P0, [R7+URZ+0x30840], R2 ;  /* 0x03084002070085a7 */ /* 0x000e64000800007f */
[----:B-1----:R-:W-:Y:S05]  /*29f10*/  @!P0 BRA `(.L_x_2985) ;  /* 0xfffffffc00f08947 */ /* 0x002fea000383ffff */
[----:B------:R-:W-:Y:S05]  /*29f20*/  BRA `(.L_x_3129) ;  /* 0xffffffac00107947 */ /* 0x000fea000383ffff */
.L_x_2986:
        /* <DEDUP_REMOVED lines=8> */
.L_x_3131:
[----:B------:R-:W-:Y:S05]  /*29fb0*/  BSYNC B1 ;  /* 0x0000000000017941 */ /* 0x000fea0003800000 */
.L_x_3130:
        /* <DEDUP_REMOVED lines=12> */
.L_x_3132:
[----:B------:R-:W-:Y:S01]  /*2a080*/  IMAD R5, R5, 0x2, R16 ;  /* 0x0000000205057824 */ /* 0x000fe200078e0210 */
[----:B------:R-:W-:Y:S01]  /*2a090*/  ULDC.64 UR4, c[0x0][0x208] ;  /* 0x0000820000047ab9 */ /* 0x000fe20000000a00 */
[----:B------:R-:W-:Y:S02]  /*2a0a0*/  IMAD.MOV.U32 R13, RZ, RZ, R6 ;  /* 0x000000ffff0d7224 */ /* 0x000fe400078e0006 */
[----:B------:R-:W-:Y:S02]  /*2a0b0*/  IMAD.MOV.U32 R12, RZ, RZ, 0x1 ;  /* 0x00000001ff0c7424 */ /* 0x000fe400078e00ff */
[----:B------:R-:W-:-:S05]  /*2a0c0*/  IMAD.MOV.U32 R2, RZ, RZ, R14 ;  /* 0x000000ffff027224 */ /* 0x000fca00078e000e */
[----:B------:R-:W-:-:S05]  /*2a0d0*/  IADD3 R2, P0, R2, R4, RZ ;  /* 0x0000000402027210 */ /* 0x000fca0007f1e0ff */
[----:B------:R-:W-:-:S05]  /*2a0e0*/  IMAD.X R3, RZ, RZ, R3, P0 ;  /* 0x000000ffff037224 */ /* 0x000fca00000e0603 */
[----:B------:R-:W-:Y:S01]  /*2a0f0*/  @!PT LDS RZ, [RZ] ;  /* 0x00000000fffff984 */ /* 0x000fe20000000800 */
[----:B------:R-:W-:Y:S01]  /*2a100*/  @!PT LDS RZ, [RZ] ;  /* 0x00000000fffff984 */ /* 0x000fe20000000800 */
[----:B------:R-:W-:Y:S01]  /*2a110*/  @!PT LDS RZ, [RZ] ;  /* 0x00000000fffff984 */ /* 0x000fe20000000800 */
[----:B------:R0:W-:Y:S04]  /*2a120*/  LDGSTS.E.BYPASS.LTC128B.128 [R5+0x1e400], desc[UR4][R2.64], !P1 ;  /* 0x1e40000002057fae */ /* 0x0001e8000c901d44 */
[----:B------:R0:W-:Y:S04]  /*2a130*/  LDGSTS.E.BYPASS.LTC128B.128 [R5+0x21400], desc[UR4][R2.64+0x80], !P5 ;  /* 0x2140008002057fae */ /* 0x0001e8000e901d44 */
[----:B------:R0:W-:Y:S02]  /*2a140*/  LDGSTS.E.BYPASS.LTC128B.128 [R5+0x24400], desc[UR4][R2.64+0x100], !P4 ;  /* 0x2440010002057fae */ /* 0x0001e4000e101d44 */
[----:B0-----:R-:W-:Y:S05]  /*2a150*/  WARPSYNC.COLLECTIVE R15, `(.L_x_3133) ;  /* 0x000000000f087348 */ /* 0x001fea0003c00000 */
[----:B------:R1:W2:Y:S02]  /*2a160*/  SHFL.IDX P6, R14, R13, R12, R11 ;  /* 0x0000000c0d0e7389 */ /* 0x0002a400000c000b */
[----:B012---:R-:W-:Y:S01]  /*2a170*/  ENDCOLLECTIVE ;  /* 0x000000000000791b */ /* 0x007fe20003800000 */
.L_x_3133:
[----:B------:R-:W-:Y:S02]  /*2a180*/  IMAD.MOV.U32 R13, RZ, RZ, R8 ;  /* 0x000000ffff0d7224 */ /* 0x000fe400078e0008 */
[----:B------:R-:W-:-:S07]  /*2a190*/  IMAD.MOV.U32 R3, RZ, RZ, R14 ;  /* 0x000000ffff037224 */ /* 0x000fce00078e000e */
[----:B------:R-:W-:Y:S05]  /*2a1a0*/  WARPSYNC.COLLECTIVE R15, `(.L_x_3134) ;  /* 0x000000000f087348 */ /* 0x000fea0003c00000 */
[----:B------:R0:W1:Y:S02]  /*2a1b0*/  SHFL.IDX P6, R14, R13, R12, R11 ;  /* 0x0000000c0d0e7389 */ /* 0x00006400000c000b */
[----:B01----:R-:W-:Y:S01]  /*2a1c0*/  ENDCOLLECTIVE ;  /* 0x000000000000791b */ /* 0x003fe20003800000 */
.L_x_3134:
        /* <DEDUP_REMOVED lines=15> */
.L_x_3135:
[----:B------:R-:W-:Y:S02]  /*2a2c0*/  IMAD.MOV.U32 R13, RZ, RZ, R8 ;  /* 0x000000ffff0d7224 */ /* 0x000fe400078e0008 */
[----:B------:R-:W-:-:S07]  /*2a2d0*/  IMAD.MOV.U32 R35, RZ, RZ, R14 ;  /* 0x000000ffff237224 */ /* 0x000fce00078e000e */
[----:B------:R-:W-:Y:S05]  /*2a2e0*/  WARPSYNC.COLLECTIVE R15, `(.L_x_3136) ;  /* 0x000000000f087348 */ /* 0x000fea0003c00000 */
[----:B------:R0:W1:Y:S02]  /*2a2f0*/  SHFL.IDX P6, R14, R13, R12, R11 ;  /* 0x0000000c0d0e7389 */ /* 0x00006400000c000b */
[----:B01----:R-:W-:Y:S01]  /*2a300*/  ENDCOLLECTIVE ;  /* 0x000000000000791b */ /* 0x003fe20003800000 */
.L_x_3136:
        /* <DEDUP_REMOVED lines=15> */
.L_x_3137:
[----:B------:R-:W-:Y:S02]  /*2a400*/  IMAD.MOV.U32 R13, RZ, RZ, R8 ;  /* 0x000000ffff0d7224 */ /* 0x000fe400078e0008 */
[----:B------:R-:W-:-:S07]  /*2a410*/  IMAD.MOV.U32 R35, RZ, RZ, R14 ;  /* 0x000000ffff237224 */ /* 0x000fce00078e000e */
[----:B------:R-:W-:Y:S05]  /*2a420*/  WARPSYNC.COLLECTIVE R15, `(.L_x_3138) ;  /* 0x000000000f087348 */ /* 0x000fea0003c00000 */
[----:B------:R0:W1:Y:S02]  /*2a430*/  SHFL.IDX P6, R14, R13, R12, R11 ;  /* 0x0000000c0d0e7389 */ /* 0x00006400000c000b */
[----:B01----:R-:W-:Y:S01]  /*2a440*/  ENDCOLLECTIVE ;  /* 0x000000000000791b */ /* 0x003fe20003800000 */
.L_x_3138:
        /* <DEDUP_REMOVED lines=15> */
.L_x_3139:
[----:B------:R-:W-:Y:S02]  /*2a540*/  IMAD.MOV.U32 R13, RZ, RZ, R8 ;  /* 0x000000ffff0d7224 */ /* 0x000fe400078e0008 */
[----:B------:R-:W-:-:S07]  /*2a550*/  IMAD.MOV.U32 R35, RZ, RZ, R14 ;  /* 0x000000ffff237224 */ /* 0x000fce00078e000e */
[----:B------:R-:W-:Y:S05]  /*2a560*/  WARPSYNC.COLLECTIVE R15, `(.L_x_3140) ;  /* 0x000000000f087348 */ /* 0x000fea0003c00000 */
[----:B------:R0:W1:Y:S02]  /*2a570*/  SHFL.IDX P6, R14, R13, R12, R11 ;  /* 0x0000000c0d0e7389 */ /* 0x00006400000c000b */
[----:B01----:R-:W-:Y:S01]  /*2a580*/  ENDCOLLECTIVE ;  /* 0x000000000000791b */ /* 0x003fe20003800000 */
.L_x_3140:
        /* <DEDUP_REMOVED lines=11> */
[----:B------:R0:W-:Y:S04]  /*2a640*/  LDGSTS.E.BYPASS.LTC128B.128 [R5+0x23400], desc[UR4][R2.64+0x80], !P5 ;  /* 0x2340008002057fae */ /* 0x0001e8000e901d44 */
[----:B------:R0:W-:Y:S06]  /*2a650*/  LDGSTS.E.BYPASS.LTC128B.128 [R5+0x26400], desc[UR4][R2.64+0x100], !P4 ;  /* 0x2640010002057fae */ /* 0x0001ec000e101d44 */
[----:B0-----:R-:W-:Y:S05]  /*2a660*/  WARPSYNC.COLLECTIVE R15, `(.L_x_3141) ;  /* 0x000000000f087348 */ /* 0x001fea0003c00000 */
[----:B------:R1:W2:Y:S02]  /*2a670*/  SHFL.IDX P6, R14, R13, R12, R11 ;  /* 0x0000000c0d0e7389 */ /* 0x0002a400000c000b */
[----:B012---:R-:W-:Y:S01]  /*2a680*/  ENDCOLLECTIVE ;  /* 0x000000000000791b */ /* 0x007fe20003800000 */
.L_x_3141:
[----:B------:R-:W-:Y:S02]  /*2a690*/  IMAD.MOV.U32 R13, RZ, RZ, R8 ;  /* 0x000000ffff0d7224 */ /* 0x000fe400078e0008 */
[----:B------:R-:W-:-:S07]  /*2a6a0*/  IMAD.MOV.U32 R35, RZ, RZ, R14 ;  /* 0x000000ffff237224 */ /* 0x000fce00078e000e */
[----:B------:R-:W-:Y:S05]  /*2a6b0*/  WARPSYNC.COLLECTIVE R15, `(.L_x_3142) ;  /* 0x000000000f087348 */ /* 0x000fea0003c00000 */
[----:B------:R0:W1:Y:S02]  /*2a6c0*/  SHFL.IDX P6, R14, R13, R12, R11 ;  /* 0x0000000c0d0e7389 */ /* 0x00006400000c000b */
[----:B01----:R-:W-:Y:S01]  /*2a6d0*/  ENDCOLLECTIVE ;  /* 0x000000000000791b */ /* 0x003fe20003800000 */
.L_x_3142:
[----:B------:R-:W-:Y:S01]  /*2a6e0*/  IMAD.MOV.U32 R2, RZ, RZ, R14 ;  /* 0x000000ffff027224 */ /* 0x000fe200078e000e */
[----:B------:R-:W-:Y:S06]  /*2a6f0*/  BRA `(.L_x_3143) ;  /* 0xffffffa800207947 */ /* 0x000fec000383ffff */
.L_x_2991:
[----:B0-----:R0:W3:Y:S02]  /*2a700*/  SYNCS.PHASECHK.TRANS64.TRYWAIT P0, [R6+URZ+0x30860], R2 ;  /* 0x03086002060075a7 */ /* 0x0010e4000800017f */
[----:B---3--:R-:W-:Y:S05]  /*2a710*/  @!P0 NANOSLEEP.SYNCS 0x989680 ;  /* 0x009896800000895d */ /* 0x008fea0003900000 */
[----:B------:R-:W3:Y:S02]  /*2a720*/  @!P0 SYNCS.PHASECHK.TRANS64 P0, [R6+URZ+0x30860], R2 ;  /* 0x03086002060085a7 */ /* 0x000ee4000800007f */
[----:B---3--:R-:W-:Y:S05]  /*2a730*/  @!P0 BRA `(.L_x_2991) ;  /* 0xfffffffc00f08947 */ /* 0x008fea000383ffff */
[----:B------:R-:W-:Y:S05]  /*2a740*/  BRA `(.L_x_3144) ;  /* 0xffffffa800887947 */ /* 0x000fea000383ffff */
.L_x_2992:
        /* <DEDUP_REMOVED lines=8> */
.L_x_3146:
[----:B------:R-:W-:Y:S05]  /*2a7d0*/  BSYNC B1 ;  /* 0x0000000000017941 */ /* 0x000fea0003800000 */
.L_x_3145:
        /* <DEDUP_REMOVED lines=9> */
.L_x_3147:
[----:B------:R-:W-:Y:S01]  /*2a870*/  ULDC.64 UR4, c[0x0][0x208] ;  /* 0x0000820000047ab9 */ /* 0x000fe20000000a00 */
[----:B------:R-:W-:Y:S02]  /*2a880*/  IMAD.MOV.U32 R13, RZ, RZ, R18 ;  /* 0x000000ffff0d7224 */ /* 0x000fe400078e0012 */
[----:B------:R-:W-:Y:S02]  /*2a890*/  IMAD.MOV.U32 R12, RZ, RZ, 0x1 ;  /* 0x00000001ff0c7424 */ /* 0x000fe400078e00ff */
[----:B------:R-:W-:-:S05]  /*2a8a0*/  IMAD.MOV.U32 R2, RZ, RZ, R14 ;  /* 0x000000ffff027224 */ /* 0x000fca00078e000e */
[----:B------:R-:W-:-:S05]  /*2a8b0*/  IADD3 R2, P0, R2, R4, RZ ;  /* 0x0000000402027210 */ /* 0x000fca0007f1e0ff */
[----:B------:R-:W-:Y:S01]  /*2a8c0*/  IMAD.X R3, RZ, RZ, R3, P0 ;  /* 0x000000ffff037224 */ /* 0x000fe200000e0603 */
[----:B------:R-:W-:-:S13]  /*2a8d0*/  ISETP.LT.OR P0, PT, R7, 0x1, P3 ;  /* 0x000000010700780c */ /* 0x000fda0001f01670 */
[----:B------:R-:W-:Y:S01]  /*2a8e0*/  @!PT LDS RZ, [RZ] ;  /* 0x00000000fffff984 */ /* 0x000fe20000000800 */
[----:B------:R-:W-:Y:S01]  /*2a8f0*/  @!PT LDS RZ, [RZ] ;  /* 0x00000000fffff984 */ /* 0x000fe20000000800 */
[----:B------:R-:W-:Y:S01]  /*2a900*/  @!PT LDS RZ, [RZ] ;  /* 0x00000000fffff984 */ /* 0x000fe20000000800 */
[----:B------:R0:W-:Y:S01]  /*2a910*/  LDGSTS.E.BYPASS.LTC128B.128 [R5+0x400], desc[UR4][R2.64], !P0 ;  /* 0x0040000002057fae */ /* 0x0001e2000c101d44 */
[----:B------:R-:W-:-:S13]  /*2a920*/  ISETP.LT.OR P0, PT, R7, 0x1, P2 ;  /* 0x000000010700780c */ /* 0x000fda0001701670 */
[----:B------:R0:W-:Y:S01]  /*2a930*/  LDGSTS.E.BYPASS.LTC128B.128 [R5+0x3400], desc[UR4][R2.64+0x80], !P0 ;  /* 0x0340008002057fae */ /* 0x0001e2000c101d44 */
[----:B------:R-:W-:-:S13]  /*2a940*/  ISETP.LT.OR P0, PT, R7, 0x1, P1 ;  /* 0x000000010700780c */ /* 0x000fda0000f01670 */
[----:B------:R0:W-:Y:S02]  /*2a950*/  LDGSTS.E.BYPASS.LTC128B.128 [R5+0x6400], desc[UR4][R2.64+0x100], !P0 ;  /* 0x0640010002057fae */ /* 0x0001e4000c101d44 */
[----:B0-----:R-:W-:Y:S05]  /*2a960*/  WARPSYNC.COLLECTIVE R15, `(.L_x_3148) ;  /* 0x000000000f087348 */ /* 0x001fea0003c00000 */
[----:B------:R1:W2:Y:S02]  /*2a970*/  SHFL.IDX P6, R14, R13, R12, R11 ;  /* 0x0000000c0d0e7389 */ /* 0x0002a400000c000b */
[----:B012---:R-:W-:Y:S01]  /*2a980*/  ENDCOLLECTIVE ;  /* 0x000000000000791b */ /* 0x007fe20003800000 */
.L_x_3148:
[----:B------:R-:W-:Y:S02]  /*2a990*/  IMAD.MOV.U32 R13, RZ, RZ, R17 ;  /* 0x000000ffff0d7224 */ /* 0x000fe400078e0011 */
[----:B------:R-:W-:-:S07]  /*2a9a0*/  IMAD.MOV.U32 R3, RZ, RZ, R14 ;  /* 0x000000ffff037224 */ /* 0x000fce00078e000e */
[----:B------:R-:W-:Y:S05]  /*2a9b0*/  WARPSYNC.COLLECTIVE R15, `(.L_x_3149) ;  /* 0x000000000f087348 */ /* 0x000fea0003c00000 */
[----:B------:R0:W1:Y:S02]  /*2a9c0*/  SHFL.IDX P6, R14, R13, R12, R11 ;  /* 0x0000000c0d0e7389 */ /* 0x00006400000c000b */
[----:B01----:R-:W-:Y:S01]  /*2a9d0*/  ENDCOLLECTIVE ;  /* 0x000000000000791b */ /* 0x003fe20003800000 */
.L_x_3149:
        /* <DEDUP_REMOVED lines=18> */
.L_x_3150:
[----:B------:R-:W-:Y:S02]  /*2ab00*/  IMAD.MOV.U32 R13, RZ, RZ, R17 ;  /* 0x000000ffff0d7224 */ /* 0x000fe400078e0011 */
[----:B------:R-:W-:-:S07]  /*2ab10*/  IMAD.MOV.U32 R3, RZ, RZ, R14 ;  /* 0x000000ffff037224 */ /* 0x000fce00078e000e */
[----:B------:R-:W-:Y:S05]  /*2ab20*/  WARPSYNC.COLLECTIVE R15, `(.L_x_3151) ;  /* 0x000000000f087348 */ /* 0x000fea0003c00000 */
[----:B------:R0:W1:Y:S02]  /*2ab30*/  SHFL.IDX P6, R14, R13, R12, R11 ;  /* 0x0000000c0d0e7389 */ /* 0x00006400000c000b */
[----:B01----:R-:W-:Y:S01]  /*2ab40*/  ENDCOLLECTIVE ;  /* 0x000000000000791b */ /* 0x003fe20003800000 */
.L_x_3151:
        /* <DEDUP_REMOVED lines=18> */
.L_x_3152:
[----:B------:R-:W-:Y:S02]  /*2ac70*/  IMAD.MOV.U32 R13, RZ, RZ, R17 ;  /* 0x000000ffff0d7224 */ /* 0x000fe400078e0011 */
[----:B------:R-:W-:-:S07]  /*2ac80*/  IMAD.MOV.U32 R3, RZ, RZ, R14 ;  /* 0x000000ffff037224 */ /* 0x000fce00078e000e */
[----:B------:R-:W-:Y:S05]  /*2ac90*/  WARPSYNC.COLLECTIVE R15, `(.L_x_3153) ;  /* 0x000000000f087348 */ /* 0x000fea0003c00000 */
[----:B------:R0:W1:Y:S02]  /*2aca0*/  SHFL.IDX P6, R14, R13, R12, R11 ;  /* 0x0000000c0d0e7389 */ /* 0x00006400000c000b */
[----:B01----:R-:W-:Y:S01]  /*2acb0*/  ENDCOLLECTIVE ;  /* 0x000000000000791b */ /* 0x003fe20003800000 */
.L_x_3153:
        /* <DEDUP_REMOVED lines=18> */
.L_x_3154:
[----:B------:R-:W-:Y:S02]  /*2ade0*/  IMAD.MOV.U32 R13, RZ, RZ, R17 ;  /* 0x000000ffff0d7224 */ /* 0x000fe400078e0011 */
[----:B------:R-:W-:-:S07]  /*2adf0*/  IMAD.MOV.U32 R3, RZ, RZ, R14 ;  /* 0x000000ffff037224 */ /* 0x000fce00078e000e */
[----:B------:R-:W-:Y:S05]  /*2ae00*/  WARPSYNC.COLLECTIVE R15, `(.L_x_3155) ;  /* 0x000000000f087348 */ /* 0x000fea0003c00000 */
[----:B------:R0:W1:Y:S02]  /*2ae10*/  SHFL.IDX P6, R14, R13, R12, R11 ;  /* 0x0000000c0d0e7389 */ /* 0x00006400000c000b */
[----:B01----:R-:W-:Y:S01]  /*2ae20*/  ENDCOLLECTIVE ;  /* 0x000000000000791b */ /* 0x003fe20003800000 */
.L_x_3155:
        /* <DEDUP_REMOVED lines=18> */
.L_x_3156:
[----:B------:R-:W-:Y:S02]  /*2af50*/  IMAD.MOV.U32 R13, RZ, RZ, R17 ;  /* 0x000000ffff0d7224 */ /* 0x000fe400078e0011 */
[----:B------:R-:W-:-:S07]  /*2af60*/  IMAD.MOV.U32 R18, RZ, RZ, R14 ;  /* 0x000000ffff127224 */ /* 0x000fce00078e000e */
[----:B------:R-:W-:Y:S05]  /*2af70*/  WARPSYNC.COLLECTIVE R15, `(.L_x_3157) ;  /* 0x000000000f087348 */ /* 0x000fea0003c00000 */
[----:B------:R0:W1:Y:S02]  /*2af80*/  SHFL.IDX P6, R14, R13, R12, R11 ;  /* 0x0000000c0d0e7389 */ /* 0x00006400000c000b */
[----:B01----:R-:W-:Y:S01]  /*2af90*/  ENDCOLLECTIVE ;  /* 0x000000000000791b */ /* 0x003fe20003800000 */
.L_x_3157:
[----:B------:R-:W-:Y:S05]  /*2afa0*/  BRA `(.L_x_3158) ;  /* 0xffffffa400707947 */ /* 0x000fea000383ffff */
.L_x_3000:
[----:B0-----:R0:W1:Y:S02]  /*2afb0*/  SYNCS.PHASECHK.TRANS64.TRYWAIT P0, [R0+URZ+0x30860], R3 ;  /* 0x03086003000075a7 */ /* 0x001064000800017f */
[----:B-1----:R-:W-:Y:S05]  /*2afc0*/  @!P0 NANOSLEEP.SYNCS 0x989680 ;  /* 0x009896800000895d */ /* 0x002fea0003900000 */
[----:B------:R-:W1:Y:S02]  /*2afd0*/  @!P0 SYNCS.PHASECHK.TRANS64 P0, [R0+URZ+0x30860], R3 ;  /* 0x03086003000085a7 */ /* 0x000e64000800007f */
[----:B-1----:R-:W-:Y:S05]  /*2afe0*/  @!P0 BRA `(.L_x_3000) ;  /* 0xfffffffc00f08947 */ /* 0x002fea000383ffff */
[----:B------:R-:W-:Y:S05]  /*2aff0*/  BRA `(.L_x_3159) ;  /* 0xffffffa8009c7947 */ /* 0x000fea000383ffff */
.L_x_3001:
        /* <DEDUP_REMOVED lines=8> */
.L_x_3161:
[----:B------:R-:W-:Y:S05]  /*2b080*/  BSYNC B0 ;  /* 0x0000000000007941 */ /* 0x000fea0003800000 */
.L_x_3160:
        /* <DEDUP_REMOVED lines=9> */
.L_x_3162:
[----:B------:R-:W-:Y:S01]  /*2b120*/  ULDC UR4, c[0x0][0x2f4] ;  /* 0x0000bd0000047ab9 */ /* 0x000fe20000000800 */
[----:B------:R-:W-:Y:S01]  /*2b130*/  IMAD R4, R7, 0x2, R16 ;  /* 0x0000000207047824 */ /* 0x000fe200078e0210 */
[----:B------:R-:W-:Y:S01]  /*2b140*/  ISETP.GE.AND P2, PT, R33, UR4, PT ;  /* 0x0000000421007c0c */ /* 0x000fe2000bf46270 */
[----:B------:R-:W-:Y:S01]  /*2b150*/  ULDC.64 UR6, c[0x0][0x208] ;  /* 0x0000820000067ab9 */ /* 0x000fe20000000a00 */
[----:B------:R-:W-:Y:S02]  /*2b160*/  ISETP.GE.AND P1, PT, R36, UR4, PT ;  /* 0x0000000424007c0c */ /* 0x000fe4000bf26270 */
[C---:B------:R-:W-:Y:S02]  /*2b170*/  ISETP.LT.OR P3, PT, R6.reuse, 0x1, P2 ;  /* 0x000000010600780c */ /* 0x040fe40001761670 */
[----:B------:R-:W-:Y:S01]  /*2b180*/  ISETP.LT.OR P4, PT, R6, 0x1, P1 ;  /* 0x000000010600780c */ /* 0x000fe20000f81670 */
[----:B------:R-:W-:Y:S02]  /*2b190*/  IMAD.MOV.U32 R13, RZ, RZ, R18 ;  /* 0x000000ffff0d7224 */ /* 0x000fe400078e0012 */
[----:B------:R-:W-:Y:S01]  /*2b1a0*/  IMAD.MOV.U32 R12, RZ, RZ, 0x1 ;  /* 0x00000001ff0c7424 */ /* 0x000fe200078e00ff */
[----:B------:R-:W-:-:S05]  /*2b1b0*/  IADD3 R2, P0, R14, R5, RZ ;  /* 0x000000050e027210 */ /* 0x000fca0007f1e0ff */
[----:B------:R-:W-:Y:S01]  /*2b1c0*/  IMAD.X R3, RZ, RZ, R3, P0 ;  /* 0x000000ffff037224 */ /* 0x000fe200000e0603 */
[----:B------:R-:W-:-:S04]  /*2b1d0*/  ISETP.GE.AND P0, PT, R34, UR4, PT ;  /* 0x0000000422007c0c */ /* 0x000fc8000bf06270 */
[----:B------:R-:W-:Y:S01]  /*2b1e0*/  @!PT LDS RZ, [RZ] ;  /* 0x00000000fffff984 */ /* 0x000fe20000000800 */
[----:B------:R-:W-:Y:S01]  /*2b1f0*/  @!PT LDS RZ, [RZ] ;  /* 0x00000000fffff984 */ /* 0x000fe20000000800 */
[----:B------:R-:W-:Y:S01]  /*2b200*/  @!PT LDS RZ, [RZ] ;  /* 0x00000000fffff984 */ /* 0x000fe20000000800 */
[----:B------:R0:W-:Y:S01]  /*2b210*/  LDGSTS.E.BYPASS.LTC128B.128 [R4+0x400], desc[UR6][R2.64], !P3 ;  /* 0x0040000002047fae */ /* 0x0001e2000d901d46 */
[----:B------:R-:W-:-:S03]  /*2b220*/  ISETP.LT.OR P3, PT, R6, 0x1, P0 ;  /* 0x000000010600780c */ /* 0x000fc60000761670 */
[----:B------:R0:W-:Y:S10]  /*2b230*/  LDGSTS.E.BYPASS.LTC128B.128 [R4+0x3400], desc[UR6][R2.64+0x80], !P4 ;  /* 0x0340008002047fae */ /* 0x0001f4000e101d46 */
[----:B------:R0:W-:Y:S01]  /*2b240*/  LDGSTS.E.BYPASS.LTC128B.128 [R4+0x6400], desc[UR6][R2.64+0x100], !P3 ;  /* 0x0640010002047fae */ /* 0x0001e2000d901d46 */
[----:B------:R-:W-:-:S13]  /*2b250*/  ISETP.LT.OR P3, PT, R6, 0x11, P2 ;  /* 0x000000110600780c */ /* 0x000fda0001761670 */
[----:B0-----:R-:W-:Y:S05]  /*2b260*/  WARPSYNC.COLLECTIVE R15, `(.L_x_3163) ;  /* 0x000000000f087348 */ /* 0x001fea0003c00000 */
[----:B------:R1:W2:Y:S02]  /*2b270*/  SHFL.IDX P6, R14, R13, R12, R11 ;  /* 0x0000000c0d0e7389 */ /* 0x0002a400000c000b */
[----:B012---:R-:W-:Y:S01]  /*2b280*/  ENDCOLLECTIVE ;  /* 0x000000000000791b */ /* 0x007fe20003800000 */
.L_x_3163:
[----:B------:R-:W-:Y:S02]  /*2b290*/  IMAD.MOV.U32 R13, RZ, RZ, R17 ;  /* 0x000000ffff0d7224 */ /* 0x000fe400078e0011 */
[----:B------:R-:W-:-:S07]  /*2b2a0*/  IMAD.MOV.U32 R7, RZ, RZ, R14 ;  /* 0x000000ffff077224 */ /* 0x000fce00078e000e */
[----:B------:R-:W-:Y:S05]  /*2b2b0*/  WARPSYNC.COLLECTIVE R15, `(.L_x_3164) ;  /* 0x000000000f087348 */ /* 0x000fea0003c00000 */
[----:B------:R0:W1:Y:S02]  /*2b2c0*/  SHFL.IDX P6, R14, R13, R12, R11 ;  /* 0x0000000c0d0e7389 */ /* 0x00006400000c000b */
[----:B01----:R-:W-:Y:S01]  /*2b2d0*/  ENDCOLLECTIVE ;  /* 0x000000000000791b */ /* 0x003fe20003800000 */
.L_x_3164:
[----:B------:R-:W-:Y:S01]  /*2b2e0*/  ULDC.64 UR4, c[0x0][0x208] ;  /* 0x0000820000047ab9 */ /* 0x000fe20000000a00 */
[----:B------:R-:W-:Y:S02]  /*2b2f0*/  IMAD.MOV.U32 R13, RZ, RZ, R18 ;  /* 0x000000ffff0d7224 */ /* 0x000fe400078e0012 */
[----:B------:R-:W-:Y:S01]  /*2b300*/  IMAD.MOV.U32 R12, RZ, RZ, 0x2 ;  /* 0x00000002ff0c7424 */ /* 0x000fe200078e00ff */
[----:B------:R-:W-:-:S05]  /*2b310*/  IADD3 R2, P4, R14, R5, RZ ;  /* 0x000000050e027210 */ /* 0x000fca0007f9e0ff */
[----:B------:R-:W-:Y:S01]  /*2b320*/  IMAD.X R3, RZ, RZ, R7, P4 ;  /* 0x000000ffff037224 */ /* 0x000fe200020e0607 */
[----:B------:R-:W-:-:S04]  /*2b330*/  ISETP.LT.OR P4, PT, R6, 0x11, P1 ;  /* 0x000000110600780c */ /* 0x000fc80000f81670 */
[----:B------:R-:W-:Y:S01]  /*2b340*/  @!PT LDS RZ, [RZ] ;  /* 0x00000000fffff984 */ /* 0x000fe20000000800 */
[----:B------:R-:W-:Y:S01]  /*2b350*/  @!PT LDS RZ, [RZ] ;  /* 0x00000000fffff984 */ /* 0x000fe20000000800 */
[----:B------:R-:W-:Y:S01]  /*2b360*/  @!PT LDS RZ, [RZ] ;  /* 0x00000000fffff984 */ /* 0x000fe20000000800 */
[----:B------:R0:W-:Y:S01]  /*2b370*/  LDGSTS.E.BYPASS.LTC128B.128 [R4+0xc00], desc[UR4][R2.64], !P3 ;  /* 0x00c0000002047fae */ /* 0x0001e2000d901d44 */
[----:B------:R-:W-:-:S08]  /*2b380*/  ISETP.LT.OR P3, PT, R6, 0x11, P0 ;  /* 0x000000110600780c */ /* 0x000fd00000761670 */
[----:B------:R0:W-:Y:S05]  /*2b390*/  LDGSTS.E.BYPASS.LTC128B.128 [R4+0x3c00], desc[UR4][R2.64+0x80], !P4 ;  /* 0x03c0008002047fae */ /* 0x0001ea000e101d44 */
[----:B------:R0:W-:Y:S01]  /*2b3a0*/  LDGSTS.E.BYPASS.LTC128B.128 [R4+0x6c00], desc[UR4][R2.64+0x100], !P3 ;  /* 0x06c0010002047fae */ /* 0x0001e2000d901d44 */
[----:B------:R-:W-:-:S13]  /*2b3b0*/  ISETP.LT.OR P3, PT, R6, 0x21, P2 ;  /* 0x000000210600780c */ /* 0x000fda0001761670 */
[----:B0-----:R-:W-:Y:S05]  /*2b3c0*/  WARPSYNC.COLLECTIVE R15, `(.L_x_3165) ;  /* 0x000000000f087348 */ /* 0x001fea0003c00000 */
[----:B------:R1:W2:Y:S02]  /*2b3d0*/  SHFL.IDX P6, R14, R13, R12, R11 ;  /* 0x0000000c0d0e7389 */ /* 0x0002a400000c000b */
[----:B012---:R-:W-:Y:S01]  /*2b3e0*/  ENDCOLLECTIVE ;  /* 0x000000000000791b */ /* 0x007fe20003800000 */
.L_x_3165:
[----:B------:R-:W-:Y:S02]  /*2b3f0*/  IMAD.MOV.U32 R13, RZ, RZ, R17 ;  /* 0x000000ffff0d7224 */ /* 0x000fe400078e0011 */
[----:B------:R-:W-:-:S07]  /*2b400*/  IMAD.MOV.U32 R7, RZ, RZ, R14 ;  /* 0x000000ffff077224 */ /* 0x000fce00078e000e */
[----:B------:R-:W-:Y:S05]  /*2b410*/  WARPSYNC.COLLECTIVE R15, `(.L_x_3166) ;  /* 0x000000000f087348 */ /* 0x000fea0003c00000 */
[----:B------:R0:W1:Y:S02]  /*2b420*/  SHFL.IDX P6, R14, R13, R12, R11 ;  /* 0x0000000c0d0e7389 */ /* 0x00006400000c000b */
[----:B01----:R-:W-:Y:S01]  /*2b430*/  ENDCOLLECTIVE ;  /* 0x000000000000791b */ /* 0x003fe20003800000 */
.L_x_3166:
        /* <DEDUP_REMOVED lines=17> */
.L_x_3167:
[----:B------:R-:W-:Y:S02]  /*2b550*/  IMAD.MOV.U32 R13, RZ, RZ, R17 ;  /* 0x000000ffff0d7224 */ /* 0x000fe400078e0011 */
[----:B------:R-:W-:-:S07]  /*2b560*/  IMAD.MOV.U32 R7, RZ, RZ, R14 ;  /* 0x000000ffff077224 */ /* 0x000fce00078e000e */
[----:B------:R-:W-:Y:S05]  /*2b570*/  WARPSYNC.COLLECTIVE R15, `(.L_x_3168) ;  /* 0x000000000f087348 */ /* 0x000fea0003c00000 */
[----:B------:R0:W1:Y:S02]  /*2b580*/  SHFL.IDX P6, R14, R13, R12, R11 ;  /* 0x0000000c0d0e7389 */ /* 0x00006400000c000b */
[----:B01----:R-:W-:Y:S01]  /*2b590*/  ENDCOLLECTIVE ;  /* 0x000000000000791b */ /* 0x003fe20003800000 */
.L_x_3168:
        /* <DEDUP_REMOVED lines=17> */
.L_x_3169:
[----:B------:R-:W-:Y:S02]  /*2b6b0*/  IMAD.MOV.U32 R13, RZ, RZ, R17 ;  /* 0x000000ffff0d7224 */ /* 0x000fe400078e0011 */
[----:B------:R-:W-:-:S07]  /*2b6c0*/  IMAD.MOV.U32 R7, RZ, RZ, R14 ;  /* 0x000000ffff077224 */ /* 0x000fce00078e000e */
[----:B------:R-:W-:Y:S05]  /*2b6d0*/  WARPSYNC.COLLECTIVE R15, `(.L_x_3170) ;  /* 0x000000000f087348 */ /* 0x000fea0003c00000 */
[----:B------:R0:W1:Y:S02]  /*2b6e0*/  SHFL.IDX P6, R14, R13, R12, R11 ;  /* 0x0000000c0d0e7389 */ /* 0x00006400000c000b */
[----:B01----:R-:W-:Y:S01]  /*2b6f0*/  ENDCOLLECTIVE ;  /* 0x000000000000791b */ /* 0x003fe20003800000 */
.L_x_3170:
        /* <DEDUP_REMOVED lines=12> */
[----:B------:R0:W-:Y:S02]  /*2b7c0*/  LDGSTS.E.BYPASS.LTC128B.128 [R4+0x8400], desc[UR4][R2.64+0x100], !P3 ;  /* 0x0840010002047fae */ /* 0x0001e4000d901d44 */
[----:B0-----:R-:W-:Y:S05]  /*2b7d0*/  WARPSYNC.COLLECTIVE R15, `(.L_x_3171) ;  /* 0x000000000f087348 */ /* 0x001fea0003c00000 */
[----:B------:R1:W2:Y:S02]  /*2b7e0*/  SHFL.IDX P6, R14, R13, R12, R11 ;  /* 0x0000000c0d0e7389 */ /* 0x0002a400000c000b */
[----:B012---:R-:W-:Y:S01]  /*2b7f0*/  ENDCOLLECTIVE ;  /* 0x000000000000791b */ /* 0x007fe20003800000 */
.L_x_3171:
[----:B------:R-:W-:Y:S02]  /*2b800*/  IMAD.MOV.U32 R13, RZ, RZ, R17 ;  /* 0x000000ffff0d7224 */ /* 0x000fe400078e0011 */
[----:B------:R-:W-:-:S07]  /*2b810*/  IMAD.MOV.U32 R18, RZ, RZ, R14 ;  /* 0x000000ffff127224 */ /* 0x000fce00078e000e */
[----:B------:R-:W-:Y:S05]  /*2b820*/  WARPSYNC.COLLECTIVE R15, `(.L_x_3172) ;  /* 0x000000000f087348 */ /* 0x000fea0003c00000 */
[----:B------:R0:W1:Y:S02]  /*2b830*/  SHFL.IDX P6, R14, R13, R12, R11 ;  /* 0x0000000c0d0e7389 */ /* 0x00006400000c000b */
[----:B01----:R-:W-:Y:S01]  /*2b840*/  ENDCOLLECTIVE ;  /* 0x000000000000791b */ /* 0x003fe20003800000 */
.L_x_3172:
[----:B------:R-:W-:Y:S05]  /*2b850*/  BRA `(.L_x_3173) ;  /* 0xffffffa400907947 */ /* 0x000fea000383ffff */
.L_x_3006:
[----:B------:R-:W-:Y:S01]  /*2b860*/  BSSY B0, `(.L_x_3174) ;  /* 0x0000008000007945 */ /* 0x000fe20003800000 */
[----:B------:R-:W-:Y:S02]  /*2b870*/  IMAD.MOV.U32 R13, RZ, RZ, R24 ;  /* 0x000000ffff0d7224 */ /* 0x000fe400078e0018 */
[----:B-1----:R-:W-:Y:S02]  /*2b880*/  IMAD.MOV.U32 R12, RZ, RZ, RZ ;  /* 0x000000ffff0c7224 */ /* 0x002fe400078e00ff */
[----:B------:R-:W-:Y:S02]  /*2b890*/  IMAD.MOV.U32 R11, RZ, RZ, 0x1f ;  /* 0x0000001fff0b7424 */ /* 0x000fe400078e00ff */
[----:B------:R-:W-:-:S07]  /*2b8a0*/  IMAD.MOV.U32 R15, RZ, RZ, -0x1 ;  /* 0xffffffffff0f7424 */ /* 0x000fce00078e00ff */
[----:B------:R-:W-:Y:S05]  /*2b8b0*/  WARPSYNC.COLLECTIVE R15, `(.L_x_3175) ;  /* 0x000000000f087348 */ /* 0x000fea0003c00000 */
[----:B------:R0:W1:Y:S02]  /*2b8c0*/  SHFL.IDX P6, R14, R13, R12, R11 ;  /* 0x0000000c0d0e7389 */ /* 0x00006400000c000b */
[----:B01----:R-:W-:Y:S01]  /*2b8d0*/  ENDCOLLECTIVE ;  /* 0x000000000000791b */ /* 0x003fe20003800000 */
.L_x_3175:
[----:B------:R-:W-:Y:S05]  /*2b8e0*/  BSYNC B0 ;  /* 0x0000000000007941 */ /* 0x000fea0003800000 */
.L_x_3174:
        /* <DEDUP_REMOVED lines=9> */
.L_x_3176:
[----:B------:R-:W-:Y:S01]  /*2b980*/  ULDC UR4, c[0x0][0xc3c] ;  /* 0x00030f0000047ab9 */ /* 0x000fe20000000800 */
[----:B------:R-:W-:Y:S01]  /*2b990*/  ULDC.64 UR6, c[0x0][0x208] ;  /* 0x0000820000067ab9 */ /* 0x000fe20000000a00 */
        /* <DEDUP_REMOVED lines=23> */
.L_x_3177:
[----:B------:R-:W-:Y:S01]  /*2bb10*/  IMAD.MOV.U32 R12, RZ, RZ, 0x2 ;  /* 0x00000002ff0c7424 */ /* 0x000fe200078e00ff */
[----:B------:R-:W-:-:S05]  /*2bb20*/  SEL R14, R14, RZ, P1 ;  /* 0x000000ff0e0e7207 */ /* 0x000fca0000800000 */
[----:B------:R-:W-:-:S04]  /*2bb30*/  IMAD.IADD R5, R13, 0x1, R14 ;  /* 0x000000010d057824 */ /* 0x000fc800078e020e */
[----:B------:R-:W-:-:S07]  /*2bb40*/  IMAD.MOV.U32 R13, RZ, RZ, R5 ;  /* 0x000000ffff0d7224 */ /* 0x000fce00078e0005 */
[----:B------:R-:W-:Y:S05]  /*2bb50*/  WARPSYNC.COLLECTIVE R15, `(.L_x_3178) ;  /* 0x000000000f087348 */ /* 0x000fea0003c00000 */
[----:B------:R0:W1:Y:S02]  /*2bb60*/  SHFL.UP P6, R14, R13, R12, R11 ;  /* 0x0400000c0d0e7389 */ /* 0x00006400000c000b */
[----:B01----:R-:W-:Y:S01]  /*2bb70*/  ENDCOLLECTIVE ;  /* 0x000000000000791b */ /* 0x003fe20003800000 */
.L_x_3178:
[----:B------:R-:W-:Y:S01]  /*2bb80*/  IMAD.MOV.U32 R12, RZ, RZ, 0x4 ;  /* 0x00000004ff0c7424 */ /* 0x000fe200078e00ff */
[----:B------:R-:W-:-:S05]  /*2bb90*/  SEL R2, R14, RZ, P2 ;  /* 0x000000ff0e027207 */ /* 0x000fca0001000000 */
[----:B------:R-:W-:-:S04]  /*2bba0*/  IMAD.IADD R2, R5, 0x1, R2 ;  /* 0x0000000105027824 */ /* 0x000fc800078e0202 */
[----:B------:R-:W-:-:S07]  /*2bbb0*/  IMAD.MOV.U32 R13, RZ, RZ, R2 ;  /* 0x000000ffff0d7224 */ /* 0x000fce00078e0002 */
[----:B------:R-:W-:Y:S05]  /*2bbc0*/  WARPSYNC.COLLECTIVE R15, `(.L_x_3179) ;  /* 0x000000000f087348 */ /* 0x000fea0003c00000 */
[----:B------:R0:W1:Y:S02]  /*2bbd0*/  SHFL.UP P6, R14, R13, R12, R11 ;  /* 0x0400000c0d0e7389 */ /* 0x00006400000c000b */
[----:B01----:R-:W-:Y:S01]  /*2bbe0*/  ENDCOLLECTIVE ;  /* 0x000000000000791b */ /* 0x003fe20003800000 */
.L_x_3179:
[----:B------:R-:W-:Y:S01]  /*2bbf0*/  IMAD.MOV.U32 R12, RZ, RZ, 0x8 ;  /* 0x00000008ff0c7424 */ /* 0x000fe200078e00ff */
[----:B------:R-:W-:-:S05]  /*2bc00*/  SEL R3, R14, RZ, P3 ;  /* 0x000000ff0e037207 */ /* 0x000fca0001800000 */
[----:B------:R-:W-:-:S04]  /*2bc10*/  IMAD.IADD R3, R2, 0x1, R3 ;  /* 0x0000000102037824 */ /* 0x000fc800078e0203 */
[----:B------:R-:W-:-:S07]  /*2bc20*/  IMAD.MOV.U32 R13, RZ, RZ, R3 ;  /* 0x000000ffff0d7224 */ /* 0x000fce00078e0003 */
[----:B------:R-:W-:Y:S05]  /*2bc30*/  WARPSYNC.COLLECTIVE R15, `(.L_x_3180) ;  /* 0x000000000f087348 */ /* 0x000fea0003c00000 */
[----:B------:R0:W1:Y:S02]  /*2bc40*/  SHFL.UP P6, R14, R13, R12, R11 ;  /* 0x0400000c0d0e7389 */ /* 0x00006400000c000b */
[----:B01----:R-:W-:Y:S01]  /*2bc50*/  ENDCOLLECTIVE ;  /* 0x000000000000791b */ /* 0x003fe20003800000 */
.L_x_3180:
[----:B------:R-:W-:Y:S01]  /*2bc60*/  IMAD.MOV.U32 R12, RZ, RZ, 0x10 ;  /* 0x00000010ff0c7424 */ /* 0x000fe200078e00ff */
[----:B------:R-:W-:-:S05]  /*2bc70*/  SEL R14, R14, RZ, P4 ;  /* 0x000000ff0e0e7207 */ /* 0x000fca0002000000 */
[----:B------:R-:W-:-:S04]  /*2bc80*/  IMAD.IADD R5, R3, 0x1, R14 ;  /* 0x0000000103057824 */ /* 0x000fc800078e020e */
[----:B------:R-:W-:-:S07]  /*2bc90*/  IMAD.MOV.U32 R13, RZ, RZ, R5 ;  /* 0x000000ffff0d7224 */ /* 0x000fce00078e0005 */
[----:B------:R-:W-:Y:S05]  /*2bca0*/  WARPSYNC.COLLECTIVE R15, `(.L_x_3181) ;  /* 0x000000000f087348 */ /* 0x000fea0003c00000 */
[----:B------:R0:W1:Y:S02]  /*2bcb0*/  SHFL.UP P6, R14, R13, R12, R11 ;  /* 0x0400000c0d0e7389 */ /* 0x00006400000c000b */
[----:B01----:R-:W-:Y:S01]  /*2bcc0*/  ENDCOLLECTIVE ;  /* 0x000000000000791b */ /* 0x003fe20003800000 */
.L_x_3181:
        /* <DEDUP_REMOVED lines=8> */
.L_x_3182:
[----:B------:R-:W-:Y:S05]  /*2bd50*/  BRA `(.L_x_3183) ;  /* 0xffffffa400ac7947 */ /* 0x000fea000383ffff */
.L_x_3009:
[----:B------:R-:W-:Y:S01]  /*2bd60*/  BSSY B0, `(.L_x_3184) ;  /* 0x0000007000007945 */ /* 0x000fe20003800000 */
[----:B-1----:R-:W-:Y:S02]  /*2bd70*/  IMAD.MOV.U32 R12, RZ, RZ, 0x1 ;  /* 0x00000001ff0c7424 */ /* 0x002fe400078e00ff */
[----:B------:R-:W-:Y:S02]  /*2bd80*/  IMAD.MOV.U32 R11, RZ, RZ, RZ ;  /* 0x000000ffff0b7224 */ /* 0x000fe400078e00ff */
[----:B------:R-:W-:-:S07]  /*2bd90*/  IMAD.MOV.U32 R15, RZ, RZ, -0x1 ;  /* 0xffffffffff0f7424 */ /* 0x000fce00078e00ff */
[----:B------:R-:W-:Y:S05]  /*2bda0*/  WARPSYNC.COLLECTIVE R15, `(.L_x_3185) ;  /* 0x000000000f087348 */ /* 0x000fea0003c00000 */
[----:B------:R0:W1:Y:S02]  /*2bdb0*/  SHFL.UP P6, R14, R13, R12, R11 ;  /* 0x0400000c0d0e7389 */ /* 0x00006400000c000b */
[----:B01----:R-:W-:Y:S01]  /*2bdc0*/  ENDCOLLECTIVE ;  /* 0x000000000000791b */ /* 0x003fe20003800000 */
.L_x_3185:
[----:B------:R-:W-:Y:S05]  /*2bdd0*/  BSYNC B0 ;  /* 0x0000000000007941 */ /* 0x000fea0003800000 */
.L_x_3184:
        /* <DEDUP_REMOVED lines=8> */
.L_x_3186:
[----:B------:R-:W-:Y:S01]  /*2be60*/  IMAD.MOV.U32 R12, RZ, RZ, 0x4 ;  /* 0x00000004ff0c7424 */ /* 0x000fe200078e00ff */
[----:B------:R-:W-:-:S05]  /*2be70*/  SEL R2, R14, RZ, P2 ;  /* 0x000000ff0e027207 */ /* 0x000fca0001000000 */
[----:B------:R-:W-:-:S04]  /*2be80*/  IMAD.IADD R2, R13, 0x1, R2 ;  /* 0x000000010d027824 */ /* 0x000fc800078e0202 */
[----:B------:R-:W-:-:S07]  /*2be90*/  IMAD.MOV.U32 R13, RZ, RZ, R2 ;  /* 0x000000ffff0d7224 */ /* 0x000fce00078e0002 */
[----:B------:R-:W-:Y:S05]  /*2bea0*/  WARPSYNC.COLLECTIVE R15, `(.L_x_3187) ;  /* 0x000000000f087348 */ /* 0x000fea0003c00000 */
[----:B------:R0:W1:Y:S02]  /*2beb0*/  SHFL.UP P6, R14, R13, R12, R11 ;  /* 0x0400000c0d0e7389 */ /* 0x00006400000c000b */
[----:B01----:R-:W-:Y:S01]  /*2bec0*/  ENDCOLLECTIVE ;  /* 0x000000000000791b */ /* 0x003fe20003800000 */
.L_x_3187:
[----:B------:R-:W-:Y:S01]  /*2bed0*/  IMAD.MOV.U32 R12, RZ, RZ, 0x8 ;  /* 0x00000008ff0c7424 */ /* 0x000fe200078e00ff */
[----:B------:R-:W-:-:S05]  /*2bee0*/  SEL R3, R14, RZ, P3 ;  /* 0x000000ff0e037207 */ /* 0x000fca0001800000 */
[----:B------:R-:W-:-:S04]  /*2bef0*/  IMAD.IADD R3, R2, 0x1, R3 ;  /* 0x0000000102037824 */ /* 0x000fc800078e0203 */
[----:B------:R-:W-:-:S07]  /*2bf00*/  IMAD.MOV.U32 R13, RZ, RZ, R3 ;  /* 0x000000ffff0d7224 */ /* 0x000fce00078e0003 */
[----:B------:R-:W-:Y:S05]  /*2bf10*/  WARPSYNC.COLLECTIVE R15, `(.L_x_3188) ;  /* 0x000000000f087348 */ /* 0x000fea0003c00000 */
[----:B------:R0:W1:Y:S02]  /*2bf20*/  SHFL.UP P6, R14, R13, R12, R11 ;  /* 0x0400000c0d0e7389 */ /* 0x00006400000c000b */
[----:B01----:R-:W-:Y:S01]  /*2bf30*/  ENDCOLLECTIVE ;  /* 0x000000000000791b */ /* 0x003fe20003800000 */
.L_x_3188:
[----:B------:R-:W-:Y:S01]  /*2bf40*/  IMAD.MOV.U32 R12, RZ, RZ, 0x10 ;  /* 0x00000010ff0c7424 */ /* 0x000fe200078e00ff */
[----:B------:R-:W-:-:S05]  /*2bf50*/  SEL R14, R14, RZ, P4 ;  /* 0x000000ff0e0e7207 */ /* 0x000fca0002000000 */
[----:B------:R-:W-:-:S04]  /*2bf60*/  IMAD.IADD R5, R3, 0x1, R14 ;  /* 0x0000000103057824 */ /* 0x000fc800078e020e */
[----:B------:R-:W-:-:S07]  /*2bf70*/  IMAD.MOV.U32 R13, RZ, RZ, R5 ;  /* 0x000000ffff0d7224 */ /* 0x000fce00078e0005 */
[----:B------:R-:W-:Y:S05]  /*2bf80*/  WARPSYNC.COLLECTIVE R15, `(.L_x_3189) ;  /* 0x000000000f087348 */ /* 0x000fea0003c00000 */
[----:B------:R0:W1:Y:S02]  /*2bf90*/  SHFL.UP P6, R14, R13, R12, R11 ;  /* 0x0400000c0d0e7389 */ /* 0x00006400000c000b */
[----:B01----:R-:W-:Y:S01]  /*2bfa0*/  ENDCOLLECTIVE ;  /* 0x000000000000791b */ /* 0x003fe20003800000 */
.L_x_3189:
        /* <DEDUP_REMOVED lines=8> */
.L_x_3190:
[----:B------:R-:W-:Y:S05]  /*2c030*/  BRA `(.L_x_3191) ;  /* 0xffffffa4009c7947 */ /* 0x000fea000383ffff */
.L_x_3011:
[----:B------:R-:W-:Y:S01]  /*2c040*/  BSSY B0, `(.L_x_3192) ;  /* 0x0000006000007945 */ /* 0x000fe20003800000 */
[----:B------:R-:W-:Y:S01]  /*2c050*/  PLOP3.LUT P6, PT, P6, PT, PT, 0x8, 0x0 ;  /* 0x000000000000781c */ /* 0x000fe200037ce170 */
[----:B------:R-:W-:-:S12]  /*2c060*/  IMAD.MOV.U32 R15, RZ, RZ, -0x1 ;  /* 0xffffffffff0f7424 */ /* 0x000fd800078e00ff */
[----:B01----:R-:W-:Y:S05]  /*2c070*/  WARPSYNC.COLLECTIVE R15, `(.L_x_3193) ;  /* 0x000000000f087348 */ /* 0x003fea0003c00000 */
[----:B------:R-:W-:Y:S01]  /*2c080*/  VOTE.ANY R14, PT, P6 ;  /* 0x00000000000e7806 */ /* 0x000fe200030e0100 */
[----:B01----:R-:W-:Y:S06]  /*2c090*/  ENDCOLLECTIVE ;  /* 0x000000000000791b */ /* 0x003fec0003800000 */
.L_x_3193:
[----:B------:R-:W-:Y:S05]  /*2c0a0*/  BSYNC B0 ;  /* 0x0000000000007941 */ /* 0x000fea0003800000 */
.L_x_3192:
        /* <DEDUP_REMOVED lines=8> */
.L_x_3194:
[----:B------:R-:W-:Y:S02]  /*2c130*/  IMAD.IADD R27, R12, 0x1, R27 ;  /* 0x000000010c1b7824 */ /* 0x000fe400078e021b */
[----:B------:R-:W-:Y:S02]  /*2c140*/  IMAD.MOV.U32 R13, RZ, RZ, R4 ;  /* 0x000000ffff0d7224 */ /* 0x000fe400078e0004 */
[----:B------:R-:W-:-:S07]  /*2c150*/  IMAD.MOV.U32 R25, RZ, RZ, R14 ;  /* 0x000000ffff197224 */ /* 0x000fce00078e000e */
[----:B------:R-:W-:Y:S05]  /*2c160*/  WARPSYNC.COLLECTIVE R15, `(.L_x_3195) ;  /* 0x000000000f087348 */ /* 0x000fea0003c00000 */
[----:B------:R0:W1:Y:S02]  /*2c170*/  SHFL.IDX P6, R14, R13, R12, R11 ;  /* 0x0000000c0d0e7389 */ /* 0x00006400000c000b */
[----:B01----:R-:W-:Y:S01]  /*2c180*/  ENDCOLLECTIVE ;  /* 0x000000000000791b */ /* 0x003fe20003800000 */
.L_x_3195:
[----:B------:R-:W-:Y:S01]  /*2c190*/  IMAD.MOV.U32 R4, RZ, RZ, R14 ;  /* 0x000000ffff047224 */ /* 0x000fe200078e000e */
[----:B------:R-:W-:Y:S06]  /*2c1a0*/  BRA `(.L_x_3196) ;  /* 0xffffffa400807947 */ /* 0x000fec000383ffff */
.L_x_3013:
[----:B------:R-:W-:Y:S01]  /*2c1b0*/  BSSY B0, `(.L_x_3197) ;  /* 0x0000007000007945 */ /* 0x000fe20003800000 */
[----:B------:R-:W-:Y:S02]  /*2c1c0*/  IMAD.MOV.U32 R13, RZ, RZ, R2 ;  /* 0x000000ffff0d7224 */ /* 0x000fe400078e0002 */
[----:B------:R-:W-:Y:S02]  /*2c1d0*/  IMAD.MOV.U32 R11, RZ, RZ, 0x1f ;  /* 0x0000001fff0b7424 */ /* 0x000fe400078e00ff */
[----:B------:R-:W-:-:S07]  /*2c1e0*/  IMAD.MOV.U32 R15, RZ, RZ, -0x1 ;  /* 0xffffffffff0f7424 */ /* 0x000fce00078e00ff */
[----:B0-23--:R-:W-:Y:S05]  /*2c1f0*/  WARPSYNC.COLLECTIVE R15, `(.L_x_3198) ;  /* 0x000000000f087348 */ /* 0x00dfea0003c00000 */
[----:B------:R1:W4:Y:S02]  /*2c200*/  SHFL.IDX P6, R14, R13, R12, R11 ;  /* 0x0000000c0d0e7389 */ /* 0x00032400000c000b */
[----:B01234-:R-:W-:Y:S01]  /*2c210*/  ENDCOLLECTIVE ;  /* 0x000000000000791b */ /* 0x01ffe20003800000 */
.L_x_3198:
[----:B------:R-:W-:Y:S05]  /*2c220*/  BSYNC B0 ;  /* 0x0000000000007941 */ /* 0x000fea0003800000 */
.L_x_3197:
[----:B------:R-:W-:Y:S01]  /*2c230*/  IMAD.MOV.U32 R6, RZ, RZ, R14 ;  /* 0x000000ffff067224 */ /* 0x000fe200078e000e */
[----:B------:R-:W-:Y:S06]  /*2c240*/  BRA `(.L_x_3012) ;  /* 0xffffffa400707947 */ /* 0x000fec000383ffff */
.L_x_3019:
[----:B-1----:R1:W3:Y:S02]  /*2c250*/  SYNCS.PHASECHK.TRANS64.TRYWAIT P0, [R5+URZ+0x30820], R0 ;  /* 0x03082000050075a7 */ /* 0x0022e4000800017f */
[----:B---3--:R-:W-:Y:S05]  /*2c260*/  @!P0 NANOSLEEP.SYNCS 0x989680 ;  /* 0x009896800000895d */ /* 0x008fea0003900000 */
[----:B------:R-:W3:Y:S02]  /*2c270*/  @!P0 SYNCS.PHASECHK.TRANS64 P0, [R5+URZ+0x30820], R0 ;  /* 0x03082000050085a7 */ /* 0x000ee4000800007f */
[----:B---3--:R-:W-:Y:S05]  /*2c280*/  @!P0 BRA `(.L_x_3019) ;  /* 0xfffffffc00f08947 */ /* 0x008fea000383ffff */
[----:B------:R-:W-:Y:S05]  /*2c290*/  BRA `(.L_x_3199) ;  /* 0xffffffac00cc7947 */ /* 0x000fea000383ffff */
.L_x_3020:
        /* <DEDUP_REMOVED lines=11> */
.L_x_3201:
[----:B------:R-:W-:Y:S05]  /*2c350*/  BSYNC B0 ;  /* 0x0000000000007941 */ /* 0x000fea0003800000 */
.L_x_3200:
[----:B------:R-:W-:Y:S05]  /*2c360*/  BRA `(.L_x_3202) ;  /* 0xffffffac00b47947 */ /* 0x000fea000383ffff */
.L_x_3021:
[----:B------:R-:W-:Y:S01]  /*2c370*/  BSSY B0, `(.L_x_3203) ;  /* 0x0000006000007945 */ /* 0x000fe20003800000 */
[----:B------:R-:W-:-:S07]  /*2c380*/  IMAD.MOV.U32 R15, RZ, RZ, -0x1 ;  /* 0xffffffffff0f7424 */ /* 0x000fce00078e00ff */
[----:B012---:R-:W-:Y:S05]  /*2c390*/  WARPSYNC.COLLECTIVE R15, `(.L_x_3204) ;  /* 0x000000000f0c7348 */ /* 0x007fea0003c00000 */
[----:B------:R-:W-:Y:S02]  /*2c3a0*/  ELECT P6, UR62, PT ;  /* 0x00000000003e782f */ /* 0x000fe400038c0000 */
[----:B------:R-:W-:Y:S01]  /*2c3b0*/  MOV R14, UR62 ;  /* 0x0000003e000e7c02 */ /* 0x000fe20008000f00 */
[----:B012---:R-:W-:Y:S10]  /*2c3c0*/  ENDCOLLECTIVE ;  /* 0x000000000000791b */ /* 0x007ff40003800000 */
.L_x_3204:
[----:B------:R-:W-:Y:S05]  /*2c3d0*/  BSYNC B0 ;  /* 0x0000000000007941 */ /* 0x000fea0003800000 */
.L_x_3203:
[----:B------:R-:W-:Y:S05]  /*2c3e0*/  BRA `(.L_x_3205) ;  /* 0xffffffac00a87947 */ /* 0x000fea000383ffff */
.L_x_3023:
[----:B-1----:R1:W3:Y:S02]  /*2c3f0*/  SYNCS.PHASECHK.TRANS64.TRYWAIT P1, [R3+URZ+0x30840], R2 ;  /* 0x03084002030075a7 */ /* 0x0022e4000802017f */
[----:B---3--:R-:W-:Y:S05]  /*2c400*/  @!P1 NANOSLEEP.SYNCS 0x989680 ;  /* 0x009896800000995d */ /* 0x008fea0003900000 */
[----:B------:R-:W3:Y:S02]  /*2c410*/  @!P1 SYNCS.PHASECHK.TRANS64 P1, [R3+URZ+0x30840], R2 ;  /* 0x03084002030095a7 */ /* 0x000ee4000802007f */
[----:B---3--:R-:W-:Y:S05]  /*2c420*/  @!P1 BRA `(.L_x_3023) ;  /* 0xfffffffc00f09947 */ /* 0x008fea000383ffff */
[----:B------:R-:W-:Y:S05]  /*2c430*/  BRA `(.L_x_3206) ;  /* 0xffffffac00c87947 */ /* 0x000fea000383ffff */
.L_x_3025:
[----:B---3--:R3:W4:Y:S02]  /*2c440*/  SYNCS.PHASECHK.TRANS64.TRYWAIT P1, [R23+URZ+0x30840], R0 ;  /* 0x03084000170075a7 */ /* 0x008724000802017f */
[----:B----4-:R-:W-:Y:S05]  /*2c450*/  @!P1 NANOSLEEP.SYNCS 0x989680 ;  /* 0x009896800000995d */ /* 0x010fea0003900000 */
[----:B------:R-:W4:Y:S02]  /*2c460*/  @!P1 SYNCS.PHASECHK.TRANS64 P1, [R23+URZ+0x30840], R0 ;  /* 0x03084000170095a7 */ /* 0x000f24000802007f */
[----:B----4-:R-:W-:Y:S05]  /*2c470*/  @!P1 BRA `(.L_x_3025) ;  /* 0xfffffffc00f09947 */ /* 0x010fea000383ffff */
[----:B------:R-:W-:Y:S05]  /*2c480*/  BRA `(.L_x_3207) ;  /* 0xffffffac00d47947 */ /* 0x000fea000383ffff */
.L_x_3027:
[----:B----4-:R4:W0:Y:S02]  /*2c490*/  SYNCS.PHASECHK.TRANS64.TRYWAIT P1, [R3+URZ+0x30860], R2 ;  /* 0x03086002030075a7 */ /* 0x010824000802017f */
[----:B0-----:R-:W-:Y:S05]  /*2c4a0*/  @!P1 NANOSLEEP.SYNCS 0x989680 ;  /* 0x009896800000995d */ /* 0x001fea0003900000 */
[----:B------:R-:W0:Y:S02]  /*2c4b0*/  @!P1 SYNCS.PHASECHK.TRANS64 P1, [R3+URZ+0x30860], R2 ;  /* 0x03086002030095a7 */ /* 0x000e24000802007f */
[----:B0-----:R-:W-:Y:S05]  /*2c4c0*/  @!P1 BRA `(.L_x_3027) ;  /* 0xfffffffc00f09947 */ /* 0x001fea000383ffff */
[----:B------:R-:W-:Y:S05]  /*2c4d0*/  BRA `(.L_x_3208) ;  /* 0xffffffac00d07947 */ /* 0x000fea000383ffff */
.L_x_3209:
        /* <DEDUP_REMOVED lines=10> */
.L_x_3218:


//--------------------- .nv.global.init           --------------------------
	.section	.nv.global.init,"aw",@progbits
.nv.global.init:
	.type		$str$23,@object
	.size		$str$23,($str$24 - $str$23)
$str$23:
        /*0000*/ 	.byte	0x28, 0x61, 0x64, 0x64, 0x72, 0x65, 0x73, 0x73, 0x20, 0x26, 0x20, 0x6d, 0x61, 0x73, 0x6b, 0x29
        /*0010*/ 	.byte	0x20, 0x3d, 0x3d, 0x20, 0x30, 0x00
	.type		$str$24,@object
	.size		$str$24,(__unnamed_5 - $str$24)
$str$24:
        /*0016*/ 	.byte	0x2f, 0x74, 0x6d, 0x70, 0x2f, 0x6f, 0x73, 0x73, 0x5f, 0x6b, 0x65, 0x72, 0x6e, 0x65, 0x6c, 0x73
        /*0026*/ 	.byte	0x5f, 0x73, 0x72, 0x63, 0x2f, 0x66, 0x6c, 0x61, 0x73, 0x68, 0x5f, 0x61, 0x74, 0x74, 0x65, 0x6e
        /*0036*/ 	.byte	0x74, 0x69, 0x6f, 0x6e, 0x2f, 0x63, 0x73, 0x72, 0x63, 0x2f, 0x63, 0x75, 0x74, 0x6c, 0x61, 0x73
        /*0046*/ 	.byte	0x73, 0x2f, 0x69, 0x6e, 0x63, 0x6c, 0x75, 0x64, 0x65, 0x2f, 0x63, 0x75, 0x74, 0x65, 0x2f, 0x70
        /*0056*/ 	.byte	0x6f, 0x69, 0x6e, 0x74, 0x65, 0x72, 0x5f, 0x66, 0x6c, 0x61, 0x67, 0x67, 0x65, 0x64, 0x2e, 0x68
        /*0066*/ 	.byte	0x70, 0x70, 0x00
	.type		__unnamed_5,@object
	.size		__unnamed_5,(__unnamed_4 - __unnamed_5)
__unnamed_5:
        /* <DEDUP_REMOVED lines=25> */
	.type		__unnamed_4,@object
	.size		__unnamed_4,(__unnamed_3 - __unnamed_4)
__unnamed_4:
        /* <DEDUP_REMOVED lines=25> */
	.type		__unnamed_3,@object
	.size		__unnamed_3,(__unnamed_2 - __unnamed_3)
__unnamed_3:
        /* <DEDUP_REMOVED lines=29> */
	.type		__unnamed_2,@object
	.size		__unnamed_2,(__unnamed_1 - __unnamed_2)
__unnamed_2:
        /* <DEDUP_REMOVED lines=29> */
	.type		__unnamed_1,@object
	.size		__unnamed_1,(.L_0 - __unnamed_1)
__unnamed_1:
        /* <DEDUP_REMOVED lines=29> */
        /*08e1*/ 	.byte	0x5d, 0x00
.L_0:


//--------------------- .nv.shared._ZN7cutlass13device_kernelIN5flash11enable_sm90INS1_16FlashAttnFwdSm90INS1_25CollectiveMainloopFwdSm90ILi2EN4cute5tupleIJNS5_1CILi1EEES8_S8_EEENS6_IJNS7_ILi128EEENS7_ILi96EEENS7_ILi192EEEEEELi192ENS_10bfloat16_tEfNS_4arch4Sm90ELb0ELb0ELb0ELb0ELb1ELb0ELb0ELb1ELb1ELb1ELb1ELb0EEENS1_21CollectiveEpilogueFwdINS6_IJSA_SC_SB_EEES9_SE_SG_Li256ELb0ELb1ELb1ELb0EEENS1_19SingleTileSchedulerILb0ELb1ELb1ELi128EEEEEEEEEvNT_6ParamsE --------------------------
	.section	.nv.shared._ZN7cutlass13device_kernelIN5flash11enable_sm90INS1_16FlashAttnFwdSm90INS1_25CollectiveMainloopFwdSm90ILi2EN4cute5tupleIJNS5_1CILi1EEES8_S8_EEENS6_IJNS7_ILi128EEENS7_ILi96EEENS7_ILi192EEEEEELi192ENS_10bfloat16_tEfNS_4arch4Sm90ELb0ELb0ELb0ELb0ELb1ELb0ELb0ELb1ELb1ELb1ELb1ELb0EEENS1_21CollectiveEpilogueFwdINS6_IJSA_SC_SB_EEES9_SE_SG_Li256ELb0ELb1ELb1ELb0EEENS1_19SingleTileSchedulerILb0ELb1ELb1ELi128EEEEEEEEEvNT_6ParamsE,"aw",@nobits
	.sectionflags	@""
	.align	16
	.zero		1024


//--------------------- .nv.shared.reserved.0     --------------------------
	.section	.nv.shared.reserved.0,"aw",@nobits
	.weak		__nv_reservedSMEM_offset_0_alias
	.size		__nv_reservedSMEM_offset_0_alias, 0, 0
	.other		__nv_reservedSMEM_offset_0_alias,@"STO_CUDA_RESERVED_SHARED STV_DEFAULT"
__nv_reservedSMEM_offset_0_alias:
	.zero		0


//--------------------- .nv.global                --------------------------
	.section	.nv.global,"aw",@nobits
.nv.global:
	.type		_ZN78_INTERNAL_4d69fd5c_42_flash_fwd_hdim192_bf16_paged_split_sm90_cu_4cb42ef5_34164cute1_E,@object
	.size		_ZN78_INTERNAL_4d69fd5c_42_flash_fwd_hdim192_bf16_paged_split_sm90_cu_4cb42ef5_34164cute1_E,(_ZN78_INTERNAL_4d69fd5c_42_flash_fwd_hdim192_bf16_paged_split_sm90_cu_4cb42ef5_34164cuda3std3__45__cpo6cbeginE - _ZN78_INTERNAL_4d69fd5c_42_flash_fwd_hdim192_bf16_paged_split_sm90_cu_4cb42ef5_34164cute1_E)
_ZN78_INTERNAL_4d69fd5c_42_flash_fwd_hdim192_bf16_paged_split_sm90_cu_4cb42ef5_34164cute1_E:
	.zero		1
	.type		_ZN78_INTERNAL_4d69fd5c_42_flash_fwd_hdim192_bf16_paged_split_sm90_cu_4cb42ef5_34164cuda3std3__45__cpo6cbeginE,@object
	.size		_ZN78_INTERNAL_4d69fd5c_42_flash_fwd_hdim192_bf16_paged_split_sm90_cu_4cb42ef5_34164cuda3std3__45__cpo6cbeginE,(_ZN78_INTERNAL_4d69fd5c_42_flash_fwd_hdim192_bf16_paged_split_sm90_cu_4cb42ef5_34164cuda3std3__48in_placeE - _ZN78_INTERNAL_4d69fd5c_42_flash_fwd_hdim192_bf16_paged_split_sm90_cu_4cb42ef5_34164cuda3std3__45__cpo6cbeginE)
_ZN78_INTERNAL_4d69fd5c_42_flash_fwd_hdim192_bf16_paged_split_sm90_cu_4cb42ef5_34164cuda3std3__45__cpo6cbeginE:
	.zero		1
	.type		_ZN78_INTERNAL_4d69fd5c_42_flash_fwd_hdim192_bf16_paged_split_sm90_cu_4cb42ef5_34164cuda3std3__48in_placeE,@object
	.size		_ZN78_INTERNAL_4d69fd5c_42_flash_fwd_hdim192_bf16_paged_split_sm90_cu_4cb42ef5_34164cuda3std3__48in_placeE,(_ZN78_INTERNAL_4d69fd5c_42_flash_fwd_hdim192_bf16_paged_split_sm90_cu_4cb42ef5_34164cuda3std6ranges3__45__cpo9iter_moveE - _ZN78_INTERNAL_4d69fd5c_42_flash_fwd_hdim192_bf16_paged_split_sm90_cu_4cb42ef5_34164cuda3std3__48in_placeE)
_ZN78_INTERNAL_4d69fd5c_42_flash_fwd_hdim192_bf16_paged_split_sm90_cu_4cb42ef5_34164cuda3std3__48in_placeE:
	.zero		1
	.type		_ZN78_INTERNAL_4d69fd5c_42_flash_fwd_hdim192_bf16_paged_split_sm90_cu_4cb42ef5_34164cuda3std6ranges3__45__cpo9iter_moveE,@object
	.size		_ZN78_INTERNAL_4d69fd5c_42_flash_fwd_hdim192_bf16_paged_split_sm90_cu_4cb42ef5_34164cuda3std6ranges3__45__cpo9iter_moveE,(_ZN78_INTERNAL_4d69fd5c_42_flash_fwd_hdim192_bf16_paged_split_sm90_cu_4cb42ef5_34164cuda3std3__45__cpo5beginE - _ZN78_INTERNAL_4d69fd5c_42_flash_fwd_hdim192_bf16_paged_split_sm90_cu_4cb42ef5_34164cuda3std6ranges3__45__cpo9iter_moveE)
_ZN78_INTERNAL_4d69fd5c_42_flash_fwd_hdim192_bf16_paged_split_sm90_cu_4cb42ef5_34164cuda3std6ranges3__45__cpo9iter_moveE:
	.zero		1
	.type		_ZN78_INTERNAL_4d69fd5c_42_flash_fwd_hdim192_bf16_paged_split_sm90_cu_4cb42ef5_34164cuda3std3__45__cpo5beginE,@object
	.size		_ZN78_INTERNAL_4d69fd5c_42_flash_fwd_hdim192_bf16_paged_split_sm90_cu_4cb42ef5_34164cuda3std3__45__cpo5beginE,(_ZN78_INTERNAL_4d69fd5c_42_flash_fwd_hdim192_bf16_paged_split_sm90_cu_4cb42ef5_34164cuda3std3__480_GLOBAL__N__4d69fd5c_42_flash_fwd_hdim192_bf16_paged_split_sm90_cu_4cb42ef5_34166ignoreE - _ZN78_INTERNAL_4d69fd5c_42_flash_fwd_hdim192_bf16_paged_split_sm90_cu_4cb42ef5_34164cuda3std3__45__cpo5beginE)
_ZN78_INTERNAL_4d69fd5c_42_flash_fwd_hdim192_bf16_paged_split_sm90_cu_4cb42ef5_34164cuda3std3__45__cpo5beginE:
	.zero		1
	.type		_ZN78_INTERNAL_4d69fd5c_42_flash_fwd_hdim192_bf16_paged_split_sm90_cu_4cb42ef5_34164cuda3std3__480_GLOBAL__N__4d69fd5c_42_flash_fwd_hdim192_bf16_paged_split_sm90_cu_4cb42ef5_34166ignoreE,@object
	.size		_ZN78_INTERNAL_4d69fd5c_42_flash_fwd_hdim192_bf16_paged_split_sm90_cu_4cb42ef5_34164cuda3std3__480_GLOBAL__N__4d69fd5c_42_flash_fwd_hdim192_bf16_paged_split_sm90_cu_4cb42ef5_34166ignoreE,(_ZN78_INTERNAL_4d69fd5c_42_flash_fwd_hdim192_bf16_paged_split_sm90_cu_4cb42ef5_34164cute7productE - _ZN78_INTERNAL_4d69fd5c_42_flash_fwd_hdim192_bf16_paged_split_sm90_cu_4cb42ef5_34164cuda3std3__480_GLOBAL__N__4d69fd5c_42_flash_fwd_hdim192_bf16_paged_split_sm90_cu_4cb42ef5_34166ignoreE)
_ZN78_INTERNAL_4d69fd5c_42_flash_fwd_hdim192_bf16_paged_split_sm90_cu_4cb42ef5_34164cuda3std3__480_GLOBAL__N__4d69fd5c_42_flash_fwd_hdim192_bf16_paged_split_sm90_cu_4cb42ef5_34166ignoreE:
	.zero		1
	.type		_ZN78_INTERNAL_4d69fd5c_42_flash_fwd_hdim192_bf16_paged_split_sm90_cu_4cb42ef5_34164cute7productE,@object
	.size		_ZN78_INTERNAL_4d69fd5c_42_flash_fwd_hdim192_bf16_paged_split_sm90_cu_4cb42ef5_34164cute7productE,(_ZN78_INTERNAL_4d69fd5c_42_flash_fwd_hdim192_bf16_paged_split_sm90_cu_4cb42ef5_34164cuda3std3__45__cpo3endE - _ZN78_INTERNAL_4d69fd5c_42_flash_fwd_hdim192_bf16_paged_split_sm90_cu_4cb42ef5_34164cute7productE)
_ZN78_INTERNAL_4d69fd5c_42_flash_fwd_hdim192_bf16_paged_split_sm90_cu_4cb42ef5_34164cute7productE:
	.zero		1
	.type		_ZN78_INTERNAL_4d69fd5c_42_flash_fwd_hdim192_bf16_paged_split_sm90_cu_4cb42ef5_34164cuda3std3__45__cpo3endE,@object
	.size		_ZN78_INTERNAL_4d69fd5c_42_flash_fwd_hdim192_bf16_paged_split_sm90_cu_4cb42ef5_34164cuda3std3__45__cpo3endE,(_ZN78_INTERNAL_4d69fd5c_42_flash_fwd_hdim192_bf16_paged_split_sm90_cu_4cb42ef5_34164cuda3std3__419piecewise_constructE - _ZN78_INTERNAL_4d69fd5c_42_flash_fwd_hdim192_bf16_paged_split_sm90_cu_4cb42ef5_34164cuda3std3__45__cpo3endE)
_ZN78_INTERNAL_4d69fd5c_42_flash_fwd_hdim192_bf16_paged_split_sm90_cu_4cb42ef5_34164cuda3std3__45__cpo3endE:
	.zero		1
	.type		_ZN78_INTERNAL_4d69fd5c_42_flash_fwd_hdim192_bf16_paged_split_sm90_cu_4cb42ef5_34164cuda3std3__419piecewise_constructE,@object
	.size		_ZN78_INTERNAL_4d69fd5c_42_flash_fwd_hdim192_bf16_paged_split_sm90_cu_4cb42ef5_34164cuda3std3__419piecewise_constructE,(_ZN78_INTERNAL_4d69fd5c_42_flash_fwd_hdim192_bf16_paged_split_sm90_cu_4cb42ef5_34164cuda3std3__45__cpo4cendE - _ZN78_INTERNAL_4d69fd5c_42_flash_fwd_hdim192_bf16_paged_split_sm90_cu_4cb42ef5_34164cuda3std3__419piecewise_constructE)
_ZN78_INTERNAL_4d69fd5c_42_flash_fwd_hdim192_bf16_paged_split_sm90_cu_4cb42ef5_34164cuda3std3__419piecewise_constructE:
	.zero		1
	.type		_ZN78_INTERNAL_4d69fd5c_42_flash_fwd_hdim192_bf16_paged_split_sm90_cu_4cb42ef5_34164cuda3std3__45__cpo4cendE,@object
	.size		_ZN78_INTERNAL_4d69fd5c_42_flash_fwd_hdim192_bf16_paged_split_sm90_cu_4cb42ef5_34164cuda3std3__45__cpo4cendE,(_ZN78_INTERNAL_4d69fd5c_42_flash_fwd_hdim192_bf16_paged_split_sm90_cu_4cb42ef5_34164cuda3std6ranges3__45__cpo4swapE - _ZN78_INTERNAL_4d69fd5c_42_flash_fwd_hdim192_bf16_paged_split_sm90_cu_4cb42ef5_34164cuda3std3__45__cpo4cendE)
_ZN78_INTERNAL_4d69fd5c_42_flash_fwd_hdim192_bf16_paged_split_sm90_cu_4cb42ef5_34164cuda3std3__45__cpo4cendE:
	.zero		1
	.type		_ZN78_INTERNAL_4d69fd5c_42_flash_fwd_hdim192_bf16_paged_split_sm90_cu_4cb42ef5_34164cuda3std6ranges3__45__cpo4swapE,@object
	.size		_ZN78_INTERNAL_4d69fd5c_42_flash_fwd_hdim192_bf16_paged_split_sm90_cu_4cb42ef5_34164cuda3std6ranges3__45__cpo4swapE,(.L_12 - _ZN78_INTERNAL_4d69fd5c_42_flash_fwd_hdim192_bf16_paged_split_sm90_cu_4cb42ef5_34164cuda3std6ranges3__45__cpo4swapE)
_ZN78_INTERNAL_4d69fd5c_42_flash_fwd_hdim192_bf16_paged_split_sm90_cu_4cb42ef5_34164cuda3std6ranges3__45__cpo4swapE:
	.zero		1
.L_12:


//--------------------- .nv.shared._ZN7cutlass13device_kernelIN5flash11enable_sm90INS1_16FlashAttnFwdSm90INS1_25CollectiveMainloopFwdSm90ILi2EN4cute5tupleIJNS5_1CILi1EEES8_S8_EEENS6_IJNS7_ILi128EEENS7_ILi96EEENS7_ILi192EEEEEELi192ENS_10bfloat16_tEfNS_4arch4Sm90ELb0ELb0ELb0ELb1ELb1ELb0ELb0ELb1ELb1ELb1ELb1ELb0EEENS1_21CollectiveEpilogueFwdINS6_IJSA_SC_SB_EEES9_SE_SG_Li256ELb1ELb1ELb1ELb0EEENS1_36VarlenDynamicPersistentTileSchedulerILi128ELi96ELi256ELi128ELb1ELb1ELb1ELb0ELb1ELb1EEEEEEEEEvNT_6ParamsE --------------------------
	.section	.nv.shared._ZN7cutlass13device_kernelIN5flash11enable_sm90INS1_16FlashAttnFwdSm90INS1_25CollectiveMainloopFwdSm90ILi2EN4cute5tupleIJNS5_1CILi1EEES8_S8_EEENS6_IJNS7_ILi128EEENS7_ILi96EEENS7_ILi192EEEEEELi192ENS_10bfloat16_tEfNS_4arch4Sm90ELb0ELb0ELb0ELb1ELb1ELb0ELb0ELb1ELb1ELb1ELb1ELb0EEENS1_21CollectiveEpilogueFwdINS6_IJSA_SC_SB_EEES9_SE_SG_Li256ELb1ELb1ELb1ELb0EEENS1_36VarlenDynamicPersistentTileSchedulerILi128ELi96ELi256ELi128ELb1ELb1ELb1ELb0ELb1ELb1EEEEEEEEEvNT_6ParamsE,"aw",@nobits
	.sectionflags	@""
	.align	16
	.zero		1024


//--------------------- .nv.shared._ZN7cutlass13device_kernelIN5flash11enable_sm90INS1_16FlashAttnFwdSm90INS1_25CollectiveMainloopFwdSm90ILi2EN4cute5tupleIJNS5_1CILi1EEES8_S8_EEENS6_IJNS7_ILi128EEENS7_ILi96EEENS7_ILi192EEEEEELi192ENS_10bfloat16_tEfNS_4arch4Sm90ELb0ELb0ELb0ELb1ELb1ELb1ELb0ELb1ELb1ELb1ELb1ELb0EEENS1_21CollectiveEpilogueFwdINS6_IJSA_SC_SB_EEES9_SE_SG_Li256ELb1ELb1ELb1ELb0EEENS1_36VarlenDynamicPersistentTileSchedulerILi128ELi96ELi256ELi128ELb1ELb1ELb1ELb0ELb1ELb1EEEEEEEEEvNT_6ParamsE --------------------------
	.section	.nv.shared._ZN7cutlass13device_kernelIN5flash11enable_sm90INS1_16FlashAttnFwdSm90INS1_25CollectiveMainloopFwdSm90ILi2EN4cute5tupleIJNS5_1CILi1EEES8_S8_EEENS6_IJNS7_ILi128EEENS7_ILi96EEENS7_ILi192EEEEEELi192ENS_10bfloat16_tEfNS_4arch4Sm90ELb0ELb0ELb0ELb1ELb1ELb1ELb0ELb1ELb1ELb1ELb1ELb0EEENS1_21CollectiveEpilogueFwdINS6_IJSA_SC_SB_EEES9_SE_SG_Li256ELb1ELb1ELb1ELb0EEENS1_36VarlenDynamicPersistentTileSchedulerILi128ELi96ELi256ELi128ELb1ELb1ELb1ELb0ELb1ELb1EEEEEEEEEvNT_6ParamsE,"aw",@nobits
	.sectionflags	@""
	.align	16
	.zero		1024


//--------------------- .nv.shared._ZN7cutlass13device_kernelIN5flash11enable_sm90INS1_16FlashAttnFwdSm90INS1_25CollectiveMainloopFwdSm90ILi2EN4cute5tupleIJNS5_1CILi1EEES8_S8_EEENS6_IJNS7_ILi128EEENS7_ILi96EEENS7_ILi192EEEEEELi192ENS_10bfloat16_tEfNS_4arch4Sm90ELb0ELb1ELb0ELb0ELb1ELb0ELb0ELb1ELb1ELb1ELb1ELb0EEENS1_21CollectiveEpilogueFwdINS6_IJSA_SC_SB_EEES9_SE_SG_Li256ELb0ELb1ELb1ELb0EEENS1_19SingleTileSchedulerILb0ELb1ELb1ELi128EEEEEEEEEvNT_6ParamsE --------------------------
	.section	.nv.shared._ZN7cutlass13device_kernelIN5flash11enable_sm90INS1_16FlashAttnFwdSm90INS1_25CollectiveMainloopFwdSm90ILi2EN4cute5tupleIJNS5_1CILi1EEES8_S8_EEENS6_IJNS7_ILi128EEENS7_ILi96EEENS7_ILi192EEEEEELi192ENS_10bfloat16_tEfNS_4arch4Sm90ELb0ELb1ELb0ELb0ELb1ELb0ELb0ELb1ELb1ELb1ELb1ELb0EEENS1_21CollectiveEpilogueFwdINS6_IJSA_SC_SB_EEES9_SE_SG_Li256ELb0ELb1ELb1ELb0EEENS1_19SingleTileSchedulerILb0ELb1ELb1ELi128EEEEEEEEEvNT_6ParamsE,"aw",@nobits
	.sectionflags	@""
	.align	16
	.zero		1024


//--------------------- .nv.shared._ZN7cutlass13device_kernelIN5flash11enable_sm90INS1_16FlashAttnFwdSm90INS1_25CollectiveMainloopFwdSm90ILi2EN4cute5tupleIJNS5_1CILi1EEES8_S8_EEENS6_IJNS7_ILi128EEENS7_ILi96EEENS7_ILi192EEEEEELi192ENS_10bfloat16_tEfNS_4arch4Sm90ELb0ELb1ELb0ELb1ELb1ELb0ELb0ELb1ELb1ELb1ELb1ELb0EEENS1_21CollectiveEpilogueFwdINS6_IJSA_SC_SB_EEES9_SE_SG_Li256ELb1ELb1ELb1ELb0EEENS1_36VarlenDynamicPersistentTileSchedulerILi128ELi96ELi256ELi128ELb1ELb1ELb1ELb1ELb0ELb1EEEEEEEEEvNT_6ParamsE --------------------------
	.section	.nv.shared._ZN7cutlass13device_kernelIN5flash11enable_sm90INS1_16FlashAttnFwdSm90INS1_25CollectiveMainloopFwdSm90ILi2EN4cute5tupleIJNS5_1CILi1EEES8_S8_EEENS6_IJNS7_ILi128EEENS7_ILi96EEENS7_ILi192EEEEEELi192ENS_10bfloat16_tEfNS_4arch4Sm90ELb0ELb1ELb0ELb1ELb1ELb0ELb0ELb1ELb1ELb1ELb1ELb0EEENS1_21CollectiveEpilogueFwdINS6_IJSA_SC_SB_EEES9_SE_SG_Li256ELb1ELb1ELb1ELb0EEENS1_36VarlenDynamicPersistentTileSchedulerILi128ELi96ELi256ELi128ELb1ELb1ELb1ELb1ELb0ELb1EEEEEEEEEvNT_6ParamsE,"aw",@nobits
	.sectionflags	@""
	.align	16
	.zero		1024


//--------------------- .nv.shared._ZN7cutlass13device_kernelIN5flash11enable_sm90INS1_16FlashAttnFwdSm90INS1_25CollectiveMainloopFwdSm90ILi2EN4cute5tupleIJNS5_1CILi1EEES8_S8_EEENS6_IJNS7_ILi128EEENS7_ILi96EEENS7_ILi192EEEEEELi192ENS_10bfloat16_tEfNS_4arch4Sm90ELb0ELb1ELb0ELb1ELb1ELb1ELb0ELb1ELb1ELb1ELb1ELb0EEENS1_21CollectiveEpilogueFwdINS6_IJSA_SC_SB_EEES9_SE_SG_Li256ELb1ELb1ELb1ELb0EEENS1_36VarlenDynamicPersistentTileSchedulerILi128ELi96ELi256ELi128ELb1ELb1ELb1ELb1ELb0ELb1EEEEEEEEEvNT_6ParamsE --------------------------
	.section	.nv.shared._ZN7cutlass13device_kernelIN5flash11enable_sm90INS1_16FlashAttnFwdSm90INS1_25CollectiveMainloopFwdSm90ILi2EN4cute5tupleIJNS5_1CILi1EEES8_S8_EEENS6_IJNS7_ILi128EEENS7_ILi96EEENS7_ILi192EEEEEELi192ENS_10bfloat16_tEfNS_4arch4Sm90ELb0ELb1ELb0ELb1ELb1ELb1ELb0ELb1ELb1ELb1ELb1ELb0EEENS1_21CollectiveEpilogueFwdINS6_IJSA_SC_SB_EEES9_SE_SG_Li256ELb1ELb1ELb1ELb0EEENS1_36VarlenDynamicPersistentTileSchedulerILi128ELi96ELi256ELi128ELb1ELb1ELb1ELb1ELb0ELb1EEEEEEEEEvNT_6ParamsE,"aw",@nobits
	.sectionflags	@""
	.align	16
	.zero		1024


//--------------------- .nv.shared._ZN7cutlass13device_kernelIN5flash11enable_sm90INS1_16FlashAttnFwdSm90INS1_25CollectiveMainloopFwdSm90ILi2EN4cute5tupleIJNS5_1CILi1EEES8_S8_EEENS6_IJNS7_ILi128EEENS7_ILi96EEENS7_ILi192EEEEEELi192ENS_10bfloat16_tEfNS_4arch4Sm90ELb1ELb0ELb0ELb0ELb1ELb0ELb0ELb1ELb1ELb1ELb1ELb0EEENS1_21CollectiveEpilogueFwdINS6_IJSA_SC_SB_EEES9_SE_SG_Li256ELb0ELb1ELb1ELb0EEENS1_19SingleTileSchedulerILb0ELb1ELb1ELi128EEEEEEEEEvNT_6ParamsE --------------------------
	.section	.nv.shared._ZN7cutlass13device_kernelIN5flash11enable_sm90INS1_16FlashAttnFwdSm90INS1_25CollectiveMainloopFwdSm90ILi2EN4cute5tupleIJNS5_1CILi1EEES8_S8_EEENS6_IJNS7_ILi128EEENS7_ILi96EEENS7_ILi192EEEEEELi192ENS_10bfloat16_tEfNS_4arch4Sm90ELb1ELb0ELb0ELb0ELb1ELb0ELb0ELb1ELb1ELb1ELb1ELb0EEENS1_21CollectiveEpilogueFwdINS6_IJSA_SC_SB_EEES9_SE_SG_Li256ELb0ELb1ELb1ELb0EEENS1_19SingleTileSchedulerILb0ELb1ELb1ELi128EEEEEEEEEvNT_6ParamsE,"aw",@nobits
	.sectionflags	@""
	.align	16
	.zero		1024


//--------------------- .nv.shared._ZN7cutlass13device_kernelIN5flash11enable_sm90INS1_16FlashAttnFwdSm90INS1_25CollectiveMainloopFwdSm90ILi2EN4cute5tupleIJNS5_1CILi1EEES8_S8_EEENS6_IJNS7_ILi128EEENS7_ILi96EEENS7_ILi192EEEEEELi192ENS_10bfloat16_tEfNS_4arch4Sm90ELb1ELb0ELb0ELb1ELb1ELb0ELb0ELb1ELb1ELb1ELb1ELb0EEENS1_21CollectiveEpilogueFwdINS6_IJSA_SC_SB_EEES9_SE_SG_Li256ELb1ELb1ELb1ELb0EEENS1_36VarlenDynamicPersistentTileSchedulerILi128ELi96ELi256ELi128ELb1ELb1ELb1ELb1ELb1ELb1EEEEEEEEEvNT_6ParamsE --------------------------
	.section	.nv.shared._ZN7cutlass13device_kernelIN5flash11enable_sm90INS1_16FlashAttnFwdSm90INS1_25CollectiveMainloopFwdSm90ILi2EN4cute5tupleIJNS5_1CILi1EEES8_S8_EEENS6_IJNS7_ILi128EEENS7_ILi96EEENS7_ILi192EEEEEELi192ENS_10bfloat16_tEfNS_4arch4Sm90ELb1ELb0ELb0ELb1ELb1ELb0ELb0ELb1ELb1ELb1ELb1ELb0EEENS1_21CollectiveEpilogueFwdINS6_IJSA_SC_SB_EEES9_SE_SG_Li256ELb1ELb1ELb1ELb0EEENS1_36VarlenDynamicPersistentTileSchedulerILi128ELi96ELi256ELi128ELb1ELb1ELb1ELb1ELb1ELb1EEEEEEEEEvNT_6ParamsE,"aw",@nobits
	.sectionflags	@""
	.align	16
	.zero		1024


//--------------------- .nv.shared._ZN7cutlass13device_kernelIN5flash11enable_sm90INS1_16FlashAttnFwdSm90INS1_25CollectiveMainloopFwdSm90ILi2EN4cute5tupleIJNS5_1CILi1EEES8_S8_EEENS6_IJNS7_ILi128EEENS7_ILi96EEENS7_ILi192EEEEEELi192ENS_10bfloat16_tEfNS_4arch4Sm90ELb1ELb0ELb0ELb1ELb1ELb1ELb0ELb1ELb1ELb1ELb1ELb0EEENS1_21CollectiveEpilogueFwdINS6_IJSA_SC_SB_EEES9_SE_SG_Li256ELb1ELb1ELb1ELb0EEENS1_36VarlenDynamicPersistentTileSchedulerILi128ELi96ELi256ELi128ELb1ELb1ELb1ELb1ELb1ELb1EEEEEEEEEvNT_6ParamsE --------------------------
	.section	.nv.shared._ZN7cutlass13device_kernelIN5flash11enable_sm90INS1_16FlashAttnFwdSm90INS1_25CollectiveMainloopFwdSm90ILi2EN4cute5tupleIJNS5_1CILi1EEES8_S8_EEENS6_IJNS7_ILi128EEENS7_ILi96EEENS7_ILi192EEEEEELi192ENS_10bfloat16_tEfNS_4arch4Sm90ELb1ELb0ELb0ELb1ELb1ELb1ELb0ELb1ELb1ELb1ELb1ELb0EEENS1_21CollectiveEpilogueFwdINS6_IJSA_SC_SB_EEES9_SE_SG_Li256ELb1ELb1ELb1ELb0EEENS1_36VarlenDynamicPersistentTileSchedulerILi128ELi96ELi256ELi128ELb1ELb1ELb1ELb1ELb1ELb1EEEEEEEEEvNT_6ParamsE,"aw",@nobits
	.sectionflags	@""
	.align	16
	.zero		1024


//--------------------- .nv.constant0._ZN7cutlass13device_kernelIN5flash11enable_sm90INS1_16FlashAttnFwdSm90INS1_25CollectiveMainloopFwdSm90ILi2EN4cute5tupleIJNS5_1CILi1EEES8_S8_EEENS6_IJNS7_ILi128EEENS7_ILi96EEENS7_ILi192EEEEEELi192ENS_10bfloat16_tEfNS_4arch4Sm90ELb0ELb0ELb0ELb0ELb1ELb0ELb0ELb1ELb1ELb1ELb1ELb0EEENS1_21CollectiveEpilogueFwdINS6_IJSA_SC_SB_EEES9_SE_SG_Li256ELb0ELb1ELb1ELb0EEENS1_19SingleTileSchedulerILb0ELb1ELb1ELi128EEEEEEEEEvNT_6ParamsE --------------------------
	.section	.nv.constant0._ZN7cutlass13device_kernelIN5flash11enable_sm90INS1_16FlashAttnFwdSm90INS1_25CollectiveMainloopFwdSm90ILi2EN4cute5tupleIJNS5_1CILi1EEES8_S8_EEENS6_IJNS7_ILi128EEENS7_ILi96EEENS7_ILi192EEEEEELi192ENS_10bfloat16_tEfNS_4arch4Sm90ELb0ELb0ELb0ELb0ELb1ELb0ELb0ELb1ELb1ELb1ELb1ELb0EEENS1_21CollectiveEpilogueFwdINS6_IJSA_SC_SB_EEES9_SE_SG_Li256ELb0ELb1ELb1ELb0EEENS1_19SingleTileSchedulerILb0ELb1ELb1ELi128EEEEEEEEEvNT_6ParamsE,"a",@progbits
	.sectionflags	@""
	.align	4
.nv.constant0._ZN7cutlass13device_kernelIN5flash11enable_sm90INS1_16FlashAttnFwdSm90INS1_25CollectiveMainloopFwdSm90ILi2EN4cute5tupleIJNS5_1CILi1EEES8_S8_EEENS6_IJNS7_ILi128EEENS7_ILi96EEENS7_ILi192EEEEEELi192ENS_10bfloat16_tEfNS_4arch4Sm90ELb0ELb0ELb0ELb0ELb1ELb0ELb0ELb1ELb1ELb1ELb1ELb0EEENS1_21CollectiveEpilogueFwdINS6_IJSA_SC_SB_EEES9_SE_SG_Li256ELb0ELb1ELb1ELb0EEENS1_19SingleTileSchedulerILb0ELb1ELb1ELi128EEEEEEEEEvNT_6ParamsE:
	.zero		3200


//--------------------- .nv.constant0._ZN7cutlass13device_kernelIN5flash11enable_sm90INS1_16FlashAttnFwdSm90INS1_25CollectiveMainloopFwdSm90ILi2EN4cute5tupleIJNS5_1CILi1EEES8_S8_EEENS6_IJNS7_ILi128EEENS7_ILi96EEENS7_ILi192EEEEEELi192ENS_10bfloat16_tEfNS_4arch4Sm90ELb0ELb0ELb0ELb1ELb1ELb0ELb0ELb1ELb1ELb1ELb1ELb0EEENS1_21CollectiveEpilogueFwdINS6_IJSA_SC_SB_EEES9_SE_SG_Li256ELb1ELb1ELb1ELb0EEENS1_36VarlenDynamicPersistentTileSchedulerILi128ELi96ELi256ELi128ELb1ELb1ELb1ELb0ELb1ELb1EEEEEEEEEvNT_6ParamsE --------------------------
	.section	.nv.constant0._ZN7cutlass13device_kernelIN5flash11enable_sm90INS1_16FlashAttnFwdSm90INS1_25CollectiveMainloopFwdSm90ILi2EN4cute5tupleIJNS5_1CILi1EEES8_S8_EEENS6_IJNS7_ILi128EEENS7_ILi96EEENS7_ILi192EEEEEELi192ENS_10bfloat16_tEfNS_4arch4Sm90ELb0ELb0ELb0ELb1ELb1ELb0ELb0ELb1ELb1ELb1ELb1ELb0EEENS1_21CollectiveEpilogueFwdINS6_IJSA_SC_SB_EEES9_SE_SG_Li256ELb1ELb1ELb1ELb0EEENS1_36VarlenDynamicPersistentTileSchedulerILi128ELi96ELi256ELi128ELb1ELb1ELb1ELb0ELb1ELb1EEEEEEEEEvNT_6ParamsE,"a",@progbits
	.sectionflags	@""
	.align	4
.nv.constant0._ZN7cutlass13device_kernelIN5flash11enable_sm90INS1_16FlashAttnFwdSm90INS1_25CollectiveMainloopFwdSm90ILi2EN4cute5tupleIJNS5_1CILi1EEES8_S8_EEENS6_IJNS7_ILi128EEENS7_ILi96EEENS7_ILi192EEEEEELi192ENS_10bfloat16_tEfNS_4arch4Sm90ELb0ELb0ELb0ELb1ELb1ELb0ELb0ELb1ELb1ELb1ELb1ELb0EEENS1_21CollectiveEpilogueFwdINS6_IJSA_SC_SB_EEES9_SE_SG_Li256ELb1ELb1ELb1ELb0EEENS1_36VarlenDynamicPersistentTileSchedulerILi128ELi96ELi256ELi128ELb1ELb1ELb1ELb0ELb1ELb1EEEEEEEEEvNT_6ParamsE:
	.zero		3328


//--------------------- .nv.constant0._ZN7cutlass13device_kernelIN5flash11enable_sm90INS1_16FlashAttnFwdSm90INS1_25CollectiveMainloopFwdSm90ILi2EN4cute5tupleIJNS5_1CILi1EEES8_S8_EEENS6_IJNS7_ILi128EEENS7_ILi96EEENS7_ILi192EEEEEELi192ENS_10bfloat16_tEfNS_4arch4Sm90ELb0ELb0ELb0ELb1ELb1ELb1ELb0ELb1ELb1ELb1ELb1ELb0EEENS1_21CollectiveEpilogueFwdINS6_IJSA_SC_SB_EEES9_SE_SG_Li256ELb1ELb1ELb1ELb0EEENS1_36VarlenDynamicPersistentTileSchedulerILi128ELi96ELi256ELi128ELb1ELb1ELb1ELb0ELb1ELb1EEEEEEEEEvNT_6ParamsE --------------------------
	.section	.nv.constant0._ZN7cutlass13device_kernelIN5flash11enable_sm90INS1_16FlashAttnFwdSm90INS1_25CollectiveMainloopFwdSm90ILi2EN4cute5tupleIJNS5_1CILi1EEES8_S8_EEENS6_IJNS7_ILi128EEENS7_ILi96EEENS7_ILi192EEEEEELi192ENS_10bfloat16_tEfNS_4arch4Sm90ELb0ELb0ELb0ELb1ELb1ELb1ELb0ELb1ELb1ELb1ELb1ELb0EEENS1_21CollectiveEpilogueFwdINS6_IJSA_SC_SB_EEES9_SE_SG_Li256ELb1ELb1ELb1ELb0EEENS1_36VarlenDynamicPersistentTileSchedulerILi128ELi96ELi256ELi128ELb1ELb1ELb1ELb0ELb1ELb1EEEEEEEEEvNT_6ParamsE,"a",@progbits
	.sectionflags	@""
	.align	4
.nv.constant0._ZN7cutlass13device_kernelIN5flash11enable_sm90INS1_16FlashAttnFwdSm90INS1_25CollectiveMainloopFwdSm90ILi2EN4cute5tupleIJNS5_1CILi1EEES8_S8_EEENS6_IJNS7_ILi128EEENS7_ILi96EEENS7_ILi192EEEEEELi192ENS_10bfloat16_tEfNS_4arch4Sm90ELb0ELb0ELb0ELb1ELb1ELb1ELb0ELb1ELb1ELb1ELb1ELb0EEENS1_21CollectiveEpilogueFwdINS6_IJSA_SC_SB_EEES9_SE_SG_Li256ELb1ELb1ELb1ELb0EEENS1_36VarlenDynamicPersistentTileSchedulerILi128ELi96ELi256ELi128ELb1ELb1ELb1ELb0ELb1ELb1EEEEEEEEEvNT_6ParamsE:
	.zero		3328


//--------------------- .nv.constant0._ZN7cutlass13device_kernelIN5flash11enable_sm90INS1_16FlashAttnFwdSm90INS1_25CollectiveMainloopFwdSm90ILi2EN4cute5tupleIJNS5_1CILi1EEES8_S8_EEENS6_IJNS7_ILi128EEENS7_ILi96EEENS7_ILi192EEEEEELi192ENS_10bfloat16_tEfNS_4arch4Sm90ELb0ELb1ELb0ELb0ELb1ELb0ELb0ELb1ELb1ELb1ELb1ELb0EEENS1_21CollectiveEpilogueFwdINS6_IJSA_SC_SB_EEES9_SE_SG_Li256ELb0ELb1ELb1ELb0EEENS1_19SingleTileSchedulerILb0ELb1ELb1ELi128EEEEEEEEEvNT_6ParamsE --------------------------
	.section	.nv.constant0._ZN7cutlass13device_kernelIN5flash11enable_sm90INS1_16FlashAttnFwdSm90INS1_25CollectiveMainloopFwdSm90ILi2EN4cute5tupleIJNS5_1CILi1EEES8_S8_EEENS6_IJNS7_ILi128EEENS7_ILi96EEENS7_ILi192EEEEEELi192ENS_10bfloat16_tEfNS_4arch4Sm90ELb0ELb1ELb0ELb0ELb1ELb0ELb0ELb1ELb1ELb1ELb1ELb0EEENS1_21CollectiveEpilogueFwdINS6_IJSA_SC_SB_EEES9_SE_SG_Li256ELb0ELb1ELb1ELb0EEENS1_19SingleTileSchedulerILb0ELb1ELb1ELi128EEEEEEEEEvNT_6ParamsE,"a",@progbits
	.sectionflags	@""
	.align	4
.nv.constant0._ZN7cutlass13device_kernelIN5flash11enable_sm90INS1_16FlashAttnFwdSm90INS1_25CollectiveMainloopFwdSm90ILi2EN4cute5tupleIJNS5_1CILi1EEES8_S8_EEENS6_IJNS7_ILi128EEENS7_ILi96EEENS7_ILi192EEEEEELi192ENS_10bfloat16_tEfNS_4arch4Sm90ELb0ELb1ELb0ELb0ELb1ELb0ELb0ELb1ELb1ELb1ELb1ELb0EEENS1_21CollectiveEpilogueFwdINS6_IJSA_SC_SB_EEES9_SE_SG_Li256ELb0ELb1ELb1ELb0EEENS1_19SingleTileSchedulerILb0ELb1ELb1ELi128EEEEEEEEEvNT_6ParamsE:
	.zero		3200


//--------------------- .nv.constant0._ZN7cutlass13device_kernelIN5flash11enable_sm90INS1_16FlashAttnFwdSm90INS1_25CollectiveMainloopFwdSm90ILi2EN4cute5tupleIJNS5_1CILi1EEES8_S8_EEENS6_IJNS7_ILi128EEENS7_ILi96EEENS7_ILi192EEEEEELi192ENS_10bfloat16_tEfNS_4arch4Sm90ELb0ELb1ELb0ELb1ELb1ELb0ELb0ELb1ELb1ELb1ELb1ELb0EEENS1_21CollectiveEpilogueFwdINS6_IJSA_SC_SB_EEES9_SE_SG_Li256ELb1ELb1ELb1ELb0EEENS1_36VarlenDynamicPersistentTileSchedulerILi128ELi96ELi256ELi128ELb1ELb1ELb1ELb1ELb0ELb1EEEEEEEEEvNT_6ParamsE --------------------------
	.section	.nv.constant0._ZN7cutlass13device_kernelIN5flash11enable_sm90INS1_16FlashAttnFwdSm90INS1_25CollectiveMainloopFwdSm90ILi2EN4cute5tupleIJNS5_1CILi1EEES8_S8_EEENS6_IJNS7_ILi128EEENS7_ILi96EEENS7_ILi192EEEEEELi192ENS_10bfloat16_tEfNS_4arch4Sm90ELb0ELb1ELb0ELb1ELb1ELb0ELb0ELb1ELb1ELb1ELb1ELb0EEENS1_21CollectiveEpilogueFwdINS6_IJSA_SC_SB_EEES9_SE_SG_Li256ELb1ELb1ELb1ELb0EEENS1_36VarlenDynamicPersistentTileSchedulerILi128ELi96ELi256ELi128ELb1ELb1ELb1ELb1ELb0ELb1EEEEEEEEEvNT_6ParamsE,"a",@progbits
	.sectionflags	@""
	.align	4
.nv.constant0._ZN7cutlass13device_kernelIN5flash11enable_sm90INS1_16FlashAttnFwdSm90INS1_25CollectiveMainloopFwdSm90ILi2EN4cute5tupleIJNS5_1CILi1EEES8_S8_EEENS6_IJNS7_ILi128EEENS7_ILi96EEENS7_ILi192EEEEEELi192ENS_10bfloat16_tEfNS_4arch4Sm90ELb0ELb1ELb0ELb1ELb1ELb0ELb0ELb1ELb1ELb1ELb1ELb0EEENS1_21CollectiveEpilogueFwdINS6_IJSA_SC_SB_EEES9_SE_SG_Li256ELb1ELb1ELb1ELb0EEENS1_36VarlenDynamicPersistentTileSchedulerILi128ELi96ELi256ELi128ELb1ELb1ELb1ELb1ELb0ELb1EEEEEEEEEvNT_6ParamsE:
	.zero		3328


//--------------------- .nv.constant0._ZN7cutlass13device_kernelIN5flash11enable_sm90INS1_16FlashAttnFwdSm90INS1_25CollectiveMainloopFwdSm90ILi2EN4cute5tupleIJNS5_1CILi1EEES8_S8_EEENS6_IJNS7_ILi128EEENS7_ILi96EEENS7_ILi192EEEEEELi192ENS_10bfloat16_tEfNS_4arch4Sm90ELb0ELb1ELb0ELb1ELb1ELb1ELb0ELb1ELb1ELb1ELb1ELb0EEENS1_21CollectiveEpilogueFwdINS6_IJSA_SC_SB_EEES9_SE_SG_Li256ELb1ELb1ELb1ELb0EEENS1_36VarlenDynamicPersistentTileSchedulerILi128ELi96ELi256ELi128ELb1ELb1ELb1ELb1ELb0ELb1EEEEEEEEEvNT_6ParamsE --------------------------
	.section	.nv.constant0._ZN7cutlass13device_kernelIN5flash11enable_sm90INS1_16FlashAttnFwdSm90INS1_25CollectiveMainloopFwdSm90ILi2EN4cute5tupleIJNS5_1CILi1EEES8_S8_EEENS6_IJNS7_ILi128EEENS7_ILi96EEENS7_ILi192EEEEEELi192ENS_10bfloat16_tEfNS_4arch4Sm90ELb0ELb1ELb0ELb1ELb1ELb1ELb0ELb1ELb1ELb1ELb1ELb0EEENS1_21CollectiveEpilogueFwdINS6_IJSA_SC_SB_EEES9_SE_SG_Li256ELb1ELb1ELb1ELb0EEENS1_36VarlenDynamicPersistentTileSchedulerILi128ELi96ELi256ELi128ELb1ELb1ELb1ELb1ELb0ELb1EEEEEEEEEvNT_6ParamsE,"a",@progbits
	.sectionflags	@""
	.align	4
.nv.constant0._ZN7cutlass13device_kernelIN5flash11enable_sm90INS1_16FlashAttnFwdSm90INS1_25CollectiveMainloopFwdSm90ILi2EN4cute5tupleIJNS5_1CILi1EEES8_S8_EEENS6_IJNS7_ILi128EEENS7_ILi96EEENS7_ILi192EEEEEELi192ENS_10bfloat16_tEfNS_4arch4Sm90ELb0ELb1ELb0ELb1ELb1ELb1ELb0ELb1ELb1ELb1ELb1ELb0EEENS1_21CollectiveEpilogueFwdINS6_IJSA_SC_SB_EEES9_SE_SG_Li256ELb1ELb1ELb1ELb0EEENS1_36VarlenDynamicPersistentTileSchedulerILi128ELi96ELi256ELi128ELb1ELb1ELb1ELb1ELb0ELb1EEEEEEEEEvNT_6ParamsE:
	.zero		3328


//--------------------- .nv.constant0._ZN7cutlass13device_kernelIN5flash11enable_sm90INS1_16FlashAttnFwdSm90INS1_25CollectiveMainloopFwdSm90ILi2EN4cute5tupleIJNS5_1CILi1EEES8_S8_EEENS6_IJNS7_ILi128EEENS7_ILi96EEENS7_ILi192EEEEEELi192ENS_10bfloat16_tEfNS_4arch4Sm90ELb1ELb0ELb0ELb0ELb1ELb0ELb0ELb1ELb1ELb1ELb1ELb0EEENS1_21CollectiveEpilogueFwdINS6_IJSA_SC_SB_EEES9_SE_SG_Li256ELb0ELb1ELb1ELb0EEENS1_19SingleTileSchedulerILb0ELb1ELb1ELi128EEEEEEEEEvNT_6ParamsE --------------------------
	.section	.nv.constant0._ZN7cutlass13device_kernelIN5flash11enable_sm90INS1_16FlashAttnFwdSm90INS1_25CollectiveMainloopFwdSm90ILi2EN4cute5tupleIJNS5_1CILi1EEES8_S8_EEENS6_IJNS7_ILi128EEENS7_ILi96EEENS7_ILi192EEEEEELi192ENS_10bfloat16_tEfNS_4arch4Sm90ELb1ELb0ELb0ELb0ELb1ELb0ELb0ELb1ELb1ELb1ELb1ELb0EEENS1_21CollectiveEpilogueFwdINS6_IJSA_SC_SB_EEES9_SE_SG_Li256ELb0ELb1ELb1ELb0EEENS1_19SingleTileSchedulerILb0ELb1ELb1ELi128EEEEEEEEEvNT_6ParamsE,"a",@progbits
	.sectionflags	@""
	.align	4
.nv.constant0._ZN7cutlass13device_kernelIN5flash11enable_sm90INS1_16FlashAttnFwdSm90INS1_25CollectiveMainloopFwdSm90ILi2EN4cute5tupleIJNS5_1CILi1EEES8_S8_EEENS6_IJNS7_ILi128EEENS7_ILi96EEENS7_ILi192EEEEEELi192ENS_10bfloat16_tEfNS_4arch4Sm90ELb1ELb0ELb0ELb0ELb1ELb0ELb0ELb1ELb1ELb1ELb1ELb0EEENS1_21CollectiveEpilogueFwdINS6_IJSA_SC_SB_EEES9_SE_SG_Li256ELb0ELb1ELb1ELb0EEENS1_19SingleTileSchedulerILb0ELb1ELb1ELi128EEEEEEEEEvNT_6ParamsE:
	.zero		3200


//--------------------- .nv.constant0._ZN7cutlass13device_kernelIN5flash11enable_sm90INS1_16FlashAttnFwdSm90INS1_25CollectiveMainloopFwdSm90ILi2EN4cute5tupleIJNS5_1CILi1EEES8_S8_EEENS6_IJNS7_ILi128EEENS7_ILi96EEENS7_ILi192EEEEEELi192ENS_10bfloat16_tEfNS_4arch4Sm90ELb1ELb0ELb0ELb1ELb1ELb0ELb0ELb1ELb1ELb1ELb1ELb0EEENS1_21CollectiveEpilogueFwdINS6_IJSA_SC_SB_EEES9_SE_SG_Li256ELb1ELb1ELb1ELb0EEENS1_36VarlenDynamicPersistentTileSchedulerILi128ELi96ELi256ELi128ELb1ELb1ELb1ELb1ELb1ELb1EEEEEEEEEvNT_6ParamsE --------------------------
	.section	.nv.constant0._ZN7cutlass13device_kernelIN5flash11enable_sm90INS1_16FlashAttnFwdSm90INS1_25CollectiveMainloopFwdSm90ILi2EN4cute5tupleIJNS5_1CILi1EEES8_S8_EEENS6_IJNS7_ILi128EEENS7_ILi96EEENS7_ILi192EEEEEELi192ENS_10bfloat16_tEfNS_4arch4Sm90ELb1ELb0ELb0ELb1ELb1ELb0ELb0ELb1ELb1ELb1ELb1ELb0EEENS1_21CollectiveEpilogueFwdINS6_IJSA_SC_SB_EEES9_SE_SG_Li256ELb1ELb1ELb1ELb0EEENS1_36VarlenDynamicPersistentTileSchedulerILi128ELi96ELi256ELi128ELb1ELb1ELb1ELb1ELb1ELb1EEEEEEEEEvNT_6ParamsE,"a",@progbits
	.sectionflags	@""
	.align	4
.nv.constant0._ZN7cutlass13device_kernelIN5flash11enable_sm90INS1_16FlashAttnFwdSm90INS1_25CollectiveMainloopFwdSm90ILi2EN4cute5tupleIJNS5_1CILi1EEES8_S8_EEENS6_IJNS7_ILi128EEENS7_ILi96EEENS7_ILi192EEEEEELi192ENS_10bfloat16_tEfNS_4arch4Sm90ELb1ELb0ELb0ELb1ELb1ELb0ELb0ELb1ELb1ELb1ELb1ELb0EEENS1_21CollectiveEpilogueFwdINS6_IJSA_SC_SB_EEES9_SE_SG_Li256ELb1ELb1ELb1ELb0EEENS1_36VarlenDynamicPersistentTileSchedulerILi128ELi96ELi256ELi128ELb1ELb1ELb1ELb1ELb1ELb1EEEEEEEEEvNT_6ParamsE:
	.zero		3328


//--------------------- .nv.constant0._ZN7cutlass13device_kernelIN5flash11enable_sm90INS1_16FlashAttnFwdSm90INS1_25CollectiveMainloopFwdSm90ILi2EN4cute5tupleIJNS5_1CILi1EEES8_S8_EEENS6_IJNS7_ILi128EEENS7_ILi96EEENS7_ILi192EEEEEELi192ENS_10bfloat16_tEfNS_4arch4Sm90ELb1ELb0ELb0ELb1ELb1ELb1ELb0ELb1ELb1ELb1ELb1ELb0EEENS1_21CollectiveEpilogueFwdINS6_IJSA_SC_SB_EEES9_SE_SG_Li256ELb1ELb1ELb1ELb0EEENS1_36VarlenDynamicPersistentTileSchedulerILi128ELi96ELi256ELi128ELb1ELb1ELb1ELb1ELb1ELb1EEEEEEEEEvNT_6ParamsE --------------------------
	.section	.nv.constant0._ZN7cutlass13device_kernelIN5flash11enable_sm90INS1_16FlashAttnFwdSm90INS1_25CollectiveMainloopFwdSm90ILi2EN4cute5tupleIJNS5_1CILi1EEES8_S8_EEENS6_IJNS7_ILi128EEENS7_ILi96EEENS7_ILi192EEEEEELi192ENS_10bfloat16_tEfNS_4arch4Sm90ELb1ELb0ELb0ELb1ELb1ELb1ELb0ELb1ELb1ELb1ELb1ELb0EEENS1_21CollectiveEpilogueFwdINS6_IJSA_SC_SB_EEES9_SE_SG_Li256ELb1ELb1ELb1ELb0EEENS1_36VarlenDynamicPersistentTileSchedulerILi128ELi96ELi256ELi128ELb1ELb1ELb1ELb1ELb1ELb1EEEEEEEEEvNT_6ParamsE,"a",@progbits
	.sectionflags	@""
	.align	4
.nv.constant0._ZN7cutlass13device_kernelIN5flash11enable_sm90INS1_16FlashAttnFwdSm90INS1_25CollectiveMainloopFwdSm90ILi2EN4cute5tupleIJNS5_1CILi1EEES8_S8_EEENS6_IJNS7_ILi128EEENS7_ILi96EEENS7_ILi192EEEEEELi192ENS_10bfloat16_tEfNS_4arch4Sm90ELb1ELb0ELb0ELb1ELb1ELb1ELb0ELb1ELb1ELb1ELb1ELb0EEENS1_21CollectiveEpilogueFwdINS6_IJSA_SC_SB_EEES9_SE_SG_Li256ELb1ELb1ELb1ELb0EEENS1_36VarlenDynamicPersistentTileSchedulerILi128ELi96ELi256ELi128ELb1ELb1ELb1ELb1ELb1ELb1EEEEEEEEEvNT_6ParamsE:
	.zero		3328


//--------------------- SYMBOLS --------------------------

	.type		.nv.reservedSmem.offset0,@object
	.size		.nv.reservedSmem.offset0,0x4
	.type		__assertfail,@function
